	.target	sm_103a

	.elftype	@"ET_EXEC"


//--------------------- .note.nv.tkinfo           --------------------------
	.section	.note.nv.tkinfo,"",@"SHT_NOTE"
	.sectionflags	@"SHF_NOTE_NV_TKINFO"
	.tkinfo
        /*0018*/ 	.word	0x00000002
        /*0030*/ 	.string	""
        /*0030*/ 	.string	"ptxas"
        /*0030*/ 	.string	"Cuda compilation tools, release 13.0, V13.0.88"
        /*0030*/ 	.string	"Build cuda_13.0.r13.0/compiler.36424714_0"
        /*0030*/ 	.string	"-arch sm_103a -m 64 "



//--------------------- .note.nv.cuinfo           --------------------------
	.section	.note.nv.cuinfo,"",@"SHT_NOTE"
	.sectionflags	@"SHF_NOTE_NV_CUINFO"
        /*0018*/ 	.short	0x0002
        /*001a*/ 	.short	0x0067
        /*001c*/ 	.short	0x0082
	.zero		2


//--------------------- .nv.info                  --------------------------
	.section	.nv.info,"",@"SHT_CUDA_INFO"
	.align	4


	//----- nvinfo : EIATTR_REGCOUNT
	.align		4
        /*0000*/ 	.byte	0x04, 0x2f
        /*0002*/ 	.short	(.L_12 - .L_11)
	.align		4
.L_11:
        /*0004*/ 	.word	index@(_ZN5flash25flash_bwd_dot_do_o_kernelILb1E23Flash_bwd_kernel_traitsILi128ELi64ELi128ELi8ELi2ELi4ELi2ELb0ELb0EN7cutlass6half_tE19Flash_kernel_traitsILi128ELi64ELi128ELi8ES3_EEEEvNS_16Flash_bwd_paramsE)
        /*0008*/ 	.word	0x00000031


	//----- nvinfo : EIATTR_FRAME_SIZE
	.align		4
.L_12:
        /*000c*/ 	.byte	0x04, 0x11
        /*000e*/ 	.short	(.L_14 - .L_13)
	.align		4
.L_13:
        /*0010*/ 	.word	index@(_ZN5flash25flash_bwd_dot_do_o_kernelILb1E23Flash_bwd_kernel_traitsILi128ELi64ELi128ELi8ELi2ELi4ELi2ELb0ELb0EN7cutlass6half_tE19Flash_kernel_traitsILi128ELi64ELi128ELi8ES3_EEEEvNS_16Flash_bwd_paramsE)
        /*0014*/ 	.word	0x00000000


	//----- nvinfo : EIATTR_REGCOUNT
	.align		4
.L_14:
        /*0018*/ 	.byte	0x04, 0x2f
        /*001a*/ 	.short	(.L_16 - .L_15)
	.align		4
.L_15:
        /*001c*/ 	.word	index@(_ZN5flash25flash_bwd_dot_do_o_kernelILb0E23Flash_bwd_kernel_traitsILi128ELi64ELi128ELi8ELi2ELi4ELi2ELb0ELb0EN7cutlass6half_tE19Flash_kernel_traitsILi128ELi64ELi128ELi8ES3_EEEEvNS_16Flash_bwd_paramsE)
        /*0020*/ 	.word	0x00000030


	//----- nvinfo : EIATTR_FRAME_SIZE
	.align		4
.L_16:
        /*0024*/ 	.byte	0x04, 0x11
        /*0026*/ 	.short	(.L_18 - .L_17)
	.align		4
.L_17:
        /*0028*/ 	.word	index@(_ZN5flash25flash_bwd_dot_do_o_kernelILb0E23Flash_bwd_kernel_traitsILi128ELi64ELi128ELi8ELi2ELi4ELi2ELb0ELb0EN7cutlass6half_tE19Flash_kernel_traitsILi128ELi64ELi128ELi8ES3_EEEEvNS_16Flash_bwd_paramsE)
        /*002c*/ 	.word	0x00000000


	//----- nvinfo : EIATTR_REGCOUNT
	.align		4
.L_18:
        /*0030*/ 	.byte	0x04, 0x2f
        /*0032*/ 	.short	(.L_20 - .L_19)
	.align		4
.L_19:
        /*0034*/ 	.word	index@(_ZN5flash44flash_bwd_dq_dk_dv_loop_seqk_parallel_kernelI23Flash_bwd_kernel_traitsILi128ELi64ELi128ELi8ELi2ELi4ELi2ELb0ELb0EN7cutlass6half_tE19Flash_kernel_traitsILi128ELi64ELi128ELi8ES3_EELb0ELb0ELb1ELb1ELb0ELb0ELb1EEEvNS_16Flash_bwd_paramsE)
        /*0038*/ 	.word	0x000000ff


	//----- nvinfo : EIATTR_FRAME_SIZE
	.align		4
.L_20:
        /*003c*/ 	.byte	0x04, 0x11
        /*003e*/ 	.short	(.L_22 - .L_21)
	.align		4
.L_21:
        /*0040*/ 	.word	index@(_ZN5flash44flash_bwd_dq_dk_dv_loop_seqk_parallel_kernelI23Flash_bwd_kernel_traitsILi128ELi64ELi128ELi8ELi2ELi4ELi2ELb0ELb0EN7cutlass6half_tE19Flash_kernel_traitsILi128ELi64ELi128ELi8ES3_EELb0ELb0ELb1ELb1ELb0ELb0ELb1EEEvNS_16Flash_bwd_paramsE)
        /*0044*/ 	.word	0x00000068


	//----- nvinfo : EIATTR_REGCOUNT
	.align		4
.L_22:
        /*0048*/ 	.byte	0x04, 0x2f
        /*004a*/ 	.short	(.L_24 - .L_23)
	.align		4
.L_23:
        /*004c*/ 	.word	index@(_ZN5flash44flash_bwd_dq_dk_dv_loop_seqk_parallel_kernelI23Flash_bwd_kernel_traitsILi128ELi64ELi128ELi8ELi2ELi4ELi2ELb0ELb0EN7cutlass6half_tE19Flash_kernel_traitsILi128ELi64ELi128ELi8ES3_EELb1ELb0ELb1ELb1ELb0ELb0ELb0EEEvNS_16Flash_bwd_paramsE)
        /*0050*/ 	.word	0x000000ff


	//----- nvinfo : EIATTR_FRAME_SIZE
	.align		4
.L_24:
        /*0054*/ 	.byte	0x04, 0x11
        /*0056*/ 	.short	(.L_26 - .L_25)
	.align		4
.L_25:
        /*0058*/ 	.word	index@(_ZN5flash44flash_bwd_dq_dk_dv_loop_seqk_parallel_kernelI23Flash_bwd_kernel_traitsILi128ELi64ELi128ELi8ELi2ELi4ELi2ELb0ELb0EN7cutlass6half_tE19Flash_kernel_traitsILi128ELi64ELi128ELi8ES3_EELb1ELb0ELb1ELb1ELb0ELb0ELb0EEEvNS_16Flash_bwd_paramsE)
        /*005c*/ 	.word	0x00000008


	//----- nvinfo : EIATTR_REGCOUNT
	.align		4
.L_26:
        /*0060*/ 	.byte	0x04, 0x2f
        /*0062*/ 	.short	(.L_28 - .L_27)
	.align		4
.L_27:
        /*0064*/ 	.word	index@(_ZN5flash44flash_bwd_dq_dk_dv_loop_seqk_parallel_kernelI23Flash_bwd_kernel_traitsILi128ELi64ELi128ELi8ELi2ELi4ELi2ELb0ELb0EN7cutlass6half_tE19Flash_kernel_traitsILi128ELi64ELi128ELi8ES3_EELb0ELb0ELb1ELb0ELb0ELb1ELb1EEEvNS_16Flash_bwd_paramsE)
        /*0068*/ 	.word	0x000000ff


	//----- nvinfo : EIATTR_FRAME_SIZE
	.align		4
.L_28:
        /*006c*/ 	.byte	0x04, 0x11
        /*006e*/ 	.short	(.L_30 - .L_29)
	.align		4
.L_29:
        /*0070*/ 	.word	index@(_ZN5flash44flash_bwd_dq_dk_dv_loop_seqk_parallel_kernelI23Flash_bwd_kernel_traitsILi128ELi64ELi128ELi8ELi2ELi4ELi2ELb0ELb0EN7cutlass6half_tE19Flash_kernel_traitsILi128ELi64ELi128ELi8ES3_EELb0ELb0ELb1ELb0ELb0ELb1ELb1EEEvNS_16Flash_bwd_paramsE)
        /*0074*/ 	.word	0x00000070


	//----- nvinfo : EIATTR_REGCOUNT
	.align		4
.L_30:
        /*0078*/ 	.byte	0x04, 0x2f
        /*007a*/ 	.short	(.L_32 - .L_31)
	.align		4
.L_31:
        /*007c*/ 	.word	index@(_ZN5flash44flash_bwd_dq_dk_dv_loop_seqk_parallel_kernelI23Flash_bwd_kernel_traitsILi128ELi64ELi128ELi8ELi2ELi4ELi2ELb0ELb0EN7cutlass6half_tE19Flash_kernel_traitsILi128ELi64ELi128ELi8ES3_EELb1ELb0ELb1ELb0ELb0ELb1ELb0EEEvNS_16Flash_bwd_paramsE)
        /*0080*/ 	.word	0x000000ff


	//----- nvinfo : EIATTR_FRAME_SIZE
	.align		4
.L_32:
        /*0084*/ 	.byte	0x04, 0x11
        /*0086*/ 	.short	(.L_34 - .L_33)
	.align		4
.L_33:
        /*0088*/ 	.word	index@(_ZN5flash44flash_bwd_dq_dk_dv_loop_seqk_parallel_kernelI23Flash_bwd_kernel_traitsILi128ELi64ELi128ELi8ELi2ELi4ELi2ELb0ELb0EN7cutlass6half_tE19Flash_kernel_traitsILi128ELi64ELi128ELi8ES3_EELb1ELb0ELb1ELb0ELb0ELb1ELb0EEEvNS_16Flash_bwd_paramsE)
        /*008c*/ 	.word	0x00000010


	//----- nvinfo : EIATTR_REGCOUNT
	.align		4
.L_34:
        /*0090*/ 	.byte	0x04, 0x2f
        /*0092*/ 	.short	(.L_36 - .L_35)
	.align		4
.L_35:
        /*0094*/ 	.word	index@(_ZN5flash44flash_bwd_dq_dk_dv_loop_seqk_parallel_kernelI23Flash_bwd_kernel_traitsILi128ELi64ELi128ELi8ELi2ELi4ELi2ELb0ELb0EN7cutlass6half_tE19Flash_kernel_traitsILi128ELi64ELi128ELi8ES3_EELb0ELb0ELb0ELb1ELb0ELb0ELb1EEEvNS_16Flash_bwd_paramsE)
        /*0098*/ 	.word	0x000000ff


	//----- nvinfo : EIATTR_FRAME_SIZE
	.align		4
.L_36:
        /*009c*/ 	.byte	0x04, 0x11
        /*009e*/ 	.short	(.L_38 - .L_37)
	.align		4
.L_37:
        /*00a0*/ 	.word	index@(_ZN5flash44flash_bwd_dq_dk_dv_loop_seqk_parallel_kernelI23Flash_bwd_kernel_traitsILi128ELi64ELi128ELi8ELi2ELi4ELi2ELb0ELb0EN7cutlass6half_tE19Flash_kernel_traitsILi128ELi64ELi128ELi8ES3_EELb0ELb0ELb0ELb1ELb0ELb0ELb1EEEvNS_16Flash_bwd_paramsE)
        /*00a4*/ 	.word	0x00000070


	//----- nvinfo : EIATTR_REGCOUNT
	.align		4
.L_38:
        /*00a8*/ 	.byte	0x04, 0x2f
        /*00aa*/ 	.short	(.L_40 - .L_39)
	.align		4
.L_39:
        /*00ac*/ 	.word	index@(_ZN5flash44flash_bwd_dq_dk_dv_loop_seqk_parallel_kernelI23Flash_bwd_kernel_traitsILi128ELi64ELi128ELi8ELi2ELi4ELi2ELb0ELb0EN7cutlass6half_tE19Flash_kernel_traitsILi128ELi64ELi128ELi8ES3_EELb1ELb0ELb0ELb1ELb0ELb0ELb0EEEvNS_16Flash_bwd_paramsE)
        /*00b0*/ 	.word	0x000000ff


	//----- nvinfo : EIATTR_FRAME_SIZE
	.align		4
.L_40:
        /*00b4*/ 	.byte	0x04, 0x11
        /*00b6*/ 	.short	(.L_42 - .L_41)
	.align		4
.L_41:
        /*00b8*/ 	.word	index@(_ZN5flash44flash_bwd_dq_dk_dv_loop_seqk_parallel_kernelI23Flash_bwd_kernel_traitsILi128ELi64ELi128ELi8ELi2ELi4ELi2ELb0ELb0EN7cutlass6half_tE19Flash_kernel_traitsILi128ELi64ELi128ELi8ES3_EELb1ELb0ELb0ELb1ELb0ELb0ELb0EEEvNS_16Flash_bwd_paramsE)
        /*00bc*/ 	.word	0x00000010


	//----- nvinfo : EIATTR_REGCOUNT
	.align		4
.L_42:
        /*00c0*/ 	.byte	0x04, 0x2f
        /*00c2*/ 	.short	(.L_44 - .L_43)
	.align		4
.L_43:
        /*00c4*/ 	.word	index@(_ZN5flash44flash_bwd_dq_dk_dv_loop_seqk_parallel_kernelI23Flash_bwd_kernel_traitsILi128ELi64ELi128ELi8ELi2ELi4ELi2ELb0ELb0EN7cutlass6half_tE19Flash_kernel_traitsILi128ELi64ELi128ELi8ES3_EELb0ELb0ELb0ELb0ELb1ELb1ELb1EEEvNS_16Flash_bwd_paramsE)
        /*00c8*/ 	.word	0x000000ff


	//----- nvinfo : EIATTR_FRAME_SIZE
	.align		4
.L_44:
        /*00cc*/ 	.byte	0x04, 0x11
        /*00ce*/ 	.short	(.L_46 - .L_45)
	.align		4
.L_45:
        /*00d0*/ 	.word	index@(_ZN5flash44flash_bwd_dq_dk_dv_loop_seqk_parallel_kernelI23Flash_bwd_kernel_traitsILi128ELi64ELi128ELi8ELi2ELi4ELi2ELb0ELb0EN7cutlass6half_tE19Flash_kernel_traitsILi128ELi64ELi128ELi8ES3_EELb0ELb0ELb0ELb0ELb1ELb1ELb1EEEvNS_16Flash_bwd_paramsE)
        /*00d4*/ 	.word	0x00000058


	//----- nvinfo : EIATTR_REGCOUNT
	.align		4
.L_46:
        /*00d8*/ 	.byte	0x04, 0x2f
        /*00da*/ 	.short	(.L_48 - .L_47)
	.align		4
.L_47:
        /*00dc*/ 	.word	index@(_ZN5flash44flash_bwd_dq_dk_dv_loop_seqk_parallel_kernelI23Flash_bwd_kernel_traitsILi128ELi64ELi128ELi8ELi2ELi4ELi2ELb0ELb0EN7cutlass6half_tE19Flash_kernel_traitsILi128ELi64ELi128ELi8ES3_EELb1ELb0ELb0ELb0ELb1ELb1ELb0EEEvNS_16Flash_bwd_paramsE)
        /*00e0*/ 	.word	0x000000ff


	//----- nvinfo : EIATTR_FRAME_SIZE
	.align		4
.L_48:
        /*00e4*/ 	.byte	0x04, 0x11
        /*00e6*/ 	.short	(.L_50 - .L_49)
	.align		4
.L_49:
        /*00e8*/ 	.word	index@(_ZN5flash44flash_bwd_dq_dk_dv_loop_seqk_parallel_kernelI23Flash_bwd_kernel_traitsILi128ELi64ELi128ELi8ELi2ELi4ELi2ELb0ELb0EN7cutlass6half_tE19Flash_kernel_traitsILi128ELi64ELi128ELi8ES3_EELb1ELb0ELb0ELb0ELb1ELb1ELb0EEEvNS_16Flash_bwd_paramsE)
        /*00ec*/ 	.word	0x00000010


	//----- nvinfo : EIATTR_REGCOUNT
	.align		4
.L_50:
        /*00f0*/ 	.byte	0x04, 0x2f
        /*00f2*/ 	.short	(.L_52 - .L_51)
	.align		4
.L_51:
        /*00f4*/ 	.word	index@(_ZN5flash44flash_bwd_dq_dk_dv_loop_seqk_parallel_kernelI23Flash_bwd_kernel_traitsILi128ELi64ELi128ELi8ELi2ELi4ELi2ELb0ELb0EN7cutlass6half_tE19Flash_kernel_traitsILi128ELi64ELi128ELi8ES3_EELb0ELb0ELb1ELb0ELb0ELb0ELb1EEEvNS_16Flash_bwd_paramsE)
        /*00f8*/ 	.word	0x000000ff


	//----- nvinfo : EIATTR_FRAME_SIZE
	.align		4
.L_52:
        /*00fc*/ 	.byte	0x04, 0x11
        /*00fe*/ 	.short	(.L_54 - .L_53)
	.align		4
.L_53:
        /*0100*/ 	.word	index@(_ZN5flash44flash_bwd_dq_dk_dv_loop_seqk_parallel_kernelI23Flash_bwd_kernel_traitsILi128ELi64ELi128ELi8ELi2ELi4ELi2ELb0ELb0EN7cutlass6half_tE19Flash_kernel_traitsILi128ELi64ELi128ELi8ES3_EELb0ELb0ELb1ELb0ELb0ELb0ELb1EEEvNS_16Flash_bwd_paramsE)
        /*0104*/ 	.word	0x00000070


	//----- nvinfo : EIATTR_REGCOUNT
	.align		4
.L_54:
        /*0108*/ 	.byte	0x04, 0x2f
        /*010a*/ 	.short	(.L_56 - .L_55)
	.align		4
.L_55:
        /*010c*/ 	.word	index@(_ZN5flash44flash_bwd_dq_dk_dv_loop_seqk_parallel_kernelI23Flash_bwd_kernel_traitsILi128ELi64ELi128ELi8ELi2ELi4ELi2ELb0ELb0EN7cutlass6half_tE19Flash_kernel_traitsILi128ELi64ELi128ELi8ES3_EELb1ELb0ELb1ELb0ELb0ELb0ELb0EEEvNS_16Flash_bwd_paramsE)
        /*0110*/ 	.word	0x000000ff


	//----- nvinfo : EIATTR_FRAME_SIZE
	.align		4
.L_56:
        /*0114*/ 	.byte	0x04, 0x11
        /*0116*/ 	.short	(.L_58 - .L_57)
	.align		4
.L_57:
        /*0118*/ 	.word	index@(_ZN5flash44flash_bwd_dq_dk_dv_loop_seqk_parallel_kernelI23Flash_bwd_kernel_traitsILi128ELi64ELi128ELi8ELi2ELi4ELi2ELb0ELb0EN7cutlass6half_tE19Flash_kernel_traitsILi128ELi64ELi128ELi8ES3_EELb1ELb0ELb1ELb0ELb0ELb0ELb0EEEvNS_16Flash_bwd_paramsE)
        /*011c*/ 	.word	0x00000010


	//----- nvinfo : EIATTR_REGCOUNT
	.align		4
.L_58:
        /*0120*/ 	.byte	0x04, 0x2f
        /*0122*/ 	.short	(.L_60 - .L_59)
	.align		4
.L_59:
        /*0124*/ 	.word	index@(_ZN5flash44flash_bwd_dq_dk_dv_loop_seqk_parallel_kernelI23Flash_bwd_kernel_traitsILi128ELi64ELi128ELi8ELi2ELi4ELi2ELb0ELb0EN7cutlass6half_tE19Flash_kernel_traitsILi128ELi64ELi128ELi8ES3_EELb0ELb0ELb0ELb0ELb0ELb0ELb1EEEvNS_16Flash_bwd_paramsE)
        /*0128*/ 	.word	0x000000ff


	//----- nvinfo : EIATTR_FRAME_SIZE
	.align		4
.L_60:
        /*012c*/ 	.byte	0x04, 0x11
        /*012e*/ 	.short	(.L_62 - .L_61)
	.align		4
.L_61:
        /*0130*/ 	.word	index@(_ZN5flash44flash_bwd_dq_dk_dv_loop_seqk_parallel_kernelI23Flash_bwd_kernel_traitsILi128ELi64ELi128ELi8ELi2ELi4ELi2ELb0ELb0EN7cutlass6half_tE19Flash_kernel_traitsILi128ELi64ELi128ELi8ES3_EELb0ELb0ELb0ELb0ELb0ELb0ELb1EEEvNS_16Flash_bwd_paramsE)
        /*0134*/ 	.word	0x00000070


	//----- nvinfo : EIATTR_REGCOUNT
	.align		4
.L_62:
        /*0138*/ 	.byte	0x04, 0x2f
        /*013a*/ 	.short	(.L_64 - .L_63)
	.align		4
.L_63:
        /*013c*/ 	.word	index@(_ZN5flash44flash_bwd_dq_dk_dv_loop_seqk_parallel_kernelI23Flash_bwd_kernel_traitsILi128ELi64ELi128ELi8ELi2ELi4ELi2ELb0ELb0EN7cutlass6half_tE19Flash_kernel_traitsILi128ELi64ELi128ELi8ES3_EELb1ELb0ELb0ELb0ELb0ELb0ELb0EEEvNS_16Flash_bwd_paramsE)
        /*0140*/ 	.word	0x000000ff


	//----- nvinfo : EIATTR_FRAME_SIZE
	.align		4
.L_64:
        /*0144*/ 	.byte	0x04, 0x11
        /*0146*/ 	.short	(.L_66 - .L_65)
	.align		4
.L_65:
        /*0148*/ 	.word	index@(_ZN5flash44flash_bwd_dq_dk_dv_loop_seqk_parallel_kernelI23Flash_bwd_kernel_traitsILi128ELi64ELi128ELi8ELi2ELi4ELi2ELb0ELb0EN7cutlass6half_tE19Flash_kernel_traitsILi128ELi64ELi128ELi8ES3_EELb1ELb0ELb0ELb0ELb0ELb0ELb0EEEvNS_16Flash_bwd_paramsE)
        /*014c*/ 	.word	0x00000010


	//----- nvinfo : EIATTR_REGCOUNT
	.align		4
.L_66:
        /*0150*/ 	.byte	0x04, 0x2f
        /*0152*/ 	.short	(.L_68 - .L_67)
	.align		4
.L_67:
        /*0154*/ 	.word	index@(_ZN5flash44flash_bwd_dq_dk_dv_loop_seqk_parallel_kernelI23Flash_bwd_kernel_traitsILi128ELi64ELi128ELi8ELi2ELi4ELi2ELb0ELb0EN7cutlass6half_tE19Flash_kernel_traitsILi128ELi64ELi128ELi8ES3_EELb0ELb0ELb0ELb0ELb0ELb1ELb1EEEvNS_16Flash_bwd_paramsE)
        /*0158*/ 	.word	0x000000ff


	//----- nvinfo : EIATTR_FRAME_SIZE
	.align		4
.L_68:
        /*015c*/ 	.byte	0x04, 0x11
        /*015e*/ 	.short	(.L_70 - .L_69)
	.align		4
.L_69:
        /*0160*/ 	.word	index@(_ZN5flash44flash_bwd_dq_dk_dv_loop_seqk_parallel_kernelI23Flash_bwd_kernel_traitsILi128ELi64ELi128ELi8ELi2ELi4ELi2ELb0ELb0EN7cutlass6half_tE19Flash_kernel_traitsILi128ELi64ELi128ELi8ES3_EELb0ELb0ELb0ELb0ELb0ELb1ELb1EEEvNS_16Flash_bwd_paramsE)
        /*0164*/ 	.word	0x00000068


	//----- nvinfo : EIATTR_REGCOUNT
	.align		4
.L_70:
        /*0168*/ 	.byte	0x04, 0x2f
        /*016a*/ 	.short	(.L_72 - .L_71)
	.align		4
.L_71:
        /*016c*/ 	.word	index@(_ZN5flash44flash_bwd_dq_dk_dv_loop_seqk_parallel_kernelI23Flash_bwd_kernel_traitsILi128ELi64ELi128ELi8ELi2ELi4ELi2ELb0ELb0EN7cutlass6half_tE19Flash_kernel_traitsILi128ELi64ELi128ELi8ES3_EELb1ELb0ELb0ELb0ELb0ELb1ELb0EEEvNS_16Flash_bwd_paramsE)
        /*0170*/ 	.word	0x000000ff


	//----- nvinfo : EIATTR_FRAME_SIZE
	.align		4
.L_72:
        /*0174*/ 	.byte	0x04, 0x11
        /*0176*/ 	.short	(.L_74 - .L_73)
	.align		4
.L_73:
        /*0178*/ 	.word	index@(_ZN5flash44flash_bwd_dq_dk_dv_loop_seqk_parallel_kernelI23Flash_bwd_kernel_traitsILi128ELi64ELi128ELi8ELi2ELi4ELi2ELb0ELb0EN7cutlass6half_tE19Flash_kernel_traitsILi128ELi64ELi128ELi8ES3_EELb1ELb0ELb0ELb0ELb0ELb1ELb0EEEvNS_16Flash_bwd_paramsE)
        /*017c*/ 	.word	0x00000000


	//----- nvinfo : EIATTR_REGCOUNT
	.align		4
.L_74:
        /*0180*/ 	.byte	0x04, 0x2f
        /*0182*/ 	.short	(.L_76 - .L_75)
	.align		4
.L_75:
        /*0184*/ 	.word	index@(_ZN5flash27flash_bwd_convert_dq_kernelI23Flash_bwd_kernel_traitsILi128ELi64ELi128ELi8ELi2ELi4ELi2ELb0ELb0EN7cutlass6half_tE19Flash_kernel_traitsILi128ELi64ELi128ELi8ES3_EEEEvNS_16Flash_bwd_paramsEi)
        /*0188*/ 	.word	0x00000030


	//----- nvinfo : EIATTR_FRAME_SIZE
	.align		4
.L_76:
        /*018c*/ 	.byte	0x04, 0x11
        /*018e*/ 	.short	(.L_78 - .L_77)
	.align		4
.L_77:
        /*0190*/ 	.word	index@(_ZN5flash27flash_bwd_convert_dq_kernelI23Flash_bwd_kernel_traitsILi128ELi64ELi128ELi8ELi2ELi4ELi2ELb0ELb0EN7cutlass6half_tE19Flash_kernel_traitsILi128ELi64ELi128ELi8ES3_EEEEvNS_16Flash_bwd_paramsEi)
        /*0194*/ 	.word	0x00000000


	//----- nvinfo : EIATTR_REGCOUNT
	.align		4
.L_78:
        /*0198*/ 	.byte	0x04, 0x2f
        /*019a*/ 	.short	(.L_80 - .L_79)
	.align		4
.L_79:
        /*019c*/ 	.word	index@(_ZN5flash25flash_bwd_dot_do_o_kernelILb1E23Flash_bwd_kernel_traitsILi128ELi64ELi64ELi8ELi4ELi2ELi2ELb1ELb0EN7cutlass6half_tE19Flash_kernel_traitsILi128ELi64ELi64ELi8ES3_EEEEvNS_16Flash_bwd_paramsE)
        /*01a0*/ 	.word	0x00000031


	//----- nvinfo : EIATTR_FRAME_SIZE
	.align		4
.L_80:
        /*01a4*/ 	.byte	0x04, 0x11
        /*01a6*/ 	.short	(.L_82 - .L_81)
	.align		4
.L_81:
        /*01a8*/ 	.word	index@(_ZN5flash25flash_bwd_dot_do_o_kernelILb1E23Flash_bwd_kernel_traitsILi128ELi64ELi64ELi8ELi4ELi2ELi2ELb1ELb0EN7cutlass6half_tE19Flash_kernel_traitsILi128ELi64ELi64ELi8ES3_EEEEvNS_16Flash_bwd_paramsE)
        /*01ac*/ 	.word	0x00000000


	//----- nvinfo : EIATTR_REGCOUNT
	.align		4
.L_82:
        /*01b0*/ 	.byte	0x04, 0x2f
        /*01b2*/ 	.short	(.L_84 - .L_83)
	.align		4
.L_83:
        /*01b4*/ 	.word	index@(_ZN5flash25flash_bwd_dot_do_o_kernelILb0E23Flash_bwd_kernel_traitsILi128ELi64ELi64ELi8ELi4ELi2ELi2ELb1ELb0EN7cutlass6half_tE19Flash_kernel_traitsILi128ELi64ELi64ELi8ES3_EEEEvNS_16Flash_bwd_paramsE)
        /*01b8*/ 	.word	0x00000030


	//----- nvinfo : EIATTR_FRAME_SIZE
	.align		4
.L_84:
        /*01bc*/ 	.byte	0x04, 0x11
        /*01be*/ 	.short	(.L_86 - .L_85)
	.align		4
.L_85:
        /*01c0*/ 	.word	index@(_ZN5flash25flash_bwd_dot_do_o_kernelILb0E23Flash_bwd_kernel_traitsILi128ELi64ELi64ELi8ELi4ELi2ELi2ELb1ELb0EN7cutlass6half_tE19Flash_kernel_traitsILi128ELi64ELi64ELi8ES3_EEEEvNS_16Flash_bwd_paramsE)
        /*01c4*/ 	.word	0x00000000


	//----- nvinfo : EIATTR_REGCOUNT
	.align		4
.L_86:
        /*01c8*/ 	.byte	0x04, 0x2f
        /*01ca*/ 	.short	(.L_88 - .L_87)
	.align		4
.L_87:
        /*01cc*/ 	.word	index@(_ZN5flash44flash_bwd_dq_dk_dv_loop_seqk_parallel_kernelI23Flash_bwd_kernel_traitsILi128ELi64ELi64ELi8ELi4ELi2ELi2ELb1ELb0EN7cutlass6half_tE19Flash_kernel_traitsILi128ELi64ELi64ELi8ES3_EELb0ELb0ELb1ELb1ELb0ELb0ELb1EEEvNS_16Flash_bwd_paramsE)
        /*01d0*/ 	.word	0x000000ff


	//----- nvinfo : EIATTR_FRAME_SIZE
	.align		4
.L_88:
        /*01d4*/ 	.byte	0x04, 0x11
        /*01d6*/ 	.short	(.L_90 - .L_89)
	.align		4
.L_89:
        /*01d8*/ 	.word	index@(_ZN5flash44flash_bwd_dq_dk_dv_loop_seqk_parallel_kernelI23Flash_bwd_kernel_traitsILi128ELi64ELi64ELi8ELi4ELi2ELi2ELb1ELb0EN7cutlass6half_tE19Flash_kernel_traitsILi128ELi64ELi64ELi8ES3_EELb0ELb0ELb1ELb1ELb0ELb0ELb1EEEvNS_16Flash_bwd_paramsE)
        /*01dc*/ 	.word	0x00000000


	//----- nvinfo : EIATTR_REGCOUNT
	.align		4
.L_90:
        /*01e0*/ 	.byte	0x04, 0x2f
        /*01e2*/ 	.short	(.L_92 - .L_91)
	.align		4
.L_91:
        /*01e4*/ 	.word	index@(_ZN5flash44flash_bwd_dq_dk_dv_loop_seqk_parallel_kernelI23Flash_bwd_kernel_traitsILi128ELi64ELi64ELi8ELi4ELi2ELi2ELb1ELb0EN7cutlass6half_tE19Flash_kernel_traitsILi128ELi64ELi64ELi8ES3_EELb1ELb0ELb1ELb1ELb0ELb0ELb0EEEvNS_16Flash_bwd_paramsE)
        /*01e8*/ 	.word	0x000000ff


	//----- nvinfo : EIATTR_FRAME_SIZE
	.align		4
.L_92:
        /*01ec*/ 	.byte	0x04, 0x11
        /*01ee*/ 	.short	(.L_94 - .L_93)
	.align		4
.L_93:
        /*01f0*/ 	.word	index@(_ZN5flash44flash_bwd_dq_dk_dv_loop_seqk_parallel_kernelI23Flash_bwd_kernel_traitsILi128ELi64ELi64ELi8ELi4ELi2ELi2ELb1ELb0EN7cutlass6half_tE19Flash_kernel_traitsILi128ELi64ELi64ELi8ES3_EELb1ELb0ELb1ELb1ELb0ELb0ELb0EEEvNS_16Flash_bwd_paramsE)
        /*01f4*/ 	.word	0x00000000


	//----- nvinfo : EIATTR_REGCOUNT
	.align		4
.L_94:
        /*01f8*/ 	.byte	0x04, 0x2f
        /*01fa*/ 	.short	(.L_96 - .L_95)
	.align		4
.L_95:
        /*01fc*/ 	.word	index@(_ZN5flash44flash_bwd_dq_dk_dv_loop_seqk_parallel_kernelI23Flash_bwd_kernel_traitsILi128ELi64ELi64ELi8ELi4ELi2ELi2ELb1ELb0EN7cutlass6half_tE19Flash_kernel_traitsILi128ELi64ELi64ELi8ES3_EELb0ELb0ELb1ELb0ELb0ELb1ELb1EEEvNS_16Flash_bwd_paramsE)
        /*0200*/ 	.word	0x000000ff


	//----- nvinfo : EIATTR_FRAME_SIZE
	.align		4
.L_96:
        /*0204*/ 	.byte	0x04, 0x11
        /*0206*/ 	.short	(.L_98 - .L_97)
	.align		4
.L_97:
        /*0208*/ 	.word	index@(_ZN5flash44flash_bwd_dq_dk_dv_loop_seqk_parallel_kernelI23Flash_bwd_kernel_traitsILi128ELi64ELi64ELi8ELi4ELi2ELi2ELb1ELb0EN7cutlass6half_tE19Flash_kernel_traitsILi128ELi64ELi64ELi8ES3_EELb0ELb0ELb1ELb0ELb0ELb1ELb1EEEvNS_16Flash_bwd_paramsE)
        /*020c*/ 	.word	0x00000000


	//----- nvinfo : EIATTR_REGCOUNT
	.align		4
.L_98:
        /*0210*/ 	.byte	0x04, 0x2f
        /*0212*/ 	.short	(.L_100 - .L_99)
	.align		4
.L_99:
        /*0214*/ 	.word	index@(_ZN5flash44flash_bwd_dq_dk_dv_loop_seqk_parallel_kernelI23Flash_bwd_kernel_traitsILi128ELi64ELi64ELi8ELi4ELi2ELi2ELb1ELb0EN7cutlass6half_tE19Flash_kernel_traitsILi128ELi64ELi64ELi8ES3_EELb1ELb0ELb1ELb0ELb0ELb1ELb0EEEvNS_16Flash_bwd_paramsE)
        /*0218*/ 	.word	0x000000ff


	//----- nvinfo : EIATTR_FRAME_SIZE
	.align		4
.L_100:
        /*021c*/ 	.byte	0x04, 0x11
        /*021e*/ 	.short	(.L_102 - .L_101)
	.align		4
.L_101:
        /*0220*/ 	.word	index@(_ZN5flash44flash_bwd_dq_dk_dv_loop_seqk_parallel_kernelI23Flash_bwd_kernel_traitsILi128ELi64ELi64ELi8ELi4ELi2ELi2ELb1ELb0EN7cutlass6half_tE19Flash_kernel_traitsILi128ELi64ELi64ELi8ES3_EELb1ELb0ELb1ELb0ELb0ELb1ELb0EEEvNS_16Flash_bwd_paramsE)
        /*0224*/ 	.word	0x00000000


	//----- nvinfo : EIATTR_REGCOUNT
	.align		4
.L_102:
        /*0228*/ 	.byte	0x04, 0x2f
        /*022a*/ 	.short	(.L_104 - .L_103)
	.align		4
.L_103:
        /*022c*/ 	.word	index@(_ZN5flash44flash_bwd_dq_dk_dv_loop_seqk_parallel_kernelI23Flash_bwd_kernel_traitsILi128ELi64ELi64ELi8ELi4ELi2ELi2ELb1ELb0EN7cutlass6half_tE19Flash_kernel_traitsILi128ELi64ELi64ELi8ES3_EELb0ELb0ELb0ELb1ELb0ELb0ELb1EEEvNS_16Flash_bwd_paramsE)
        /*0230*/ 	.word	0x000000ff


	//----- nvinfo : EIATTR_FRAME_SIZE
	.align		4
.L_104:
        /*0234*/ 	.byte	0x04, 0x11
        /*0236*/ 	.short	(.L_106 - .L_105)
	.align		4
.L_105:
        /*0238*/ 	.word	index@(_ZN5flash44flash_bwd_dq_dk_dv_loop_seqk_parallel_kernelI23Flash_bwd_kernel_traitsILi128ELi64ELi64ELi8ELi4ELi2ELi2ELb1ELb0EN7cutlass6half_tE19Flash_kernel_traitsILi128ELi64ELi64ELi8ES3_EELb0ELb0ELb0ELb1ELb0ELb0ELb1EEEvNS_16Flash_bwd_paramsE)
        /*023c*/ 	.word	0x00000000


	//----- nvinfo : EIATTR_REGCOUNT
	.align		4
.L_106:
        /*0240*/ 	.byte	0x04, 0x2f
        /*0242*/ 	.short	(.L_108 - .L_107)
	.align		4
.L_107:
        /*0244*/ 	.word	index@(_ZN5flash44flash_bwd_dq_dk_dv_loop_seqk_parallel_kernelI23Flash_bwd_kernel_traitsILi128ELi64ELi64ELi8ELi4ELi2ELi2ELb1ELb0EN7cutlass6half_tE19Flash_kernel_traitsILi128ELi64ELi64ELi8ES3_EELb1ELb0ELb0ELb1ELb0ELb0ELb0EEEvNS_16Flash_bwd_paramsE)
        /*0248*/ 	.word	0x000000ff


	//----- nvinfo : EIATTR_FRAME_SIZE
	.align		4
.L_108:
        /*024c*/ 	.byte	0x04, 0x11
        /*024e*/ 	.short	(.L_110 - .L_109)
	.align		4
.L_109:
        /*0250*/ 	.word	index@(_ZN5flash44flash_bwd_dq_dk_dv_loop_seqk_parallel_kernelI23Flash_bwd_kernel_traitsILi128ELi64ELi64ELi8ELi4ELi2ELi2ELb1ELb0EN7cutlass6half_tE19Flash_kernel_traitsILi128ELi64ELi64ELi8ES3_EELb1ELb0ELb0ELb1ELb0ELb0ELb0EEEvNS_16Flash_bwd_paramsE)
        /*0254*/ 	.word	0x00000000


	//----- nvinfo : EIATTR_REGCOUNT
	.align		4
.L_110:
        /*0258*/ 	.byte	0x04, 0x2f
        /*025a*/ 	.short	(.L_112 - .L_111)
	.align		4
.L_111:
        /*025c*/ 	.word	index@(_ZN5flash44flash_bwd_dq_dk_dv_loop_seqk_parallel_kernelI23Flash_bwd_kernel_traitsILi128ELi64ELi64ELi8ELi4ELi2ELi2ELb1ELb0EN7cutlass6half_tE19Flash_kernel_traitsILi128ELi64ELi64ELi8ES3_EELb0ELb0ELb0ELb0ELb1ELb1ELb1EEEvNS_16Flash_bwd_paramsE)
        /*0260*/ 	.word	0x000000ff


	//----- nvinfo : EIATTR_FRAME_SIZE
	.align		4
.L_112:
        /*0264*/ 	.byte	0x04, 0x11
        /*0266*/ 	.short	(.L_114 - .L_113)
	.align		4
.L_113:
        /*0268*/ 	.word	index@(_ZN5flash44flash_bwd_dq_dk_dv_loop_seqk_parallel_kernelI23Flash_bwd_kernel_traitsILi128ELi64ELi64ELi8ELi4ELi2ELi2ELb1ELb0EN7cutlass6half_tE19Flash_kernel_traitsILi128ELi64ELi64ELi8ES3_EELb0ELb0ELb0ELb0ELb1ELb1ELb1EEEvNS_16Flash_bwd_paramsE)
        /*026c*/ 	.word	0x00000000


	//----- nvinfo : EIATTR_REGCOUNT
	.align		4
.L_114:
        /*0270*/ 	.byte	0x04, 0x2f
        /*0272*/ 	.short	(.L_116 - .L_115)
	.align		4
.L_115:
        /*0274*/ 	.word	index@(_ZN5flash44flash_bwd_dq_dk_dv_loop_seqk_parallel_kernelI23Flash_bwd_kernel_traitsILi128ELi64ELi64ELi8ELi4ELi2ELi2ELb1ELb0EN7cutlass6half_tE19Flash_kernel_traitsILi128ELi64ELi64ELi8ES3_EELb1ELb0ELb0ELb0ELb1ELb1ELb0EEEvNS_16Flash_bwd_paramsE)
        /*0278*/ 	.word	0x000000ff


	//----- nvinfo : EIATTR_FRAME_SIZE
	.align		4
.L_116:
        /*027c*/ 	.byte	0x04, 0x11
        /*027e*/ 	.short	(.L_118 - .L_117)
	.align		4
.L_117:
        /*0280*/ 	.word	index@(_ZN5flash44flash_bwd_dq_dk_dv_loop_seqk_parallel_kernelI23Flash_bwd_kernel_traitsILi128ELi64ELi64ELi8ELi4ELi2ELi2ELb1ELb0EN7cutlass6half_tE19Flash_kernel_traitsILi128ELi64ELi64ELi8ES3_EELb1ELb0ELb0ELb0ELb1ELb1ELb0EEEvNS_16Flash_bwd_paramsE)
        /*0284*/ 	.word	0x00000000


	//----- nvinfo : EIATTR_REGCOUNT
	.align		4
.L_118:
        /*0288*/ 	.byte	0x04, 0x2f
        /*028a*/ 	.short	(.L_120 - .L_119)
	.align		4
.L_119:
        /*028c*/ 	.word	index@(_ZN5flash44flash_bwd_dq_dk_dv_loop_seqk_parallel_kernelI23Flash_bwd_kernel_traitsILi128ELi64ELi64ELi8ELi4ELi2ELi2ELb1ELb0EN7cutlass6half_tE19Flash_kernel_traitsILi128ELi64ELi64ELi8ES3_EELb0ELb0ELb1ELb0ELb0ELb0ELb1EEEvNS_16Flash_bwd_paramsE)
        /*0290*/ 	.word	0x000000ff


	//----- nvinfo : EIATTR_FRAME_SIZE
	.align		4
.L_120:
        /*0294*/ 	.byte	0x04, 0x11
        /*0296*/ 	.short	(.L_122 - .L_121)
	.align		4
.L_121:
        /*0298*/ 	.word	index@(_ZN5flash44flash_bwd_dq_dk_dv_loop_seqk_parallel_kernelI23Flash_bwd_kernel_traitsILi128ELi64ELi64ELi8ELi4ELi2ELi2ELb1ELb0EN7cutlass6half_tE19Flash_kernel_traitsILi128ELi64ELi64ELi8ES3_EELb0ELb0ELb1ELb0ELb0ELb0ELb1EEEvNS_16Flash_bwd_paramsE)
        /*029c*/ 	.word	0x00000000


	//----- nvinfo : EIATTR_REGCOUNT
	.align		4
.L_122:
        /*02a0*/ 	.byte	0x04, 0x2f
        /*02a2*/ 	.short	(.L_124 - .L_123)
	.align		4
.L_123:
        /*02a4*/ 	.word	index@(_ZN5flash44flash_bwd_dq_dk_dv_loop_seqk_parallel_kernelI23Flash_bwd_kernel_traitsILi128ELi64ELi64ELi8ELi4ELi2ELi2ELb1ELb0EN7cutlass6half_tE19Flash_kernel_traitsILi128ELi64ELi64ELi8ES3_EELb1ELb0ELb1ELb0ELb0ELb0ELb0EEEvNS_16Flash_bwd_paramsE)
        /*02a8*/ 	.word	0x000000ff


	//----- nvinfo : EIATTR_FRAME_SIZE
	.align		4
.L_124:
        /*02ac*/ 	.byte	0x04, 0x11
        /*02ae*/ 	.short	(.L_126 - .L_125)
	.align		4
.L_125:
        /*02b0*/ 	.word	index@(_ZN5flash44flash_bwd_dq_dk_dv_loop_seqk_parallel_kernelI23Flash_bwd_kernel_traitsILi128ELi64ELi64ELi8ELi4ELi2ELi2ELb1ELb0EN7cutlass6half_tE19Flash_kernel_traitsILi128ELi64ELi64ELi8ES3_EELb1ELb0ELb1ELb0ELb0ELb0ELb0EEEvNS_16Flash_bwd_paramsE)
        /*02b4*/ 	.word	0x00000000


	//----- nvinfo : EIATTR_REGCOUNT
	.align		4
.L_126:
        /*02b8*/ 	.byte	0x04, 0x2f
        /*02ba*/ 	.short	(.L_128 - .L_127)
	.align		4
.L_127:
        /*02bc*/ 	.word	index@(_ZN5flash44flash_bwd_dq_dk_dv_loop_seqk_parallel_kernelI23Flash_bwd_kernel_traitsILi128ELi64ELi64ELi8ELi4ELi2ELi2ELb1ELb0EN7cutlass6half_tE19Flash_kernel_traitsILi128ELi64ELi64ELi8ES3_EELb0ELb0ELb0ELb0ELb0ELb0ELb1EEEvNS_16Flash_bwd_paramsE)
        /*02c0*/ 	.word	0x000000fc


	//----- nvinfo : EIATTR_FRAME_SIZE
	.align		4
.L_128:
        /*02c4*/ 	.byte	0x04, 0x11
        /*02c6*/ 	.short	(.L_130 - .L_129)
	.align		4
.L_129:
        /*02c8*/ 	.word	index@(_ZN5flash44flash_bwd_dq_dk_dv_loop_seqk_parallel_kernelI23Flash_bwd_kernel_traitsILi128ELi64ELi64ELi8ELi4ELi2ELi2ELb1ELb0EN7cutlass6half_tE19Flash_kernel_traitsILi128ELi64ELi64ELi8ES3_EELb0ELb0ELb0ELb0ELb0ELb0ELb1EEEvNS_16Flash_bwd_paramsE)
        /*02cc*/ 	.word	0x00000000


	//----- nvinfo : EIATTR_REGCOUNT
	.align		4
.L_130:
        /*02d0*/ 	.byte	0x04, 0x2f
        /*02d2*/ 	.short	(.L_132 - .L_131)
	.align		4
.L_131:
        /*02d4*/ 	.word	index@(_ZN5flash44flash_bwd_dq_dk_dv_loop_seqk_parallel_kernelI23Flash_bwd_kernel_traitsILi128ELi64ELi64ELi8ELi4ELi2ELi2ELb1ELb0EN7cutlass6half_tE19Flash_kernel_traitsILi128ELi64ELi64ELi8ES3_EELb1ELb0ELb0ELb0ELb0ELb0ELb0EEEvNS_16Flash_bwd_paramsE)
        /*02d8*/ 	.word	0x000000ff


	//----- nvinfo : EIATTR_FRAME_SIZE
	.align		4
.L_132:
        /*02dc*/ 	.byte	0x04, 0x11
        /*02de*/ 	.short	(.L_134 - .L_133)
	.align		4
.L_133:
        /*02e0*/ 	.word	index@(_ZN5flash44flash_bwd_dq_dk_dv_loop_seqk_parallel_kernelI23Flash_bwd_kernel_traitsILi128ELi64ELi64ELi8ELi4ELi2ELi2ELb1ELb0EN7cutlass6half_tE19Flash_kernel_traitsILi128ELi64ELi64ELi8ES3_EELb1ELb0ELb0ELb0ELb0ELb0ELb0EEEvNS_16Flash_bwd_paramsE)
        /*02e4*/ 	.word	0x00000000


	//----- nvinfo : EIATTR_REGCOUNT
	.align		4
.L_134:
        /*02e8*/ 	.byte	0x04, 0x2f
        /*02ea*/ 	.short	(.L_136 - .L_135)
	.align		4
.L_135:
        /*02ec*/ 	.word	index@(_ZN5flash44flash_bwd_dq_dk_dv_loop_seqk_parallel_kernelI23Flash_bwd_kernel_traitsILi128ELi64ELi64ELi8ELi4ELi2ELi2ELb1ELb0EN7cutlass6half_tE19Flash_kernel_traitsILi128ELi64ELi64ELi8ES3_EELb0ELb0ELb0ELb0ELb0ELb1ELb1EEEvNS_16Flash_bwd_paramsE)
        /*02f0*/ 	.word	0x000000fc


	//----- nvinfo : EIATTR_FRAME_SIZE
	.align		4
.L_136:
        /*02f4*/ 	.byte	0x04, 0x11
        /*02f6*/ 	.short	(.L_138 - .L_137)
	.align		4
.L_137:
        /*02f8*/ 	.word	index@(_ZN5flash44flash_bwd_dq_dk_dv_loop_seqk_parallel_kernelI23Flash_bwd_kernel_traitsILi128ELi64ELi64ELi8ELi4ELi2ELi2ELb1ELb0EN7cutlass6half_tE19Flash_kernel_traitsILi128ELi64ELi64ELi8ES3_EELb0ELb0ELb0ELb0ELb0ELb1ELb1EEEvNS_16Flash_bwd_paramsE)
        /*02fc*/ 	.word	0x00000000


	//----- nvinfo : EIATTR_REGCOUNT
	.align		4
.L_138:
        /*0300*/ 	.byte	0x04, 0x2f
        /*0302*/ 	.short	(.L_140 - .L_139)
	.align		4
.L_139:
        /*0304*/ 	.word	index@(_ZN5flash44flash_bwd_dq_dk_dv_loop_seqk_parallel_kernelI23Flash_bwd_kernel_traitsILi128ELi64ELi64ELi8ELi4ELi2ELi2ELb1ELb0EN7cutlass6half_tE19Flash_kernel_traitsILi128ELi64ELi64ELi8ES3_EELb1ELb0ELb0ELb0ELb0ELb1ELb0EEEvNS_16Flash_bwd_paramsE)
        /*0308*/ 	.word	0x000000fe


	//----- nvinfo : EIATTR_FRAME_SIZE
	.align		4
.L_140:
        /*030c*/ 	.byte	0x04, 0x11
        /*030e*/ 	.short	(.L_142 - .L_141)
	.align		4
.L_141:
        /*0310*/ 	.word	index@(_ZN5flash44flash_bwd_dq_dk_dv_loop_seqk_parallel_kernelI23Flash_bwd_kernel_traitsILi128ELi64ELi64ELi8ELi4ELi2ELi2ELb1ELb0EN7cutlass6half_tE19Flash_kernel_traitsILi128ELi64ELi64ELi8ES3_EELb1ELb0ELb0ELb0ELb0ELb1ELb0EEEvNS_16Flash_bwd_paramsE)
        /*0314*/ 	.word	0x00000000


	//----- nvinfo : EIATTR_REGCOUNT
	.align		4
.L_142:
        /*0318*/ 	.byte	0x04, 0x2f
        /*031a*/ 	.short	(.L_144 - .L_143)
	.align		4
.L_143:
        /*031c*/ 	.word	index@(_ZN5flash27flash_bwd_convert_dq_kernelI23Flash_bwd_kernel_traitsILi128ELi64ELi64ELi8ELi4ELi2ELi2ELb1ELb0EN7cutlass6half_tE19Flash_kernel_traitsILi128ELi64ELi64ELi8ES3_EEEEvNS_16Flash_bwd_paramsEi)
        /*0320*/ 	.word	0x00000030


	//----- nvinfo : EIATTR_FRAME_SIZE
	.align		4
.L_144:
        /*0324*/ 	.byte	0x04, 0x11
        /*0326*/ 	.short	(.L_146 - .L_145)
	.align		4
.L_145:
        /*0328*/ 	.word	index@(_ZN5flash27flash_bwd_convert_dq_kernelI23Flash_bwd_kernel_traitsILi128ELi64ELi64ELi8ELi4ELi2ELi2ELb1ELb0EN7cutlass6half_tE19Flash_kernel_traitsILi128ELi64ELi64ELi8ES3_EEEEvNS_16Flash_bwd_paramsEi)
        /*032c*/ 	.word	0x00000000


	//----- nvinfo : EIATTR_REGCOUNT
	.align		4
.L_146:
        /*0330*/ 	.byte	0x04, 0x2f
        /*0332*/ 	.short	(.L_148 - .L_147)
	.align		4
.L_147:
        /*0334*/ 	.word	index@(_ZN5flash44flash_bwd_dq_dk_dv_loop_seqk_parallel_kernelI23Flash_bwd_kernel_traitsILi128ELi64ELi128ELi8ELi2ELi4ELi2ELb0ELb0EN7cutlass6half_tE19Flash_kernel_traitsILi128ELi64ELi128ELi8ES3_EELb0ELb0ELb1ELb1ELb0ELb0ELb0EEEvNS_16Flash_bwd_paramsE)
        /*0338*/ 	.word	0x000000ff


	//----- nvinfo : EIATTR_FRAME_SIZE
	.align		4
.L_148:
        /*033c*/ 	.byte	0x04, 0x11
        /*033e*/ 	.short	(.L_150 - .L_149)
	.align		4
.L_149:
        /*0340*/ 	.word	index@(_ZN5flash44flash_bwd_dq_dk_dv_loop_seqk_parallel_kernelI23Flash_bwd_kernel_traitsILi128ELi64ELi128ELi8ELi2ELi4ELi2ELb0ELb0EN7cutlass6half_tE19Flash_kernel_traitsILi128ELi64ELi128ELi8ES3_EELb0ELb0ELb1ELb1ELb0ELb0ELb0EEEvNS_16Flash_bwd_paramsE)
        /*0344*/ 	.word	0x00000008


	//----- nvinfo : EIATTR_REGCOUNT
	.align		4
.L_150:
        /*0348*/ 	.byte	0x04, 0x2f
        /*034a*/ 	.short	(.L_152 - .L_151)
	.align		4
.L_151:
        /*034c*/ 	.word	index@(_ZN5flash44flash_bwd_dq_dk_dv_loop_seqk_parallel_kernelI23Flash_bwd_kernel_traitsILi128ELi64ELi128ELi8ELi2ELi4ELi2ELb0ELb0EN7cutlass6half_tE19Flash_kernel_traitsILi128ELi64ELi128ELi8ES3_EELb0ELb0ELb1ELb0ELb0ELb1ELb0EEEvNS_16Flash_bwd_paramsE)
        /*0350*/ 	.word	0x000000fe


	//----- nvinfo : EIATTR_FRAME_SIZE
	.align		4
.L_152:
        /*0354*/ 	.byte	0x04, 0x11
        /*0356*/ 	.short	(.L_154 - .L_153)
	.align		4
.L_153:
        /*0358*/ 	.word	index@(_ZN5flash44flash_bwd_dq_dk_dv_loop_seqk_parallel_kernelI23Flash_bwd_kernel_traitsILi128ELi64ELi128ELi8ELi2ELi4ELi2ELb0ELb0EN7cutlass6half_tE19Flash_kernel_traitsILi128ELi64ELi128ELi8ES3_EELb0ELb0ELb1ELb0ELb0ELb1ELb0EEEvNS_16Flash_bwd_paramsE)
        /*035c*/ 	.word	0x00000000


	//----- nvinfo : EIATTR_REGCOUNT
	.align		4
.L_154:
        /*0360*/ 	.byte	0x04, 0x2f
        /*0362*/ 	.short	(.L_156 - .L_155)
	.align		4
.L_155:
        /*0364*/ 	.word	index@(_ZN5flash44flash_bwd_dq_dk_dv_loop_seqk_parallel_kernelI23Flash_bwd_kernel_traitsILi128ELi64ELi128ELi8ELi2ELi4ELi2ELb0ELb0EN7cutlass6half_tE19Flash_kernel_traitsILi128ELi64ELi128ELi8ES3_EELb0ELb0ELb0ELb1ELb0ELb0ELb0EEEvNS_16Flash_bwd_paramsE)
        /*0368*/ 	.word	0x000000ff


	//----- nvinfo : EIATTR_FRAME_SIZE
	.align		4
.L_156:
        /*036c*/ 	.byte	0x04, 0x11
        /*036e*/ 	.short	(.L_158 - .L_157)
	.align		4
.L_157:
        /*0370*/ 	.word	index@(_ZN5flash44flash_bwd_dq_dk_dv_loop_seqk_parallel_kernelI23Flash_bwd_kernel_traitsILi128ELi64ELi128ELi8ELi2ELi4ELi2ELb0ELb0EN7cutlass6half_tE19Flash_kernel_traitsILi128ELi64ELi128ELi8ES3_EELb0ELb0ELb0ELb1ELb0ELb0ELb0EEEvNS_16Flash_bwd_paramsE)
        /*0374*/ 	.word	0x00000000


	//----- nvinfo : EIATTR_REGCOUNT
	.align		4
.L_158:
        /*0378*/ 	.byte	0x04, 0x2f
        /*037a*/ 	.short	(.L_160 - .L_159)
	.align		4
.L_159:
        /*037c*/ 	.word	index@(_ZN5flash44flash_bwd_dq_dk_dv_loop_seqk_parallel_kernelI23Flash_bwd_kernel_traitsILi128ELi64ELi128ELi8ELi2ELi4ELi2ELb0ELb0EN7cutlass6half_tE19Flash_kernel_traitsILi128ELi64ELi128ELi8ES3_EELb0ELb0ELb0ELb0ELb1ELb1ELb0EEEvNS_16Flash_bwd_paramsE)
        /*0380*/ 	.word	0x000000ff


	//----- nvinfo : EIATTR_FRAME_SIZE
	.align		4
.L_160:
        /*0384*/ 	.byte	0x04, 0x11
        /*0386*/ 	.short	(.L_162 - .L_161)
	.align		4
.L_161:
        /*0388*/ 	.word	index@(_ZN5flash44flash_bwd_dq_dk_dv_loop_seqk_parallel_kernelI23Flash_bwd_kernel_traitsILi128ELi64ELi128ELi8ELi2ELi4ELi2ELb0ELb0EN7cutlass6half_tE19Flash_kernel_traitsILi128ELi64ELi128ELi8ES3_EELb0ELb0ELb0ELb0ELb1ELb1ELb0EEEvNS_16Flash_bwd_paramsE)
        /*038c*/ 	.word	0x00000008


	//----- nvinfo : EIATTR_REGCOUNT
	.align		4
.L_162:
        /*0390*/ 	.byte	0x04, 0x2f
        /*0392*/ 	.short	(.L_164 - .L_163)
	.align		4
.L_163:
        /*0394*/ 	.word	index@(_ZN5flash44flash_bwd_dq_dk_dv_loop_seqk_parallel_kernelI23Flash_bwd_kernel_traitsILi128ELi64ELi128ELi8ELi2ELi4ELi2ELb0ELb0EN7cutlass6half_tE19Flash_kernel_traitsILi128ELi64ELi128ELi8ES3_EELb0ELb0ELb1ELb0ELb0ELb0ELb0EEEvNS_16Flash_bwd_paramsE)
        /*0398*/ 	.word	0x000000ff


	//----- nvinfo : EIATTR_FRAME_SIZE
	.align		4
.L_164:
        /*039c*/ 	.byte	0x04, 0x11
        /*039e*/ 	.short	(.L_166 - .L_165)
	.align		4
.L_165:
        /*03a0*/ 	.word	index@(_ZN5flash44flash_bwd_dq_dk_dv_loop_seqk_parallel_kernelI23Flash_bwd_kernel_traitsILi128ELi64ELi128ELi8ELi2ELi4ELi2ELb0ELb0EN7cutlass6half_tE19Flash_kernel_traitsILi128ELi64ELi128ELi8ES3_EELb0ELb0ELb1ELb0ELb0ELb0ELb0EEEvNS_16Flash_bwd_paramsE)
        /*03a4*/ 	.word	0x00000008


	//----- nvinfo : EIATTR_REGCOUNT
	.align		4
.L_166:
        /*03a8*/ 	.byte	0x04, 0x2f
        /*03aa*/ 	.short	(.L_168 - .L_167)
	.align		4
.L_167:
        /*03ac*/ 	.word	index@(_ZN5flash44flash_bwd_dq_dk_dv_loop_seqk_parallel_kernelI23Flash_bwd_kernel_traitsILi128ELi64ELi128ELi8ELi2ELi4ELi2ELb0ELb0EN7cutlass6half_tE19Flash_kernel_traitsILi128ELi64ELi128ELi8ES3_EELb0ELb0ELb0ELb0ELb0ELb0ELb0EEEvNS_16Flash_bwd_paramsE)
        /*03b0*/ 	.word	0x000000ff


	//----- nvinfo : EIATTR_FRAME_SIZE
	.align		4
.L_168:
        /*03b4*/ 	.byte	0x04, 0x11
        /*03b6*/ 	.short	(.L_170 - .L_169)
	.align		4
.L_169:
        /*03b8*/ 	.word	index@(_ZN5flash44flash_bwd_dq_dk_dv_loop_seqk_parallel_kernelI23Flash_bwd_kernel_traitsILi128ELi64ELi128ELi8ELi2ELi4ELi2ELb0ELb0EN7cutlass6half_tE19Flash_kernel_traitsILi128ELi64ELi128ELi8ES3_EELb0ELb0ELb0ELb0ELb0ELb0ELb0EEEvNS_16Flash_bwd_paramsE)
        /*03bc*/ 	.word	0x00000000


	//----- nvinfo : EIATTR_REGCOUNT
	.align		4
.L_170:
        /*03c0*/ 	.byte	0x04, 0x2f
        /*03c2*/ 	.short	(.L_172 - .L_171)
	.align		4
.L_171:
        /*03c4*/ 	.word	index@(_ZN5flash44flash_bwd_dq_dk_dv_loop_seqk_parallel_kernelI23Flash_bwd_kernel_traitsILi128ELi64ELi128ELi8ELi2ELi4ELi2ELb0ELb0EN7cutlass6half_tE19Flash_kernel_traitsILi128ELi64ELi128ELi8ES3_EELb0ELb0ELb0ELb0ELb0ELb1ELb0EEEvNS_16Flash_bwd_paramsE)
        /*03c8*/ 	.word	0x000000ff


	//----- nvinfo : EIATTR_FRAME_SIZE
	.align		4
.L_172:
        /*03cc*/ 	.byte	0x04, 0x11
        /*03ce*/ 	.short	(.L_174 - .L_173)
	.align		4
.L_173:
        /*03d0*/ 	.word	index@(_ZN5flash44flash_bwd_dq_dk_dv_loop_seqk_parallel_kernelI23Flash_bwd_kernel_traitsILi128ELi64ELi128ELi8ELi2ELi4ELi2ELb0ELb0EN7cutlass6half_tE19Flash_kernel_traitsILi128ELi64ELi128ELi8ES3_EELb0ELb0ELb0ELb0ELb0ELb1ELb0EEEvNS_16Flash_bwd_paramsE)
        /*03d4*/ 	.word	0x00000000


	//----- nvinfo : EIATTR_REGCOUNT
	.align		4
.L_174:
        /*03d8*/ 	.byte	0x04, 0x2f
        /*03da*/ 	.short	(.L_176 - .L_175)
	.align		4
.L_175:
        /*03dc*/ 	.word	index@(_ZN5flash44flash_bwd_dq_dk_dv_loop_seqk_parallel_kernelI23Flash_bwd_kernel_traitsILi128ELi64ELi64ELi8ELi4ELi2ELi2ELb1ELb0EN7cutlass6half_tE19Flash_kernel_traitsILi128ELi64ELi64ELi8ES3_EELb0ELb0ELb1ELb1ELb0ELb0ELb0EEEvNS_16Flash_bwd_paramsE)
        /*03e0*/ 	.word	0x000000fe


	//----- nvinfo : EIATTR_FRAME_SIZE
	.align		4
.L_176:
        /*03e4*/ 	.byte	0x04, 0x11
        /*03e6*/ 	.short	(.L_178 - .L_177)
	.align		4
.L_177:
        /*03e8*/ 	.word	index@(_ZN5flash44flash_bwd_dq_dk_dv_loop_seqk_parallel_kernelI23Flash_bwd_kernel_traitsILi128ELi64ELi64ELi8ELi4ELi2ELi2ELb1ELb0EN7cutlass6half_tE19Flash_kernel_traitsILi128ELi64ELi64ELi8ES3_EELb0ELb0ELb1ELb1ELb0ELb0ELb0EEEvNS_16Flash_bwd_paramsE)
        /*03ec*/ 	.word	0x00000000


	//----- nvinfo : EIATTR_REGCOUNT
	.align		4
.L_178:
        /*03f0*/ 	.byte	0x04, 0x2f
        /*03f2*/ 	.short	(.L_180 - .L_179)
	.align		4
.L_179:
        /*03f4*/ 	.word	index@(_ZN5flash44flash_bwd_dq_dk_dv_loop_seqk_parallel_kernelI23Flash_bwd_kernel_traitsILi128ELi64ELi64ELi8ELi4ELi2ELi2ELb1ELb0EN7cutlass6half_tE19Flash_kernel_traitsILi128ELi64ELi64ELi8ES3_EELb0ELb0ELb1ELb0ELb0ELb1ELb0EEEvNS_16Flash_bwd_paramsE)
        /*03f8*/ 	.word	0x000000ff


	//----- nvinfo : EIATTR_FRAME_SIZE
	.align		4
.L_180:
        /*03fc*/ 	.byte	0x04, 0x11
        /*03fe*/ 	.short	(.L_182 - .L_181)
	.align		4
.L_181:
        /*0400*/ 	.word	index@(_ZN5flash44flash_bwd_dq_dk_dv_loop_seqk_parallel_kernelI23Flash_bwd_kernel_traitsILi128ELi64ELi64ELi8ELi4ELi2ELi2ELb1ELb0EN7cutlass6half_tE19Flash_kernel_traitsILi128ELi64ELi64ELi8ES3_EELb0ELb0ELb1ELb0ELb0ELb1ELb0EEEvNS_16Flash_bwd_paramsE)
        /*0404*/ 	.word	0x00000000


	//----- nvinfo : EIATTR_REGCOUNT
	.align		4
.L_182:
        /*0408*/ 	.byte	0x04, 0x2f
        /*040a*/ 	.short	(.L_184 - .L_183)
	.align		4
.L_183:
        /*040c*/ 	.word	index@(_ZN5flash44flash_bwd_dq_dk_dv_loop_seqk_parallel_kernelI23Flash_bwd_kernel_traitsILi128ELi64ELi64ELi8ELi4ELi2ELi2ELb1ELb0EN7cutlass6half_tE19Flash_kernel_traitsILi128ELi64ELi64ELi8ES3_EELb0ELb0ELb0ELb1ELb0ELb0ELb0EEEvNS_16Flash_bwd_paramsE)
        /*0410*/ 	.word	0x000000ff


	//----- nvinfo : EIATTR_FRAME_SIZE
	.align		4
.L_184:
        /*0414*/ 	.byte	0x04, 0x11
        /*0416*/ 	.short	(.L_186 - .L_185)
	.align		4
.L_185:
        /*0418*/ 	.word	index@(_ZN5flash44flash_bwd_dq_dk_dv_loop_seqk_parallel_kernelI23Flash_bwd_kernel_traitsILi128ELi64ELi64ELi8ELi4ELi2ELi2ELb1ELb0EN7cutlass6half_tE19Flash_kernel_traitsILi128ELi64ELi64ELi8ES3_EELb0ELb0ELb0ELb1ELb0ELb0ELb0EEEvNS_16Flash_bwd_paramsE)
        /*041c*/ 	.word	0x00000000


	//----- nvinfo : EIATTR_REGCOUNT
	.align		4
.L_186:
        /*0420*/ 	.byte	0x04, 0x2f
        /*0422*/ 	.short	(.L_188 - .L_187)
	.align		4
.L_187:
        /*0424*/ 	.word	index@(_ZN5flash44flash_bwd_dq_dk_dv_loop_seqk_parallel_kernelI23Flash_bwd_kernel_traitsILi128ELi64ELi64ELi8ELi4ELi2ELi2ELb1ELb0EN7cutlass6half_tE19Flash_kernel_traitsILi128ELi64ELi64ELi8ES3_EELb0ELb0ELb0ELb0ELb1ELb1ELb0EEEvNS_16Flash_bwd_paramsE)
        /*0428*/ 	.word	0x000000ff


	//----- nvinfo : EIATTR_FRAME_SIZE
	.align		4
.L_188:
        /*042c*/ 	.byte	0x04, 0x11
        /*042e*/ 	.short	(.L_190 - .L_189)
	.align		4
.L_189:
        /*0430*/ 	.word	index@(_ZN5flash44flash_bwd_dq_dk_dv_loop_seqk_parallel_kernelI23Flash_bwd_kernel_traitsILi128ELi64ELi64ELi8ELi4ELi2ELi2ELb1ELb0EN7cutlass6half_tE19Flash_kernel_traitsILi128ELi64ELi64ELi8ES3_EELb0ELb0ELb0ELb0ELb1ELb1ELb0EEEvNS_16Flash_bwd_paramsE)
        /*0434*/ 	.word	0x00000000


	//----- nvinfo : EIATTR_REGCOUNT
	.align		4
.L_190:
        /*0438*/ 	.byte	0x04, 0x2f
        /*043a*/ 	.short	(.L_192 - .L_191)
	.align		4
.L_191:
        /*043c*/ 	.word	index@(_ZN5flash44flash_bwd_dq_dk_dv_loop_seqk_parallel_kernelI23Flash_bwd_kernel_traitsILi128ELi64ELi64ELi8ELi4ELi2ELi2ELb1ELb0EN7cutlass6half_tE19Flash_kernel_traitsILi128ELi64ELi64ELi8ES3_EELb0ELb0ELb1ELb0ELb0ELb0ELb0EEEvNS_16Flash_bwd_paramsE)
        /*0440*/ 	.word	0x000000ff


	//----- nvinfo : EIATTR_FRAME_SIZE
	.align		4
.L_192:
        /*0444*/ 	.byte	0x04, 0x11
        /*0446*/ 	.short	(.L_194 - .L_193)
	.align		4
.L_193:
        /*0448*/ 	.word	index@(_ZN5flash44flash_bwd_dq_dk_dv_loop_seqk_parallel_kernelI23Flash_bwd_kernel_traitsILi128ELi64ELi64ELi8ELi4ELi2ELi2ELb1ELb0EN7cutlass6half_tE19Flash_kernel_traitsILi128ELi64ELi64ELi8ES3_EELb0ELb0ELb1ELb0ELb0ELb0ELb0EEEvNS_16Flash_bwd_paramsE)
        /*044c*/ 	.word	0x00000000


	//----- nvinfo : EIATTR_REGCOUNT
	.align		4
.L_194:
        /*0450*/ 	.byte	0x04, 0x2f
        /*0452*/ 	.short	(.L_196 - .L_195)
	.align		4
.L_195:
        /*0454*/ 	.word	index@(_ZN5flash44flash_bwd_dq_dk_dv_loop_seqk_parallel_kernelI23Flash_bwd_kernel_traitsILi128ELi64ELi64ELi8ELi4ELi2ELi2ELb1ELb0EN7cutlass6half_tE19Flash_kernel_traitsILi128ELi64ELi64ELi8ES3_EELb0ELb0ELb0ELb0ELb0ELb0ELb0EEEvNS_16Flash_bwd_paramsE)
        /*0458*/ 	.word	0x000000ff


	//----- nvinfo : EIATTR_FRAME_SIZE
	.align		4
.L_196:
        /*045c*/ 	.byte	0x04, 0x11
        /*045e*/ 	.short	(.L_198 - .L_197)
	.align		4
.L_197:
        /*0460*/ 	.word	index@(_ZN5flash44flash_bwd_dq_dk_dv_loop_seqk_parallel_kernelI23Flash_bwd_kernel_traitsILi128ELi64ELi64ELi8ELi4ELi2ELi2ELb1ELb0EN7cutlass6half_tE19Flash_kernel_traitsILi128ELi64ELi64ELi8ES3_EELb0ELb0ELb0ELb0ELb0ELb0ELb0EEEvNS_16Flash_bwd_paramsE)
        /*0464*/ 	.word	0x00000000


	//----- nvinfo : EIATTR_REGCOUNT
	.align		4
.L_198:
        /*0468*/ 	.byte	0x04, 0x2f
        /*046a*/ 	.short	(.L_200 - .L_199)
	.align		4
.L_199:
        /*046c*/ 	.word	index@(_ZN5flash44flash_bwd_dq_dk_dv_loop_seqk_parallel_kernelI23Flash_bwd_kernel_traitsILi128ELi64ELi64ELi8ELi4ELi2ELi2ELb1ELb0EN7cutlass6half_tE19Flash_kernel_traitsILi128ELi64ELi64ELi8ES3_EELb0ELb0ELb0ELb0ELb0ELb1ELb0EEEvNS_16Flash_bwd_paramsE)
        /*0470*/ 	.word	0x000000ff


	//----- nvinfo : EIATTR_FRAME_SIZE
	.align		4
.L_200:
        /*0474*/ 	.byte	0x04, 0x11
        /*0476*/ 	.short	(.L_202 - .L_201)
	.align		4
.L_201:
        /*0478*/ 	.word	index@(_ZN5flash44flash_bwd_dq_dk_dv_loop_seqk_parallel_kernelI23Flash_bwd_kernel_traitsILi128ELi64ELi64ELi8ELi4ELi2ELi2ELb1ELb0EN7cutlass6half_tE19Flash_kernel_traitsILi128ELi64ELi64ELi8ES3_EELb0ELb0ELb0ELb0ELb0ELb1ELb0EEEvNS_16Flash_bwd_paramsE)
        /*047c*/ 	.word	0x00000000


	//----- nvinfo : EIATTR_MIN_STACK_SIZE
	.align		4
.L_202:
        /*0480*/ 	.byte	0x04, 0x12
        /*0482*/ 	.short	(.L_204 - .L_203)
	.align		4
.L_203:
        /*0484*/ 	.word	index@(_ZN5flash44flash_bwd_dq_dk_dv_loop_seqk_parallel_kernelI23Flash_bwd_kernel_traitsILi128ELi64ELi64ELi8ELi4ELi2ELi2ELb1ELb0EN7cutlass6half_tE19Flash_kernel_traitsILi128ELi64ELi64ELi8ES3_EELb0ELb0ELb0ELb0ELb0ELb1ELb0EEEvNS_16Flash_bwd_paramsE)
        /*0488*/ 	.word	0x00000000


	//----- nvinfo : EIATTR_MIN_STACK_SIZE
	.align		4
.L_204:
        /*048c*/ 	.byte	0x04, 0x12
        /*048e*/ 	.short	(.L_206 - .L_205)
	.align		4
.L_205:
        /*0490*/ 	.word	index@(_ZN5flash44flash_bwd_dq_dk_dv_loop_seqk_parallel_kernelI23Flash_bwd_kernel_traitsILi128ELi64ELi64ELi8ELi4ELi2ELi2ELb1ELb0EN7cutlass6half_tE19Flash_kernel_traitsILi128ELi64ELi64ELi8ES3_EELb0ELb0ELb0ELb0ELb0ELb0ELb0EEEvNS_16Flash_bwd_paramsE)
        /*0494*/ 	.word	0x00000000


	//----- nvinfo : EIATTR_MIN_STACK_SIZE
	.align		4
.L_206:
        /*0498*/ 	.byte	0x04, 0x12
        /*049a*/ 	.short	(.L_208 - .L_207)
	.align		4
.L_207:
        /*049c*/ 	.word	index@(_ZN5flash44flash_bwd_dq_dk_dv_loop_seqk_parallel_kernelI23Flash_bwd_kernel_traitsILi128ELi64ELi64ELi8ELi4ELi2ELi2ELb1ELb0EN7cutlass6half_tE19Flash_kernel_traitsILi128ELi64ELi64ELi8ES3_EELb0ELb0ELb1ELb0ELb0ELb0ELb0EEEvNS_16Flash_bwd_paramsE)
        /*04a0*/ 	.word	0x00000000


	//----- nvinfo : EIATTR_MIN_STACK_SIZE
	.align		4
.L_208:
        /*04a4*/ 	.byte	0x04, 0x12
        /*04a6*/ 	.short	(.L_210 - .L_209)
	.align		4
.L_209:
        /*04a8*/ 	.word	index@(_ZN5flash44flash_bwd_dq_dk_dv_loop_seqk_parallel_kernelI23Flash_bwd_kernel_traitsILi128ELi64ELi64ELi8ELi4ELi2ELi2ELb1ELb0EN7cutlass6half_tE19Flash_kernel_traitsILi128ELi64ELi64ELi8ES3_EELb0ELb0ELb0ELb0ELb1ELb1ELb0EEEvNS_16Flash_bwd_paramsE)
        /*04ac*/ 	.word	0x00000000


	//----- nvinfo : EIATTR_MIN_STACK_SIZE
	.align		4
.L_210:
        /*04b0*/ 	.byte	0x04, 0x12
        /*04b2*/ 	.short	(.L_212 - .L_211)
	.align		4
.L_211:
        /*04b4*/ 	.word	index@(_ZN5flash44flash_bwd_dq_dk_dv_loop_seqk_parallel_kernelI23Flash_bwd_kernel_traitsILi128ELi64ELi64ELi8ELi4ELi2ELi2ELb1ELb0EN7cutlass6half_tE19Flash_kernel_traitsILi128ELi64ELi64ELi8ES3_EELb0ELb0ELb0ELb1ELb0ELb0ELb0EEEvNS_16Flash_bwd_paramsE)
        /*04b8*/ 	.word	0x00000000


	//----- nvinfo : EIATTR_MIN_STACK_SIZE
	.align		4
.L_212:
        /*04bc*/ 	.byte	0x04, 0x12
        /*04be*/ 	.short	(.L_214 - .L_213)
	.align		4
.L_213:
        /*04c0*/ 	.word	index@(_ZN5flash44flash_bwd_dq_dk_dv_loop_seqk_parallel_kernelI23Flash_bwd_kernel_traitsILi128ELi64ELi64ELi8ELi4ELi2ELi2ELb1ELb0EN7cutlass6half_tE19Flash_kernel_traitsILi128ELi64ELi64ELi8ES3_EELb0ELb0ELb1ELb0ELb0ELb1ELb0EEEvNS_16Flash_bwd_paramsE)
        /*04c4*/ 	.word	0x00000000


	//----- nvinfo : EIATTR_MIN_STACK_SIZE
	.align		4
.L_214:
        /*04c8*/ 	.byte	0x04, 0x12
        /*04ca*/ 	.short	(.L_216 - .L_215)
	.align		4
.L_215:
        /*04cc*/ 	.word	index@(_ZN5flash44flash_bwd_dq_dk_dv_loop_seqk_parallel_kernelI23Flash_bwd_kernel_traitsILi128ELi64ELi64ELi8ELi4ELi2ELi2ELb1ELb0EN7cutlass6half_tE19Flash_kernel_traitsILi128ELi64ELi64ELi8ES3_EELb0ELb0ELb1ELb1ELb0ELb0ELb0EEEvNS_16Flash_bwd_paramsE)
        /*04d0*/ 	.word	0x00000000


	//----- nvinfo : EIATTR_MIN_STACK_SIZE
	.align		4
.L_216:
        /*04d4*/ 	.byte	0x04, 0x12
        /*04d6*/ 	.short	(.L_218 - .L_217)
	.align		4
.L_217:
        /*04d8*/ 	.word	index@(_ZN5flash44flash_bwd_dq_dk_dv_loop_seqk_parallel_kernelI23Flash_bwd_kernel_traitsILi128ELi64ELi128ELi8ELi2ELi4ELi2ELb0ELb0EN7cutlass6half_tE19Flash_kernel_traitsILi128ELi64ELi128ELi8ES3_EELb0ELb0ELb0ELb0ELb0ELb1ELb0EEEvNS_16Flash_bwd_paramsE)
        /*04dc*/ 	.word	0x00000000


	//----- nvinfo : EIATTR_MIN_STACK_SIZE
	.align		4
.L_218:
        /*04e0*/ 	.byte	0x04, 0x12
        /*04e2*/ 	.short	(.L_220 - .L_219)
	.align		4
.L_219:
        /*04e4*/ 	.word	index@(_ZN5flash44flash_bwd_dq_dk_dv_loop_seqk_parallel_kernelI23Flash_bwd_kernel_traitsILi128ELi64ELi128ELi8ELi2ELi4ELi2ELb0ELb0EN7cutlass6half_tE19Flash_kernel_traitsILi128ELi64ELi128ELi8ES3_EELb0ELb0ELb0ELb0ELb0ELb0ELb0EEEvNS_16Flash_bwd_paramsE)
        /*04e8*/ 	.word	0x00000000


	//----- nvinfo : EIATTR_MIN_STACK_SIZE
	.align		4
.L_220:
        /*04ec*/ 	.byte	0x04, 0x12
        /*04ee*/ 	.short	(.L_222 - .L_221)
	.align		4
.L_221:
        /*04f0*/ 	.word	index@(_ZN5flash44flash_bwd_dq_dk_dv_loop_seqk_parallel_kernelI23Flash_bwd_kernel_traitsILi128ELi64ELi128ELi8ELi2ELi4ELi2ELb0ELb0EN7cutlass6half_tE19Flash_kernel_traitsILi128ELi64ELi128ELi8ES3_EELb0ELb0ELb1ELb0ELb0ELb0ELb0EEEvNS_16Flash_bwd_paramsE)
        /*04f4*/ 	.word	0x00000008


	//----- nvinfo : EIATTR_MIN_STACK_SIZE
	.align		4
.L_222:
        /*04f8*/ 	.byte	0x04, 0x12
        /*04fa*/ 	.short	(.L_224 - .L_223)
	.align		4
.L_223:
        /*04fc*/ 	.word	index@(_ZN5flash44flash_bwd_dq_dk_dv_loop_seqk_parallel_kernelI23Flash_bwd_kernel_traitsILi128ELi64ELi128ELi8ELi2ELi4ELi2ELb0ELb0EN7cutlass6half_tE19Flash_kernel_traitsILi128ELi64ELi128ELi8ES3_EELb0ELb0ELb0ELb0ELb1ELb1ELb0EEEvNS_16Flash_bwd_paramsE)
        /*0500*/ 	.word	0x00000008


	//----- nvinfo : EIATTR_MIN_STACK_SIZE
	.align		4
.L_224:
        /*0504*/ 	.byte	0x04, 0x12
        /*0506*/ 	.short	(.L_226 - .L_225)
	.align		4
.L_225:
        /*0508*/ 	.word	index@(_ZN5flash44flash_bwd_dq_dk_dv_loop_seqk_parallel_kernelI23Flash_bwd_kernel_traitsILi128ELi64ELi128ELi8ELi2ELi4ELi2ELb0ELb0EN7cutlass6half_tE19Flash_kernel_traitsILi128ELi64ELi128ELi8ES3_EELb0ELb0ELb0ELb1ELb0ELb0ELb0EEEvNS_16Flash_bwd_paramsE)
        /*050c*/ 	.word	0x00000000


	//----- nvinfo : EIATTR_MIN_STACK_SIZE
	.align		4
.L_226:
        /*0510*/ 	.byte	0x04, 0x12
        /*0512*/ 	.short	(.L_228 - .L_227)
	.align		4
.L_227:
        /*0514*/ 	.word	index@(_ZN5flash44flash_bwd_dq_dk_dv_loop_seqk_parallel_kernelI23Flash_bwd_kernel_traitsILi128ELi64ELi128ELi8ELi2ELi4ELi2ELb0ELb0EN7cutlass6half_tE19Flash_kernel_traitsILi128ELi64ELi128ELi8ES3_EELb0ELb0ELb1ELb0ELb0ELb1ELb0EEEvNS_16Flash_bwd_paramsE)
        /*0518*/ 	.word	0x00000000


	//----- nvinfo : EIATTR_MIN_STACK_SIZE
	.align		4
.L_228:
        /*051c*/ 	.byte	0x04, 0x12
        /*051e*/ 	.short	(.L_230 - .L_229)
	.align		4
.L_229:
        /*0520*/ 	.word	index@(_ZN5flash44flash_bwd_dq_dk_dv_loop_seqk_parallel_kernelI23Flash_bwd_kernel_traitsILi128ELi64ELi128ELi8ELi2ELi4ELi2ELb0ELb0EN7cutlass6half_tE19Flash_kernel_traitsILi128ELi64ELi128ELi8ES3_EELb0ELb0ELb1ELb1ELb0ELb0ELb0EEEvNS_16Flash_bwd_paramsE)
        /*0524*/ 	.word	0x00000008


	//----- nvinfo : EIATTR_MIN_STACK_SIZE
	.align		4
.L_230:
        /*0528*/ 	.byte	0x04, 0x12
        /*052a*/ 	.short	(.L_232 - .L_231)
	.align		4
.L_231:
        /*052c*/ 	.word	index@(_ZN5flash27flash_bwd_convert_dq_kernelI23Flash_bwd_kernel_traitsILi128ELi64ELi64ELi8ELi4ELi2ELi2ELb1ELb0EN7cutlass6half_tE19Flash_kernel_traitsILi128ELi64ELi64ELi8ES3_EEEEvNS_16Flash_bwd_paramsEi)
        /*0530*/ 	.word	0x00000000


	//----- nvinfo : EIATTR_MIN_STACK_SIZE
	.align		4
.L_232:
        /*0534*/ 	.byte	0x04, 0x12
        /*0536*/ 	.short	(.L_234 - .L_233)
	.align		4
.L_233:
        /*0538*/ 	.word	index@(_ZN5flash44flash_bwd_dq_dk_dv_loop_seqk_parallel_kernelI23Flash_bwd_kernel_traitsILi128ELi64ELi64ELi8ELi4ELi2ELi2ELb1ELb0EN7cutlass6half_tE19Flash_kernel_traitsILi128ELi64ELi64ELi8ES3_EELb1ELb0ELb0ELb0ELb0ELb1ELb0EEEvNS_16Flash_bwd_paramsE)
        /*053c*/ 	.word	0x00000000


	//----- nvinfo : EIATTR_MIN_STACK_SIZE
	.align		4
.L_234:
        /*0540*/ 	.byte	0x04, 0x12
        /*0542*/ 	.short	(.L_236 - .L_235)
	.align		4
.L_235:
        /*0544*/ 	.word	index@(_ZN5flash44flash_bwd_dq_dk_dv_loop_seqk_parallel_kernelI23Flash_bwd_kernel_traitsILi128ELi64ELi64ELi8ELi4ELi2ELi2ELb1ELb0EN7cutlass6half_tE19Flash_kernel_traitsILi128ELi64ELi64ELi8ES3_EELb0ELb0ELb0ELb0ELb0ELb1ELb1EEEvNS_16Flash_bwd_paramsE)
        /*0548*/ 	.word	0x00000000


	//----- nvinfo : EIATTR_MIN_STACK_SIZE
	.align		4
.L_236:
        /*054c*/ 	.byte	0x04, 0x12
        /*054e*/ 	.short	(.L_238 - .L_237)
	.align		4
.L_237:
        /*0550*/ 	.word	index@(_ZN5flash44flash_bwd_dq_dk_dv_loop_seqk_parallel_kernelI23Flash_bwd_kernel_traitsILi128ELi64ELi64ELi8ELi4ELi2ELi2ELb1ELb0EN7cutlass6half_tE19Flash_kernel_traitsILi128ELi64ELi64ELi8ES3_EELb1ELb0ELb0ELb0ELb0ELb0ELb0EEEvNS_16Flash_bwd_paramsE)
        /*0554*/ 	.word	0x00000000


	//----- nvinfo : EIATTR_MIN_STACK_SIZE
	.align		4
.L_238:
        /*0558*/ 	.byte	0x04, 0x12
        /*055a*/ 	.short	(.L_240 - .L_239)
	.align		4
.L_239:
        /*055c*/ 	.word	index@(_ZN5flash44flash_bwd_dq_dk_dv_loop_seqk_parallel_kernelI23Flash_bwd_kernel_traitsILi128ELi64ELi64ELi8ELi4ELi2ELi2ELb1ELb0EN7cutlass6half_tE19Flash_kernel_traitsILi128ELi64ELi64ELi8ES3_EELb0ELb0ELb0ELb0ELb0ELb0ELb1EEEvNS_16Flash_bwd_paramsE)
        /*0560*/ 	.word	0x00000000


	//----- nvinfo : EIATTR_MIN_STACK_SIZE
	.align		4
.L_240:
        /*0564*/ 	.byte	0x04, 0x12
        /*0566*/ 	.short	(.L_242 - .L_241)
	.align		4
.L_241:
        /*0568*/ 	.word	index@(_ZN5flash44flash_bwd_dq_dk_dv_loop_seqk_parallel_kernelI23Flash_bwd_kernel_traitsILi128ELi64ELi64ELi8ELi4ELi2ELi2ELb1ELb0EN7cutlass6half_tE19Flash_kernel_traitsILi128ELi64ELi64ELi8ES3_EELb1ELb0ELb1ELb0ELb0ELb0ELb0EEEvNS_16Flash_bwd_paramsE)
        /*056c*/ 	.word	0x00000000


	//----- nvinfo : EIATTR_MIN_STACK_SIZE
	.align		4
.L_242:
        /*0570*/ 	.byte	0x04, 0x12
        /*0572*/ 	.short	(.L_244 - .L_243)
	.align		4
.L_243:
        /*0574*/ 	.word	index@(_ZN5flash44flash_bwd_dq_dk_dv_loop_seqk_parallel_kernelI23Flash_bwd_kernel_traitsILi128ELi64ELi64ELi8ELi4ELi2ELi2ELb1ELb0EN7cutlass6half_tE19Flash_kernel_traitsILi128ELi64ELi64ELi8ES3_EELb0ELb0ELb1ELb0ELb0ELb0ELb1EEEvNS_16Flash_bwd_paramsE)
        /*0578*/ 	.word	0x00000000


	//----- nvinfo : EIATTR_MIN_STACK_SIZE
	.align		4
.L_244:
        /*057c*/ 	.byte	0x04, 0x12
        /*057e*/ 	.short	(.L_246 - .L_245)
	.align		4
.L_245:
        /*0580*/ 	.word	index@(_ZN5flash44flash_bwd_dq_dk_dv_loop_seqk_parallel_kernelI23Flash_bwd_kernel_traitsILi128ELi64ELi64ELi8ELi4ELi2ELi2ELb1ELb0EN7cutlass6half_tE19Flash_kernel_traitsILi128ELi64ELi64ELi8ES3_EELb1ELb0ELb0ELb0ELb1ELb1ELb0EEEvNS_16Flash_bwd_paramsE)
        /*0584*/ 	.word	0x00000000


	//----- nvinfo : EIATTR_MIN_STACK_SIZE
	.align		4
.L_246:
        /*0588*/ 	.byte	0x04, 0x12
        /*058a*/ 	.short	(.L_248 - .L_247)
	.align		4
.L_247:
        /*058c*/ 	.word	index@(_ZN5flash44flash_bwd_dq_dk_dv_loop_seqk_parallel_kernelI23Flash_bwd_kernel_traitsILi128ELi64ELi64ELi8ELi4ELi2ELi2ELb1ELb0EN7cutlass6half_tE19Flash_kernel_traitsILi128ELi64ELi64ELi8ES3_EELb0ELb0ELb0ELb0ELb1ELb1ELb1EEEvNS_16Flash_bwd_paramsE)
        /*0590*/ 	.word	0x00000000


	//----- nvinfo : EIATTR_MIN_STACK_SIZE
	.align		4
.L_248:
        /*0594*/ 	.byte	0x04, 0x12
        /*0596*/ 	.short	(.L_250 - .L_249)
	.align		4
.L_249:
        /*0598*/ 	.word	index@(_ZN5flash44flash_bwd_dq_dk_dv_loop_seqk_parallel_kernelI23Flash_bwd_kernel_traitsILi128ELi64ELi64ELi8ELi4ELi2ELi2ELb1ELb0EN7cutlass6half_tE19Flash_kernel_traitsILi128ELi64ELi64ELi8ES3_EELb1ELb0ELb0ELb1ELb0ELb0ELb0EEEvNS_16Flash_bwd_paramsE)
        /*059c*/ 	.word	0x00000000


	//----- nvinfo : EIATTR_MIN_STACK_SIZE
	.align		4
.L_250:
        /*05a0*/ 	.byte	0x04, 0x12
        /*05a2*/ 	.short	(.L_252 - .L_251)
	.align		4
.L_251:
        /*05a4*/ 	.word	index@(_ZN5flash44flash_bwd_dq_dk_dv_loop_seqk_parallel_kernelI23Flash_bwd_kernel_traitsILi128ELi64ELi64ELi8ELi4ELi2ELi2ELb1ELb0EN7cutlass6half_tE19Flash_kernel_traitsILi128ELi64ELi64ELi8ES3_EELb0ELb0ELb0ELb1ELb0ELb0ELb1EEEvNS_16Flash_bwd_paramsE)
        /*05a8*/ 	.word	0x00000000


	//----- nvinfo : EIATTR_MIN_STACK_SIZE
	.align		4
.L_252:
        /*05ac*/ 	.byte	0x04, 0x12
        /*05ae*/ 	.short	(.L_254 - .L_253)
	.align		4
.L_253:
        /*05b0*/ 	.word	index@(_ZN5flash44flash_bwd_dq_dk_dv_loop_seqk_parallel_kernelI23Flash_bwd_kernel_traitsILi128ELi64ELi64ELi8ELi4ELi2ELi2ELb1ELb0EN7cutlass6half_tE19Flash_kernel_traitsILi128ELi64ELi64ELi8ES3_EELb1ELb0ELb1ELb0ELb0ELb1ELb0EEEvNS_16Flash_bwd_paramsE)
        /*05b4*/ 	.word	0x00000000


	//----- nvinfo : EIATTR_MIN_STACK_SIZE
	.align		4
.L_254:
        /*05b8*/ 	.byte	0x04, 0x12
        /*05ba*/ 	.short	(.L_256 - .L_255)
	.align		4
.L_255:
        /*05bc*/ 	.word	index@(_ZN5flash44flash_bwd_dq_dk_dv_loop_seqk_parallel_kernelI23Flash_bwd_kernel_traitsILi128ELi64ELi64ELi8ELi4ELi2ELi2ELb1ELb0EN7cutlass6half_tE19Flash_kernel_traitsILi128ELi64ELi64ELi8ES3_EELb0ELb0ELb1ELb0ELb0ELb1ELb1EEEvNS_16Flash_bwd_paramsE)
        /*05c0*/ 	.word	0x00000000


	//----- nvinfo : EIATTR_MIN_STACK_SIZE
	.align		4
.L_256:
        /*05c4*/ 	.byte	0x04, 0x12
        /*05c6*/ 	.short	(.L_258 - .L_257)
	.align		4
.L_257:
        /*05c8*/ 	.word	index@(_ZN5flash44flash_bwd_dq_dk_dv_loop_seqk_parallel_kernelI23Flash_bwd_kernel_traitsILi128ELi64ELi64ELi8ELi4ELi2ELi2ELb1ELb0EN7cutlass6half_tE19Flash_kernel_traitsILi128ELi64ELi64ELi8ES3_EELb1ELb0ELb1ELb1ELb0ELb0ELb0EEEvNS_16Flash_bwd_paramsE)
        /*05cc*/ 	.word	0x00000000


	//----- nvinfo : EIATTR_MIN_STACK_SIZE
	.align		4
.L_258:
        /*05d0*/ 	.byte	0x04, 0x12
        /*05d2*/ 	.short	(.L_260 - .L_259)
	.align		4
.L_259:
        /*05d4*/ 	.word	index@(_ZN5flash44flash_bwd_dq_dk_dv_loop_seqk_parallel_kernelI23Flash_bwd_kernel_traitsILi128ELi64ELi64ELi8ELi4ELi2ELi2ELb1ELb0EN7cutlass6half_tE19Flash_kernel_traitsILi128ELi64ELi64ELi8ES3_EELb0ELb0ELb1ELb1ELb0ELb0ELb1EEEvNS_16Flash_bwd_paramsE)
        /*05d8*/ 	.word	0x00000000


	//----- nvinfo : EIATTR_MIN_STACK_SIZE
	.align		4
.L_260:
        /*05dc*/ 	.byte	0x04, 0x12
        /*05de*/ 	.short	(.L_262 - .L_261)
	.align		4
.L_261:
        /*05e0*/ 	.word	index@(_ZN5flash25flash_bwd_dot_do_o_kernelILb0E23Flash_bwd_kernel_traitsILi128ELi64ELi64ELi8ELi4ELi2ELi2ELb1ELb0EN7cutlass6half_tE19Flash_kernel_traitsILi128ELi64ELi64ELi8ES3_EEEEvNS_16Flash_bwd_paramsE)
        /*05e4*/ 	.word	0x00000000


	//----- nvinfo : EIATTR_MIN_STACK_SIZE
	.align		4
.L_262:
        /*05e8*/ 	.byte	0x04, 0x12
        /*05ea*/ 	.short	(.L_264 - .L_263)
	.align		4
.L_263:
        /*05ec*/ 	.word	index@(_ZN5flash25flash_bwd_dot_do_o_kernelILb1E23Flash_bwd_kernel_traitsILi128ELi64ELi64ELi8ELi4ELi2ELi2ELb1ELb0EN7cutlass6half_tE19Flash_kernel_traitsILi128ELi64ELi64ELi8ES3_EEEEvNS_16Flash_bwd_paramsE)
        /*05f0*/ 	.word	0x00000000


	//----- nvinfo : EIATTR_MIN_STACK_SIZE
	.align		4
.L_264:
        /*05f4*/ 	.byte	0x04, 0x12
        /*05f6*/ 	.short	(.L_266 - .L_265)
	.align		4
.L_265:
        /*05f8*/ 	.word	index@(_ZN5flash27flash_bwd_convert_dq_kernelI23Flash_bwd_kernel_traitsILi128ELi64ELi128ELi8ELi2ELi4ELi2ELb0ELb0EN7cutlass6half_tE19Flash_kernel_traitsILi128ELi64ELi128ELi8ES3_EEEEvNS_16Flash_bwd_paramsEi)
        /*05fc*/ 	.word	0x00000000


	//----- nvinfo : EIATTR_MIN_STACK_SIZE
	.align		4
.L_266:
        /*0600*/ 	.byte	0x04, 0x12
        /*0602*/ 	.short	(.L_268 - .L_267)
	.align		4
.L_267:
        /*0604*/ 	.word	index@(_ZN5flash44flash_bwd_dq_dk_dv_loop_seqk_parallel_kernelI23Flash_bwd_kernel_traitsILi128ELi64ELi128ELi8ELi2ELi4ELi2ELb0ELb0EN7cutlass6half_tE19Flash_kernel_traitsILi128ELi64ELi128ELi8ES3_EELb1ELb0ELb0ELb0ELb0ELb1ELb0EEEvNS_16Flash_bwd_paramsE)
        /*0608*/ 	.word	0x00000000


	//----- nvinfo : EIATTR_MIN_STACK_SIZE
	.align		4
.L_268:
        /*060c*/ 	.byte	0x04, 0x12
        /*060e*/ 	.short	(.L_270 - .L_269)
	.align		4
.L_269:
        /*0610*/ 	.word	index@(_ZN5flash44flash_bwd_dq_dk_dv_loop_seqk_parallel_kernelI23Flash_bwd_kernel_traitsILi128ELi64ELi128ELi8ELi2ELi4ELi2ELb0ELb0EN7cutlass6half_tE19Flash_kernel_traitsILi128ELi64ELi128ELi8ES3_EELb0ELb0ELb0ELb0ELb0ELb1ELb1EEEvNS_16Flash_bwd_paramsE)
        /*0614*/ 	.word	0x00000068


	//----- nvinfo : EIATTR_MIN_STACK_SIZE
	.align		4
.L_270:
        /*0618*/ 	.byte	0x04, 0x12
        /*061a*/ 	.short	(.L_272 - .L_271)
	.align		4
.L_271:
        /*061c*/ 	.word	index@(_ZN5flash44flash_bwd_dq_dk_dv_loop_seqk_parallel_kernelI23Flash_bwd_kernel_traitsILi128ELi64ELi128ELi8ELi2ELi4ELi2ELb0ELb0EN7cutlass6half_tE19Flash_kernel_traitsILi128ELi64ELi128ELi8ES3_EELb1ELb0ELb0ELb0ELb0ELb0ELb0EEEvNS_16Flash_bwd_paramsE)
        /*0620*/ 	.word	0x00000010


	//----- nvinfo : EIATTR_MIN_STACK_SIZE
	.align		4
.L_272:
        /*0624*/ 	.byte	0x04, 0x12
        /*0626*/ 	.short	(.L_274 - .L_273)
	.align		4
.L_273:
        /*0628*/ 	.word	index@(_ZN5flash44flash_bwd_dq_dk_dv_loop_seqk_parallel_kernelI23Flash_bwd_kernel_traitsILi128ELi64ELi128ELi8ELi2ELi4ELi2ELb0ELb0EN7cutlass6half_tE19Flash_kernel_traitsILi128ELi64ELi128ELi8ES3_EELb0ELb0ELb0ELb0ELb0ELb0ELb1EEEvNS_16Flash_bwd_paramsE)
        /*062c*/ 	.word	0x00000070


	//----- nvinfo : EIATTR_MIN_STACK_SIZE
	.align		4
.L_274:
        /*0630*/ 	.byte	0x04, 0x12
        /*0632*/ 	.short	(.L_276 - .L_275)
	.align		4
.L_275:
        /*0634*/ 	.word	index@(_ZN5flash44flash_bwd_dq_dk_dv_loop_seqk_parallel_kernelI23Flash_bwd_kernel_traitsILi128ELi64ELi128ELi8ELi2ELi4ELi2ELb0ELb0EN7cutlass6half_tE19Flash_kernel_traitsILi128ELi64ELi128ELi8ES3_EELb1ELb0ELb1ELb0ELb0ELb0ELb0EEEvNS_16Flash_bwd_paramsE)
        /*0638*/ 	.word	0x00000010


	//----- nvinfo : EIATTR_MIN_STACK_SIZE
	.align		4
.L_276:
        /*063c*/ 	.byte	0x04, 0x12
        /*063e*/ 	.short	(.L_278 - .L_277)
	.align		4
.L_277:
        /*0640*/ 	.word	index@(_ZN5flash44flash_bwd_dq_dk_dv_loop_seqk_parallel_kernelI23Flash_bwd_kernel_traitsILi128ELi64ELi128ELi8ELi2ELi4ELi2ELb0ELb0EN7cutlass6half_tE19Flash_kernel_traitsILi128ELi64ELi128ELi8ES3_EELb0ELb0ELb1ELb0ELb0ELb0ELb1EEEvNS_16Flash_bwd_paramsE)
        /*0644*/ 	.word	0x00000070


	//----- nvinfo : EIATTR_MIN_STACK_SIZE
	.align		4
.L_278:
        /*0648*/ 	.byte	0x04, 0x12
        /*064a*/ 	.short	(.L_280 - .L_279)
	.align		4
.L_279:
        /*064c*/ 	.word	index@(_ZN5flash44flash_bwd_dq_dk_dv_loop_seqk_parallel_kernelI23Flash_bwd_kernel_traitsILi128ELi64ELi128ELi8ELi2ELi4ELi2ELb0ELb0EN7cutlass6half_tE19Flash_kernel_traitsILi128ELi64ELi128ELi8ES3_EELb1ELb0ELb0ELb0ELb1ELb1ELb0EEEvNS_16Flash_bwd_paramsE)
        /*0650*/ 	.word	0x00000010


	//----- nvinfo : EIATTR_MIN_STACK_SIZE
	.align		4
.L_280:
        /*0654*/ 	.byte	0x04, 0x12
        /*0656*/ 	.short	(.L_282 - .L_281)
	.align		4
.L_281:
        /*0658*/ 	.word	index@(_ZN5flash44flash_bwd_dq_dk_dv_loop_seqk_parallel_kernelI23Flash_bwd_kernel_traitsILi128ELi64ELi128ELi8ELi2ELi4ELi2ELb0ELb0EN7cutlass6half_tE19Flash_kernel_traitsILi128ELi64ELi128ELi8ES3_EELb0ELb0ELb0ELb0ELb1ELb1ELb1EEEvNS_16Flash_bwd_paramsE)
        /*065c*/ 	.word	0x00000058


	//----- nvinfo : EIATTR_MIN_STACK_SIZE
	.align		4
.L_282:
        /*0660*/ 	.byte	0x04, 0x12
        /*0662*/ 	.short	(.L_284 - .L_283)
	.align		4
.L_283:
        /*0664*/ 	.word	index@(_ZN5flash44flash_bwd_dq_dk_dv_loop_seqk_parallel_kernelI23Flash_bwd_kernel_traitsILi128ELi64ELi128ELi8ELi2ELi4ELi2ELb0ELb0EN7cutlass6half_tE19Flash_kernel_traitsILi128ELi64ELi128ELi8ES3_EELb1ELb0ELb0ELb1ELb0ELb0ELb0EEEvNS_16Flash_bwd_paramsE)
        /*0668*/ 	.word	0x00000010


	//----- nvinfo : EIATTR_MIN_STACK_SIZE
	.align		4
.L_284:
        /*066c*/ 	.byte	0x04, 0x12
        /*066e*/ 	.short	(.L_286 - .L_285)
	.align		4
.L_285:
        /*0670*/ 	.word	index@(_ZN5flash44flash_bwd_dq_dk_dv_loop_seqk_parallel_kernelI23Flash_bwd_kernel_traitsILi128ELi64ELi128ELi8ELi2ELi4ELi2ELb0ELb0EN7cutlass6half_tE19Flash_kernel_traitsILi128ELi64ELi128ELi8ES3_EELb0ELb0ELb0ELb1ELb0ELb0ELb1EEEvNS_16Flash_bwd_paramsE)
        /*0674*/ 	.word	0x00000070


	//----- nvinfo : EIATTR_MIN_STACK_SIZE
	.align		4
.L_286:
        /*0678*/ 	.byte	0x04, 0x12
        /*067a*/ 	.short	(.L_288 - .L_287)
	.align		4
.L_287:
        /*067c*/ 	.word	index@(_ZN5flash44flash_bwd_dq_dk_dv_loop_seqk_parallel_kernelI23Flash_bwd_kernel_traitsILi128ELi64ELi128ELi8ELi2ELi4ELi2ELb0ELb0EN7cutlass6half_tE19Flash_kernel_traitsILi128ELi64ELi128ELi8ES3_EELb1ELb0ELb1ELb0ELb0ELb1ELb0EEEvNS_16Flash_bwd_paramsE)
        /*0680*/ 	.word	0x00000010


	//----- nvinfo : EIATTR_MIN_STACK_SIZE
	.align		4
.L_288:
        /*0684*/ 	.byte	0x04, 0x12
        /*0686*/ 	.short	(.L_290 - .L_289)
	.align		4
.L_289:
        /*0688*/ 	.word	index@(_ZN5flash44flash_bwd_dq_dk_dv_loop_seqk_parallel_kernelI23Flash_bwd_kernel_traitsILi128ELi64ELi128ELi8ELi2ELi4ELi2ELb0ELb0EN7cutlass6half_tE19Flash_kernel_traitsILi128ELi64ELi128ELi8ES3_EELb0ELb0ELb1ELb0ELb0ELb1ELb1EEEvNS_16Flash_bwd_paramsE)
        /*068c*/ 	.word	0x00000070


	//----- nvinfo : EIATTR_MIN_STACK_SIZE
	.align		4
.L_290:
        /*0690*/ 	.byte	0x04, 0x12
        /*0692*/ 	.short	(.L_292 - .L_291)
	.align		4
.L_291:
        /*0694*/ 	.word	index@(_ZN5flash44flash_bwd_dq_dk_dv_loop_seqk_parallel_kernelI23Flash_bwd_kernel_traitsILi128ELi64ELi128ELi8ELi2ELi4ELi2ELb0ELb0EN7cutlass6half_tE19Flash_kernel_traitsILi128ELi64ELi128ELi8ES3_EELb1ELb0ELb1ELb1ELb0ELb0ELb0EEEvNS_16Flash_bwd_paramsE)
        /*0698*/ 	.word	0x00000008


	//----- nvinfo : EIATTR_MIN_STACK_SIZE
	.align		4
.L_292:
        /*069c*/ 	.byte	0x04, 0x12
        /*069e*/ 	.short	(.L_294 - .L_293)
	.align		4
.L_293:
        /*06a0*/ 	.word	index@(_ZN5flash44flash_bwd_dq_dk_dv_loop_seqk_parallel_kernelI23Flash_bwd_kernel_traitsILi128ELi64ELi128ELi8ELi2ELi4ELi2ELb0ELb0EN7cutlass6half_tE19Flash_kernel_traitsILi128ELi64ELi128ELi8ES3_EELb0ELb0ELb1ELb1ELb0ELb0ELb1EEEvNS_16Flash_bwd_paramsE)
        /*06a4*/ 	.word	0x00000068


	//----- nvinfo : EIATTR_MIN_STACK_SIZE
	.align		4
.L_294:
        /*06a8*/ 	.byte	0x04, 0x12
        /*06aa*/ 	.short	(.L_296 - .L_295)
	.align		4
.L_295:
        /*06ac*/ 	.word	index@(_ZN5flash25flash_bwd_dot_do_o_kernelILb0E23Flash_bwd_kernel_traitsILi128ELi64ELi128ELi8ELi2ELi4ELi2ELb0ELb0EN7cutlass6half_tE19Flash_kernel_traitsILi128ELi64ELi128ELi8ES3_EEEEvNS_16Flash_bwd_paramsE)
        /*06b0*/ 	.word	0x00000000


	//----- nvinfo : EIATTR_MIN_STACK_SIZE
	.align		4
.L_296:
        /*06b4*/ 	.byte	0x04, 0x12
        /*06b6*/ 	.short	(.L_298 - .L_297)
	.align		4
.L_297:
        /*06b8*/ 	.word	index@(_ZN5flash25flash_bwd_dot_do_o_kernelILb1E23Flash_bwd_kernel_traitsILi128ELi64ELi128ELi8ELi2ELi4ELi2ELb0ELb0EN7cutlass6half_tE19Flash_kernel_traitsILi128ELi64ELi128ELi8ES3_EEEEvNS_16Flash_bwd_paramsE)
        /*06bc*/ 	.word	0x00000000
.L_298:


//--------------------- .nv.compat                --------------------------
	.section	.nv.compat,"",@"SHT_CUDA_COMPAT_INFO"
	.align	4
        /*0000*/ 	.byte	0x02, 0x09, 0x01, 0x00, 0x02, 0x02, 0x01, 0x00, 0x02, 0x05, 0x05, 0x00, 0x03, 0x07, 0x01, 0x01
        /*0010*/ 	.byte	0x02, 0x03, 0x00, 0x00, 0x02, 0x06, 0x01, 0x00, 0x04, 0x0b, 0x08, 0x00, 0x00, 0x00, 0x00, 0x00
        /*0020*/ 	.byte	0x00, 0x00, 0x00, 0x00


//--------------------- .nv.info._ZN5flash44flash_bwd_dq_dk_dv_loop_seqk_parallel_kernelI23Flash_bwd_kernel_traitsILi128ELi64ELi64ELi8ELi4ELi2ELi2ELb1ELb0EN7cutlass6half_tE19Flash_kernel_traitsILi128ELi64ELi64ELi8ES3_EELb0ELb0ELb0ELb0ELb0ELb1ELb0EEEvNS_16Flash_bwd_paramsE --------------------------
	.section	.nv.info._ZN5flash44flash_bwd_dq_dk_dv_loop_seqk_parallel_kernelI23Flash_bwd_kernel_traitsILi128ELi64ELi64ELi8ELi4ELi2ELi2ELb1ELb0EN7cutlass6half_tE19Flash_kernel_traitsILi128ELi64ELi64ELi8ES3_EELb0ELb0ELb0ELb0ELb0ELb1ELb0EEEvNS_16Flash_bwd_paramsE,"",@"SHT_CUDA_INFO"
	.sectionflags	@""
	.align	4


	//----- nvinfo : EIATTR_CUDA_API_VERSION
	.align		4
        /*0000*/ 	.byte	0x04, 0x37
        /*0002*/ 	.short	(.L_300 - .L_299)
.L_299:
        /*0004*/ 	.word	0x00000082


	//----- nvinfo : EIATTR_KPARAM_INFO
	.align		4
.L_300:
        /*0008*/ 	.byte	0x04, 0x17
        /*000a*/ 	.short	(.L_302 - .L_301)
.L_301:
        /*000c*/ 	.word	0x00000000
        /*0010*/ 	.short	0x0000
        /*0012*/ 	.short	0x0000
        /*0014*/ 	.byte	0x00, 0xf0, 0x01, 0x0a


	//----- nvinfo : EIATTR_SPARSE_MMA_MASK
	.align		4
.L_302:
        /*0018*/ 	.byte	0x03, 0x50
        /*001a*/ 	.short	0x0000


	//----- nvinfo : EIATTR_MAXREG_COUNT
	.align		4
        /*001c*/ 	.byte	0x03, 0x1b
        /*001e*/ 	.short	0x00ff


	//----- nvinfo : EIATTR_NUM_BARRIERS
	.align		4
        /*0020*/ 	.byte	0x02, 0x4c
        /*0022*/ 	.byte	0x01
	.zero		1


	//----- nvinfo : EIATTR_MERCURY_ISA_VERSION
	.align		4
        /*0024*/ 	.byte	0x03, 0x5f
        /*0026*/ 	.short	0x0101


	//----- nvinfo : EIATTR_VRC_CTA_INIT_COUNT
	.align		4
        /*0028*/ 	.byte	0x02, 0x4a
	.zero		1
	.zero		1


	//----- nvinfo : EIATTR_EXIT_INSTR_OFFSETS
	.align		4
        /*002c*/ 	.byte	0x04, 0x1c
        /*002e*/ 	.short	(.L_304 - .L_303)


	//   ....[0]....
.L_303:
        /*0030*/ 	.word	0x00000080


	//   ....[1]....
        /*0034*/ 	.word	0x00005890


	//----- nvinfo : EIATTR_CRS_STACK_SIZE
	.align		4
.L_304:
        /*0038*/ 	.byte	0x04, 0x1e
        /*003a*/ 	.short	(.L_306 - .L_305)
.L_305:
        /*003c*/ 	.word	0x00000000


	//----- nvinfo : EIATTR_CBANK_PARAM_SIZE
	.align		4
.L_306:
        /*0040*/ 	.byte	0x03, 0x19
        /*0042*/ 	.short	0x0280


	//----- nvinfo : EIATTR_PARAM_CBANK
	.align		4
        /*0044*/ 	.byte	0x04, 0x0a
        /*0046*/ 	.short	(.L_308 - .L_307)
	.align		4
.L_307:
        /*0048*/ 	.word	index@(.nv.constant0._ZN5flash44flash_bwd_dq_dk_dv_loop_seqk_parallel_kernelI23Flash_bwd_kernel_traitsILi128ELi64ELi64ELi8ELi4ELi2ELi2ELb1ELb0EN7cutlass6half_tE19Flash_kernel_traitsILi128ELi64ELi64ELi8ES3_EELb0ELb0ELb0ELb0ELb0ELb1ELb0EEEvNS_16Flash_bwd_paramsE)
        /*004c*/ 	.short	0x0380
        /*004e*/ 	.short	0x0280


	//----- nvinfo : EIATTR_SW_WAR
	.align		4
.L_308:
        /*0050*/ 	.byte	0x04, 0x36
        /*0052*/ 	.short	(.L_310 - .L_309)
.L_309:
        /*0054*/ 	.word	0x00000008
.L_310:


//--------------------- .nv.info._ZN5flash44flash_bwd_dq_dk_dv_loop_seqk_parallel_kernelI23Flash_bwd_kernel_traitsILi128ELi64ELi64ELi8ELi4ELi2ELi2ELb1ELb0EN7cutlass6half_tE19Flash_kernel_traitsILi128ELi64ELi64ELi8ES3_EELb0ELb0ELb0ELb0ELb0ELb0ELb0EEEvNS_16Flash_bwd_paramsE --------------------------
	.section	.nv.info._ZN5flash44flash_bwd_dq_dk_dv_loop_seqk_parallel_kernelI23Flash_bwd_kernel_traitsILi128ELi64ELi64ELi8ELi4ELi2ELi2ELb1ELb0EN7cutlass6half_tE19Flash_kernel_traitsILi128ELi64ELi64ELi8ES3_EELb0ELb0ELb0ELb0ELb0ELb0ELb0EEEvNS_16Flash_bwd_paramsE,"",@"SHT_CUDA_INFO"
	.sectionflags	@""
	.align	4


	//----- nvinfo : EIATTR_CUDA_API_VERSION
	.align		4
        /*0000*/ 	.byte	0x04, 0x37
        /*0002*/ 	.short	(.L_312 - .L_311)
.L_311:
        /*0004*/ 	.word	0x00000082


	//----- nvinfo : EIATTR_KPARAM_INFO
	.align		4
.L_312:
        /*0008*/ 	.byte	0x04, 0x17
        /*000a*/ 	.short	(.L_314 - .L_313)
.L_313:
        /*000c*/ 	.word	0x00000000
        /*0010*/ 	.short	0x0000
        /*0012*/ 	.short	0x0000
        /*0014*/ 	.byte	0x00, 0xf0, 0x01, 0x0a


	//----- nvinfo : EIATTR_SPARSE_MMA_MASK
	.align		4
.L_314:
        /*0018*/ 	.byte	0x03, 0x50
        /*001a*/ 	.short	0x0000


	//----- nvinfo : EIATTR_MAXREG_COUNT
	.align		4
        /*001c*/ 	.byte	0x03, 0x1b
        /*001e*/ 	.short	0x00ff


	//----- nvinfo : EIATTR_NUM_BARRIERS
	.align		4
        /*0020*/ 	.byte	0x02, 0x4c
        /*0022*/ 	.byte	0x01
	.zero		1


	//----- nvinfo : EIATTR_MERCURY_ISA_VERSION
	.align		4
        /*0024*/ 	.byte	0x03, 0x5f
        /*0026*/ 	.short	0x0101


	//----- nvinfo : EIATTR_VRC_CTA_INIT_COUNT
	.align		4
        /*0028*/ 	.byte	0x02, 0x4a
	.zero		1
	.zero		1


	//----- nvinfo : EIATTR_EXIT_INSTR_OFFSETS
	.align		4
        /*002c*/ 	.byte	0x04, 0x1c
        /*002e*/ 	.short	(.L_316 - .L_315)


	//   ....[0]....
.L_315:
        /*0030*/ 	.word	0x00000080


	//   ....[1]....
        /*0034*/ 	.word	0x00006470


	//----- nvinfo : EIATTR_CRS_STACK_SIZE
	.align		4
.L_316:
        /*0038*/ 	.byte	0x04, 0x1e
        /*003a*/ 	.short	(.L_318 - .L_317)
.L_317:
        /*003c*/ 	.word	0x00000000


	//----- nvinfo : EIATTR_CBANK_PARAM_SIZE
	.align		4
.L_318:
        /*0040*/ 	.byte	0x03, 0x19
        /*0042*/ 	.short	0x0280


	//----- nvinfo : EIATTR_PARAM_CBANK
	.align		4
        /*0044*/ 	.byte	0x04, 0x0a
        /*0046*/ 	.short	(.L_320 - .L_319)
	.align		4
.L_319:
        /*0048*/ 	.word	index@(.nv.constant0._ZN5flash44flash_bwd_dq_dk_dv_loop_seqk_parallel_kernelI23Flash_bwd_kernel_traitsILi128ELi64ELi64ELi8ELi4ELi2ELi2ELb1ELb0EN7cutlass6half_tE19Flash_kernel_traitsILi128ELi64ELi64ELi8ES3_EELb0ELb0ELb0ELb0ELb0ELb0ELb0EEEvNS_16Flash_bwd_paramsE)
        /*004c*/ 	.short	0x0380
        /*004e*/ 	.short	0x0280


	//----- nvinfo : EIATTR_SW_WAR
	.align		4
.L_320:
        /*0050*/ 	.byte	0x04, 0x36
        /*0052*/ 	.short	(.L_322 - .L_321)
.L_321:
        /*0054*/ 	.word	0x00000008
.L_322:


//--------------------- .nv.info._ZN5flash44flash_bwd_dq_dk_dv_loop_seqk_parallel_kernelI23Flash_bwd_kernel_traitsILi128ELi64ELi64ELi8ELi4ELi2ELi2ELb1ELb0EN7cutlass6half_tE19Flash_kernel_traitsILi128ELi64ELi64ELi8ES3_EELb0ELb0ELb1ELb0ELb0ELb0ELb0EEEvNS_16Flash_bwd_paramsE --------------------------
	.section	.nv.info._ZN5flash44flash_bwd_dq_dk_dv_loop_seqk_parallel_kernelI23Flash_bwd_kernel_traitsILi128ELi64ELi64ELi8ELi4ELi2ELi2ELb1ELb0EN7cutlass6half_tE19Flash_kernel_traitsILi128ELi64ELi64ELi8ES3_EELb0ELb0ELb1ELb0ELb0ELb0ELb0EEEvNS_16Flash_bwd_paramsE,"",@"SHT_CUDA_INFO"
	.sectionflags	@""
	.align	4


	//----- nvinfo : EIATTR_CUDA_API_VERSION
	.align		4
        /*0000*/ 	.byte	0x04, 0x37
        /*0002*/ 	.short	(.L_324 - .L_323)
.L_323:
        /*0004*/ 	.word	0x00000082


	//----- nvinfo : EIATTR_KPARAM_INFO
	.align		4
.L_324:
        /*0008*/ 	.byte	0x04, 0x17
        /*000a*/ 	.short	(.L_326 - .L_325)
.L_325:
        /*000c*/ 	.word	0x00000000
        /*0010*/ 	.short	0x0000
        /*0012*/ 	.short	0x0000
        /*0014*/ 	.byte	0x00, 0xf0, 0x01, 0x0a


	//----- nvinfo : EIATTR_SPARSE_MMA_MASK
	.align		4
.L_326:
        /*0018*/ 	.byte	0x03, 0x50
        /*001a*/ 	.short	0x0000


	//----- nvinfo : EIATTR_MAXREG_COUNT
	.align		4
        /*001c*/ 	.byte	0x03, 0x1b
        /*001e*/ 	.short	0x00ff


	//----- nvinfo : EIATTR_NUM_BARRIERS
	.align		4
        /*0020*/ 	.byte	0x02, 0x4c
        /*0022*/ 	.byte	0x01
	.zero		1


	//----- nvinfo : EIATTR_MERCURY_ISA_VERSION
	.align		4
        /*0024*/ 	.byte	0x03, 0x5f
        /*0026*/ 	.short	0x0101


	//----- nvinfo : EIATTR_VRC_CTA_INIT_COUNT
	.align		4
        /*0028*/ 	.byte	0x02, 0x4a
	.zero		1
	.zero		1


	//----- nvinfo : EIATTR_EXIT_INSTR_OFFSETS
	.align		4
        /*002c*/ 	.byte	0x04, 0x1c
        /*002e*/ 	.short	(.L_328 - .L_327)


	//   ....[0]....
.L_327:
        /*0030*/ 	.word	0x00000080


	//   ....[1]....
        /*0034*/ 	.word	0x000068d0


	//----- nvinfo : EIATTR_CRS_STACK_SIZE
	.align		4
.L_328:
        /*0038*/ 	.byte	0x04, 0x1e
        /*003a*/ 	.short	(.L_330 - .L_329)
.L_329:
        /*003c*/ 	.word	0x00000000


	//----- nvinfo : EIATTR_CBANK_PARAM_SIZE
	.align		4
.L_330:
        /*0040*/ 	.byte	0x03, 0x19
        /*0042*/ 	.short	0x0280


	//----- nvinfo : EIATTR_PARAM_CBANK
	.align		4
        /*0044*/ 	.byte	0x04, 0x0a
        /*0046*/ 	.short	(.L_332 - .L_331)
	.align		4
.L_331:
        /*0048*/ 	.word	index@(.nv.constant0._ZN5flash44flash_bwd_dq_dk_dv_loop_seqk_parallel_kernelI23Flash_bwd_kernel_traitsILi128ELi64ELi64ELi8ELi4ELi2ELi2ELb1ELb0EN7cutlass6half_tE19Flash_kernel_traitsILi128ELi64ELi64ELi8ES3_EELb0ELb0ELb1ELb0ELb0ELb0ELb0EEEvNS_16Flash_bwd_paramsE)
        /*004c*/ 	.short	0x0380
        /*004e*/ 	.short	0x0280


	//----- nvinfo : EIATTR_SW_WAR
	.align		4
.L_332:
        /*0050*/ 	.byte	0x04, 0x36
        /*0052*/ 	.short	(.L_334 - .L_333)
.L_333:
        /*0054*/ 	.word	0x00000008
.L_334:


//--------------------- .nv.info._ZN5flash44flash_bwd_dq_dk_dv_loop_seqk_parallel_kernelI23Flash_bwd_kernel_traitsILi128ELi64ELi64ELi8ELi4ELi2ELi2ELb1ELb0EN7cutlass6half_tE19Flash_kernel_traitsILi128ELi64ELi64ELi8ES3_EELb0ELb0ELb0ELb0ELb1ELb1ELb0EEEvNS_16Flash_bwd_paramsE --------------------------
	.section	.nv.info._ZN5flash44flash_bwd_dq_dk_dv_loop_seqk_parallel_kernelI23Flash_bwd_kernel_traitsILi128ELi64ELi64ELi8ELi4ELi2ELi2ELb1ELb0EN7cutlass6half_tE19Flash_kernel_traitsILi128ELi64ELi64ELi8ES3_EELb0ELb0ELb0ELb0ELb1ELb1ELb0EEEvNS_16Flash_bwd_paramsE,"",@"SHT_CUDA_INFO"
	.sectionflags	@""
	.align	4


	//----- nvinfo : EIATTR_CUDA_API_VERSION
	.align		4
        /*0000*/ 	.byte	0x04, 0x37
        /*0002*/ 	.short	(.L_336 - .L_335)
.L_335:
        /*0004*/ 	.word	0x00000082


	//----- nvinfo : EIATTR_KPARAM_INFO
	.align		4
.L_336:
        /*0008*/ 	.byte	0x04, 0x17
        /*000a*/ 	.short	(.L_338 - .L_337)
.L_337:
        /*000c*/ 	.word	0x00000000
        /*0010*/ 	.short	0x0000
        /*0012*/ 	.short	0x0000
        /*0014*/ 	.byte	0x00, 0xf0, 0x01, 0x0a


	//----- nvinfo : EIATTR_SPARSE_MMA_MASK
	.align		4
.L_338:
        /*0018*/ 	.byte	0x03, 0x50
        /*001a*/ 	.short	0x0000


	//----- nvinfo : EIATTR_MAXREG_COUNT
	.align		4
        /*001c*/ 	.byte	0x03, 0x1b
        /*001e*/ 	.short	0x00ff


	//----- nvinfo : EIATTR_NUM_BARRIERS
	.align		4
        /*0020*/ 	.byte	0x02, 0x4c
        /*0022*/ 	.byte	0x01
	.zero		1


	//----- nvinfo : EIATTR_MERCURY_ISA_VERSION
	.align		4
        /*0024*/ 	.byte	0x03, 0x5f
        /*0026*/ 	.short	0x0101


	//----- nvinfo : EIATTR_VRC_CTA_INIT_COUNT
	.align		4
        /*0028*/ 	.byte	0x02, 0x4a
	.zero		1
	.zero		1


	//----- nvinfo : EIATTR_EXIT_INSTR_OFFSETS
	.align		4
        /*002c*/ 	.byte	0x04, 0x1c
        /*002e*/ 	.short	(.L_340 - .L_339)


	//   ....[0]....
.L_339:
        /*0030*/ 	.word	0x00000080


	//   ....[1]....
        /*0034*/ 	.word	0x00004520


	//----- nvinfo : EIATTR_CBANK_PARAM_SIZE
	.align		4
.L_340:
        /*0038*/ 	.byte	0x03, 0x19
        /*003a*/ 	.short	0x0280


	//----- nvinfo : EIATTR_PARAM_CBANK
	.align		4
        /*003c*/ 	.byte	0x04, 0x0a
        /*003e*/ 	.short	(.L_342 - .L_341)
	.align		4
.L_341:
        /*0040*/ 	.word	index@(.nv.constant0._ZN5flash44flash_bwd_dq_dk_dv_loop_seqk_parallel_kernelI23Flash_bwd_kernel_traitsILi128ELi64ELi64ELi8ELi4ELi2ELi2ELb1ELb0EN7cutlass6half_tE19Flash_kernel_traitsILi128ELi64ELi64ELi8ES3_EELb0ELb0ELb0ELb0ELb1ELb1ELb0EEEvNS_16Flash_bwd_paramsE)
        /*0044*/ 	.short	0x0380
        /*0046*/ 	.short	0x0280


	//----- nvinfo : EIATTR_SW_WAR
	.align		4
.L_342:
        /*0048*/ 	.byte	0x04, 0x36
        /*004a*/ 	.short	(.L_344 - .L_343)
.L_343:
        /*004c*/ 	.word	0x00000008
.L_344:


//--------------------- .nv.info._ZN5flash44flash_bwd_dq_dk_dv_loop_seqk_parallel_kernelI23Flash_bwd_kernel_traitsILi128ELi64ELi64ELi8ELi4ELi2ELi2ELb1ELb0EN7cutlass6half_tE19Flash_kernel_traitsILi128ELi64ELi64ELi8ES3_EELb0ELb0ELb0ELb1ELb0ELb0ELb0EEEvNS_16Flash_bwd_paramsE --------------------------
	.section	.nv.info._ZN5flash44flash_bwd_dq_dk_dv_loop_seqk_parallel_kernelI23Flash_bwd_kernel_traitsILi128ELi64ELi64ELi8ELi4ELi2ELi2ELb1ELb0EN7cutlass6half_tE19Flash_kernel_traitsILi128ELi64ELi64ELi8ES3_EELb0ELb0ELb0ELb1ELb0ELb0ELb0EEEvNS_16Flash_bwd_paramsE,"",@"SHT_CUDA_INFO"
	.sectionflags	@""
	.align	4


	//----- nvinfo : EIATTR_CUDA_API_VERSION
	.align		4
        /*0000*/ 	.byte	0x04, 0x37
        /*0002*/ 	.short	(.L_346 - .L_345)
.L_345:
        /*0004*/ 	.word	0x00000082


	//----- nvinfo : EIATTR_KPARAM_INFO
	.align		4
.L_346:
        /*0008*/ 	.byte	0x04, 0x17
        /*000a*/ 	.short	(.L_348 - .L_347)
.L_347:
        /*000c*/ 	.word	0x00000000
        /*0010*/ 	.short	0x0000
        /*0012*/ 	.short	0x0000
        /*0014*/ 	.byte	0x00, 0xf0, 0x01, 0x0a


	//----- nvinfo : EIATTR_SPARSE_MMA_MASK
	.align		4
.L_348:
        /*0018*/ 	.byte	0x03, 0x50
        /*001a*/ 	.short	0x0000


	//----- nvinfo : EIATTR_MAXREG_COUNT
	.align		4
        /*001c*/ 	.byte	0x03, 0x1b
        /*001e*/ 	.short	0x00ff


	//----- nvinfo : EIATTR_NUM_BARRIERS
	.align		4
        /*0020*/ 	.byte	0x02, 0x4c
        /*0022*/ 	.byte	0x01
	.zero		1


	//----- nvinfo : EIATTR_MERCURY_ISA_VERSION
	.align		4
        /*0024*/ 	.byte	0x03, 0x5f
        /*0026*/ 	.short	0x0101


	//----- nvinfo : EIATTR_VRC_CTA_INIT_COUNT
	.align		4
        /*0028*/ 	.byte	0x02, 0x4a
	.zero		1
	.zero		1


	//----- nvinfo : EIATTR_EXIT_INSTR_OFFSETS
	.align		4
        /*002c*/ 	.byte	0x04, 0x1c
        /*002e*/ 	.short	(.L_350 - .L_349)


	//   ....[0]....
.L_349:
        /*0030*/ 	.word	0x00000080


	//   ....[1]....
        /*0034*/ 	.word	0x000069c0


	//----- nvinfo : EIATTR_CRS_STACK_SIZE
	.align		4
.L_350:
        /*0038*/ 	.byte	0x04, 0x1e
        /*003a*/ 	.short	(.L_352 - .L_351)
.L_351:
        /*003c*/ 	.word	0x00000000


	//----- nvinfo : EIATTR_CBANK_PARAM_SIZE
	.align		4
.L_352:
        /*0040*/ 	.byte	0x03, 0x19
        /*0042*/ 	.short	0x0280


	//----- nvinfo : EIATTR_PARAM_CBANK
	.align		4
        /*0044*/ 	.byte	0x04, 0x0a
        /*0046*/ 	.short	(.L_354 - .L_353)
	.align		4
.L_353:
        /*0048*/ 	.word	index@(.nv.constant0._ZN5flash44flash_bwd_dq_dk_dv_loop_seqk_parallel_kernelI23Flash_bwd_kernel_traitsILi128ELi64ELi64ELi8ELi4ELi2ELi2ELb1ELb0EN7cutlass6half_tE19Flash_kernel_traitsILi128ELi64ELi64ELi8ES3_EELb0ELb0ELb0ELb1ELb0ELb0ELb0EEEvNS_16Flash_bwd_paramsE)
        /*004c*/ 	.short	0x0380
        /*004e*/ 	.short	0x0280


	//----- nvinfo : EIATTR_SW_WAR
	.align		4
.L_354:
        /*0050*/ 	.byte	0x04, 0x36
        /*0052*/ 	.short	(.L_356 - .L_355)
.L_355:
        /*0054*/ 	.word	0x00000008
.L_356:


//--------------------- .nv.info._ZN5flash44flash_bwd_dq_dk_dv_loop_seqk_parallel_kernelI23Flash_bwd_kernel_traitsILi128ELi64ELi64ELi8ELi4ELi2ELi2ELb1ELb0EN7cutlass6half_tE19Flash_kernel_traitsILi128ELi64ELi64ELi8ES3_EELb0ELb0ELb1ELb0ELb0ELb1ELb0EEEvNS_16Flash_bwd_paramsE --------------------------
	.section	.nv.info._ZN5flash44flash_bwd_dq_dk_dv_loop_seqk_parallel_kernelI23Flash_bwd_kernel_traitsILi128ELi64ELi64ELi8ELi4ELi2ELi2ELb1ELb0EN7cutlass6half_tE19Flash_kernel_traitsILi128ELi64ELi64ELi8ES3_EELb0ELb0ELb1ELb0ELb0ELb1ELb0EEEvNS_16Flash_bwd_paramsE,"",@"SHT_CUDA_INFO"
	.sectionflags	@""
	.align	4


	//----- nvinfo : EIATTR_CUDA_API_VERSION
	.align		4
        /*0000*/ 	.byte	0x04, 0x37
        /*0002*/ 	.short	(.L_358 - .L_357)
.L_357:
        /*0004*/ 	.word	0x00000082


	//----- nvinfo : EIATTR_KPARAM_INFO
	.align		4
.L_358:
        /*0008*/ 	.byte	0x04, 0x17
        /*000a*/ 	.short	(.L_360 - .L_359)
.L_359:
        /*000c*/ 	.word	0x00000000
        /*0010*/ 	.short	0x0000
        /*0012*/ 	.short	0x0000
        /*0014*/ 	.byte	0x00, 0xf0, 0x01, 0x0a


	//----- nvinfo : EIATTR_SPARSE_MMA_MASK
	.align		4
.L_360:
        /*0018*/ 	.byte	0x03, 0x50
        /*001a*/ 	.short	0x0000


	//----- nvinfo : EIATTR_MAXREG_COUNT
	.align		4
        /*001c*/ 	.byte	0x03, 0x1b
        /*001e*/ 	.short	0x00ff


	//----- nvinfo : EIATTR_NUM_BARRIERS
	.align		4
        /*0020*/ 	.byte	0x02, 0x4c
        /*0022*/ 	.byte	0x01
	.zero		1


	//----- nvinfo : EIATTR_MERCURY_ISA_VERSION
	.align		4
        /*0024*/ 	.byte	0x03, 0x5f
        /*0026*/ 	.short	0x0101


	//----- nvinfo : EIATTR_VRC_CTA_INIT_COUNT
	.align		4
        /*0028*/ 	.byte	0x02, 0x4a
	.zero		1
	.zero		1


	//----- nvinfo : EIATTR_EXIT_INSTR_OFFSETS
	.align		4
        /*002c*/ 	.byte	0x04, 0x1c
        /*002e*/ 	.short	(.L_362 - .L_361)


	//   ....[0]....
.L_361:
        /*0030*/ 	.word	0x00000080


	//   ....[1]....
        /*0034*/ 	.word	0x00005d10


	//----- nvinfo : EIATTR_CRS_STACK_SIZE
	.align		4
.L_362:
        /*0038*/ 	.byte	0x04, 0x1e
        /*003a*/ 	.short	(.L_364 - .L_363)
.L_363:
        /*003c*/ 	.word	0x00000000


	//----- nvinfo : EIATTR_CBANK_PARAM_SIZE
	.align		4
.L_364:
        /*0040*/ 	.byte	0x03, 0x19
        /*0042*/ 	.short	0x0280


	//----- nvinfo : EIATTR_PARAM_CBANK
	.align		4
        /*0044*/ 	.byte	0x04, 0x0a
        /*0046*/ 	.short	(.L_366 - .L_365)
	.align		4
.L_365:
        /*0048*/ 	.word	index@(.nv.constant0._ZN5flash44flash_bwd_dq_dk_dv_loop_seqk_parallel_kernelI23Flash_bwd_kernel_traitsILi128ELi64ELi64ELi8ELi4ELi2ELi2ELb1ELb0EN7cutlass6half_tE19Flash_kernel_traitsILi128ELi64ELi64ELi8ES3_EELb0ELb0ELb1ELb0ELb0ELb1ELb0EEEvNS_16Flash_bwd_paramsE)
        /*004c*/ 	.short	0x0380
        /*004e*/ 	.short	0x0280


	//----- nvinfo : EIATTR_SW_WAR
	.align		4
.L_366:
        /*0050*/ 	.byte	0x04, 0x36
        /*0052*/ 	.short	(.L_368 - .L_367)
.L_367:
        /*0054*/ 	.word	0x00000008
.L_368:


//--------------------- .nv.info._ZN5flash44flash_bwd_dq_dk_dv_loop_seqk_parallel_kernelI23Flash_bwd_kernel_traitsILi128ELi64ELi64ELi8ELi4ELi2ELi2ELb1ELb0EN7cutlass6half_tE19Flash_kernel_traitsILi128ELi64ELi64ELi8ES3_EELb0ELb0ELb1ELb1ELb0ELb0ELb0EEEvNS_16Flash_bwd_paramsE --------------------------
	.section	.nv.info._ZN5flash44flash_bwd_dq_dk_dv_loop_seqk_parallel_kernelI23Flash_bwd_kernel_traitsILi128ELi64ELi64ELi8ELi4ELi2ELi2ELb1ELb0EN7cutlass6half_tE19Flash_kernel_traitsILi128ELi64ELi64ELi8ES3_EELb0ELb0ELb1ELb1ELb0ELb0ELb0EEEvNS_16Flash_bwd_paramsE,"",@"SHT_CUDA_INFO"
	.sectionflags	@""
	.align	4


	//----- nvinfo : EIATTR_CUDA_API_VERSION
	.align		4
        /*0000*/ 	.byte	0x04, 0x37
        /*0002*/ 	.short	(.L_370 - .L_369)
.L_369:
        /*0004*/ 	.word	0x00000082


	//----- nvinfo : EIATTR_KPARAM_INFO
	.align		4
.L_370:
        /*0008*/ 	.byte	0x04, 0x17
        /*000a*/ 	.short	(.L_372 - .L_371)
.L_371:
        /*000c*/ 	.word	0x00000000
        /*0010*/ 	.short	0x0000
        /*0012*/ 	.short	0x0000
        /*0014*/ 	.byte	0x00, 0xf0, 0x01, 0x0a


	//----- nvinfo : EIATTR_SPARSE_MMA_MASK
	.align		4
.L_372:
        /*0018*/ 	.byte	0x03, 0x50
        /*001a*/ 	.short	0x0000


	//----- nvinfo : EIATTR_MAXREG_COUNT
	.align		4
        /*001c*/ 	.byte	0x03, 0x1b
        /*001e*/ 	.short	0x00ff


	//----- nvinfo : EIATTR_NUM_BARRIERS
	.align		4
        /*0020*/ 	.byte	0x02, 0x4c
        /*0022*/ 	.byte	0x01
	.zero		1


	//----- nvinfo : EIATTR_MERCURY_ISA_VERSION
	.align		4
        /*0024*/ 	.byte	0x03, 0x5f
        /*0026*/ 	.short	0x0101


	//----- nvinfo : EIATTR_VRC_CTA_INIT_COUNT
	.align		4
        /*0028*/ 	.byte	0x02, 0x4a
	.zero		1
	.zero		1


	//----- nvinfo : EIATTR_EXIT_INSTR_OFFSETS
	.align		4
        /*002c*/ 	.byte	0x04, 0x1c
        /*002e*/ 	.short	(.L_374 - .L_373)


	//   ....[0]....
.L_373:
        /*0030*/ 	.word	0x00000080


	//   ....[1]....
        /*0034*/ 	.word	0x00006d00


	//----- nvinfo : EIATTR_CRS_STACK_SIZE
	.align		4
.L_374:
        /*0038*/ 	.byte	0x04, 0x1e
        /*003a*/ 	.short	(.L_376 - .L_375)
.L_375:
        /*003c*/ 	.word	0x00000000


	//----- nvinfo : EIATTR_CBANK_PARAM_SIZE
	.align		4
.L_376:
        /*0040*/ 	.byte	0x03, 0x19
        /*0042*/ 	.short	0x0280


	//----- nvinfo : EIATTR_PARAM_CBANK
	.align		4
        /*0044*/ 	.byte	0x04, 0x0a
        /*0046*/ 	.short	(.L_378 - .L_377)
	.align		4
.L_377:
        /*0048*/ 	.word	index@(.nv.constant0._ZN5flash44flash_bwd_dq_dk_dv_loop_seqk_parallel_kernelI23Flash_bwd_kernel_traitsILi128ELi64ELi64ELi8ELi4ELi2ELi2ELb1ELb0EN7cutlass6half_tE19Flash_kernel_traitsILi128ELi64ELi64ELi8ES3_EELb0ELb0ELb1ELb1ELb0ELb0ELb0EEEvNS_16Flash_bwd_paramsE)
        /*004c*/ 	.short	0x0380
        /*004e*/ 	.short	0x0280


	//----- nvinfo : EIATTR_SW_WAR
	.align		4
.L_378:
        /*0050*/ 	.byte	0x04, 0x36
        /*0052*/ 	.short	(.L_380 - .L_379)
.L_379:
        /*0054*/ 	.word	0x00000008
.L_380:


//--------------------- .nv.info._ZN5flash44flash_bwd_dq_dk_dv_loop_seqk_parallel_kernelI23Flash_bwd_kernel_traitsILi128ELi64ELi128ELi8ELi2ELi4ELi2ELb0ELb0EN7cutlass6half_tE19Flash_kernel_traitsILi128ELi64ELi128ELi8ES3_EELb0ELb0ELb0ELb0ELb0ELb1ELb0EEEvNS_16Flash_bwd_paramsE --------------------------
	.section	.nv.info._ZN5flash44flash_bwd_dq_dk_dv_loop_seqk_parallel_kernelI23Flash_bwd_kernel_traitsILi128ELi64ELi128ELi8ELi2ELi4ELi2ELb0ELb0EN7cutlass6half_tE19Flash_kernel_traitsILi128ELi64ELi128ELi8ES3_EELb0ELb0ELb0ELb0ELb0ELb1ELb0EEEvNS_16Flash_bwd_paramsE,"",@"SHT_CUDA_INFO"
	.sectionflags	@""
	.align	4


	//----- nvinfo : EIATTR_CUDA_API_VERSION
	.align		4
        /*0000*/ 	.byte	0x04, 0x37
        /*0002*/ 	.short	(.L_382 - .L_381)
.L_381:
        /*0004*/ 	.word	0x00000082


	//----- nvinfo : EIATTR_KPARAM_INFO
	.align		4
.L_382:
        /*0008*/ 	.byte	0x04, 0x17
        /*000a*/ 	.short	(.L_384 - .L_383)
.L_383:
        /*000c*/ 	.word	0x00000000
        /*0010*/ 	.short	0x0000
        /*0012*/ 	.short	0x0000
        /*0014*/ 	.byte	0x00, 0xf0, 0x01, 0x0a


	//----- nvinfo : EIATTR_SPARSE_MMA_MASK
	.align		4
.L_384:
        /*0018*/ 	.byte	0x03, 0x50
        /*001a*/ 	.short	0x0000


	//----- nvinfo : EIATTR_MAXREG_COUNT
	.align		4
        /*001c*/ 	.byte	0x03, 0x1b
        /*001e*/ 	.short	0x00ff


	//----- nvinfo : EIATTR_NUM_BARRIERS
	.align		4
        /*0020*/ 	.byte	0x02, 0x4c
        /*0022*/ 	.byte	0x01
	.zero		1


	//----- nvinfo : EIATTR_MERCURY_ISA_VERSION
	.align		4
        /*0024*/ 	.byte	0x03, 0x5f
        /*0026*/ 	.short	0x0101


	//----- nvinfo : EIATTR_VRC_CTA_INIT_COUNT
	.align		4
        /*0028*/ 	.byte	0x02, 0x4a
	.zero		1
	.zero		1


	//----- nvinfo : EIATTR_EXIT_INSTR_OFFSETS
	.align		4
        /*002c*/ 	.byte	0x04, 0x1c
        /*002e*/ 	.short	(.L_386 - .L_385)


	//   ....[0]....
.L_385:
        /*0030*/ 	.word	0x00000080


	//   ....[1]....
        /*0034*/ 	.word	0x00008f90


	//----- nvinfo : EIATTR_CRS_STACK_SIZE
	.align		4
.L_386:
        /*0038*/ 	.byte	0x04, 0x1e
        /*003a*/ 	.short	(.L_388 - .L_387)
.L_387:
        /*003c*/ 	.word	0x00000000


	//----- nvinfo : EIATTR_CBANK_PARAM_SIZE
	.align		4
.L_388:
        /*0040*/ 	.byte	0x03, 0x19
        /*0042*/ 	.short	0x0280


	//----- nvinfo : EIATTR_PARAM_CBANK
	.align		4
        /*0044*/ 	.byte	0x04, 0x0a
        /*0046*/ 	.short	(.L_390 - .L_389)
	.align		4
.L_389:
        /*0048*/ 	.word	index@(.nv.constant0._ZN5flash44flash_bwd_dq_dk_dv_loop_seqk_parallel_kernelI23Flash_bwd_kernel_traitsILi128ELi64ELi128ELi8ELi2ELi4ELi2ELb0ELb0EN7cutlass6half_tE19Flash_kernel_traitsILi128ELi64ELi128ELi8ES3_EELb0ELb0ELb0ELb0ELb0ELb1ELb0EEEvNS_16Flash_bwd_paramsE)
        /*004c*/ 	.short	0x0380
        /*004e*/ 	.short	0x0280


	//----- nvinfo : EIATTR_SW_WAR
	.align		4
.L_390:
        /*0050*/ 	.byte	0x04, 0x36
        /*0052*/ 	.short	(.L_392 - .L_391)
.L_391:
        /*0054*/ 	.word	0x00000008
.L_392:


//--------------------- .nv.info._ZN5flash44flash_bwd_dq_dk_dv_loop_seqk_parallel_kernelI23Flash_bwd_kernel_traitsILi128ELi64ELi128ELi8ELi2ELi4ELi2ELb0ELb0EN7cutlass6half_tE19Flash_kernel_traitsILi128ELi64ELi128ELi8ES3_EELb0ELb0ELb0ELb0ELb0ELb0ELb0EEEvNS_16Flash_bwd_paramsE --------------------------
	.section	.nv.info._ZN5flash44flash_bwd_dq_dk_dv_loop_seqk_parallel_kernelI23Flash_bwd_kernel_traitsILi128ELi64ELi128ELi8ELi2ELi4ELi2ELb0ELb0EN7cutlass6half_tE19Flash_kernel_traitsILi128ELi64ELi128ELi8ES3_EELb0ELb0ELb0ELb0ELb0ELb0ELb0EEEvNS_16Flash_bwd_paramsE,"",@"SHT_CUDA_INFO"
	.sectionflags	@""
	.align	4


	//----- nvinfo : EIATTR_CUDA_API_VERSION
	.align		4
        /*0000*/ 	.byte	0x04, 0x37
        /*0002*/ 	.short	(.L_394 - .L_393)
.L_393:
        /*0004*/ 	.word	0x00000082


	//----- nvinfo : EIATTR_KPARAM_INFO
	.align		4
.L_394:
        /*0008*/ 	.byte	0x04, 0x17
        /*000a*/ 	.short	(.L_396 - .L_395)
.L_395:
        /*000c*/ 	.word	0x00000000
        /*0010*/ 	.short	0x0000
        /*0012*/ 	.short	0x0000
        /*0014*/ 	.byte	0x00, 0xf0, 0x01, 0x0a


	//----- nvinfo : EIATTR_SPARSE_MMA_MASK
	.align		4
.L_396:
        /*0018*/ 	.byte	0x03, 0x50
        /*001a*/ 	.short	0x0000


	//----- nvinfo : EIATTR_MAXREG_COUNT
	.align		4
        /*001c*/ 	.byte	0x03, 0x1b
        /*001e*/ 	.short	0x00ff


	//----- nvinfo : EIATTR_NUM_BARRIERS
	.align		4
        /*0020*/ 	.byte	0x02, 0x4c
        /*0022*/ 	.byte	0x01
	.zero		1


	//----- nvinfo : EIATTR_MERCURY_ISA_VERSION
	.align		4
        /*0024*/ 	.byte	0x03, 0x5f
        /*0026*/ 	.short	0x0101


	//----- nvinfo : EIATTR_VRC_CTA_INIT_COUNT
	.align		4
        /*0028*/ 	.byte	0x02, 0x4a
	.zero		1
	.zero		1


	//----- nvinfo : EIATTR_EXIT_INSTR_OFFSETS
	.align		4
        /*002c*/ 	.byte	0x04, 0x1c
        /*002e*/ 	.short	(.L_398 - .L_397)


	//   ....[0]....
.L_397:
        /*0030*/ 	.word	0x00000080


	//   ....[1]....
        /*0034*/ 	.word	0x00009f20


	//----- nvinfo : EIATTR_CRS_STACK_SIZE
	.align		4
.L_398:
        /*0038*/ 	.byte	0x04, 0x1e
        /*003a*/ 	.short	(.L_400 - .L_399)
.L_399:
        /*003c*/ 	.word	0x00000000


	//----- nvinfo : EIATTR_CBANK_PARAM_SIZE
	.align		4
.L_400:
        /*0040*/ 	.byte	0x03, 0x19
        /*0042*/ 	.short	0x0280


	//----- nvinfo : EIATTR_PARAM_CBANK
	.align		4
        /*0044*/ 	.byte	0x04, 0x0a
        /*0046*/ 	.short	(.L_402 - .L_401)
	.align		4
.L_401:
        /*0048*/ 	.word	index@(.nv.constant0._ZN5flash44flash_bwd_dq_dk_dv_loop_seqk_parallel_kernelI23Flash_bwd_kernel_traitsILi128ELi64ELi128ELi8ELi2ELi4ELi2ELb0ELb0EN7cutlass6half_tE19Flash_kernel_traitsILi128ELi64ELi128ELi8ES3_EELb0ELb0ELb0ELb0ELb0ELb0ELb0EEEvNS_16Flash_bwd_paramsE)
        /*004c*/ 	.short	0x0380
        /*004e*/ 	.short	0x0280


	//----- nvinfo : EIATTR_SW_WAR
	.align		4
.L_402:
        /*0050*/ 	.byte	0x04, 0x36
        /*0052*/ 	.short	(.L_404 - .L_403)
.L_403:
        /*0054*/ 	.word	0x00000008
.L_404:


//--------------------- .nv.info._ZN5flash44flash_bwd_dq_dk_dv_loop_seqk_parallel_kernelI23Flash_bwd_kernel_traitsILi128ELi64ELi128ELi8ELi2ELi4ELi2ELb0ELb0EN7cutlass6half_tE19Flash_kernel_traitsILi128ELi64ELi128ELi8ES3_EELb0ELb0ELb1ELb0ELb0ELb0ELb0EEEvNS_16Flash_bwd_paramsE --------------------------
	.section	.nv.info._ZN5flash44flash_bwd_dq_dk_dv_loop_seqk_parallel_kernelI23Flash_bwd_kernel_traitsILi128ELi64ELi128ELi8ELi2ELi4ELi2ELb0ELb0EN7cutlass6half_tE19Flash_kernel_traitsILi128ELi64ELi128ELi8ES3_EELb0ELb0ELb1ELb0ELb0ELb0ELb0EEEvNS_16Flash_bwd_paramsE,"",@"SHT_CUDA_INFO"
	.sectionflags	@""
	.align	4


	//----- nvinfo : EIATTR_CUDA_API_VERSION
	.align		4
        /*0000*/ 	.byte	0x04, 0x37
        /*0002*/ 	.short	(.L_406 - .L_405)
.L_405:
        /*0004*/ 	.word	0x00000082


	//----- nvinfo : EIATTR_KPARAM_INFO
	.align		4
.L_406:
        /*0008*/ 	.byte	0x04, 0x17
        /*000a*/ 	.short	(.L_408 - .L_407)
.L_407:
        /*000c*/ 	.word	0x00000000
        /*0010*/ 	.short	0x0000
        /*0012*/ 	.short	0x0000
        /*0014*/ 	.byte	0x00, 0xf0, 0x01, 0x0a


	//----- nvinfo : EIATTR_SPARSE_MMA_MASK
	.align		4
.L_408:
        /*0018*/ 	.byte	0x03, 0x50
        /*001a*/ 	.short	0x0000


	//----- nvinfo : EIATTR_MAXREG_COUNT
	.align		4
        /*001c*/ 	.byte	0x03, 0x1b
        /*001e*/ 	.short	0x00ff


	//----- nvinfo : EIATTR_NUM_BARRIERS
	.align		4
        /*0020*/ 	.byte	0x02, 0x4c
        /*0022*/ 	.byte	0x01
	.zero		1


	//----- nvinfo : EIATTR_ANNOTATIONS
	.align		4
        /*0024*/ 	.byte	0x04, 0x55
        /*0026*/ 	.short	(.L_410 - .L_409)


	//   ....[0]....
.L_409:
        /*0028*/ 	.word	0x00000001
        /*002c*/ 	.byte	0xf0, 0x76, 0x00, 0x00, 0x01, 0x00, 0x00, 0x00, 0x50, 0x83, 0x00, 0x00


	//----- nvinfo : EIATTR_MERCURY_ISA_VERSION
	.align		4
.L_410:
        /*0038*/ 	.byte	0x03, 0x5f
        /*003a*/ 	.short	0x0101


	//----- nvinfo : EIATTR_VRC_CTA_INIT_COUNT
	.align		4
        /*003c*/ 	.byte	0x02, 0x4a
	.zero		1
	.zero		1


	//----- nvinfo : EIATTR_EXIT_INSTR_OFFSETS
	.align		4
        /*0040*/ 	.byte	0x04, 0x1c
        /*0042*/ 	.short	(.L_412 - .L_411)


	//   ....[0]....
.L_411:
        /*0044*/ 	.word	0x00000090


	//   ....[1]....
        /*0048*/ 	.word	0x0000a460


	//----- nvinfo : EIATTR_CRS_STACK_SIZE
	.align		4
.L_412:
        /*004c*/ 	.byte	0x04, 0x1e
        /*004e*/ 	.short	(.L_414 - .L_413)
.L_413:
        /*0050*/ 	.word	0x00000000


	//----- nvinfo : EIATTR_CBANK_PARAM_SIZE
	.align		4
.L_414:
        /*0054*/ 	.byte	0x03, 0x19
        /*0056*/ 	.short	0x0280


	//----- nvinfo : EIATTR_PARAM_CBANK
	.align		4
        /*0058*/ 	.byte	0x04, 0x0a
        /*005a*/ 	.short	(.L_416 - .L_415)
	.align		4
.L_415:
        /*005c*/ 	.word	index@(.nv.constant0._ZN5flash44flash_bwd_dq_dk_dv_loop_seqk_parallel_kernelI23Flash_bwd_kernel_traitsILi128ELi64ELi128ELi8ELi2ELi4ELi2ELb0ELb0EN7cutlass6half_tE19Flash_kernel_traitsILi128ELi64ELi128ELi8ES3_EELb0ELb0ELb1ELb0ELb0ELb0ELb0EEEvNS_16Flash_bwd_paramsE)
        /*0060*/ 	.short	0x0380
        /*0062*/ 	.short	0x0280


	//----- nvinfo : EIATTR_SW_WAR
	.align		4
.L_416:
        /*0064*/ 	.byte	0x04, 0x36
        /*0066*/ 	.short	(.L_418 - .L_417)
.L_417:
        /*0068*/ 	.word	0x00000008
.L_418:


//--------------------- .nv.info._ZN5flash44flash_bwd_dq_dk_dv_loop_seqk_parallel_kernelI23Flash_bwd_kernel_traitsILi128ELi64ELi128ELi8ELi2ELi4ELi2ELb0ELb0EN7cutlass6half_tE19Flash_kernel_traitsILi128ELi64ELi128ELi8ES3_EELb0ELb0ELb0ELb0ELb1ELb1ELb0EEEvNS_16Flash_bwd_paramsE --------------------------
	.section	.nv.info._ZN5flash44flash_bwd_dq_dk_dv_loop_seqk_parallel_kernelI23Flash_bwd_kernel_traitsILi128ELi64ELi128ELi8ELi2ELi4ELi2ELb0ELb0EN7cutlass6half_tE19Flash_kernel_traitsILi128ELi64ELi128ELi8ES3_EELb0ELb0ELb0ELb0ELb1ELb1ELb0EEEvNS_16Flash_bwd_paramsE,"",@"SHT_CUDA_INFO"
	.sectionflags	@""
	.align	4


	//----- nvinfo : EIATTR_CUDA_API_VERSION
	.align		4
        /*0000*/ 	.byte	0x04, 0x37
        /*0002*/ 	.short	(.L_420 - .L_419)
.L_419:
        /*0004*/ 	.word	0x00000082


	//----- nvinfo : EIATTR_KPARAM_INFO
	.align		4
.L_420:
        /*0008*/ 	.byte	0x04, 0x17
        /*000a*/ 	.short	(.L_422 - .L_421)
.L_421:
        /*000c*/ 	.word	0x00000000
        /*0010*/ 	.short	0x0000
        /*0012*/ 	.short	0x0000
        /*0014*/ 	.byte	0x00, 0xf0, 0x01, 0x0a


	//----- nvinfo : EIATTR_SPARSE_MMA_MASK
	.align		4
.L_422:
        /*0018*/ 	.byte	0x03, 0x50
        /*001a*/ 	.short	0x0000


	//----- nvinfo : EIATTR_MAXREG_COUNT
	.align		4
        /*001c*/ 	.byte	0x03, 0x1b
        /*001e*/ 	.short	0x00ff


	//----- nvinfo : EIATTR_NUM_BARRIERS
	.align		4
        /*0020*/ 	.byte	0x02, 0x4c
        /*0022*/ 	.byte	0x01
	.zero		1


	//----- nvinfo : EIATTR_ANNOTATIONS
	.align		4
        /*0024*/ 	.byte	0x04, 0x55
        /*0026*/ 	.short	(.L_424 - .L_423)


	//   ....[0]....
.L_423:
        /*0028*/ 	.word	0x00000001
        /*002c*/ 	.byte	0x40, 0x46, 0x00, 0x00, 0x01, 0x00, 0x00, 0x00, 0xc0, 0x4c, 0x00, 0x00


	//----- nvinfo : EIATTR_MERCURY_ISA_VERSION
	.align		4
.L_424:
        /*0038*/ 	.byte	0x03, 0x5f
        /*003a*/ 	.short	0x0101


	//----- nvinfo : EIATTR_VRC_CTA_INIT_COUNT
	.align		4
        /*003c*/ 	.byte	0x02, 0x4a
	.zero		1
	.zero		1


	//----- nvinfo : EIATTR_EXIT_INSTR_OFFSETS
	.align		4
        /*0040*/ 	.byte	0x04, 0x1c
        /*0042*/ 	.short	(.L_426 - .L_425)


	//   ....[0]....
.L_425:
        /*0044*/ 	.word	0x00000090


	//   ....[1]....
        /*0048*/ 	.word	0x00006b90


	//----- nvinfo : EIATTR_CBANK_PARAM_SIZE
	.align		4
.L_426:
        /*004c*/ 	.byte	0x03, 0x19
        /*004e*/ 	.short	0x0280


	//----- nvinfo : EIATTR_PARAM_CBANK
	.align		4
        /*0050*/ 	.byte	0x04, 0x0a
        /*0052*/ 	.short	(.L_428 - .L_427)
	.align		4
.L_427:
        /*0054*/ 	.word	index@(.nv.constant0._ZN5flash44flash_bwd_dq_dk_dv_loop_seqk_parallel_kernelI23Flash_bwd_kernel_traitsILi128ELi64ELi128ELi8ELi2ELi4ELi2ELb0ELb0EN7cutlass6half_tE19Flash_kernel_traitsILi128ELi64ELi128ELi8ES3_EELb0ELb0ELb0ELb0ELb1ELb1ELb0EEEvNS_16Flash_bwd_paramsE)
        /*0058*/ 	.short	0x0380
        /*005a*/ 	.short	0x0280


	//----- nvinfo : EIATTR_SW_WAR
	.align		4
.L_428:
        /*005c*/ 	.byte	0x04, 0x36
        /*005e*/ 	.short	(.L_430 - .L_429)
.L_429:
        /*0060*/ 	.word	0x00000008
.L_430:


//--------------------- .nv.info._ZN5flash44flash_bwd_dq_dk_dv_loop_seqk_parallel_kernelI23Flash_bwd_kernel_traitsILi128ELi64ELi128ELi8ELi2ELi4ELi2ELb0ELb0EN7cutlass6half_tE19Flash_kernel_traitsILi128ELi64ELi128ELi8ES3_EELb0ELb0ELb0ELb1ELb0ELb0ELb0EEEvNS_16Flash_bwd_paramsE --------------------------
	.section	.nv.info._ZN5flash44flash_bwd_dq_dk_dv_loop_seqk_parallel_kernelI23Flash_bwd_kernel_traitsILi128ELi64ELi128ELi8ELi2ELi4ELi2ELb0ELb0EN7cutlass6half_tE19Flash_kernel_traitsILi128ELi64ELi128ELi8ES3_EELb0ELb0ELb0ELb1ELb0ELb0ELb0EEEvNS_16Flash_bwd_paramsE,"",@"SHT_CUDA_INFO"
	.sectionflags	@""
	.align	4


	//----- nvinfo : EIATTR_CUDA_API_VERSION
	.align		4
        /*0000*/ 	.byte	0x04, 0x37
        /*0002*/ 	.short	(.L_432 - .L_431)
.L_431:
        /*0004*/ 	.word	0x00000082


	//----- nvinfo : EIATTR_KPARAM_INFO
	.align		4
.L_432:
        /*0008*/ 	.byte	0x04, 0x17
        /*000a*/ 	.short	(.L_434 - .L_433)
.L_433:
        /*000c*/ 	.word	0x00000000
        /*0010*/ 	.short	0x0000
        /*0012*/ 	.short	0x0000
        /*0014*/ 	.byte	0x00, 0xf0, 0x01, 0x0a


	//----- nvinfo : EIATTR_SPARSE_MMA_MASK
	.align		4
.L_434:
        /*0018*/ 	.byte	0x03, 0x50
        /*001a*/ 	.short	0x0000


	//----- nvinfo : EIATTR_MAXREG_COUNT
	.align		4
        /*001c*/ 	.byte	0x03, 0x1b
        /*001e*/ 	.short	0x00ff


	//----- nvinfo : EIATTR_NUM_BARRIERS
	.align		4
        /*0020*/ 	.byte	0x02, 0x4c
        /*0022*/ 	.byte	0x01
	.zero		1


	//----- nvinfo : EIATTR_MERCURY_ISA_VERSION
	.align		4
        /*0024*/ 	.byte	0x03, 0x5f
        /*0026*/ 	.short	0x0101


	//----- nvinfo : EIATTR_VRC_CTA_INIT_COUNT
	.align		4
        /*0028*/ 	.byte	0x02, 0x4a
	.zero		1
	.zero		1


	//----- nvinfo : EIATTR_EXIT_INSTR_OFFSETS
	.align		4
        /*002c*/ 	.byte	0x04, 0x1c
        /*002e*/ 	.short	(.L_436 - .L_435)


	//   ....[0]....
.L_435:
        /*0030*/ 	.word	0x00000080


	//   ....[1]....
        /*0034*/ 	.word	0x0000a650


	//----- nvinfo : EIATTR_CRS_STACK_SIZE
	.align		4
.L_436:
        /*0038*/ 	.byte	0x04, 0x1e
        /*003a*/ 	.short	(.L_438 - .L_437)
.L_437:
        /*003c*/ 	.word	0x00000000


	//----- nvinfo : EIATTR_CBANK_PARAM_SIZE
	.align		4
.L_438:
        /*0040*/ 	.byte	0x03, 0x19
        /*0042*/ 	.short	0x0280


	//----- nvinfo : EIATTR_PARAM_CBANK
	.align		4
        /*0044*/ 	.byte	0x04, 0x0a
        /*0046*/ 	.short	(.L_440 - .L_439)
	.align		4
.L_439:
        /*0048*/ 	.word	index@(.nv.constant0._ZN5flash44flash_bwd_dq_dk_dv_loop_seqk_parallel_kernelI23Flash_bwd_kernel_traitsILi128ELi64ELi128ELi8ELi2ELi4ELi2ELb0ELb0EN7cutlass6half_tE19Flash_kernel_traitsILi128ELi64ELi128ELi8ES3_EELb0ELb0ELb0ELb1ELb0ELb0ELb0EEEvNS_16Flash_bwd_paramsE)
        /*004c*/ 	.short	0x0380
        /*004e*/ 	.short	0x0280


	//----- nvinfo : EIATTR_SW_WAR
	.align		4
.L_440:
        /*0050*/ 	.byte	0x04, 0x36
        /*0052*/ 	.short	(.L_442 - .L_441)
.L_441:
        /*0054*/ 	.word	0x00000008
.L_442:


//--------------------- .nv.info._ZN5flash44flash_bwd_dq_dk_dv_loop_seqk_parallel_kernelI23Flash_bwd_kernel_traitsILi128ELi64ELi128ELi8ELi2ELi4ELi2ELb0ELb0EN7cutlass6half_tE19Flash_kernel_traitsILi128ELi64ELi128ELi8ES3_EELb0ELb0ELb1ELb0ELb0ELb1ELb0EEEvNS_16Flash_bwd_paramsE --------------------------
	.section	.nv.info._ZN5flash44flash_bwd_dq_dk_dv_loop_seqk_parallel_kernelI23Flash_bwd_kernel_traitsILi128ELi64ELi128ELi8ELi2ELi4ELi2ELb0ELb0EN7cutlass6half_tE19Flash_kernel_traitsILi128ELi64ELi128ELi8ES3_EELb0ELb0ELb1ELb0ELb0ELb1ELb0EEEvNS_16Flash_bwd_paramsE,"",@"SHT_CUDA_INFO"
	.sectionflags	@""
	.align	4


	//----- nvinfo : EIATTR_CUDA_API_VERSION
	.align		4
        /*0000*/ 	.byte	0x04, 0x37
        /*0002*/ 	.short	(.L_444 - .L_443)
.L_443:
        /*0004*/ 	.word	0x00000082


	//----- nvinfo : EIATTR_KPARAM_INFO
	.align		4
.L_444:
        /*0008*/ 	.byte	0x04, 0x17
        /*000a*/ 	.short	(.L_446 - .L_445)
.L_445:
        /*000c*/ 	.word	0x00000000
        /*0010*/ 	.short	0x0000
        /*0012*/ 	.short	0x0000
        /*0014*/ 	.byte	0x00, 0xf0, 0x01, 0x0a


	//----- nvinfo : EIATTR_SPARSE_MMA_MASK
	.align		4
.L_446:
        /*0018*/ 	.byte	0x03, 0x50
        /*001a*/ 	.short	0x0000


	//----- nvinfo : EIATTR_MAXREG_COUNT
	.align		4
        /*001c*/ 	.byte	0x03, 0x1b
        /*001e*/ 	.short	0x00ff


	//----- nvinfo : EIATTR_NUM_BARRIERS
	.align		4
        /*0020*/ 	.byte	0x02, 0x4c
        /*0022*/ 	.byte	0x01
	.zero		1


	//----- nvinfo : EIATTR_MERCURY_ISA_VERSION
	.align		4
        /*0024*/ 	.byte	0x03, 0x5f
        /*0026*/ 	.short	0x0101


	//----- nvinfo : EIATTR_VRC_CTA_INIT_COUNT
	.align		4
        /*0028*/ 	.byte	0x02, 0x4a
	.zero		1
	.zero		1


	//----- nvinfo : EIATTR_EXIT_INSTR_OFFSETS
	.align		4
        /*002c*/ 	.byte	0x04, 0x1c
        /*002e*/ 	.short	(.L_448 - .L_447)


	//   ....[0]....
.L_447:
        /*0030*/ 	.word	0x00000080


	//   ....[1]....
        /*0034*/ 	.word	0x000094e0


	//----- nvinfo : EIATTR_CRS_STACK_SIZE
	.align		4
.L_448:
        /*0038*/ 	.byte	0x04, 0x1e
        /*003a*/ 	.short	(.L_450 - .L_449)
.L_449:
        /*003c*/ 	.word	0x00000000


	//----- nvinfo : EIATTR_CBANK_PARAM_SIZE
	.align		4
.L_450:
        /*0040*/ 	.byte	0x03, 0x19
        /*0042*/ 	.short	0x0280


	//----- nvinfo : EIATTR_PARAM_CBANK
	.align		4
        /*0044*/ 	.byte	0x04, 0x0a
        /*0046*/ 	.short	(.L_452 - .L_451)
	.align		4
.L_451:
        /*0048*/ 	.word	index@(.nv.constant0._ZN5flash44flash_bwd_dq_dk_dv_loop_seqk_parallel_kernelI23Flash_bwd_kernel_traitsILi128ELi64ELi128ELi8ELi2ELi4ELi2ELb0ELb0EN7cutlass6half_tE19Flash_kernel_traitsILi128ELi64ELi128ELi8ES3_EELb0ELb0ELb1ELb0ELb0ELb1ELb0EEEvNS_16Flash_bwd_paramsE)
        /*004c*/ 	.short	0x0380
        /*004e*/ 	.short	0x0280


	//----- nvinfo : EIATTR_SW_WAR
	.align		4
.L_452:
        /*0050*/ 	.byte	0x04, 0x36
        /*0052*/ 	.short	(.L_454 - .L_453)
.L_453:
        /*0054*/ 	.word	0x00000008
.L_454:


//--------------------- .nv.info._ZN5flash44flash_bwd_dq_dk_dv_loop_seqk_parallel_kernelI23Flash_bwd_kernel_traitsILi128ELi64ELi128ELi8ELi2ELi4ELi2ELb0ELb0EN7cutlass6half_tE19Flash_kernel_traitsILi128ELi64ELi128ELi8ES3_EELb0ELb0ELb1ELb1ELb0ELb0ELb0EEEvNS_16Flash_bwd_paramsE --------------------------
	.section	.nv.info._ZN5flash44flash_bwd_dq_dk_dv_loop_seqk_parallel_kernelI23Flash_bwd_kernel_traitsILi128ELi64ELi128ELi8ELi2ELi4ELi2ELb0ELb0EN7cutlass6half_tE19Flash_kernel_traitsILi128ELi64ELi128ELi8ES3_EELb0ELb0ELb1ELb1ELb0ELb0ELb0EEEvNS_16Flash_bwd_paramsE,"",@"SHT_CUDA_INFO"
	.sectionflags	@""
	.align	4


	//----- nvinfo : EIATTR_CUDA_API_VERSION
	.align		4
        /*0000*/ 	.byte	0x04, 0x37
        /*0002*/ 	.short	(.L_456 - .L_455)
.L_455:
        /*0004*/ 	.word	0x00000082


	//----- nvinfo : EIATTR_KPARAM_INFO
	.align		4
.L_456:
        /*0008*/ 	.byte	0x04, 0x17
        /*000a*/ 	.short	(.L_458 - .L_457)
.L_457:
        /*000c*/ 	.word	0x00000000
        /*0010*/ 	.short	0x0000
        /*0012*/ 	.short	0x0000
        /*0014*/ 	.byte	0x00, 0xf0, 0x01, 0x0a


	//----- nvinfo : EIATTR_SPARSE_MMA_MASK
	.align		4
.L_458:
        /*0018*/ 	.byte	0x03, 0x50
        /*001a*/ 	.short	0x0000


	//----- nvinfo : EIATTR_MAXREG_COUNT
	.align		4
        /*001c*/ 	.byte	0x03, 0x1b
        /*001e*/ 	.short	0x00ff


	//----- nvinfo : EIATTR_NUM_BARRIERS
	.align		4
        /*0020*/ 	.byte	0x02, 0x4c
        /*0022*/ 	.byte	0x01
	.zero		1


	//----- nvinfo : EIATTR_ANNOTATIONS
	.align		4
        /*0024*/ 	.byte	0x04, 0x55
        /*0026*/ 	.short	(.L_460 - .L_459)


	//   ....[0]....
.L_459:
        /*0028*/ 	.word	0x00000001
        /*002c*/ 	.byte	0x50, 0x7e, 0x00, 0x00, 0x01, 0x00, 0x00, 0x00, 0xb0, 0x8a, 0x00, 0x00


	//----- nvinfo : EIATTR_MERCURY_ISA_VERSION
	.align		4
.L_460:
        /*0038*/ 	.byte	0x03, 0x5f
        /*003a*/ 	.short	0x0101


	//----- nvinfo : EIATTR_VRC_CTA_INIT_COUNT
	.align		4
        /*003c*/ 	.byte	0x02, 0x4a
	.zero		1
	.zero		1


	//----- nvinfo : EIATTR_EXIT_INSTR_OFFSETS
	.align		4
        /*0040*/ 	.byte	0x04, 0x1c
        /*0042*/ 	.short	(.L_462 - .L_461)


	//   ....[0]....
.L_461:
        /*0044*/ 	.word	0x00000090


	//   ....[1]....
        /*0048*/ 	.word	0x0000abc0


	//----- nvinfo : EIATTR_CRS_STACK_SIZE
	.align		4
.L_462:
        /*004c*/ 	.byte	0x04, 0x1e
        /*004e*/ 	.short	(.L_464 - .L_463)
.L_463:
        /*0050*/ 	.word	0x00000000


	//----- nvinfo : EIATTR_CBANK_PARAM_SIZE
	.align		4
.L_464:
        /*0054*/ 	.byte	0x03, 0x19
        /*0056*/ 	.short	0x0280


	//----- nvinfo : EIATTR_PARAM_CBANK
	.align		4
        /*0058*/ 	.byte	0x04, 0x0a
        /*005a*/ 	.short	(.L_466 - .L_465)
	.align		4
.L_465:
        /*005c*/ 	.word	index@(.nv.constant0._ZN5flash44flash_bwd_dq_dk_dv_loop_seqk_parallel_kernelI23Flash_bwd_kernel_traitsILi128ELi64ELi128ELi8ELi2ELi4ELi2ELb0ELb0EN7cutlass6half_tE19Flash_kernel_traitsILi128ELi64ELi128ELi8ES3_EELb0ELb0ELb1ELb1ELb0ELb0ELb0EEEvNS_16Flash_bwd_paramsE)
        /*0060*/ 	.short	0x0380
        /*0062*/ 	.short	0x0280


	//----- nvinfo : EIATTR_SW_WAR
	.align		4
.L_466:
        /*0064*/ 	.byte	0x04, 0x36
        /*0066*/ 	.short	(.L_468 - .L_467)
.L_467:
        /*0068*/ 	.word	0x00000008
.L_468:


//--------------------- .nv.info._ZN5flash27flash_bwd_convert_dq_kernelI23Flash_bwd_kernel_traitsILi128ELi64ELi64ELi8ELi4ELi2ELi2ELb1ELb0EN7cutlass6half_tE19Flash_kernel_traitsILi128ELi64ELi64ELi8ES3_EEEEvNS_16Flash_bwd_paramsEi --------------------------
	.section	.nv.info._ZN5flash27flash_bwd_convert_dq_kernelI23Flash_bwd_kernel_traitsILi128ELi64ELi64ELi8ELi4ELi2ELi2ELb1ELb0EN7cutlass6half_tE19Flash_kernel_traitsILi128ELi64ELi64ELi8ES3_EEEEvNS_16Flash_bwd_paramsEi,"",@"SHT_CUDA_INFO"
	.sectionflags	@""
	.align	4


	//----- nvinfo : EIATTR_CUDA_API_VERSION
	.align		4
        /*0000*/ 	.byte	0x04, 0x37
        /*0002*/ 	.short	(.L_470 - .L_469)
.L_469:
        /*0004*/ 	.word	0x00000082


	//----- nvinfo : EIATTR_KPARAM_INFO
	.align		4
.L_470:
        /*0008*/ 	.byte	0x04, 0x17
        /*000a*/ 	.short	(.L_472 - .L_471)
.L_471:
        /*000c*/ 	.word	0x00000000
        /*0010*/ 	.short	0x0001
        /*0012*/ 	.short	0x0280
        /*0014*/ 	.byte	0x00, 0xf0, 0x11, 0x00


	//----- nvinfo : EIATTR_KPARAM_INFO
	.align		4
.L_472:
        /*0018*/ 	.byte	0x04, 0x17
        /*001a*/ 	.short	(.L_474 - .L_473)
.L_473:
        /*001c*/ 	.word	0x00000000
        /*0020*/ 	.short	0x0000
        /*0022*/ 	.short	0x0000
        /*0024*/ 	.byte	0x00, 0xf0, 0x01, 0x0a


	//----- nvinfo : EIATTR_SPARSE_MMA_MASK
	.align		4
.L_474:
        /*0028*/ 	.byte	0x03, 0x50
        /*002a*/ 	.short	0x0000


	//----- nvinfo : EIATTR_MAXREG_COUNT
	.align		4
        /*002c*/ 	.byte	0x03, 0x1b
        /*002e*/ 	.short	0x00ff


	//----- nvinfo : EIATTR_NUM_BARRIERS
	.align		4
        /*0030*/ 	.byte	0x02, 0x4c
        /*0032*/ 	.byte	0x01
	.zero		1


	//----- nvinfo : EIATTR_MERCURY_ISA_VERSION
	.align		4
        /*0034*/ 	.byte	0x03, 0x5f
        /*0036*/ 	.short	0x0101


	//----- nvinfo : EIATTR_VRC_CTA_INIT_COUNT
	.align		4
        /*0038*/ 	.byte	0x02, 0x4a
	.zero		1
	.zero		1


	//----- nvinfo : EIATTR_EXIT_INSTR_OFFSETS
	.align		4
        /*003c*/ 	.byte	0x04, 0x1c
        /*003e*/ 	.short	(.L_476 - .L_475)


	//   ....[0]....
.L_475:
        /*0040*/ 	.word	0x00000120


	//   ....[1]....
        /*0044*/ 	.word	0x000012c0


	//   ....[2]....
        /*0048*/ 	.word	0x000013d0


	//   ....[3]....
        /*004c*/ 	.word	0x000013f0


	//----- nvinfo : EIATTR_CRS_STACK_SIZE
	.align		4
.L_476:
        /*0050*/ 	.byte	0x04, 0x1e
        /*0052*/ 	.short	(.L_478 - .L_477)
.L_477:
        /*0054*/ 	.word	0x00000000


	//----- nvinfo : EIATTR_CBANK_PARAM_SIZE
	.align		4
.L_478:
        /*0058*/ 	.byte	0x03, 0x19
        /*005a*/ 	.short	0x0284


	//----- nvinfo : EIATTR_PARAM_CBANK
	.align		4
        /*005c*/ 	.byte	0x04, 0x0a
        /*005e*/ 	.short	(.L_480 - .L_479)
	.align		4
.L_479:
        /*0060*/ 	.word	index@(.nv.constant0._ZN5flash27flash_bwd_convert_dq_kernelI23Flash_bwd_kernel_traitsILi128ELi64ELi64ELi8ELi4ELi2ELi2ELb1ELb0EN7cutlass6half_tE19Flash_kernel_traitsILi128ELi64ELi64ELi8ES3_EEEEvNS_16Flash_bwd_paramsEi)
        /*0064*/ 	.short	0x0380
        /*0066*/ 	.short	0x0284


	//----- nvinfo : EIATTR_SW_WAR
	.align		4
.L_480:
        /*0068*/ 	.byte	0x04, 0x36
        /*006a*/ 	.short	(.L_482 - .L_481)
.L_481:
        /*006c*/ 	.word	0x00000008
.L_482:


//--------------------- .nv.info._ZN5flash44flash_bwd_dq_dk_dv_loop_seqk_parallel_kernelI23Flash_bwd_kernel_traitsILi128ELi64ELi64ELi8ELi4ELi2ELi2ELb1ELb0EN7cutlass6half_tE19Flash_kernel_traitsILi128ELi64ELi64ELi8ES3_EELb1ELb0ELb0ELb0ELb0ELb1ELb0EEEvNS_16Flash_bwd_paramsE --------------------------
	.section	.nv.info._ZN5flash44flash_bwd_dq_dk_dv_loop_seqk_parallel_kernelI23Flash_bwd_kernel_traitsILi128ELi64ELi64ELi8ELi4ELi2ELi2ELb1ELb0EN7cutlass6half_tE19Flash_kernel_traitsILi128ELi64ELi64ELi8ES3_EELb1ELb0ELb0ELb0ELb0ELb1ELb0EEEvNS_16Flash_bwd_paramsE,"",@"SHT_CUDA_INFO"
	.sectionflags	@""
	.align	4


	//----- nvinfo : EIATTR_CUDA_API_VERSION
	.align		4
        /*0000*/ 	.byte	0x04, 0x37
        /*0002*/ 	.short	(.L_484 - .L_483)
.L_483:
        /*0004*/ 	.word	0x00000082


	//----- nvinfo : EIATTR_KPARAM_INFO
	.align		4
.L_484:
        /*0008*/ 	.byte	0x04, 0x17
        /*000a*/ 	.short	(.L_486 - .L_485)
.L_485:
        /*000c*/ 	.word	0x00000000
        /*0010*/ 	.short	0x0000
        /*0012*/ 	.short	0x0000
        /*0014*/ 	.byte	0x00, 0xf0, 0x01, 0x0a


	//----- nvinfo : EIATTR_SPARSE_MMA_MASK
	.align		4
.L_486:
        /*0018*/ 	.byte	0x03, 0x50
        /*001a*/ 	.short	0x0000


	//----- nvinfo : EIATTR_MAXREG_COUNT
	.align		4
        /*001c*/ 	.byte	0x03, 0x1b
        /*001e*/ 	.short	0x00ff


	//----- nvinfo : EIATTR_NUM_BARRIERS
	.align		4
        /*0020*/ 	.byte	0x02, 0x4c
        /*0022*/ 	.byte	0x01
	.zero		1


	//----- nvinfo : EIATTR_MERCURY_ISA_VERSION
	.align		4
        /*0024*/ 	.byte	0x03, 0x5f
        /*0026*/ 	.short	0x0101


	//----- nvinfo : EIATTR_VRC_CTA_INIT_COUNT
	.align		4
        /*0028*/ 	.byte	0x02, 0x4a
	.zero		1
	.zero		1


	//----- nvinfo : EIATTR_EXIT_INSTR_OFFSETS
	.align		4
        /*002c*/ 	.byte	0x04, 0x1c
        /*002e*/ 	.short	(.L_488 - .L_487)


	//   ....[0]....
.L_487:
        /*0030*/ 	.word	0x00000080


	//   ....[1]....
        /*0034*/ 	.word	0x000065f0


	//----- nvinfo : EIATTR_CRS_STACK_SIZE
	.align		4
.L_488:
        /*0038*/ 	.byte	0x04, 0x1e
        /*003a*/ 	.short	(.L_490 - .L_489)
.L_489:
        /*003c*/ 	.word	0x00000000


	//----- nvinfo : EIATTR_CBANK_PARAM_SIZE
	.align		4
.L_490:
        /*0040*/ 	.byte	0x03, 0x19
        /*0042*/ 	.short	0x0280


	//----- nvinfo : EIATTR_PARAM_CBANK
	.align		4
        /*0044*/ 	.byte	0x04, 0x0a
        /*0046*/ 	.short	(.L_492 - .L_491)
	.align		4
.L_491:
        /*0048*/ 	.word	index@(.nv.constant0._ZN5flash44flash_bwd_dq_dk_dv_loop_seqk_parallel_kernelI23Flash_bwd_kernel_traitsILi128ELi64ELi64ELi8ELi4ELi2ELi2ELb1ELb0EN7cutlass6half_tE19Flash_kernel_traitsILi128ELi64ELi64ELi8ES3_EELb1ELb0ELb0ELb0ELb0ELb1ELb0EEEvNS_16Flash_bwd_paramsE)
        /*004c*/ 	.short	0x0380
        /*004e*/ 	.short	0x0280


	//----- nvinfo : EIATTR_SW_WAR
	.align		4
.L_492:
        /*0050*/ 	.byte	0x04, 0x36
        /*0052*/ 	.short	(.L_494 - .L_493)
.L_493:
        /*0054*/ 	.word	0x00000008
.L_494:


//--------------------- .nv.info._ZN5flash44flash_bwd_dq_dk_dv_loop_seqk_parallel_kernelI23Flash_bwd_kernel_traitsILi128ELi64ELi64ELi8ELi4ELi2ELi2ELb1ELb0EN7cutlass6half_tE19Flash_kernel_traitsILi128ELi64ELi64ELi8ES3_EELb0ELb0ELb0ELb0ELb0ELb1ELb1EEEvNS_16Flash_bwd_paramsE --------------------------
	.section	.nv.info._ZN5flash44flash_bwd_dq_dk_dv_loop_seqk_parallel_kernelI23Flash_bwd_kernel_traitsILi128ELi64ELi64ELi8ELi4ELi2ELi2ELb1ELb0EN7cutlass6half_tE19Flash_kernel_traitsILi128ELi64ELi64ELi8ES3_EELb0ELb0ELb0ELb0ELb0ELb1ELb1EEEvNS_16Flash_bwd_paramsE,"",@"SHT_CUDA_INFO"
	.sectionflags	@""
	.align	4


	//----- nvinfo : EIATTR_CUDA_API_VERSION
	.align		4
        /*0000*/ 	.byte	0x04, 0x37
        /*0002*/ 	.short	(.L_496 - .L_495)
.L_495:
        /*0004*/ 	.word	0x00000082


	//----- nvinfo : EIATTR_KPARAM_INFO
	.align		4
.L_496:
        /*0008*/ 	.byte	0x04, 0x17
        /*000a*/ 	.short	(.L_498 - .L_497)
.L_497:
        /*000c*/ 	.word	0x00000000
        /*0010*/ 	.short	0x0000
        /*0012*/ 	.short	0x0000
        /*0014*/ 	.byte	0x00, 0xf0, 0x01, 0x0a


	//----- nvinfo : EIATTR_SPARSE_MMA_MASK
	.align		4
.L_498:
        /*0018*/ 	.byte	0x03, 0x50
        /*001a*/ 	.short	0x0000


	//----- nvinfo : EIATTR_MAXREG_COUNT
	.align		4
        /*001c*/ 	.byte	0x03, 0x1b
        /*001e*/ 	.short	0x00ff


	//----- nvinfo : EIATTR_NUM_BARRIERS
	.align		4
        /*0020*/ 	.byte	0x02, 0x4c
        /*0022*/ 	.byte	0x01
	.zero		1


	//----- nvinfo : EIATTR_MERCURY_ISA_VERSION
	.align		4
        /*0024*/ 	.byte	0x03, 0x5f
        /*0026*/ 	.short	0x0101


	//----- nvinfo : EIATTR_VRC_CTA_INIT_COUNT
	.align		4
        /*0028*/ 	.byte	0x02, 0x4a
	.zero		1
	.zero		1


	//----- nvinfo : EIATTR_EXIT_INSTR_OFFSETS
	.align		4
        /*002c*/ 	.byte	0x04, 0x1c
        /*002e*/ 	.short	(.L_500 - .L_499)


	//   ....[0]....
.L_499:
        /*0030*/ 	.word	0x00000080


	//   ....[1]....
        /*0034*/ 	.word	0x000060e0


	//----- nvinfo : EIATTR_CRS_STACK_SIZE
	.align		4
.L_500:
        /*0038*/ 	.byte	0x04, 0x1e
        /*003a*/ 	.short	(.L_502 - .L_501)
.L_501:
        /*003c*/ 	.word	0x00000000


	//----- nvinfo : EIATTR_CBANK_PARAM_SIZE
	.align		4
.L_502:
        /*0040*/ 	.byte	0x03, 0x19
        /*0042*/ 	.short	0x0280


	//----- nvinfo : EIATTR_PARAM_CBANK
	.align		4
        /*0044*/ 	.byte	0x04, 0x0a
        /*0046*/ 	.short	(.L_504 - .L_503)
	.align		4
.L_503:
        /*0048*/ 	.word	index@(.nv.constant0._ZN5flash44flash_bwd_dq_dk_dv_loop_seqk_parallel_kernelI23Flash_bwd_kernel_traitsILi128ELi64ELi64ELi8ELi4ELi2ELi2ELb1ELb0EN7cutlass6half_tE19Flash_kernel_traitsILi128ELi64ELi64ELi8ES3_EELb0ELb0ELb0ELb0ELb0ELb1ELb1EEEvNS_16Flash_bwd_paramsE)
        /*004c*/ 	.short	0x0380
        /*004e*/ 	.short	0x0280


	//----- nvinfo : EIATTR_SW_WAR
	.align		4
.L_504:
        /*0050*/ 	.byte	0x04, 0x36
        /*0052*/ 	.short	(.L_506 - .L_505)
.L_505:
        /*0054*/ 	.word	0x00000008
.L_506:


//--------------------- .nv.info._ZN5flash44flash_bwd_dq_dk_dv_loop_seqk_parallel_kernelI23Flash_bwd_kernel_traitsILi128ELi64ELi64ELi8ELi4ELi2ELi2ELb1ELb0EN7cutlass6half_tE19Flash_kernel_traitsILi128ELi64ELi64ELi8ES3_EELb1ELb0ELb0ELb0ELb0ELb0ELb0EEEvNS_16Flash_bwd_paramsE --------------------------
	.section	.nv.info._ZN5flash44flash_bwd_dq_dk_dv_loop_seqk_parallel_kernelI23Flash_bwd_kernel_traitsILi128ELi64ELi64ELi8ELi4ELi2ELi2ELb1ELb0EN7cutlass6half_tE19Flash_kernel_traitsILi128ELi64ELi64ELi8ES3_EELb1ELb0ELb0ELb0ELb0ELb0ELb0EEEvNS_16Flash_bwd_paramsE,"",@"SHT_CUDA_INFO"
	.sectionflags	@""
	.align	4


	//----- nvinfo : EIATTR_CUDA_API_VERSION
	.align		4
        /*0000*/ 	.byte	0x04, 0x37
        /*0002*/ 	.short	(.L_508 - .L_507)
.L_507:
        /*0004*/ 	.word	0x00000082


	//----- nvinfo : EIATTR_KPARAM_INFO
	.align		4
.L_508:
        /*0008*/ 	.byte	0x04, 0x17
        /*000a*/ 	.short	(.L_510 - .L_509)
.L_509:
        /*000c*/ 	.word	0x00000000
        /*0010*/ 	.short	0x0000
        /*0012*/ 	.short	0x0000
        /*0014*/ 	.byte	0x00, 0xf0, 0x01, 0x0a


	//----- nvinfo : EIATTR_SPARSE_MMA_MASK
	.align		4
.L_510:
        /*0018*/ 	.byte	0x03, 0x50
        /*001a*/ 	.short	0x0000


	//----- nvinfo : EIATTR_MAXREG_COUNT
	.align		4
        /*001c*/ 	.byte	0x03, 0x1b
        /*001e*/ 	.short	0x00ff


	//----- nvinfo : EIATTR_NUM_BARRIERS
	.align		4
        /*0020*/ 	.byte	0x02, 0x4c
        /*0022*/ 	.byte	0x01
	.zero		1


	//----- nvinfo : EIATTR_MERCURY_ISA_VERSION
	.align		4
        /*0024*/ 	.byte	0x03, 0x5f
        /*0026*/ 	.short	0x0101


	//----- nvinfo : EIATTR_VRC_CTA_INIT_COUNT
	.align		4
        /*0028*/ 	.byte	0x02, 0x4a
	.zero		1
	.zero		1


	//----- nvinfo : EIATTR_EXIT_INSTR_OFFSETS
	.align		4
        /*002c*/ 	.byte	0x04, 0x1c
        /*002e*/ 	.short	(.L_512 - .L_511)


	//   ....[0]....
.L_511:
        /*0030*/ 	.word	0x00000080


	//   ....[1]....
        /*0034*/ 	.word	0x00006fd0


	//----- nvinfo : EIATTR_CRS_STACK_SIZE
	.align		4
.L_512:
        /*0038*/ 	.byte	0x04, 0x1e
        /*003a*/ 	.short	(.L_514 - .L_513)
.L_513:
        /*003c*/ 	.word	0x00000000


	//----- nvinfo : EIATTR_CBANK_PARAM_SIZE
	.align		4
.L_514:
        /*0040*/ 	.byte	0x03, 0x19
        /*0042*/ 	.short	0x0280


	//----- nvinfo : EIATTR_PARAM_CBANK
	.align		4
        /*0044*/ 	.byte	0x04, 0x0a
        /*0046*/ 	.short	(.L_516 - .L_515)
	.align		4
.L_515:
        /*0048*/ 	.word	index@(.nv.constant0._ZN5flash44flash_bwd_dq_dk_dv_loop_seqk_parallel_kernelI23Flash_bwd_kernel_traitsILi128ELi64ELi64ELi8ELi4ELi2ELi2ELb1ELb0EN7cutlass6half_tE19Flash_kernel_traitsILi128ELi64ELi64ELi8ES3_EELb1ELb0ELb0ELb0ELb0ELb0ELb0EEEvNS_16Flash_bwd_paramsE)
        /*004c*/ 	.short	0x0380
        /*004e*/ 	.short	0x0280


	//----- nvinfo : EIATTR_SW_WAR
	.align		4
.L_516:
        /*0050*/ 	.byte	0x04, 0x36
        /*0052*/ 	.short	(.L_518 - .L_517)
.L_517:
        /*0054*/ 	.word	0x00000008
.L_518:


//--------------------- .nv.info._ZN5flash44flash_bwd_dq_dk_dv_loop_seqk_parallel_kernelI23Flash_bwd_kernel_traitsILi128ELi64ELi64ELi8ELi4ELi2ELi2ELb1ELb0EN7cutlass6half_tE19Flash_kernel_traitsILi128ELi64ELi64ELi8ES3_EELb0ELb0ELb0ELb0ELb0ELb0ELb1EEEvNS_16Flash_bwd_paramsE --------------------------
	.section	.nv.info._ZN5flash44flash_bwd_dq_dk_dv_loop_seqk_parallel_kernelI23Flash_bwd_kernel_traitsILi128ELi64ELi64ELi8ELi4ELi2ELi2ELb1ELb0EN7cutlass6half_tE19Flash_kernel_traitsILi128ELi64ELi64ELi8ES3_EELb0ELb0ELb0ELb0ELb0ELb0ELb1EEEvNS_16Flash_bwd_paramsE,"",@"SHT_CUDA_INFO"
	.sectionflags	@""
	.align	4


	//----- nvinfo : EIATTR_CUDA_API_VERSION
	.align		4
        /*0000*/ 	.byte	0x04, 0x37
        /*0002*/ 	.short	(.L_520 - .L_519)
.L_519:
        /*0004*/ 	.word	0x00000082


	//----- nvinfo : EIATTR_KPARAM_INFO
	.align		4
.L_520:
        /*0008*/ 	.byte	0x04, 0x17
        /*000a*/ 	.short	(.L_522 - .L_521)
.L_521:
        /*000c*/ 	.word	0x00000000
        /*0010*/ 	.short	0x0000
        /*0012*/ 	.short	0x0000
        /*0014*/ 	.byte	0x00, 0xf0, 0x01, 0x0a


	//----- nvinfo : EIATTR_SPARSE_MMA_MASK
	.align		4
.L_522:
        /*0018*/ 	.byte	0x03, 0x50
        /*001a*/ 	.short	0x0000


	//----- nvinfo : EIATTR_MAXREG_COUNT
	.align		4
        /*001c*/ 	.byte	0x03, 0x1b
        /*001e*/ 	.short	0x00ff


	//----- nvinfo : EIATTR_NUM_BARRIERS
	.align		4
        /*0020*/ 	.byte	0x02, 0x4c
        /*0022*/ 	.byte	0x01
	.zero		1


	//----- nvinfo : EIATTR_MERCURY_ISA_VERSION
	.align		4
        /*0024*/ 	.byte	0x03, 0x5f
        /*0026*/ 	.short	0x0101


	//----- nvinfo : EIATTR_VRC_CTA_INIT_COUNT
	.align		4
        /*0028*/ 	.byte	0x02, 0x4a
	.zero		1
	.zero		1


	//----- nvinfo : EIATTR_EXIT_INSTR_OFFSETS
	.align		4
        /*002c*/ 	.byte	0x04, 0x1c
        /*002e*/ 	.short	(.L_524 - .L_523)


	//   ....[0]....
.L_523:
        /*0030*/ 	.word	0x00000080


	//   ....[1]....
        /*0034*/ 	.word	0x00006c40


	//----- nvinfo : EIATTR_CRS_STACK_SIZE
	.align		4
.L_524:
        /*0038*/ 	.byte	0x04, 0x1e
        /*003a*/ 	.short	(.L_526 - .L_525)
.L_525:
        /*003c*/ 	.word	0x00000000


	//----- nvinfo : EIATTR_CBANK_PARAM_SIZE
	.align		4
.L_526:
        /*0040*/ 	.byte	0x03, 0x19
        /*0042*/ 	.short	0x0280


	//----- nvinfo : EIATTR_PARAM_CBANK
	.align		4
        /*0044*/ 	.byte	0x04, 0x0a
        /*0046*/ 	.short	(.L_528 - .L_527)
	.align		4
.L_527:
        /*0048*/ 	.word	index@(.nv.constant0._ZN5flash44flash_bwd_dq_dk_dv_loop_seqk_parallel_kernelI23Flash_bwd_kernel_traitsILi128ELi64ELi64ELi8ELi4ELi2ELi2ELb1ELb0EN7cutlass6half_tE19Flash_kernel_traitsILi128ELi64ELi64ELi8ES3_EELb0ELb0ELb0ELb0ELb0ELb0ELb1EEEvNS_16Flash_bwd_paramsE)
        /*004c*/ 	.short	0x0380
        /*004e*/ 	.short	0x0280


	//----- nvinfo : EIATTR_SW_WAR
	.align		4
.L_528:
        /*0050*/ 	.byte	0x04, 0x36
        /*0052*/ 	.short	(.L_530 - .L_529)
.L_529:
        /*0054*/ 	.word	0x00000008
.L_530:


//--------------------- .nv.info._ZN5flash44flash_bwd_dq_dk_dv_loop_seqk_parallel_kernelI23Flash_bwd_kernel_traitsILi128ELi64ELi64ELi8ELi4ELi2ELi2ELb1ELb0EN7cutlass6half_tE19Flash_kernel_traitsILi128ELi64ELi64ELi8ES3_EELb1ELb0ELb1ELb0ELb0ELb0ELb0EEEvNS_16Flash_bwd_paramsE --------------------------
	.section	.nv.info._ZN5flash44flash_bwd_dq_dk_dv_loop_seqk_parallel_kernelI23Flash_bwd_kernel_traitsILi128ELi64ELi64ELi8ELi4ELi2ELi2ELb1ELb0EN7cutlass6half_tE19Flash_kernel_traitsILi128ELi64ELi64ELi8ES3_EELb1ELb0ELb1ELb0ELb0ELb0ELb0EEEvNS_16Flash_bwd_paramsE,"",@"SHT_CUDA_INFO"
	.sectionflags	@""
	.align	4


	//----- nvinfo : EIATTR_CUDA_API_VERSION
	.align		4
        /*0000*/ 	.byte	0x04, 0x37
        /*0002*/ 	.short	(.L_532 - .L_531)
.L_531:
        /*0004*/ 	.word	0x00000082


	//----- nvinfo : EIATTR_KPARAM_INFO
	.align		4
.L_532:
        /*0008*/ 	.byte	0x04, 0x17
        /*000a*/ 	.short	(.L_534 - .L_533)
.L_533:
        /*000c*/ 	.word	0x00000000
        /*0010*/ 	.short	0x0000
        /*0012*/ 	.short	0x0000
        /*0014*/ 	.byte	0x00, 0xf0, 0x01, 0x0a


	//----- nvinfo : EIATTR_SPARSE_MMA_MASK
	.align		4
.L_534:
        /*0018*/ 	.byte	0x03, 0x50
        /*001a*/ 	.short	0x0000


	//----- nvinfo : EIATTR_MAXREG_COUNT
	.align		4
        /*001c*/ 	.byte	0x03, 0x1b
        /*001e*/ 	.short	0x00ff


	//----- nvinfo : EIATTR_NUM_BARRIERS
	.align		4
        /*0020*/ 	.byte	0x02, 0x4c
        /*0022*/ 	.byte	0x01
	.zero		1


	//----- nvinfo : EIATTR_MERCURY_ISA_VERSION
	.align		4
        /*0024*/ 	.byte	0x03, 0x5f
        /*0026*/ 	.short	0x0101


	//----- nvinfo : EIATTR_VRC_CTA_INIT_COUNT
	.align		4
        /*0028*/ 	.byte	0x02, 0x4a
	.zero		1
	.zero		1


	//----- nvinfo : EIATTR_EXIT_INSTR_OFFSETS
	.align		4
        /*002c*/ 	.byte	0x04, 0x1c
        /*002e*/ 	.short	(.L_536 - .L_535)


	//   ....[0]....
.L_535:
        /*0030*/ 	.word	0x00000080


	//   ....[1]....
        /*0034*/ 	.word	0x00007480


	//----- nvinfo : EIATTR_CRS_STACK_SIZE
	.align		4
.L_536:
        /*0038*/ 	.byte	0x04, 0x1e
        /*003a*/ 	.short	(.L_538 - .L_537)
.L_537:
        /*003c*/ 	.word	0x00000000


	//----- nvinfo : EIATTR_CBANK_PARAM_SIZE
	.align		4
.L_538:
        /*0040*/ 	.byte	0x03, 0x19
        /*0042*/ 	.short	0x0280


	//----- nvinfo : EIATTR_PARAM_CBANK
	.align		4
        /*0044*/ 	.byte	0x04, 0x0a
        /*0046*/ 	.short	(.L_540 - .L_539)
	.align		4
.L_539:
        /*0048*/ 	.word	index@(.nv.constant0._ZN5flash44flash_bwd_dq_dk_dv_loop_seqk_parallel_kernelI23Flash_bwd_kernel_traitsILi128ELi64ELi64ELi8ELi4ELi2ELi2ELb1ELb0EN7cutlass6half_tE19Flash_kernel_traitsILi128ELi64ELi64ELi8ES3_EELb1ELb0ELb1ELb0ELb0ELb0ELb0EEEvNS_16Flash_bwd_paramsE)
        /*004c*/ 	.short	0x0380
        /*004e*/ 	.short	0x0280


	//----- nvinfo : EIATTR_SW_WAR
	.align		4
.L_540:
        /*0050*/ 	.byte	0x04, 0x36
        /*0052*/ 	.short	(.L_542 - .L_541)
.L_541:
        /*0054*/ 	.word	0x00000008
.L_542:


//--------------------- .nv.info._ZN5flash44flash_bwd_dq_dk_dv_loop_seqk_parallel_kernelI23Flash_bwd_kernel_traitsILi128ELi64ELi64ELi8ELi4ELi2ELi2ELb1ELb0EN7cutlass6half_tE19Flash_kernel_traitsILi128ELi64ELi64ELi8ES3_EELb0ELb0ELb1ELb0ELb0ELb0ELb1EEEvNS_16Flash_bwd_paramsE --------------------------
	.section	.nv.info._ZN5flash44flash_bwd_dq_dk_dv_loop_seqk_parallel_kernelI23Flash_bwd_kernel_traitsILi128ELi64ELi64ELi8ELi4ELi2ELi2ELb1ELb0EN7cutlass6half_tE19Flash_kernel_traitsILi128ELi64ELi64ELi8ES3_EELb0ELb0ELb1ELb0ELb0ELb0ELb1EEEvNS_16Flash_bwd_paramsE,"",@"SHT_CUDA_INFO"
	.sectionflags	@""
	.align	4


	//----- nvinfo : EIATTR_CUDA_API_VERSION
	.align		4
        /*0000*/ 	.byte	0x04, 0x37
        /*0002*/ 	.short	(.L_544 - .L_543)
.L_543:
        /*0004*/ 	.word	0x00000082


	//----- nvinfo : EIATTR_KPARAM_INFO
	.align		4
.L_544:
        /*0008*/ 	.byte	0x04, 0x17
        /*000a*/ 	.short	(.L_546 - .L_545)
.L_545:
        /*000c*/ 	.word	0x00000000
        /*0010*/ 	.short	0x0000
        /*0012*/ 	.short	0x0000
        /*0014*/ 	.byte	0x00, 0xf0, 0x01, 0x0a


	//----- nvinfo : EIATTR_SPARSE_MMA_MASK
	.align		4
.L_546:
        /*0018*/ 	.byte	0x03, 0x50
        /*001a*/ 	.short	0x0000


	//----- nvinfo : EIATTR_MAXREG_COUNT
	.align		4
        /*001c*/ 	.byte	0x03, 0x1b
        /*001e*/ 	.short	0x00ff


	//----- nvinfo : EIATTR_NUM_BARRIERS
	.align		4
        /*0020*/ 	.byte	0x02, 0x4c
        /*0022*/ 	.byte	0x01
	.zero		1


	//----- nvinfo : EIATTR_MERCURY_ISA_VERSION
	.align		4
        /*0024*/ 	.byte	0x03, 0x5f
        /*0026*/ 	.short	0x0101


	//----- nvinfo : EIATTR_VRC_CTA_INIT_COUNT
	.align		4
        /*0028*/ 	.byte	0x02, 0x4a
	.zero		1
	.zero		1


	//----- nvinfo : EIATTR_EXIT_INSTR_OFFSETS
	.align		4
        /*002c*/ 	.byte	0x04, 0x1c
        /*002e*/ 	.short	(.L_548 - .L_547)


	//   ....[0]....
.L_547:
        /*0030*/ 	.word	0x00000080


	//   ....[1]....
        /*0034*/ 	.word	0x00006ed0


	//----- nvinfo : EIATTR_CRS_STACK_SIZE
	.align		4
.L_548:
        /*0038*/ 	.byte	0x04, 0x1e
        /*003a*/ 	.short	(.L_550 - .L_549)
.L_549:
        /*003c*/ 	.word	0x00000000


	//----- nvinfo : EIATTR_CBANK_PARAM_SIZE
	.align		4
.L_550:
        /*0040*/ 	.byte	0x03, 0x19
        /*0042*/ 	.short	0x0280


	//----- nvinfo : EIATTR_PARAM_CBANK
	.align		4
        /*0044*/ 	.byte	0x04, 0x0a
        /*0046*/ 	.short	(.L_552 - .L_551)
	.align		4
.L_551:
        /*0048*/ 	.word	index@(.nv.constant0._ZN5flash44flash_bwd_dq_dk_dv_loop_seqk_parallel_kernelI23Flash_bwd_kernel_traitsILi128ELi64ELi64ELi8ELi4ELi2ELi2ELb1ELb0EN7cutlass6half_tE19Flash_kernel_traitsILi128ELi64ELi64ELi8ES3_EELb0ELb0ELb1ELb0ELb0ELb0ELb1EEEvNS_16Flash_bwd_paramsE)
        /*004c*/ 	.short	0x0380
        /*004e*/ 	.short	0x0280


	//----- nvinfo : EIATTR_SW_WAR
	.align		4
.L_552:
        /*0050*/ 	.byte	0x04, 0x36
        /*0052*/ 	.short	(.L_554 - .L_553)
.L_553:
        /*0054*/ 	.word	0x00000008
.L_554:


//--------------------- .nv.info._ZN5flash44flash_bwd_dq_dk_dv_loop_seqk_parallel_kernelI23Flash_bwd_kernel_traitsILi128ELi64ELi64ELi8ELi4ELi2ELi2ELb1ELb0EN7cutlass6half_tE19Flash_kernel_traitsILi128ELi64ELi64ELi8ES3_EELb1ELb0ELb0ELb0ELb1ELb1ELb0EEEvNS_16Flash_bwd_paramsE --------------------------
	.section	.nv.info._ZN5flash44flash_bwd_dq_dk_dv_loop_seqk_parallel_kernelI23Flash_bwd_kernel_traitsILi128ELi64ELi64ELi8ELi4ELi2ELi2ELb1ELb0EN7cutlass6half_tE19Flash_kernel_traitsILi128ELi64ELi64ELi8ES3_EELb1ELb0ELb0ELb0ELb1ELb1ELb0EEEvNS_16Flash_bwd_paramsE,"",@"SHT_CUDA_INFO"
	.sectionflags	@""
	.align	4


	//----- nvinfo : EIATTR_CUDA_API_VERSION
	.align		4
        /*0000*/ 	.byte	0x04, 0x37
        /*0002*/ 	.short	(.L_556 - .L_555)
.L_555:
        /*0004*/ 	.word	0x00000082


	//----- nvinfo : EIATTR_KPARAM_INFO
	.align		4
.L_556:
        /*0008*/ 	.byte	0x04, 0x17
        /*000a*/ 	.short	(.L_558 - .L_557)
.L_557:
        /*000c*/ 	.word	0x00000000
        /*0010*/ 	.short	0x0000
        /*0012*/ 	.short	0x0000
        /*0014*/ 	.byte	0x00, 0xf0, 0x01, 0x0a


	//----- nvinfo : EIATTR_SPARSE_MMA_MASK
	.align		4
.L_558:
        /*0018*/ 	.byte	0x03, 0x50
        /*001a*/ 	.short	0x0000


	//----- nvinfo : EIATTR_MAXREG_COUNT
	.align		4
        /*001c*/ 	.byte	0x03, 0x1b
        /*001e*/ 	.short	0x00ff


	//----- nvinfo : EIATTR_NUM_BARRIERS
	.align		4
        /*0020*/ 	.byte	0x02, 0x4c
        /*0022*/ 	.byte	0x01
	.zero		1


	//----- nvinfo : EIATTR_MERCURY_ISA_VERSION
	.align		4
        /*0024*/ 	.byte	0x03, 0x5f
        /*0026*/ 	.short	0x0101


	//----- nvinfo : EIATTR_VRC_CTA_INIT_COUNT
	.align		4
        /*0028*/ 	.byte	0x02, 0x4a
	.zero		1
	.zero		1


	//----- nvinfo : EIATTR_EXIT_INSTR_OFFSETS
	.align		4
        /*002c*/ 	.byte	0x04, 0x1c
        /*002e*/ 	.short	(.L_560 - .L_559)


	//   ....[0]....
.L_559:
        /*0030*/ 	.word	0x00000080


	//   ....[1]....
        /*0034*/ 	.word	0x00004fa0


	//----- nvinfo : EIATTR_CBANK_PARAM_SIZE
	.align		4
.L_560:
        /*0038*/ 	.byte	0x03, 0x19
        /*003a*/ 	.short	0x0280


	//----- nvinfo : EIATTR_PARAM_CBANK
	.align		4
        /*003c*/ 	.byte	0x04, 0x0a
        /*003e*/ 	.short	(.L_562 - .L_561)
	.align		4
.L_561:
        /*0040*/ 	.word	index@(.nv.constant0._ZN5flash44flash_bwd_dq_dk_dv_loop_seqk_parallel_kernelI23Flash_bwd_kernel_traitsILi128ELi64ELi64ELi8ELi4ELi2ELi2ELb1ELb0EN7cutlass6half_tE19Flash_kernel_traitsILi128ELi64ELi64ELi8ES3_EELb1ELb0ELb0ELb0ELb1ELb1ELb0EEEvNS_16Flash_bwd_paramsE)
        /*0044*/ 	.short	0x0380
        /*0046*/ 	.short	0x0280


	//----- nvinfo : EIATTR_SW_WAR
	.align		4
.L_562:
        /*0048*/ 	.byte	0x04, 0x36
        /*004a*/ 	.short	(.L_564 - .L_563)
.L_563:
        /*004c*/ 	.word	0x00000008
.L_564:


//--------------------- .nv.info._ZN5flash44flash_bwd_dq_dk_dv_loop_seqk_parallel_kernelI23Flash_bwd_kernel_traitsILi128ELi64ELi64ELi8ELi4ELi2ELi2ELb1ELb0EN7cutlass6half_tE19Flash_kernel_traitsILi128ELi64ELi64ELi8ES3_EELb0ELb0ELb0ELb0ELb1ELb1ELb1EEEvNS_16Flash_bwd_paramsE --------------------------
	.section	.nv.info._ZN5flash44flash_bwd_dq_dk_dv_loop_seqk_parallel_kernelI23Flash_bwd_kernel_traitsILi128ELi64ELi64ELi8ELi4ELi2ELi2ELb1ELb0EN7cutlass6half_tE19Flash_kernel_traitsILi128ELi64ELi64ELi8ES3_EELb0ELb0ELb0ELb0ELb1ELb1ELb1EEEvNS_16Flash_bwd_paramsE,"",@"SHT_CUDA_INFO"
	.sectionflags	@""
	.align	4


	//----- nvinfo : EIATTR_CUDA_API_VERSION
	.align		4
        /*0000*/ 	.byte	0x04, 0x37
        /*0002*/ 	.short	(.L_566 - .L_565)
.L_565:
        /*0004*/ 	.word	0x00000082


	//----- nvinfo : EIATTR_KPARAM_INFO
	.align		4
.L_566:
        /*0008*/ 	.byte	0x04, 0x17
        /*000a*/ 	.short	(.L_568 - .L_567)
.L_567:
        /*000c*/ 	.word	0x00000000
        /*0010*/ 	.short	0x0000
        /*0012*/ 	.short	0x0000
        /*0014*/ 	.byte	0x00, 0xf0, 0x01, 0x0a


	//----- nvinfo : EIATTR_SPARSE_MMA_MASK
	.align		4
.L_568:
        /*0018*/ 	.byte	0x03, 0x50
        /*001a*/ 	.short	0x0000


	//----- nvinfo : EIATTR_MAXREG_COUNT
	.align		4
        /*001c*/ 	.byte	0x03, 0x1b
        /*001e*/ 	.short	0x00ff


	//----- nvinfo : EIATTR_NUM_BARRIERS
	.align		4
        /*0020*/ 	.byte	0x02, 0x4c
        /*0022*/ 	.byte	0x01
	.zero		1


	//----- nvinfo : EIATTR_MERCURY_ISA_VERSION
	.align		4
        /*0024*/ 	.byte	0x03, 0x5f
        /*0026*/ 	.short	0x0101


	//----- nvinfo : EIATTR_VRC_CTA_INIT_COUNT
	.align		4
        /*0028*/ 	.byte	0x02, 0x4a
	.zero		1
	.zero		1


	//----- nvinfo : EIATTR_EXIT_INSTR_OFFSETS
	.align		4
        /*002c*/ 	.byte	0x04, 0x1c
        /*002e*/ 	.short	(.L_570 - .L_569)


	//   ....[0]....
.L_569:
        /*0030*/ 	.word	0x00000080


	//   ....[1]....
        /*0034*/ 	.word	0x00004a30


	//----- nvinfo : EIATTR_CBANK_PARAM_SIZE
	.align		4
.L_570:
        /*0038*/ 	.byte	0x03, 0x19
        /*003a*/ 	.short	0x0280


	//----- nvinfo : EIATTR_PARAM_CBANK
	.align		4
        /*003c*/ 	.byte	0x04, 0x0a
        /*003e*/ 	.short	(.L_572 - .L_571)
	.align		4
.L_571:
        /*0040*/ 	.word	index@(.nv.constant0._ZN5flash44flash_bwd_dq_dk_dv_loop_seqk_parallel_kernelI23Flash_bwd_kernel_traitsILi128ELi64ELi64ELi8ELi4ELi2ELi2ELb1ELb0EN7cutlass6half_tE19Flash_kernel_traitsILi128ELi64ELi64ELi8ES3_EELb0ELb0ELb0ELb0ELb1ELb1ELb1EEEvNS_16Flash_bwd_paramsE)
        /*0044*/ 	.short	0x0380
        /*0046*/ 	.short	0x0280


	//----- nvinfo : EIATTR_SW_WAR
	.align		4
.L_572:
        /*0048*/ 	.byte	0x04, 0x36
        /*004a*/ 	.short	(.L_574 - .L_573)
.L_573:
        /*004c*/ 	.word	0x00000008
.L_574:


//--------------------- .nv.info._ZN5flash44flash_bwd_dq_dk_dv_loop_seqk_parallel_kernelI23Flash_bwd_kernel_traitsILi128ELi64ELi64ELi8ELi4ELi2ELi2ELb1ELb0EN7cutlass6half_tE19Flash_kernel_traitsILi128ELi64ELi64ELi8ES3_EELb1ELb0ELb0ELb1ELb0ELb0ELb0EEEvNS_16Flash_bwd_paramsE --------------------------
	.section	.nv.info._ZN5flash44flash_bwd_dq_dk_dv_loop_seqk_parallel_kernelI23Flash_bwd_kernel_traitsILi128ELi64ELi64ELi8ELi4ELi2ELi2ELb1ELb0EN7cutlass6half_tE19Flash_kernel_traitsILi128ELi64ELi64ELi8ES3_EELb1ELb0ELb0ELb1ELb0ELb0ELb0EEEvNS_16Flash_bwd_paramsE,"",@"SHT_CUDA_INFO"
	.sectionflags	@""
	.align	4


	//----- nvinfo : EIATTR_CUDA_API_VERSION
	.align		4
        /*0000*/ 	.byte	0x04, 0x37
        /*0002*/ 	.short	(.L_576 - .L_575)
.L_575:
        /*0004*/ 	.word	0x00000082


	//----- nvinfo : EIATTR_KPARAM_INFO
	.align		4
.L_576:
        /*0008*/ 	.byte	0x04, 0x17
        /*000a*/ 	.short	(.L_578 - .L_577)
.L_577:
        /*000c*/ 	.word	0x00000000
        /*0010*/ 	.short	0x0000
        /*0012*/ 	.short	0x0000
        /*0014*/ 	.byte	0x00, 0xf0, 0x01, 0x0a


	//----- nvinfo : EIATTR_SPARSE_MMA_MASK
	.align		4
.L_578:
        /*0018*/ 	.byte	0x03, 0x50
        /*001a*/ 	.short	0x0000


	//----- nvinfo : EIATTR_MAXREG_COUNT
	.align		4
        /*001c*/ 	.byte	0x03, 0x1b
        /*001e*/ 	.short	0x00ff


	//----- nvinfo : EIATTR_NUM_BARRIERS
	.align		4
        /*0020*/ 	.byte	0x02, 0x4c
        /*0022*/ 	.byte	0x01
	.zero		1


	//----- nvinfo : EIATTR_MERCURY_ISA_VERSION
	.align		4
        /*0024*/ 	.byte	0x03, 0x5f
        /*0026*/ 	.short	0x0101


	//----- nvinfo : EIATTR_VRC_CTA_INIT_COUNT
	.align		4
        /*0028*/ 	.byte	0x02, 0x4a
	.zero		1
	.zero		1


	//----- nvinfo : EIATTR_EXIT_INSTR_OFFSETS
	.align		4
        /*002c*/ 	.byte	0x04, 0x1c
        /*002e*/ 	.short	(.L_580 - .L_579)


	//   ....[0]....
.L_579:
        /*0030*/ 	.word	0x00000080


	//   ....[1]....
        /*0034*/ 	.word	0x000074d0


	//----- nvinfo : EIATTR_CRS_STACK_SIZE
	.align		4
.L_580:
        /*0038*/ 	.byte	0x04, 0x1e
        /*003a*/ 	.short	(.L_582 - .L_581)
.L_581:
        /*003c*/ 	.word	0x00000000


	//----- nvinfo : EIATTR_CBANK_PARAM_SIZE
	.align		4
.L_582:
        /*0040*/ 	.byte	0x03, 0x19
        /*0042*/ 	.short	0x0280


	//----- nvinfo : EIATTR_PARAM_CBANK
	.align		4
        /*0044*/ 	.byte	0x04, 0x0a
        /*0046*/ 	.short	(.L_584 - .L_583)
	.align		4
.L_583:
        /*0048*/ 	.word	index@(.nv.constant0._ZN5flash44flash_bwd_dq_dk_dv_loop_seqk_parallel_kernelI23Flash_bwd_kernel_traitsILi128ELi64ELi64ELi8ELi4ELi2ELi2ELb1ELb0EN7cutlass6half_tE19Flash_kernel_traitsILi128ELi64ELi64ELi8ES3_EELb1ELb0ELb0ELb1ELb0ELb0ELb0EEEvNS_16Flash_bwd_paramsE)
        /*004c*/ 	.short	0x0380
        /*004e*/ 	.short	0x0280


	//----- nvinfo : EIATTR_SW_WAR
	.align		4
.L_584:
        /*0050*/ 	.byte	0x04, 0x36
        /*0052*/ 	.short	(.L_586 - .L_585)
.L_585:
        /*0054*/ 	.word	0x00000008
.L_586:


//--------------------- .nv.info._ZN5flash44flash_bwd_dq_dk_dv_loop_seqk_parallel_kernelI23Flash_bwd_kernel_traitsILi128ELi64ELi64ELi8ELi4ELi2ELi2ELb1ELb0EN7cutlass6half_tE19Flash_kernel_traitsILi128ELi64ELi64ELi8ES3_EELb0ELb0ELb0ELb1ELb0ELb0ELb1EEEvNS_16Flash_bwd_paramsE --------------------------
	.section	.nv.info._ZN5flash44flash_bwd_dq_dk_dv_loop_seqk_parallel_kernelI23Flash_bwd_kernel_traitsILi128ELi64ELi64ELi8ELi4ELi2ELi2ELb1ELb0EN7cutlass6half_tE19Flash_kernel_traitsILi128ELi64ELi64ELi8ES3_EELb0ELb0ELb0ELb1ELb0ELb0ELb1EEEvNS_16Flash_bwd_paramsE,"",@"SHT_CUDA_INFO"
	.sectionflags	@""
	.align	4


	//----- nvinfo : EIATTR_CUDA_API_VERSION
	.align		4
        /*0000*/ 	.byte	0x04, 0x37
        /*0002*/ 	.short	(.L_588 - .L_587)
.L_587:
        /*0004*/ 	.word	0x00000082


	//----- nvinfo : EIATTR_KPARAM_INFO
	.align		4
.L_588:
        /*0008*/ 	.byte	0x04, 0x17
        /*000a*/ 	.short	(.L_590 - .L_589)
.L_589:
        /*000c*/ 	.word	0x00000000
        /*0010*/ 	.short	0x0000
        /*0012*/ 	.short	0x0000
        /*0014*/ 	.byte	0x00, 0xf0, 0x01, 0x0a


	//----- nvinfo : EIATTR_SPARSE_MMA_MASK
	.align		4
.L_590:
        /*0018*/ 	.byte	0x03, 0x50
        /*001a*/ 	.short	0x0000


	//----- nvinfo : EIATTR_MAXREG_COUNT
	.align		4
        /*001c*/ 	.byte	0x03, 0x1b
        /*001e*/ 	.short	0x00ff


	//----- nvinfo : EIATTR_NUM_BARRIERS
	.align		4
        /*0020*/ 	.byte	0x02, 0x4c
        /*0022*/ 	.byte	0x01
	.zero		1


	//----- nvinfo : EIATTR_MERCURY_ISA_VERSION
	.align		4
        /*0024*/ 	.byte	0x03, 0x5f
        /*0026*/ 	.short	0x0101


	//----- nvinfo : EIATTR_VRC_CTA_INIT_COUNT
	.align		4
        /*0028*/ 	.byte	0x02, 0x4a
	.zero		1
	.zero		1


	//----- nvinfo : EIATTR_EXIT_INSTR_OFFSETS
	.align		4
        /*002c*/ 	.byte	0x04, 0x1c
        /*002e*/ 	.short	(.L_592 - .L_591)


	//   ....[0]....
.L_591:
        /*0030*/ 	.word	0x00000080


	//   ....[1]....
        /*0034*/ 	.word	0x00006ec0


	//----- nvinfo : EIATTR_CRS_STACK_SIZE
	.align		4
.L_592:
        /*0038*/ 	.byte	0x04, 0x1e
        /*003a*/ 	.short	(.L_594 - .L_593)
.L_593:
        /*003c*/ 	.word	0x00000000


	//----- nvinfo : EIATTR_CBANK_PARAM_SIZE
	.align		4
.L_594:
        /*0040*/ 	.byte	0x03, 0x19
        /*0042*/ 	.short	0x0280


	//----- nvinfo : EIATTR_PARAM_CBANK
	.align		4
        /*0044*/ 	.byte	0x04, 0x0a
        /*0046*/ 	.short	(.L_596 - .L_595)
	.align		4
.L_595:
        /*0048*/ 	.word	index@(.nv.constant0._ZN5flash44flash_bwd_dq_dk_dv_loop_seqk_parallel_kernelI23Flash_bwd_kernel_traitsILi128ELi64ELi64ELi8ELi4ELi2ELi2ELb1ELb0EN7cutlass6half_tE19Flash_kernel_traitsILi128ELi64ELi64ELi8ES3_EELb0ELb0ELb0ELb1ELb0ELb0ELb1EEEvNS_16Flash_bwd_paramsE)
        /*004c*/ 	.short	0x0380
        /*004e*/ 	.short	0x0280


	//----- nvinfo : EIATTR_SW_WAR
	.align		4
.L_596:
        /*0050*/ 	.byte	0x04, 0x36
        /*0052*/ 	.short	(.L_598 - .L_597)
.L_597:
        /*0054*/ 	.word	0x00000008
.L_598:


//--------------------- .nv.info._ZN5flash44flash_bwd_dq_dk_dv_loop_seqk_parallel_kernelI23Flash_bwd_kernel_traitsILi128ELi64ELi64ELi8ELi4ELi2ELi2ELb1ELb0EN7cutlass6half_tE19Flash_kernel_traitsILi128ELi64ELi64ELi8ES3_EELb1ELb0ELb1ELb0ELb0ELb1ELb0EEEvNS_16Flash_bwd_paramsE --------------------------
	.section	.nv.info._ZN5flash44flash_bwd_dq_dk_dv_loop_seqk_parallel_kernelI23Flash_bwd_kernel_traitsILi128ELi64ELi64ELi8ELi4ELi2ELi2ELb1ELb0EN7cutlass6half_tE19Flash_kernel_traitsILi128ELi64ELi64ELi8ES3_EELb1ELb0ELb1ELb0ELb0ELb1ELb0EEEvNS_16Flash_bwd_paramsE,"",@"SHT_CUDA_INFO"
	.sectionflags	@""
	.align	4


	//----- nvinfo : EIATTR_CUDA_API_VERSION
	.align		4
        /*0000*/ 	.byte	0x04, 0x37
        /*0002*/ 	.short	(.L_600 - .L_599)
.L_599:
        /*0004*/ 	.word	0x00000082


	//----- nvinfo : EIATTR_KPARAM_INFO
	.align		4
.L_600:
        /*0008*/ 	.byte	0x04, 0x17
        /*000a*/ 	.short	(.L_602 - .L_601)
.L_601:
        /*000c*/ 	.word	0x00000000
        /*0010*/ 	.short	0x0000
        /*0012*/ 	.short	0x0000
        /*0014*/ 	.byte	0x00, 0xf0, 0x01, 0x0a


	//----- nvinfo : EIATTR_SPARSE_MMA_MASK
	.align		4
.L_602:
        /*0018*/ 	.byte	0x03, 0x50
        /*001a*/ 	.short	0x0000


	//----- nvinfo : EIATTR_MAXREG_COUNT
	.align		4
        /*001c*/ 	.byte	0x03, 0x1b
        /*001e*/ 	.short	0x00ff


	//----- nvinfo : EIATTR_NUM_BARRIERS
	.align		4
        /*0020*/ 	.byte	0x02, 0x4c
        /*0022*/ 	.byte	0x01
	.zero		1


	//----- nvinfo : EIATTR_MERCURY_ISA_VERSION
	.align		4
        /*0024*/ 	.byte	0x03, 0x5f
        /*0026*/ 	.short	0x0101


	//----- nvinfo : EIATTR_VRC_CTA_INIT_COUNT
	.align		4
        /*0028*/ 	.byte	0x02, 0x4a
	.zero		1
	.zero		1


	//----- nvinfo : EIATTR_EXIT_INSTR_OFFSETS
	.align		4
        /*002c*/ 	.byte	0x04, 0x1c
        /*002e*/ 	.short	(.L_604 - .L_603)


	//   ....[0]....
.L_603:
        /*0030*/ 	.word	0x00000080


	//   ....[1]....
        /*0034*/ 	.word	0x00006920


	//----- nvinfo : EIATTR_CRS_STACK_SIZE
	.align		4
.L_604:
        /*0038*/ 	.byte	0x04, 0x1e
        /*003a*/ 	.short	(.L_606 - .L_605)
.L_605:
        /*003c*/ 	.word	0x00000000


	//----- nvinfo : EIATTR_CBANK_PARAM_SIZE
	.align		4
.L_606:
        /*0040*/ 	.byte	0x03, 0x19
        /*0042*/ 	.short	0x0280


	//----- nvinfo : EIATTR_PARAM_CBANK
	.align		4
        /*0044*/ 	.byte	0x04, 0x0a
        /*0046*/ 	.short	(.L_608 - .L_607)
	.align		4
.L_607:
        /*0048*/ 	.word	index@(.nv.constant0._ZN5flash44flash_bwd_dq_dk_dv_loop_seqk_parallel_kernelI23Flash_bwd_kernel_traitsILi128ELi64ELi64ELi8ELi4ELi2ELi2ELb1ELb0EN7cutlass6half_tE19Flash_kernel_traitsILi128ELi64ELi64ELi8ES3_EELb1ELb0ELb1ELb0ELb0ELb1ELb0EEEvNS_16Flash_bwd_paramsE)
        /*004c*/ 	.short	0x0380
        /*004e*/ 	.short	0x0280


	//----- nvinfo : EIATTR_SW_WAR
	.align		4
.L_608:
        /*0050*/ 	.byte	0x04, 0x36
        /*0052*/ 	.short	(.L_610 - .L_609)
.L_609:
        /*0054*/ 	.word	0x00000008
.L_610:


//--------------------- .nv.info._ZN5flash44flash_bwd_dq_dk_dv_loop_seqk_parallel_kernelI23Flash_bwd_kernel_traitsILi128ELi64ELi64ELi8ELi4ELi2ELi2ELb1ELb0EN7cutlass6half_tE19Flash_kernel_traitsILi128ELi64ELi64ELi8ES3_EELb0ELb0ELb1ELb0ELb0ELb1ELb1EEEvNS_16Flash_bwd_paramsE --------------------------
	.section	.nv.info._ZN5flash44flash_bwd_dq_dk_dv_loop_seqk_parallel_kernelI23Flash_bwd_kernel_traitsILi128ELi64ELi64ELi8ELi4ELi2ELi2ELb1ELb0EN7cutlass6half_tE19Flash_kernel_traitsILi128ELi64ELi64ELi8ES3_EELb0ELb0ELb1ELb0ELb0ELb1ELb1EEEvNS_16Flash_bwd_paramsE,"",@"SHT_CUDA_INFO"
	.sectionflags	@""
	.align	4


	//----- nvinfo : EIATTR_CUDA_API_VERSION
	.align		4
        /*0000*/ 	.byte	0x04, 0x37
        /*0002*/ 	.short	(.L_612 - .L_611)
.L_611:
        /*0004*/ 	.word	0x00000082


	//----- nvinfo : EIATTR_KPARAM_INFO
	.align		4
.L_612:
        /*0008*/ 	.byte	0x04, 0x17
        /*000a*/ 	.short	(.L_614 - .L_613)
.L_613:
        /*000c*/ 	.word	0x00000000
        /*0010*/ 	.short	0x0000
        /*0012*/ 	.short	0x0000
        /*0014*/ 	.byte	0x00, 0xf0, 0x01, 0x0a


	//----- nvinfo : EIATTR_SPARSE_MMA_MASK
	.align		4
.L_614:
        /*0018*/ 	.byte	0x03, 0x50
        /*001a*/ 	.short	0x0000


	//----- nvinfo : EIATTR_MAXREG_COUNT
	.align		4
        /*001c*/ 	.byte	0x03, 0x1b
        /*001e*/ 	.short	0x00ff


	//----- nvinfo : EIATTR_NUM_BARRIERS
	.align		4
        /*0020*/ 	.byte	0x02, 0x4c
        /*0022*/ 	.byte	0x01
	.zero		1


	//----- nvinfo : EIATTR_MERCURY_ISA_VERSION
	.align		4
        /*0024*/ 	.byte	0x03, 0x5f
        /*0026*/ 	.short	0x0101


	//----- nvinfo : EIATTR_VRC_CTA_INIT_COUNT
	.align		4
        /*0028*/ 	.byte	0x02, 0x4a
	.zero		1
	.zero		1


	//----- nvinfo : EIATTR_EXIT_INSTR_OFFSETS
	.align		4
        /*002c*/ 	.byte	0x04, 0x1c
        /*002e*/ 	.short	(.L_616 - .L_615)


	//   ....[0]....
.L_615:
        /*0030*/ 	.word	0x00000080


	//   ....[1]....
        /*0034*/ 	.word	0x00006310


	//----- nvinfo : EIATTR_CRS_STACK_SIZE
	.align		4
.L_616:
        /*0038*/ 	.byte	0x04, 0x1e
        /*003a*/ 	.short	(.L_618 - .L_617)
.L_617:
        /*003c*/ 	.word	0x00000000


	//----- nvinfo : EIATTR_CBANK_PARAM_SIZE
	.align		4
.L_618:
        /*0040*/ 	.byte	0x03, 0x19
        /*0042*/ 	.short	0x0280


	//----- nvinfo : EIATTR_PARAM_CBANK
	.align		4
        /*0044*/ 	.byte	0x04, 0x0a
        /*0046*/ 	.short	(.L_620 - .L_619)
	.align		4
.L_619:
        /*0048*/ 	.word	index@(.nv.constant0._ZN5flash44flash_bwd_dq_dk_dv_loop_seqk_parallel_kernelI23Flash_bwd_kernel_traitsILi128ELi64ELi64ELi8ELi4ELi2ELi2ELb1ELb0EN7cutlass6half_tE19Flash_kernel_traitsILi128ELi64ELi64ELi8ES3_EELb0ELb0ELb1ELb0ELb0ELb1ELb1EEEvNS_16Flash_bwd_paramsE)
        /*004c*/ 	.short	0x0380
        /*004e*/ 	.short	0x0280


	//----- nvinfo : EIATTR_SW_WAR
	.align		4
.L_620:
        /*0050*/ 	.byte	0x04, 0x36
        /*0052*/ 	.short	(.L_622 - .L_621)
.L_621:
        /*0054*/ 	.word	0x00000008
.L_622:


//--------------------- .nv.info._ZN5flash44flash_bwd_dq_dk_dv_loop_seqk_parallel_kernelI23Flash_bwd_kernel_traitsILi128ELi64ELi64ELi8ELi4ELi2ELi2ELb1ELb0EN7cutlass6half_tE19Flash_kernel_traitsILi128ELi64ELi64ELi8ES3_EELb1ELb0ELb1ELb1ELb0ELb0ELb0EEEvNS_16Flash_bwd_paramsE --------------------------
	.section	.nv.info._ZN5flash44flash_bwd_dq_dk_dv_loop_seqk_parallel_kernelI23Flash_bwd_kernel_traitsILi128ELi64ELi64ELi8ELi4ELi2ELi2ELb1ELb0EN7cutlass6half_tE19Flash_kernel_traitsILi128ELi64ELi64ELi8ES3_EELb1ELb0ELb1ELb1ELb0ELb0ELb0EEEvNS_16Flash_bwd_paramsE,"",@"SHT_CUDA_INFO"
	.sectionflags	@""
	.align	4


	//----- nvinfo : EIATTR_CUDA_API_VERSION
	.align		4
        /*0000*/ 	.byte	0x04, 0x37
        /*0002*/ 	.short	(.L_624 - .L_623)
.L_623:
        /*0004*/ 	.word	0x00000082


	//----- nvinfo : EIATTR_KPARAM_INFO
	.align		4
.L_624:
        /*0008*/ 	.byte	0x04, 0x17
        /*000a*/ 	.short	(.L_626 - .L_625)
.L_625:
        /*000c*/ 	.word	0x00000000
        /*0010*/ 	.short	0x0000
        /*0012*/ 	.short	0x0000
        /*0014*/ 	.byte	0x00, 0xf0, 0x01, 0x0a


	//----- nvinfo : EIATTR_SPARSE_MMA_MASK
	.align		4
.L_626:
        /*0018*/ 	.byte	0x03, 0x50
        /*001a*/ 	.short	0x0000


	//----- nvinfo : EIATTR_MAXREG_COUNT
	.align		4
        /*001c*/ 	.byte	0x03, 0x1b
        /*001e*/ 	.short	0x00ff


	//----- nvinfo : EIATTR_NUM_BARRIERS
	.align		4
        /*0020*/ 	.byte	0x02, 0x4c
        /*0022*/ 	.byte	0x01
	.zero		1


	//----- nvinfo : EIATTR_MERCURY_ISA_VERSION
	.align		4
        /*0024*/ 	.byte	0x03, 0x5f
        /*0026*/ 	.short	0x0101


	//----- nvinfo : EIATTR_VRC_CTA_INIT_COUNT
	.align		4
        /*0028*/ 	.byte	0x02, 0x4a
	.zero		1
	.zero		1


	//----- nvinfo : EIATTR_EXIT_INSTR_OFFSETS
	.align		4
        /*002c*/ 	.byte	0x04, 0x1c
        /*002e*/ 	.short	(.L_628 - .L_627)


	//   ....[0]....
.L_627:
        /*0030*/ 	.word	0x00000080


	//   ....[1]....
        /*0034*/ 	.word	0x00007920


	//----- nvinfo : EIATTR_CRS_STACK_SIZE
	.align		4
.L_628:
        /*0038*/ 	.byte	0x04, 0x1e
        /*003a*/ 	.short	(.L_630 - .L_629)
.L_629:
        /*003c*/ 	.word	0x00000000


	//----- nvinfo : EIATTR_CBANK_PARAM_SIZE
	.align		4
.L_630:
        /*0040*/ 	.byte	0x03, 0x19
        /*0042*/ 	.short	0x0280


	//----- nvinfo : EIATTR_PARAM_CBANK
	.align		4
        /*0044*/ 	.byte	0x04, 0x0a
        /*0046*/ 	.short	(.L_632 - .L_631)
	.align		4
.L_631:
        /*0048*/ 	.word	index@(.nv.constant0._ZN5flash44flash_bwd_dq_dk_dv_loop_seqk_parallel_kernelI23Flash_bwd_kernel_traitsILi128ELi64ELi64ELi8ELi4ELi2ELi2ELb1ELb0EN7cutlass6half_tE19Flash_kernel_traitsILi128ELi64ELi64ELi8ES3_EELb1ELb0ELb1ELb1ELb0ELb0ELb0EEEvNS_16Flash_bwd_paramsE)
        /*004c*/ 	.short	0x0380
        /*004e*/ 	.short	0x0280


	//----- nvinfo : EIATTR_SW_WAR
	.align		4
.L_632:
        /*0050*/ 	.byte	0x04, 0x36
        /*0052*/ 	.short	(.L_634 - .L_633)
.L_633:
        /*0054*/ 	.word	0x00000008
.L_634:


//--------------------- .nv.info._ZN5flash44flash_bwd_dq_dk_dv_loop_seqk_parallel_kernelI23Flash_bwd_kernel_traitsILi128ELi64ELi64ELi8ELi4ELi2ELi2ELb1ELb0EN7cutlass6half_tE19Flash_kernel_traitsILi128ELi64ELi64ELi8ES3_EELb0ELb0ELb1ELb1ELb0ELb0ELb1EEEvNS_16Flash_bwd_paramsE --------------------------
	.section	.nv.info._ZN5flash44flash_bwd_dq_dk_dv_loop_seqk_parallel_kernelI23Flash_bwd_kernel_traitsILi128ELi64ELi64ELi8ELi4ELi2ELi2ELb1ELb0EN7cutlass6half_tE19Flash_kernel_traitsILi128ELi64ELi64ELi8ES3_EELb0ELb0ELb1ELb1ELb0ELb0ELb1EEEvNS_16Flash_bwd_paramsE,"",@"SHT_CUDA_INFO"
	.sectionflags	@""
	.align	4


	//----- nvinfo : EIATTR_CUDA_API_VERSION
	.align		4
        /*0000*/ 	.byte	0x04, 0x37
        /*0002*/ 	.short	(.L_636 - .L_635)
.L_635:
        /*0004*/ 	.word	0x00000082


	//----- nvinfo : EIATTR_KPARAM_INFO
	.align		4
.L_636:
        /*0008*/ 	.byte	0x04, 0x17
        /*000a*/ 	.short	(.L_638 - .L_637)
.L_637:
        /*000c*/ 	.word	0x00000000
        /*0010*/ 	.short	0x0000
        /*0012*/ 	.short	0x0000
        /*0014*/ 	.byte	0x00, 0xf0, 0x01, 0x0a


	//----- nvinfo : EIATTR_SPARSE_MMA_MASK
	.align		4
.L_638:
        /*0018*/ 	.byte	0x03, 0x50
        /*001a*/ 	.short	0x0000


	//----- nvinfo : EIATTR_MAXREG_COUNT
	.align		4
        /*001c*/ 	.byte	0x03, 0x1b
        /*001e*/ 	.short	0x00ff


	//----- nvinfo : EIATTR_NUM_BARRIERS
	.align		4
        /*0020*/ 	.byte	0x02, 0x4c
        /*0022*/ 	.byte	0x01
	.zero		1


	//----- nvinfo : EIATTR_MERCURY_ISA_VERSION
	.align		4
        /*0024*/ 	.byte	0x03, 0x5f
        /*0026*/ 	.short	0x0101


	//----- nvinfo : EIATTR_VRC_CTA_INIT_COUNT
	.align		4
        /*0028*/ 	.byte	0x02, 0x4a
	.zero		1
	.zero		1


	//----- nvinfo : EIATTR_EXIT_INSTR_OFFSETS
	.align		4
        /*002c*/ 	.byte	0x04, 0x1c
        /*002e*/ 	.short	(.L_640 - .L_639)


	//   ....[0]....
.L_639:
        /*0030*/ 	.word	0x00000080


	//   ....[1]....
        /*0034*/ 	.word	0x000072d0


	//----- nvinfo : EIATTR_CRS_STACK_SIZE
	.align		4
.L_640:
        /*0038*/ 	.byte	0x04, 0x1e
        /*003a*/ 	.short	(.L_642 - .L_641)
.L_641:
        /*003c*/ 	.word	0x00000000


	//----- nvinfo : EIATTR_CBANK_PARAM_SIZE
	.align		4
.L_642:
        /*0040*/ 	.byte	0x03, 0x19
        /*0042*/ 	.short	0x0280


	//----- nvinfo : EIATTR_PARAM_CBANK
	.align		4
        /*0044*/ 	.byte	0x04, 0x0a
        /*0046*/ 	.short	(.L_644 - .L_643)
	.align		4
.L_643:
        /*0048*/ 	.word	index@(.nv.constant0._ZN5flash44flash_bwd_dq_dk_dv_loop_seqk_parallel_kernelI23Flash_bwd_kernel_traitsILi128ELi64ELi64ELi8ELi4ELi2ELi2ELb1ELb0EN7cutlass6half_tE19Flash_kernel_traitsILi128ELi64ELi64ELi8ES3_EELb0ELb0ELb1ELb1ELb0ELb0ELb1EEEvNS_16Flash_bwd_paramsE)
        /*004c*/ 	.short	0x0380
        /*004e*/ 	.short	0x0280


	//----- nvinfo : EIATTR_SW_WAR
	.align		4
.L_644:
        /*0050*/ 	.byte	0x04, 0x36
        /*0052*/ 	.short	(.L_646 - .L_645)
.L_645:
        /*0054*/ 	.word	0x00000008
.L_646:


//--------------------- .nv.info._ZN5flash25flash_bwd_dot_do_o_kernelILb0E23Flash_bwd_kernel_traitsILi128ELi64ELi64ELi8ELi4ELi2ELi2ELb1ELb0EN7cutlass6half_tE19Flash_kernel_traitsILi128ELi64ELi64ELi8ES3_EEEEvNS_16Flash_bwd_paramsE --------------------------
	.section	.nv.info._ZN5flash25flash_bwd_dot_do_o_kernelILb0E23Flash_bwd_kernel_traitsILi128ELi64ELi64ELi8ELi4ELi2ELi2ELb1ELb0EN7cutlass6half_tE19Flash_kernel_traitsILi128ELi64ELi64ELi8ES3_EEEEvNS_16Flash_bwd_paramsE,"",@"SHT_CUDA_INFO"
	.sectionflags	@""
	.align	4


	//----- nvinfo : EIATTR_CUDA_API_VERSION
	.align		4
        /*0000*/ 	.byte	0x04, 0x37
        /*0002*/ 	.short	(.L_648 - .L_647)
.L_647:
        /*0004*/ 	.word	0x00000082


	//----- nvinfo : EIATTR_KPARAM_INFO
	.align		4
.L_648:
        /*0008*/ 	.byte	0x04, 0x17
        /*000a*/ 	.short	(.L_650 - .L_649)
.L_649:
        /*000c*/ 	.word	0x00000000
        /*0010*/ 	.short	0x0000
        /*0012*/ 	.short	0x0000
        /*0014*/ 	.byte	0x00, 0xf0, 0x01, 0x0a


	//----- nvinfo : EIATTR_SPARSE_MMA_MASK
	.align		4
.L_650:
        /*0018*/ 	.byte	0x03, 0x50
        /*001a*/ 	.short	0x0000


	//----- nvinfo : EIATTR_MAXREG_COUNT
	.align		4
        /*001c*/ 	.byte	0x03, 0x1b
        /*001e*/ 	.short	0x00ff


	//----- nvinfo : EIATTR_MERCURY_ISA_VERSION
	.align		4
        /*0020*/ 	.byte	0x03, 0x5f
        /*0022*/ 	.short	0x0101


	//----- nvinfo : EIATTR_COOP_GROUP_MASK_REGIDS
	.align		4
        /*0024*/ 	.byte	0x04, 0x29
        /*0026*/ 	.short	(.L_652 - .L_651)


	//   ....[0]....
.L_651:
        /*0028*/ 	.word	0xffffffff


	//   ....[1]....
        /*002c*/ 	.word	0xffffffff


	//   ....[2]....
        /*0030*/ 	.word	0xffffffff


	//   ....[3]....
        /*0034*/ 	.word	0xffffffff


	//   ....[4]....
        /*0038*/ 	.word	0xffffffff


	//   ....[5]....
        /*003c*/ 	.word	0xffffffff


	//----- nvinfo : EIATTR_COOP_GROUP_INSTR_OFFSETS
	.align		4
.L_652:
        /*0040*/ 	.byte	0x04, 0x28
        /*0042*/ 	.short	(.L_654 - .L_653)


	//   ....[0]....
.L_653:
        /*0044*/ 	.word	0x00001070


	//   ....[1]....
        /*0048*/ 	.word	0x00001090


	//   ....[2]....
        /*004c*/ 	.word	0x000010b0


	//   ....[3]....
        /*0050*/ 	.word	0x000010d0


	//   ....[4]....
        /*0054*/ 	.word	0x00001110


	//   ....[5]....
        /*0058*/ 	.word	0x00001140


	//----- nvinfo : EIATTR_VRC_CTA_INIT_COUNT
	.align		4
.L_654:
        /*005c*/ 	.byte	0x02, 0x4a
	.zero		1
	.zero		1


	//----- nvinfo : EIATTR_EXIT_INSTR_OFFSETS
	.align		4
        /*0060*/ 	.byte	0x04, 0x1c
        /*0062*/ 	.short	(.L_656 - .L_655)


	//   ....[0]....
.L_655:
        /*0064*/ 	.word	0x00000120


	//   ....[1]....
        /*0068*/ 	.word	0x000011a0


	//   ....[2]....
        /*006c*/ 	.word	0x000011c0


	//----- nvinfo : EIATTR_CRS_STACK_SIZE
	.align		4
.L_656:
        /*0070*/ 	.byte	0x04, 0x1e
        /*0072*/ 	.short	(.L_658 - .L_657)
.L_657:
        /*0074*/ 	.word	0x00000000


	//----- nvinfo : EIATTR_CBANK_PARAM_SIZE
	.align		4
.L_658:
        /*0078*/ 	.byte	0x03, 0x19
        /*007a*/ 	.short	0x0280


	//----- nvinfo : EIATTR_PARAM_CBANK
	.align		4
        /*007c*/ 	.byte	0x04, 0x0a
        /*007e*/ 	.short	(.L_660 - .L_659)
	.align		4
.L_659:
        /*0080*/ 	.word	index@(.nv.constant0._ZN5flash25flash_bwd_dot_do_o_kernelILb0E23Flash_bwd_kernel_traitsILi128ELi64ELi64ELi8ELi4ELi2ELi2ELb1ELb0EN7cutlass6half_tE19Flash_kernel_traitsILi128ELi64ELi64ELi8ES3_EEEEvNS_16Flash_bwd_paramsE)
        /*0084*/ 	.short	0x0380
        /*0086*/ 	.short	0x0280


	//----- nvinfo : EIATTR_SW_WAR
	.align		4
.L_660:
        /*0088*/ 	.byte	0x04, 0x36
        /*008a*/ 	.short	(.L_662 - .L_661)
.L_661:
        /*008c*/ 	.word	0x00000008
.L_662:


//--------------------- .nv.info._ZN5flash25flash_bwd_dot_do_o_kernelILb1E23Flash_bwd_kernel_traitsILi128ELi64ELi64ELi8ELi4ELi2ELi2ELb1ELb0EN7cutlass6half_tE19Flash_kernel_traitsILi128ELi64ELi64ELi8ES3_EEEEvNS_16Flash_bwd_paramsE --------------------------
	.section	.nv.info._ZN5flash25flash_bwd_dot_do_o_kernelILb1E23Flash_bwd_kernel_traitsILi128ELi64ELi64ELi8ELi4ELi2ELi2ELb1ELb0EN7cutlass6half_tE19Flash_kernel_traitsILi128ELi64ELi64ELi8ES3_EEEEvNS_16Flash_bwd_paramsE,"",@"SHT_CUDA_INFO"
	.sectionflags	@""
	.align	4


	//----- nvinfo : EIATTR_CUDA_API_VERSION
	.align		4
        /*0000*/ 	.byte	0x04, 0x37
        /*0002*/ 	.short	(.L_664 - .L_663)
.L_663:
        /*0004*/ 	.word	0x00000082


	//----- nvinfo : EIATTR_KPARAM_INFO
	.align		4
.L_664:
        /*0008*/ 	.byte	0x04, 0x17
        /*000a*/ 	.short	(.L_666 - .L_665)
.L_665:
        /*000c*/ 	.word	0x00000000
        /*0010*/ 	.short	0x0000
        /*0012*/ 	.short	0x0000
        /*0014*/ 	.byte	0x00, 0xf0, 0x01, 0x0a


	//----- nvinfo : EIATTR_SPARSE_MMA_MASK
	.align		4
.L_666:
        /*0018*/ 	.byte	0x03, 0x50
        /*001a*/ 	.short	0x0000


	//----- nvinfo : EIATTR_MAXREG_COUNT
	.align		4
        /*001c*/ 	.byte	0x03, 0x1b
        /*001e*/ 	.short	0x00ff


	//----- nvinfo : EIATTR_MERCURY_ISA_VERSION
	.align		4
        /*0020*/ 	.byte	0x03, 0x5f
        /*0022*/ 	.short	0x0101


	//----- nvinfo : EIATTR_COOP_GROUP_MASK_REGIDS
	.align		4
        /*0024*/ 	.byte	0x04, 0x29
        /*0026*/ 	.short	(.L_668 - .L_667)


	//   ....[0]....
.L_667:
        /*0028*/ 	.word	0xffffffff


	//   ....[1]....
        /*002c*/ 	.word	0xffffffff


	//   ....[2]....
        /*0030*/ 	.word	0xffffffff


	//   ....[3]....
        /*0034*/ 	.word	0xffffffff


	//   ....[4]....
        /*0038*/ 	.word	0xffffffff


	//   ....[5]....
        /*003c*/ 	.word	0xffffffff


	//----- nvinfo : EIATTR_COOP_GROUP_INSTR_OFFSETS
	.align		4
.L_668:
        /*0040*/ 	.byte	0x04, 0x28
        /*0042*/ 	.short	(.L_670 - .L_669)


	//   ....[0]....
.L_669:
        /*0044*/ 	.word	0x00001330


	//   ....[1]....
        /*0048*/ 	.word	0x00001350


	//   ....[2]....
        /*004c*/ 	.word	0x000013a0


	//   ....[3]....
        /*0050*/ 	.word	0x000013b0


	//   ....[4]....
        /*0054*/ 	.word	0x000013e0


	//   ....[5]....
        /*0058*/ 	.word	0x00001400


	//----- nvinfo : EIATTR_VRC_CTA_INIT_COUNT
	.align		4
.L_670:
        /*005c*/ 	.byte	0x02, 0x4a
	.zero		1
	.zero		1


	//----- nvinfo : EIATTR_EXIT_INSTR_OFFSETS
	.align		4
        /*0060*/ 	.byte	0x04, 0x1c
        /*0062*/ 	.short	(.L_672 - .L_671)


	//   ....[0]....
.L_671:
        /*0064*/ 	.word	0x00000120


	//   ....[1]....
        /*0068*/ 	.word	0x00001570


	//----- nvinfo : EIATTR_CRS_STACK_SIZE
	.align		4
.L_672:
        /*006c*/ 	.byte	0x04, 0x1e
        /*006e*/ 	.short	(.L_674 - .L_673)
.L_673:
        /*0070*/ 	.word	0x00000000


	//----- nvinfo : EIATTR_CBANK_PARAM_SIZE
	.align		4
.L_674:
        /*0074*/ 	.byte	0x03, 0x19
        /*0076*/ 	.short	0x0280


	//----- nvinfo : EIATTR_PARAM_CBANK
	.align		4
        /*0078*/ 	.byte	0x04, 0x0a
        /*007a*/ 	.short	(.L_676 - .L_675)
	.align		4
.L_675:
        /*007c*/ 	.word	index@(.nv.constant0._ZN5flash25flash_bwd_dot_do_o_kernelILb1E23Flash_bwd_kernel_traitsILi128ELi64ELi64ELi8ELi4ELi2ELi2ELb1ELb0EN7cutlass6half_tE19Flash_kernel_traitsILi128ELi64ELi64ELi8ES3_EEEEvNS_16Flash_bwd_paramsE)
        /*0080*/ 	.short	0x0380
        /*0082*/ 	.short	0x0280


	//----- nvinfo : EIATTR_SW_WAR
	.align		4
.L_676:
        /*0084*/ 	.byte	0x04, 0x36
        /*0086*/ 	.short	(.L_678 - .L_677)
.L_677:
        /*0088*/ 	.word	0x00000008
.L_678:


//--------------------- .nv.info._ZN5flash27flash_bwd_convert_dq_kernelI23Flash_bwd_kernel_traitsILi128ELi64ELi128ELi8ELi2ELi4ELi2ELb0ELb0EN7cutlass6half_tE19Flash_kernel_traitsILi128ELi64ELi128ELi8ES3_EEEEvNS_16Flash_bwd_paramsEi --------------------------
	.section	.nv.info._ZN5flash27flash_bwd_convert_dq_kernelI23Flash_bwd_kernel_traitsILi128ELi64ELi128ELi8ELi2ELi4ELi2ELb0ELb0EN7cutlass6half_tE19Flash_kernel_traitsILi128ELi64ELi128ELi8ES3_EEEEvNS_16Flash_bwd_paramsEi,"",@"SHT_CUDA_INFO"
	.sectionflags	@""
	.align	4


	//----- nvinfo : EIATTR_CUDA_API_VERSION
	.align		4
        /*0000*/ 	.byte	0x04, 0x37
        /*0002*/ 	.short	(.L_680 - .L_679)
.L_679:
        /*0004*/ 	.word	0x00000082


	//----- nvinfo : EIATTR_KPARAM_INFO
	.align		4
.L_680:
        /*0008*/ 	.byte	0x04, 0x17
        /*000a*/ 	.short	(.L_682 - .L_681)
.L_681:
        /*000c*/ 	.word	0x00000000
        /*0010*/ 	.short	0x0001
        /*0012*/ 	.short	0x0280
        /*0014*/ 	.byte	0x00, 0xf0, 0x11, 0x00


	//----- nvinfo : EIATTR_KPARAM_INFO
	.align		4
.L_682:
        /*0018*/ 	.byte	0x04, 0x17
        /*001a*/ 	.short	(.L_684 - .L_683)
.L_683:
        /*001c*/ 	.word	0x00000000
        /*0020*/ 	.short	0x0000
        /*0022*/ 	.short	0x0000
        /*0024*/ 	.byte	0x00, 0xf0, 0x01, 0x0a


	//----- nvinfo : EIATTR_SPARSE_MMA_MASK
	.align		4
.L_684:
        /*0028*/ 	.byte	0x03, 0x50
        /*002a*/ 	.short	0x0000


	//----- nvinfo : EIATTR_MAXREG_COUNT
	.align		4
        /*002c*/ 	.byte	0x03, 0x1b
        /*002e*/ 	.short	0x00ff


	//----- nvinfo : EIATTR_NUM_BARRIERS
	.align		4
        /*0030*/ 	.byte	0x02, 0x4c
        /*0032*/ 	.byte	0x01
	.zero		1


	//----- nvinfo : EIATTR_MERCURY_ISA_VERSION
	.align		4
        /*0034*/ 	.byte	0x03, 0x5f
        /*0036*/ 	.short	0x0101


	//----- nvinfo : EIATTR_VRC_CTA_INIT_COUNT
	.align		4
        /*0038*/ 	.byte	0x02, 0x4a
	.zero		1
	.zero		1


	//----- nvinfo : EIATTR_EXIT_INSTR_OFFSETS
	.align		4
        /*003c*/ 	.byte	0x04, 0x1c
        /*003e*/ 	.short	(.L_686 - .L_685)


	//   ....[0]....
.L_685:
        /*0040*/ 	.word	0x00000120


	//   ....[1]....
        /*0044*/ 	.word	0x000012c0


	//   ....[2]....
        /*0048*/ 	.word	0x000013d0


	//   ....[3]....
        /*004c*/ 	.word	0x000013f0


	//----- nvinfo : EIATTR_CRS_STACK_SIZE
	.align		4
.L_686:
        /*0050*/ 	.byte	0x04, 0x1e
        /*0052*/ 	.short	(.L_688 - .L_687)
.L_687:
        /*0054*/ 	.word	0x00000000


	//----- nvinfo : EIATTR_CBANK_PARAM_SIZE
	.align		4
.L_688:
        /*0058*/ 	.byte	0x03, 0x19
        /*005a*/ 	.short	0x0284


	//----- nvinfo : EIATTR_PARAM_CBANK
	.align		4
        /*005c*/ 	.byte	0x04, 0x0a
        /*005e*/ 	.short	(.L_690 - .L_689)
	.align		4
.L_689:
        /*0060*/ 	.word	index@(.nv.constant0._ZN5flash27flash_bwd_convert_dq_kernelI23Flash_bwd_kernel_traitsILi128ELi64ELi128ELi8ELi2ELi4ELi2ELb0ELb0EN7cutlass6half_tE19Flash_kernel_traitsILi128ELi64ELi128ELi8ES3_EEEEvNS_16Flash_bwd_paramsEi)
        /*0064*/ 	.short	0x0380
        /*0066*/ 	.short	0x0284


	//----- nvinfo : EIATTR_SW_WAR
	.align		4
.L_690:
        /*0068*/ 	.byte	0x04, 0x36
        /*006a*/ 	.short	(.L_692 - .L_691)
.L_691:
        /*006c*/ 	.word	0x00000008
.L_692:


//--------------------- .nv.info._ZN5flash44flash_bwd_dq_dk_dv_loop_seqk_parallel_kernelI23Flash_bwd_kernel_traitsILi128ELi64ELi128ELi8ELi2ELi4ELi2ELb0ELb0EN7cutlass6half_tE19Flash_kernel_traitsILi128ELi64ELi128ELi8ES3_EELb1ELb0ELb0ELb0ELb0ELb1ELb0EEEvNS_16Flash_bwd_paramsE --------------------------
	.section	.nv.info._ZN5flash44flash_bwd_dq_dk_dv_loop_seqk_parallel_kernelI23Flash_bwd_kernel_traitsILi128ELi64ELi128ELi8ELi2ELi4ELi2ELb0ELb0EN7cutlass6half_tE19Flash_kernel_traitsILi128ELi64ELi128ELi8ES3_EELb1ELb0ELb0ELb0ELb0ELb1ELb0EEEvNS_16Flash_bwd_paramsE,"",@"SHT_CUDA_INFO"
	.sectionflags	@""
	.align	4


	//----- nvinfo : EIATTR_CUDA_API_VERSION
	.align		4
        /*0000*/ 	.byte	0x04, 0x37
        /*0002*/ 	.short	(.L_694 - .L_693)
.L_693:
        /*0004*/ 	.word	0x00000082


	//----- nvinfo : EIATTR_KPARAM_INFO
	.align		4
.L_694:
        /*0008*/ 	.byte	0x04, 0x17
        /*000a*/ 	.short	(.L_696 - .L_695)
.L_695:
        /*000c*/ 	.word	0x00000000
        /*0010*/ 	.short	0x0000
        /*0012*/ 	.short	0x0000
        /*0014*/ 	.byte	0x00, 0xf0, 0x01, 0x0a


	//----- nvinfo : EIATTR_SPARSE_MMA_MASK
	.align		4
.L_696:
        /*0018*/ 	.byte	0x03, 0x50
        /*001a*/ 	.short	0x0000


	//----- nvinfo : EIATTR_MAXREG_COUNT
	.align		4
        /*001c*/ 	.byte	0x03, 0x1b
        /*001e*/ 	.short	0x00ff


	//----- nvinfo : EIATTR_NUM_BARRIERS
	.align		4
        /*0020*/ 	.byte	0x02, 0x4c
        /*0022*/ 	.byte	0x01
	.zero		1


	//----- nvinfo : EIATTR_MERCURY_ISA_VERSION
	.align		4
        /*0024*/ 	.byte	0x03, 0x5f
        /*0026*/ 	.short	0x0101


	//----- nvinfo : EIATTR_VRC_CTA_INIT_COUNT
	.align		4
        /*0028*/ 	.byte	0x02, 0x4a
	.zero		1
	.zero		1


	//----- nvinfo : EIATTR_EXIT_INSTR_OFFSETS
	.align		4
        /*002c*/ 	.byte	0x04, 0x1c
        /*002e*/ 	.short	(.L_698 - .L_697)


	//   ....[0]....
.L_697:
        /*0030*/ 	.word	0x00000080


	//   ....[1]....
        /*0034*/ 	.word	0x0000a3b0


	//----- nvinfo : EIATTR_CRS_STACK_SIZE
	.align		4
.L_698:
        /*0038*/ 	.byte	0x04, 0x1e
        /*003a*/ 	.short	(.L_700 - .L_699)
.L_699:
        /*003c*/ 	.word	0x00000000


	//----- nvinfo : EIATTR_CBANK_PARAM_SIZE
	.align		4
.L_700:
        /*0040*/ 	.byte	0x03, 0x19
        /*0042*/ 	.short	0x0280


	//----- nvinfo : EIATTR_PARAM_CBANK
	.align		4
        /*0044*/ 	.byte	0x04, 0x0a
        /*0046*/ 	.short	(.L_702 - .L_701)
	.align		4
.L_701:
        /*0048*/ 	.word	index@(.nv.constant0._ZN5flash44flash_bwd_dq_dk_dv_loop_seqk_parallel_kernelI23Flash_bwd_kernel_traitsILi128ELi64ELi128ELi8ELi2ELi4ELi2ELb0ELb0EN7cutlass6half_tE19Flash_kernel_traitsILi128ELi64ELi128ELi8ES3_EELb1ELb0ELb0ELb0ELb0ELb1ELb0EEEvNS_16Flash_bwd_paramsE)
        /*004c*/ 	.short	0x0380
        /*004e*/ 	.short	0x0280


	//----- nvinfo : EIATTR_SW_WAR
	.align		4
.L_702:
        /*0050*/ 	.byte	0x04, 0x36
        /*0052*/ 	.short	(.L_704 - .L_703)
.L_703:
        /*0054*/ 	.word	0x00000008
.L_704:


//--------------------- .nv.info._ZN5flash44flash_bwd_dq_dk_dv_loop_seqk_parallel_kernelI23Flash_bwd_kernel_traitsILi128ELi64ELi128ELi8ELi2ELi4ELi2ELb0ELb0EN7cutlass6half_tE19Flash_kernel_traitsILi128ELi64ELi128ELi8ES3_EELb0ELb0ELb0ELb0ELb0ELb1ELb1EEEvNS_16Flash_bwd_paramsE --------------------------
	.section	.nv.info._ZN5flash44flash_bwd_dq_dk_dv_loop_seqk_parallel_kernelI23Flash_bwd_kernel_traitsILi128ELi64ELi128ELi8ELi2ELi4ELi2ELb0ELb0EN7cutlass6half_tE19Flash_kernel_traitsILi128ELi64ELi128ELi8ES3_EELb0ELb0ELb0ELb0ELb0ELb1ELb1EEEvNS_16Flash_bwd_paramsE,"",@"SHT_CUDA_INFO"
	.sectionflags	@""
	.align	4


	//----- nvinfo : EIATTR_CUDA_API_VERSION
	.align		4
        /*0000*/ 	.byte	0x04, 0x37
        /*0002*/ 	.short	(.L_706 - .L_705)
.L_705:
        /*0004*/ 	.word	0x00000082


	//----- nvinfo : EIATTR_KPARAM_INFO
	.align		4
.L_706:
        /*0008*/ 	.byte	0x04, 0x17
        /*000a*/ 	.short	(.L_708 - .L_707)
.L_707:
        /*000c*/ 	.word	0x00000000
        /*0010*/ 	.short	0x0000
        /*0012*/ 	.short	0x0000
        /*0014*/ 	.byte	0x00, 0xf0, 0x01, 0x0a


	//----- nvinfo : EIATTR_SPARSE_MMA_MASK
	.align		4
.L_708:
        /*0018*/ 	.byte	0x03, 0x50
        /*001a*/ 	.short	0x0000


	//----- nvinfo : EIATTR_MAXREG_COUNT
	.align		4
        /*001c*/ 	.byte	0x03, 0x1b
        /*001e*/ 	.short	0x00ff


	//----- nvinfo : EIATTR_NUM_BARRIERS
	.align		4
        /*0020*/ 	.byte	0x02, 0x4c
        /*0022*/ 	.byte	0x01
	.zero		1


	//----- nvinfo : EIATTR_ANNOTATIONS
	.align		4
        /*0024*/ 	.byte	0x04, 0x55
        /*0026*/ 	.short	(.L_710 - .L_709)


	//   ....[0]....
.L_709:
        /*0028*/ 	.word	0x00000001
        /*002c*/ 	.byte	0xa0, 0x13, 0x00, 0x00, 0x01, 0x00, 0x00, 0x00, 0x20, 0x14, 0x00, 0x00, 0x01, 0x00, 0x00, 0x00
        /* <DEDUP_REMOVED lines=32> */
        /*023c*/ 	.byte	0x10, 0x81, 0x00, 0x00


	//----- nvinfo : EIATTR_MERCURY_ISA_VERSION
	.align		4
.L_710:
        /*0240*/ 	.byte	0x03, 0x5f
        /*0242*/ 	.short	0x0101


	//----- nvinfo : EIATTR_VRC_CTA_INIT_COUNT
	.align		4
        /*0244*/ 	.byte	0x02, 0x4a
	.zero		1
	.zero		1


	//----- nvinfo : EIATTR_EXIT_INSTR_OFFSETS
	.align		4
        /*0248*/ 	.byte	0x04, 0x1c
        /*024a*/ 	.short	(.L_712 - .L_711)


	//   ....[0]....
.L_711:
        /*024c*/ 	.word	0x00000090


	//   ....[1]....
        /*0250*/ 	.word	0x0000a0c0


	//----- nvinfo : EIATTR_CRS_STACK_SIZE
	.align		4
.L_712:
        /*0254*/ 	.byte	0x04, 0x1e
        /*0256*/ 	.short	(.L_714 - .L_713)
.L_713:
        /*0258*/ 	.word	0x00000000


	//----- nvinfo : EIATTR_CBANK_PARAM_SIZE
	.align		4
.L_714:
        /*025c*/ 	.byte	0x03, 0x19
        /*025e*/ 	.short	0x0280


	//----- nvinfo : EIATTR_PARAM_CBANK
	.align		4
        /*0260*/ 	.byte	0x04, 0x0a
        /*0262*/ 	.short	(.L_716 - .L_715)
	.align		4
.L_715:
        /*0264*/ 	.word	index@(.nv.constant0._ZN5flash44flash_bwd_dq_dk_dv_loop_seqk_parallel_kernelI23Flash_bwd_kernel_traitsILi128ELi64ELi128ELi8ELi2ELi4ELi2ELb0ELb0EN7cutlass6half_tE19Flash_kernel_traitsILi128ELi64ELi128ELi8ES3_EELb0ELb0ELb0ELb0ELb0ELb1ELb1EEEvNS_16Flash_bwd_paramsE)
        /*0268*/ 	.short	0x0380
        /*026a*/ 	.short	0x0280


	//----- nvinfo : EIATTR_SW_WAR
	.align		4
.L_716:
        /*026c*/ 	.byte	0x04, 0x36
        /*026e*/ 	.short	(.L_718 - .L_717)
.L_717:
        /*0270*/ 	.word	0x00000008
.L_718:


//--------------------- .nv.info._ZN5flash44flash_bwd_dq_dk_dv_loop_seqk_parallel_kernelI23Flash_bwd_kernel_traitsILi128ELi64ELi128ELi8ELi2ELi4ELi2ELb0ELb0EN7cutlass6half_tE19Flash_kernel_traitsILi128ELi64ELi128ELi8ES3_EELb1ELb0ELb0ELb0ELb0ELb0ELb0EEEvNS_16Flash_bwd_paramsE --------------------------
	.section	.nv.info._ZN5flash44flash_bwd_dq_dk_dv_loop_seqk_parallel_kernelI23Flash_bwd_kernel_traitsILi128ELi64ELi128ELi8ELi2ELi4ELi2ELb0ELb0EN7cutlass6half_tE19Flash_kernel_traitsILi128ELi64ELi128ELi8ES3_EELb1ELb0ELb0ELb0ELb0ELb0ELb0EEEvNS_16Flash_bwd_paramsE,"",@"SHT_CUDA_INFO"
	.sectionflags	@""
	.align	4


	//----- nvinfo : EIATTR_CUDA_API_VERSION
	.align		4
        /*0000*/ 	.byte	0x04, 0x37
        /*0002*/ 	.short	(.L_720 - .L_719)
.L_719:
        /*0004*/ 	.word	0x00000082


	//----- nvinfo : EIATTR_KPARAM_INFO
	.align		4
.L_720:
        /*0008*/ 	.byte	0x04, 0x17
        /*000a*/ 	.short	(.L_722 - .L_721)
.L_721:
        /*000c*/ 	.word	0x00000000
        /*0010*/ 	.short	0x0000
        /*0012*/ 	.short	0x0000
        /*0014*/ 	.byte	0x00, 0xf0, 0x01, 0x0a


	//----- nvinfo : EIATTR_SPARSE_MMA_MASK
	.align		4
.L_722:
        /*0018*/ 	.byte	0x03, 0x50
        /*001a*/ 	.short	0x0000


	//----- nvinfo : EIATTR_MAXREG_COUNT
	.align		4
        /*001c*/ 	.byte	0x03, 0x1b
        /*001e*/ 	.short	0x00ff


	//----- nvinfo : EIATTR_NUM_BARRIERS
	.align		4
        /*0020*/ 	.byte	0x02, 0x4c
        /*0022*/ 	.byte	0x01
	.zero		1


	//----- nvinfo : EIATTR_ANNOTATIONS
	.align		4
        /*0024*/ 	.byte	0x04, 0x55
        /*0026*/ 	.short	(.L_724 - .L_723)


	//   ....[0]....
.L_723:
        /*0028*/ 	.word	0x00000001
        /*002c*/ 	.byte	0xb0, 0x3b, 0x00, 0x00, 0x01, 0x00, 0x00, 0x00, 0x10, 0x3c, 0x00, 0x00, 0x01, 0x00, 0x00, 0x00
        /*003c*/ 	.byte	0xf0, 0x3d, 0x00, 0x00, 0x01, 0x00, 0x00, 0x00, 0xb0, 0x49, 0x00, 0x00, 0x01, 0x00, 0x00, 0x00
        /*004c*/ 	.byte	0x70, 0x4a, 0x00, 0x00, 0x01, 0x00, 0x00, 0x00, 0x10, 0x5b, 0x00, 0x00


	//----- nvinfo : EIATTR_MERCURY_ISA_VERSION
	.align		4
.L_724:
        /*0058*/ 	.byte	0x03, 0x5f
        /*005a*/ 	.short	0x0101


	//----- nvinfo : EIATTR_VRC_CTA_INIT_COUNT
	.align		4
        /*005c*/ 	.byte	0x02, 0x4a
	.zero		1
	.zero		1


	//----- nvinfo : EIATTR_EXIT_INSTR_OFFSETS
	.align		4
        /*0060*/ 	.byte	0x04, 0x1c
        /*0062*/ 	.short	(.L_726 - .L_725)


	//   ....[0]....
.L_725:
        /*0064*/ 	.word	0x00000090


	//   ....[1]....
        /*0068*/ 	.word	0x0000b3a0


	//----- nvinfo : EIATTR_CRS_STACK_SIZE
	.align		4
.L_726:
        /*006c*/ 	.byte	0x04, 0x1e
        /*006e*/ 	.short	(.L_728 - .L_727)
.L_727:
        /*0070*/ 	.word	0x00000000


	//----- nvinfo : EIATTR_CBANK_PARAM_SIZE
	.align		4
.L_728:
        /*0074*/ 	.byte	0x03, 0x19
        /*0076*/ 	.short	0x0280


	//----- nvinfo : EIATTR_PARAM_CBANK
	.align		4
        /*0078*/ 	.byte	0x04, 0x0a
        /*007a*/ 	.short	(.L_730 - .L_729)
	.align		4
.L_729:
        /*007c*/ 	.word	index@(.nv.constant0._ZN5flash44flash_bwd_dq_dk_dv_loop_seqk_parallel_kernelI23Flash_bwd_kernel_traitsILi128ELi64ELi128ELi8ELi2ELi4ELi2ELb0ELb0EN7cutlass6half_tE19Flash_kernel_traitsILi128ELi64ELi128ELi8ES3_EELb1ELb0ELb0ELb0ELb0ELb0ELb0EEEvNS_16Flash_bwd_paramsE)
        /*0080*/ 	.short	0x0380
        /*0082*/ 	.short	0x0280


	//----- nvinfo : EIATTR_SW_WAR
	.align		4
.L_730:
        /*0084*/ 	.byte	0x04, 0x36
        /*0086*/ 	.short	(.L_732 - .L_731)
.L_731:
        /*0088*/ 	.word	0x00000008
.L_732:


//--------------------- .nv.info._ZN5flash44flash_bwd_dq_dk_dv_loop_seqk_parallel_kernelI23Flash_bwd_kernel_traitsILi128ELi64ELi128ELi8ELi2ELi4ELi2ELb0ELb0EN7cutlass6half_tE19Flash_kernel_traitsILi128ELi64ELi128ELi8ES3_EELb0ELb0ELb0ELb0ELb0ELb0ELb1EEEvNS_16Flash_bwd_paramsE --------------------------
	.section	.nv.info._ZN5flash44flash_bwd_dq_dk_dv_loop_seqk_parallel_kernelI23Flash_bwd_kernel_traitsILi128ELi64ELi128ELi8ELi2ELi4ELi2ELb0ELb0EN7cutlass6half_tE19Flash_kernel_traitsILi128ELi64ELi128ELi8ES3_EELb0ELb0ELb0ELb0ELb0ELb0ELb1EEEvNS_16Flash_bwd_paramsE,"",@"SHT_CUDA_INFO"
	.sectionflags	@""
	.align	4


	//----- nvinfo : EIATTR_CUDA_API_VERSION
	.align		4
        /*0000*/ 	.byte	0x04, 0x37
        /*0002*/ 	.short	(.L_734 - .L_733)
.L_733:
        /*0004*/ 	.word	0x00000082


	//----- nvinfo : EIATTR_KPARAM_INFO
	.align		4
.L_734:
        /*0008*/ 	.byte	0x04, 0x17
        /*000a*/ 	.short	(.L_736 - .L_735)
.L_735:
        /*000c*/ 	.word	0x00000000
        /*0010*/ 	.short	0x0000
        /*0012*/ 	.short	0x0000
        /*0014*/ 	.byte	0x00, 0xf0, 0x01, 0x0a


	//----- nvinfo : EIATTR_SPARSE_MMA_MASK
	.align		4
.L_736:
        /*0018*/ 	.byte	0x03, 0x50
        /*001a*/ 	.short	0x0000


	//----- nvinfo : EIATTR_MAXREG_COUNT
	.align		4
        /*001c*/ 	.byte	0x03, 0x1b
        /*001e*/ 	.short	0x00ff


	//----- nvinfo : EIATTR_NUM_BARRIERS
	.align		4
        /*0020*/ 	.byte	0x02, 0x4c
        /*0022*/ 	.byte	0x01
	.zero		1


	//----- nvinfo : EIATTR_ANNOTATIONS
	.align		4
        /*0024*/ 	.byte	0x04, 0x55
        /*0026*/ 	.short	(.L_738 - .L_737)


	//   ....[0]....
.L_737:
        /* <DEDUP_REMOVED lines=34> */
        /*023c*/ 	.byte	0xe0, 0x8f, 0x00, 0x00, 0x01, 0x00, 0x00, 0x00, 0x00, 0x90, 0x00, 0x00


	//----- nvinfo : EIATTR_MERCURY_ISA_VERSION
	.align		4
.L_738:
        /*0248*/ 	.byte	0x03, 0x5f
        /*024a*/ 	.short	0x0101


	//----- nvinfo : EIATTR_VRC_CTA_INIT_COUNT
	.align		4
        /*024c*/ 	.byte	0x02, 0x4a
	.zero		1
	.zero		1


	//----- nvinfo : EIATTR_EXIT_INSTR_OFFSETS
	.align		4
        /*0250*/ 	.byte	0x04, 0x1c
        /*0252*/ 	.short	(.L_740 - .L_739)


	//   ....[0]....
.L_739:
        /*0254*/ 	.word	0x00000090


	//   ....[1]....
        /*0258*/ 	.word	0x0000b110


	//----- nvinfo : EIATTR_CRS_STACK_SIZE
	.align		4
.L_740:
        /*025c*/ 	.byte	0x04, 0x1e
        /*025e*/ 	.short	(.L_742 - .L_741)
.L_741:
        /*0260*/ 	.word	0x00000000


	//----- nvinfo : EIATTR_CBANK_PARAM_SIZE
	.align		4
.L_742:
        /*0264*/ 	.byte	0x03, 0x19
        /*0266*/ 	.short	0x0280


	//----- nvinfo : EIATTR_PARAM_CBANK
	.align		4
        /*0268*/ 	.byte	0x04, 0x0a
        /*026a*/ 	.short	(.L_744 - .L_743)
	.align		4
.L_743:
        /*026c*/ 	.word	index@(.nv.constant0._ZN5flash44flash_bwd_dq_dk_dv_loop_seqk_parallel_kernelI23Flash_bwd_kernel_traitsILi128ELi64ELi128ELi8ELi2ELi4ELi2ELb0ELb0EN7cutlass6half_tE19Flash_kernel_traitsILi128ELi64ELi128ELi8ES3_EELb0ELb0ELb0ELb0ELb0ELb0ELb1EEEvNS_16Flash_bwd_paramsE)
        /*0270*/ 	.short	0x0380
        /*0272*/ 	.short	0x0280


	//----- nvinfo : EIATTR_SW_WAR
	.align		4
.L_744:
        /*0274*/ 	.byte	0x04, 0x36
        /*0276*/ 	.short	(.L_746 - .L_745)
.L_745:
        /*0278*/ 	.word	0x00000008
.L_746:


//--------------------- .nv.info._ZN5flash44flash_bwd_dq_dk_dv_loop_seqk_parallel_kernelI23Flash_bwd_kernel_traitsILi128ELi64ELi128ELi8ELi2ELi4ELi2ELb0ELb0EN7cutlass6half_tE19Flash_kernel_traitsILi128ELi64ELi128ELi8ES3_EELb1ELb0ELb1ELb0ELb0ELb0ELb0EEEvNS_16Flash_bwd_paramsE --------------------------
	.section	.nv.info._ZN5flash44flash_bwd_dq_dk_dv_loop_seqk_parallel_kernelI23Flash_bwd_kernel_traitsILi128ELi64ELi128ELi8ELi2ELi4ELi2ELb0ELb0EN7cutlass6half_tE19Flash_kernel_traitsILi128ELi64ELi128ELi8ES3_EELb1ELb0ELb1ELb0ELb0ELb0ELb0EEEvNS_16Flash_bwd_paramsE,"",@"SHT_CUDA_INFO"
	.sectionflags	@""
	.align	4


	//----- nvinfo : EIATTR_CUDA_API_VERSION
	.align		4
        /*0000*/ 	.byte	0x04, 0x37
        /*0002*/ 	.short	(.L_748 - .L_747)
.L_747:
        /*0004*/ 	.word	0x00000082


	//----- nvinfo : EIATTR_KPARAM_INFO
	.align		4
.L_748:
        /*0008*/ 	.byte	0x04, 0x17
        /*000a*/ 	.short	(.L_750 - .L_749)
.L_749:
        /*000c*/ 	.word	0x00000000
        /*0010*/ 	.short	0x0000
        /*0012*/ 	.short	0x0000
        /*0014*/ 	.byte	0x00, 0xf0, 0x01, 0x0a


	//----- nvinfo : EIATTR_SPARSE_MMA_MASK
	.align		4
.L_750:
        /*0018*/ 	.byte	0x03, 0x50
        /*001a*/ 	.short	0x0000


	//----- nvinfo : EIATTR_MAXREG_COUNT
	.align		4
        /*001c*/ 	.byte	0x03, 0x1b
        /*001e*/ 	.short	0x00ff


	//----- nvinfo : EIATTR_NUM_BARRIERS
	.align		4
        /*0020*/ 	.byte	0x02, 0x4c
        /*0022*/ 	.byte	0x01
	.zero		1


	//----- nvinfo : EIATTR_ANNOTATIONS
	.align		4
        /*0024*/ 	.byte	0x04, 0x55
        /*0026*/ 	.short	(.L_752 - .L_751)


	//   ....[0]....
.L_751:
        /*0028*/ 	.word	0x00000001
        /*002c*/ 	.byte	0x30, 0x86, 0x00, 0x00, 0x01, 0x00, 0x00, 0x00, 0x40, 0x86, 0x00, 0x00, 0x01, 0x00, 0x00, 0x00
        /*003c*/ 	.byte	0x10, 0x91, 0x00, 0x00, 0x01, 0x00, 0x00, 0x00, 0x70, 0x91, 0x00, 0x00


	//----- nvinfo : EIATTR_MERCURY_ISA_VERSION
	.align		4
.L_752:
        /*0048*/ 	.byte	0x03, 0x5f
        /*004a*/ 	.short	0x0101


	//----- nvinfo : EIATTR_VRC_CTA_INIT_COUNT
	.align		4
        /*004c*/ 	.byte	0x02, 0x4a
	.zero		1
	.zero		1


	//----- nvinfo : EIATTR_EXIT_INSTR_OFFSETS
	.align		4
        /*0050*/ 	.byte	0x04, 0x1c
        /*0052*/ 	.short	(.L_754 - .L_753)


	//   ....[0]....
.L_753:
        /*0054*/ 	.word	0x00000090


	//   ....[1]....
        /*0058*/ 	.word	0x0000b790


	//----- nvinfo : EIATTR_CRS_STACK_SIZE
	.align		4
.L_754:
        /*005c*/ 	.byte	0x04, 0x1e
        /*005e*/ 	.short	(.L_756 - .L_755)
.L_755:
        /*0060*/ 	.word	0x00000000


	//----- nvinfo : EIATTR_CBANK_PARAM_SIZE
	.align		4
.L_756:
        /*0064*/ 	.byte	0x03, 0x19
        /*0066*/ 	.short	0x0280


	//----- nvinfo : EIATTR_PARAM_CBANK
	.align		4
        /*0068*/ 	.byte	0x04, 0x0a
        /*006a*/ 	.short	(.L_758 - .L_757)
	.align		4
.L_757:
        /*006c*/ 	.word	index@(.nv.constant0._ZN5flash44flash_bwd_dq_dk_dv_loop_seqk_parallel_kernelI23Flash_bwd_kernel_traitsILi128ELi64ELi128ELi8ELi2ELi4ELi2ELb0ELb0EN7cutlass6half_tE19Flash_kernel_traitsILi128ELi64ELi128ELi8ES3_EELb1ELb0ELb1ELb0ELb0ELb0ELb0EEEvNS_16Flash_bwd_paramsE)
        /*0070*/ 	.short	0x0380
        /*0072*/ 	.short	0x0280


	//----- nvinfo : EIATTR_SW_WAR
	.align		4
.L_758:
        /*0074*/ 	.byte	0x04, 0x36
        /*0076*/ 	.short	(.L_760 - .L_759)
.L_759:
        /*0078*/ 	.word	0x00000008
.L_760:


//--------------------- .nv.info._ZN5flash44flash_bwd_dq_dk_dv_loop_seqk_parallel_kernelI23Flash_bwd_kernel_traitsILi128ELi64ELi128ELi8ELi2ELi4ELi2ELb0ELb0EN7cutlass6half_tE19Flash_kernel_traitsILi128ELi64ELi128ELi8ES3_EELb0ELb0ELb1ELb0ELb0ELb0ELb1EEEvNS_16Flash_bwd_paramsE --------------------------
	.section	.nv.info._ZN5flash44flash_bwd_dq_dk_dv_loop_seqk_parallel_kernelI23Flash_bwd_kernel_traitsILi128ELi64ELi128ELi8ELi2ELi4ELi2ELb0ELb0EN7cutlass6half_tE19Flash_kernel_traitsILi128ELi64ELi128ELi8ES3_EELb0ELb0ELb1ELb0ELb0ELb0ELb1EEEvNS_16Flash_bwd_paramsE,"",@"SHT_CUDA_INFO"
	.sectionflags	@""
	.align	4


	//----- nvinfo : EIATTR_CUDA_API_VERSION
	.align		4
        /*0000*/ 	.byte	0x04, 0x37
        /*0002*/ 	.short	(.L_762 - .L_761)
.L_761:
        /*0004*/ 	.word	0x00000082


	//----- nvinfo : EIATTR_KPARAM_INFO
	.align		4
.L_762:
        /*0008*/ 	.byte	0x04, 0x17
        /*000a*/ 	.short	(.L_764 - .L_763)
.L_763:
        /*000c*/ 	.word	0x00000000
        /*0010*/ 	.short	0x0000
        /*0012*/ 	.short	0x0000
        /*0014*/ 	.byte	0x00, 0xf0, 0x01, 0x0a


	//----- nvinfo : EIATTR_SPARSE_MMA_MASK
	.align		4
.L_764:
        /*0018*/ 	.byte	0x03, 0x50
        /*001a*/ 	.short	0x0000


	//----- nvinfo : EIATTR_MAXREG_COUNT
	.align		4
        /*001c*/ 	.byte	0x03, 0x1b
        /*001e*/ 	.short	0x00ff


	//----- nvinfo : EIATTR_NUM_BARRIERS
	.align		4
        /*0020*/ 	.byte	0x02, 0x4c
        /*0022*/ 	.byte	0x01
	.zero		1


	//----- nvinfo : EIATTR_ANNOTATIONS
	.align		4
        /*0024*/ 	.byte	0x04, 0x55
        /*0026*/ 	.short	(.L_766 - .L_765)


	//   ....[0]....
.L_765:
        /* <DEDUP_REMOVED lines=33> */


	//----- nvinfo : EIATTR_MERCURY_ISA_VERSION
	.align		4
.L_766:
        /*0228*/ 	.byte	0x03, 0x5f
        /*022a*/ 	.short	0x0101


	//----- nvinfo : EIATTR_VRC_CTA_INIT_COUNT
	.align		4
        /*022c*/ 	.byte	0x02, 0x4a
	.zero		1
	.zero		1


	//----- nvinfo : EIATTR_EXIT_INSTR_OFFSETS
	.align		4
        /*0230*/ 	.byte	0x04, 0x1c
        /*0232*/ 	.short	(.L_768 - .L_767)


	//   ....[0]....
.L_767:
        /*0234*/ 	.word	0x00000090


	//   ....[1]....
        /*0238*/ 	.word	0x0000b490


	//----- nvinfo : EIATTR_CRS_STACK_SIZE
	.align		4
.L_768:
        /*023c*/ 	.byte	0x04, 0x1e
        /*023e*/ 	.short	(.L_770 - .L_769)
.L_769:
        /*0240*/ 	.word	0x00000000


	//----- nvinfo : EIATTR_CBANK_PARAM_SIZE
	.align		4
.L_770:
        /*0244*/ 	.byte	0x03, 0x19
        /*0246*/ 	.short	0x0280


	//----- nvinfo : EIATTR_PARAM_CBANK
	.align		4
        /*0248*/ 	.byte	0x04, 0x0a
        /*024a*/ 	.short	(.L_772 - .L_771)
	.align		4
.L_771:
        /*024c*/ 	.word	index@(.nv.constant0._ZN5flash44flash_bwd_dq_dk_dv_loop_seqk_parallel_kernelI23Flash_bwd_kernel_traitsILi128ELi64ELi128ELi8ELi2ELi4ELi2ELb0ELb0EN7cutlass6half_tE19Flash_kernel_traitsILi128ELi64ELi128ELi8ES3_EELb0ELb0ELb1ELb0ELb0ELb0ELb1EEEvNS_16Flash_bwd_paramsE)
        /*0250*/ 	.short	0x0380
        /*0252*/ 	.short	0x0280


	//----- nvinfo : EIATTR_SW_WAR
	.align		4
.L_772:
        /*0254*/ 	.byte	0x04, 0x36
        /*0256*/ 	.short	(.L_774 - .L_773)
.L_773:
        /*0258*/ 	.word	0x00000008
.L_774:


//--------------------- .nv.info._ZN5flash44flash_bwd_dq_dk_dv_loop_seqk_parallel_kernelI23Flash_bwd_kernel_traitsILi128ELi64ELi128ELi8ELi2ELi4ELi2ELb0ELb0EN7cutlass6half_tE19Flash_kernel_traitsILi128ELi64ELi128ELi8ES3_EELb1ELb0ELb0ELb0ELb1ELb1ELb0EEEvNS_16Flash_bwd_paramsE --------------------------
	.section	.nv.info._ZN5flash44flash_bwd_dq_dk_dv_loop_seqk_parallel_kernelI23Flash_bwd_kernel_traitsILi128ELi64ELi128ELi8ELi2ELi4ELi2ELb0ELb0EN7cutlass6half_tE19Flash_kernel_traitsILi128ELi64ELi128ELi8ES3_EELb1ELb0ELb0ELb0ELb1ELb1ELb0EEEvNS_16Flash_bwd_paramsE,"",@"SHT_CUDA_INFO"
	.sectionflags	@""
	.align	4


	//----- nvinfo : EIATTR_CUDA_API_VERSION
	.align		4
        /*0000*/ 	.byte	0x04, 0x37
        /*0002*/ 	.short	(.L_776 - .L_775)
.L_775:
        /*0004*/ 	.word	0x00000082


	//----- nvinfo : EIATTR_KPARAM_INFO
	.align		4
.L_776:
        /*0008*/ 	.byte	0x04, 0x17
        /*000a*/ 	.short	(.L_778 - .L_777)
.L_777:
        /*000c*/ 	.word	0x00000000
        /*0010*/ 	.short	0x0000
        /*0012*/ 	.short	0x0000
        /*0014*/ 	.byte	0x00, 0xf0, 0x01, 0x0a


	//----- nvinfo : EIATTR_SPARSE_MMA_MASK
	.align		4
.L_778:
        /*0018*/ 	.byte	0x03, 0x50
        /*001a*/ 	.short	0x0000


	//----- nvinfo : EIATTR_MAXREG_COUNT
	.align		4
        /*001c*/ 	.byte	0x03, 0x1b
        /*001e*/ 	.short	0x00ff


	//----- nvinfo : EIATTR_NUM_BARRIERS
	.align		4
        /*0020*/ 	.byte	0x02, 0x4c
        /*0022*/ 	.byte	0x01
	.zero		1


	//----- nvinfo : EIATTR_ANNOTATIONS
	.align		4
        /*0024*/ 	.byte	0x04, 0x55
        /*0026*/ 	.short	(.L_780 - .L_779)


	//   ....[0]....
.L_779:
        /*0028*/ 	.word	0x00000001
        /*002c*/ 	.byte	0x10, 0x1e, 0x00, 0x00, 0x01, 0x00, 0x00, 0x00, 0x70, 0x1e, 0x00, 0x00, 0x01, 0x00, 0x00, 0x00
        /*003c*/ 	.byte	0x90, 0x1e, 0x00, 0x00, 0x01, 0x00, 0x00, 0x00, 0xc0, 0x1e, 0x00, 0x00, 0x01, 0x00, 0x00, 0x00
        /*004c*/ 	.byte	0x00, 0x21, 0x00, 0x00, 0x01, 0x00, 0x00, 0x00, 0xf0, 0x25, 0x00, 0x00, 0x01, 0x00, 0x00, 0x00
        /*005c*/ 	.byte	0x60, 0x2b, 0x00, 0x00, 0x01, 0x00, 0x00, 0x00, 0x20, 0x59, 0x00, 0x00, 0x01, 0x00, 0x00, 0x00
        /*006c*/ 	.byte	0x30, 0x59, 0x00, 0x00, 0x01, 0x00, 0x00, 0x00, 0x40, 0x61, 0x00, 0x00


	//----- nvinfo : EIATTR_MERCURY_ISA_VERSION
	.align		4
.L_780:
        /*0078*/ 	.byte	0x03, 0x5f
        /*007a*/ 	.short	0x0101


	//----- nvinfo : EIATTR_VRC_CTA_INIT_COUNT
	.align		4
        /*007c*/ 	.byte	0x02, 0x4a
	.zero		1
	.zero		1


	//----- nvinfo : EIATTR_EXIT_INSTR_OFFSETS
	.align		4
        /*0080*/ 	.byte	0x04, 0x1c
        /*0082*/ 	.short	(.L_782 - .L_781)


	//   ....[0]....
.L_781:
        /*0084*/ 	.word	0x00000090


	//   ....[1]....
        /*0088*/ 	.word	0x00008050


	//----- nvinfo : EIATTR_CBANK_PARAM_SIZE
	.align		4
.L_782:
        /*008c*/ 	.byte	0x03, 0x19
        /*008e*/ 	.short	0x0280


	//----- nvinfo : EIATTR_PARAM_CBANK
	.align		4
        /*0090*/ 	.byte	0x04, 0x0a
        /*0092*/ 	.short	(.L_784 - .L_783)
	.align		4
.L_783:
        /*0094*/ 	.word	index@(.nv.constant0._ZN5flash44flash_bwd_dq_dk_dv_loop_seqk_parallel_kernelI23Flash_bwd_kernel_traitsILi128ELi64ELi128ELi8ELi2ELi4ELi2ELb0ELb0EN7cutlass6half_tE19Flash_kernel_traitsILi128ELi64ELi128ELi8ES3_EELb1ELb0ELb0ELb0ELb1ELb1ELb0EEEvNS_16Flash_bwd_paramsE)
        /*0098*/ 	.short	0x0380
        /*009a*/ 	.short	0x0280


	//----- nvinfo : EIATTR_SW_WAR
	.align		4
.L_784:
        /*009c*/ 	.byte	0x04, 0x36
        /*009e*/ 	.short	(.L_786 - .L_785)
.L_785:
        /*00a0*/ 	.word	0x00000008
.L_786:


//--------------------- .nv.info._ZN5flash44flash_bwd_dq_dk_dv_loop_seqk_parallel_kernelI23Flash_bwd_kernel_traitsILi128ELi64ELi128ELi8ELi2ELi4ELi2ELb0ELb0EN7cutlass6half_tE19Flash_kernel_traitsILi128ELi64ELi128ELi8ES3_EELb0ELb0ELb0ELb0ELb1ELb1ELb1EEEvNS_16Flash_bwd_paramsE --------------------------
	.section	.nv.info._ZN5flash44flash_bwd_dq_dk_dv_loop_seqk_parallel_kernelI23Flash_bwd_kernel_traitsILi128ELi64ELi128ELi8ELi2ELi4ELi2ELb0ELb0EN7cutlass6half_tE19Flash_kernel_traitsILi128ELi64ELi128ELi8ES3_EELb0ELb0ELb0ELb0ELb1ELb1ELb1EEEvNS_16Flash_bwd_paramsE,"",@"SHT_CUDA_INFO"
	.sectionflags	@""
	.align	4


	//----- nvinfo : EIATTR_CUDA_API_VERSION
	.align		4
        /*0000*/ 	.byte	0x04, 0x37
        /*0002*/ 	.short	(.L_788 - .L_787)
.L_787:
        /*0004*/ 	.word	0x00000082


	//----- nvinfo : EIATTR_KPARAM_INFO
	.align		4
.L_788:
        /*0008*/ 	.byte	0x04, 0x17
        /*000a*/ 	.short	(.L_790 - .L_789)
.L_789:
        /*000c*/ 	.word	0x00000000
        /*0010*/ 	.short	0x0000
        /*0012*/ 	.short	0x0000
        /*0014*/ 	.byte	0x00, 0xf0, 0x01, 0x0a


	//----- nvinfo : EIATTR_SPARSE_MMA_MASK
	.align		4
.L_790:
        /*0018*/ 	.byte	0x03, 0x50
        /*001a*/ 	.short	0x0000


	//----- nvinfo : EIATTR_MAXREG_COUNT
	.align		4
        /*001c*/ 	.byte	0x03, 0x1b
        /*001e*/ 	.short	0x00ff


	//----- nvinfo : EIATTR_NUM_BARRIERS
	.align		4
        /*0020*/ 	.byte	0x02, 0x4c
        /*0022*/ 	.byte	0x01
	.zero		1


	//----- nvinfo : EIATTR_ANNOTATIONS
	.align		4
        /*0024*/ 	.byte	0x04, 0x55
        /*0026*/ 	.short	(.L_792 - .L_791)


	//   ....[0]....
.L_791:
        /* <DEDUP_REMOVED lines=31> */


	//----- nvinfo : EIATTR_MERCURY_ISA_VERSION
	.align		4
.L_792:
        /*0200*/ 	.byte	0x03, 0x5f
        /*0202*/ 	.short	0x0101


	//----- nvinfo : EIATTR_VRC_CTA_INIT_COUNT
	.align		4
        /*0204*/ 	.byte	0x02, 0x4a
	.zero		1
	.zero		1


	//----- nvinfo : EIATTR_EXIT_INSTR_OFFSETS
	.align		4
        /*0208*/ 	.byte	0x04, 0x1c
        /*020a*/ 	.short	(.L_794 - .L_793)


	//   ....[0]....
.L_793:
        /*020c*/ 	.word	0x00000090


	//   ....[1]....
        /*0210*/ 	.word	0x00007a60


	//----- nvinfo : EIATTR_CBANK_PARAM_SIZE
	.align		4
.L_794:
        /*0214*/ 	.byte	0x03, 0x19
        /*0216*/ 	.short	0x0280


	//----- nvinfo : EIATTR_PARAM_CBANK
	.align		4
        /*0218*/ 	.byte	0x04, 0x0a
        /*021a*/ 	.short	(.L_796 - .L_795)
	.align		4
.L_795:
        /*021c*/ 	.word	index@(.nv.constant0._ZN5flash44flash_bwd_dq_dk_dv_loop_seqk_parallel_kernelI23Flash_bwd_kernel_traitsILi128ELi64ELi128ELi8ELi2ELi4ELi2ELb0ELb0EN7cutlass6half_tE19Flash_kernel_traitsILi128ELi64ELi128ELi8ES3_EELb0ELb0ELb0ELb0ELb1ELb1ELb1EEEvNS_16Flash_bwd_paramsE)
        /*0220*/ 	.short	0x0380
        /*0222*/ 	.short	0x0280


	//----- nvinfo : EIATTR_SW_WAR
	.align		4
.L_796:
        /*0224*/ 	.byte	0x04, 0x36
        /*0226*/ 	.short	(.L_798 - .L_797)
.L_797:
        /*0228*/ 	.word	0x00000008
.L_798:


//--------------------- .nv.info._ZN5flash44flash_bwd_dq_dk_dv_loop_seqk_parallel_kernelI23Flash_bwd_kernel_traitsILi128ELi64ELi128ELi8ELi2ELi4ELi2ELb0ELb0EN7cutlass6half_tE19Flash_kernel_traitsILi128ELi64ELi128ELi8ES3_EELb1ELb0ELb0ELb1ELb0ELb0ELb0EEEvNS_16Flash_bwd_paramsE --------------------------
	.section	.nv.info._ZN5flash44flash_bwd_dq_dk_dv_loop_seqk_parallel_kernelI23Flash_bwd_kernel_traitsILi128ELi64ELi128ELi8ELi2ELi4ELi2ELb0ELb0EN7cutlass6half_tE19Flash_kernel_traitsILi128ELi64ELi128ELi8ES3_EELb1ELb0ELb0ELb1ELb0ELb0ELb0EEEvNS_16Flash_bwd_paramsE,"",@"SHT_CUDA_INFO"
	.sectionflags	@""
	.align	4


	//----- nvinfo : EIATTR_CUDA_API_VERSION
	.align		4
        /*0000*/ 	.byte	0x04, 0x37
        /*0002*/ 	.short	(.L_800 - .L_799)
.L_799:
        /*0004*/ 	.word	0x00000082


	//----- nvinfo : EIATTR_KPARAM_INFO
	.align		4
.L_800:
        /*0008*/ 	.byte	0x04, 0x17
        /*000a*/ 	.short	(.L_802 - .L_801)
.L_801:
        /*000c*/ 	.word	0x00000000
        /*0010*/ 	.short	0x0000
        /*0012*/ 	.short	0x0000
        /*0014*/ 	.byte	0x00, 0xf0, 0x01, 0x0a


	//----- nvinfo : EIATTR_SPARSE_MMA_MASK
	.align		4
.L_802:
        /*0018*/ 	.byte	0x03, 0x50
        /*001a*/ 	.short	0x0000


	//----- nvinfo : EIATTR_MAXREG_COUNT
	.align		4
        /*001c*/ 	.byte	0x03, 0x1b
        /*001e*/ 	.short	0x00ff


	//----- nvinfo : EIATTR_NUM_BARRIERS
	.align		4
        /*0020*/ 	.byte	0x02, 0x4c
        /*0022*/ 	.byte	0x01
	.zero		1


	//----- nvinfo : EIATTR_ANNOTATIONS
	.align		4
        /*0024*/ 	.byte	0x04, 0x55
        /*0026*/ 	.short	(.L_804 - .L_803)


	//   ....[0]....
.L_803:
        /*0028*/ 	.word	0x00000001
        /*002c*/ 	.byte	0x40, 0x40, 0x00, 0x00, 0x01, 0x00, 0x00, 0x00, 0x80, 0x40, 0x00, 0x00, 0x01, 0x00, 0x00, 0x00
        /*003c*/ 	.byte	0x20, 0x43, 0x00, 0x00, 0x01, 0x00, 0x00, 0x00, 0x80, 0x4a, 0x00, 0x00, 0x01, 0x00, 0x00, 0x00
        /*004c*/ 	.byte	0xc0, 0x4b, 0x00, 0x00, 0x01, 0x00, 0x00, 0x00, 0xf0, 0x61, 0x00, 0x00


	//----- nvinfo : EIATTR_MERCURY_ISA_VERSION
	.align		4
.L_804:
        /*0058*/ 	.byte	0x03, 0x5f
        /*005a*/ 	.short	0x0101


	//----- nvinfo : EIATTR_VRC_CTA_INIT_COUNT
	.align		4
        /*005c*/ 	.byte	0x02, 0x4a
	.zero		1
	.zero		1


	//----- nvinfo : EIATTR_EXIT_INSTR_OFFSETS
	.align		4
        /*0060*/ 	.byte	0x04, 0x1c
        /*0062*/ 	.short	(.L_806 - .L_805)


	//   ....[0]....
.L_805:
        /*0064*/ 	.word	0x00000090


	//   ....[1]....
        /*0068*/ 	.word	0x0000bac0


	//----- nvinfo : EIATTR_CRS_STACK_SIZE
	.align		4
.L_806:
        /*006c*/ 	.byte	0x04, 0x1e
        /*006e*/ 	.short	(.L_808 - .L_807)
.L_807:
        /*0070*/ 	.word	0x00000000


	//----- nvinfo : EIATTR_CBANK_PARAM_SIZE
	.align		4
.L_808:
        /*0074*/ 	.byte	0x03, 0x19
        /*0076*/ 	.short	0x0280


	//----- nvinfo : EIATTR_PARAM_CBANK
	.align		4
        /*0078*/ 	.byte	0x04, 0x0a
        /*007a*/ 	.short	(.L_810 - .L_809)
	.align		4
.L_809:
        /*007c*/ 	.word	index@(.nv.constant0._ZN5flash44flash_bwd_dq_dk_dv_loop_seqk_parallel_kernelI23Flash_bwd_kernel_traitsILi128ELi64ELi128ELi8ELi2ELi4ELi2ELb0ELb0EN7cutlass6half_tE19Flash_kernel_traitsILi128ELi64ELi128ELi8ES3_EELb1ELb0ELb0ELb1ELb0ELb0ELb0EEEvNS_16Flash_bwd_paramsE)
        /*0080*/ 	.short	0x0380
        /*0082*/ 	.short	0x0280


	//----- nvinfo : EIATTR_SW_WAR
	.align		4
.L_810:
        /*0084*/ 	.byte	0x04, 0x36
        /*0086*/ 	.short	(.L_812 - .L_811)
.L_811:
        /*0088*/ 	.word	0x00000008
.L_812:


//--------------------- .nv.info._ZN5flash44flash_bwd_dq_dk_dv_loop_seqk_parallel_kernelI23Flash_bwd_kernel_traitsILi128ELi64ELi128ELi8ELi2ELi4ELi2ELb0ELb0EN7cutlass6half_tE19Flash_kernel_traitsILi128ELi64ELi128ELi8ES3_EELb0ELb0ELb0ELb1ELb0ELb0ELb1EEEvNS_16Flash_bwd_paramsE --------------------------
	.section	.nv.info._ZN5flash44flash_bwd_dq_dk_dv_loop_seqk_parallel_kernelI23Flash_bwd_kernel_traitsILi128ELi64ELi128ELi8ELi2ELi4ELi2ELb0ELb0EN7cutlass6half_tE19Flash_kernel_traitsILi128ELi64ELi128ELi8ES3_EELb0ELb0ELb0ELb1ELb0ELb0ELb1EEEvNS_16Flash_bwd_paramsE,"",@"SHT_CUDA_INFO"
	.sectionflags	@""
	.align	4


	//----- nvinfo : EIATTR_CUDA_API_VERSION
	.align		4
        /*0000*/ 	.byte	0x04, 0x37
        /*0002*/ 	.short	(.L_814 - .L_813)
.L_813:
        /*0004*/ 	.word	0x00000082


	//----- nvinfo : EIATTR_KPARAM_INFO
	.align		4
.L_814:
        /*0008*/ 	.byte	0x04, 0x17
        /*000a*/ 	.short	(.L_816 - .L_815)
.L_815:
        /*000c*/ 	.word	0x00000000
        /*0010*/ 	.short	0x0000
        /*0012*/ 	.short	0x0000
        /*0014*/ 	.byte	0x00, 0xf0, 0x01, 0x0a


	//----- nvinfo : EIATTR_SPARSE_MMA_MASK
	.align		4
.L_816:
        /*0018*/ 	.byte	0x03, 0x50
        /*001a*/ 	.short	0x0000


	//----- nvinfo : EIATTR_MAXREG_COUNT
	.align		4
        /*001c*/ 	.byte	0x03, 0x1b
        /*001e*/ 	.short	0x00ff


	//----- nvinfo : EIATTR_NUM_BARRIERS
	.align		4
        /*0020*/ 	.byte	0x02, 0x4c
        /*0022*/ 	.byte	0x01
	.zero		1


	//----- nvinfo : EIATTR_ANNOTATIONS
	.align		4
        /*0024*/ 	.byte	0x04, 0x55
        /*0026*/ 	.short	(.L_818 - .L_817)


	//   ....[0]....
.L_817:
        /* <DEDUP_REMOVED lines=37> */


	//----- nvinfo : EIATTR_MERCURY_ISA_VERSION
	.align		4
.L_818:
        /*0260*/ 	.byte	0x03, 0x5f
        /*0262*/ 	.short	0x0101


	//----- nvinfo : EIATTR_VRC_CTA_INIT_COUNT
	.align		4
        /*0264*/ 	.byte	0x02, 0x4a
	.zero		1
	.zero		1


	//----- nvinfo : EIATTR_EXIT_INSTR_OFFSETS
	.align		4
        /*0268*/ 	.byte	0x04, 0x1c
        /*026a*/ 	.short	(.L_820 - .L_819)


	//   ....[0]....
.L_819:
        /*026c*/ 	.word	0x00000090


	//   ....[1]....
        /*0270*/ 	.word	0x0000b6b0


	//----- nvinfo : EIATTR_CRS_STACK_SIZE
	.align		4
.L_820:
        /*0274*/ 	.byte	0x04, 0x1e
        /*0276*/ 	.short	(.L_822 - .L_821)
.L_821:
        /*0278*/ 	.word	0x00000000


	//----- nvinfo : EIATTR_CBANK_PARAM_SIZE
	.align		4
.L_822:
        /*027c*/ 	.byte	0x03, 0x19
        /*027e*/ 	.short	0x0280


	//----- nvinfo : EIATTR_PARAM_CBANK
	.align		4
        /*0280*/ 	.byte	0x04, 0x0a
        /*0282*/ 	.short	(.L_824 - .L_823)
	.align		4
.L_823:
        /*0284*/ 	.word	index@(.nv.constant0._ZN5flash44flash_bwd_dq_dk_dv_loop_seqk_parallel_kernelI23Flash_bwd_kernel_traitsILi128ELi64ELi128ELi8ELi2ELi4ELi2ELb0ELb0EN7cutlass6half_tE19Flash_kernel_traitsILi128ELi64ELi128ELi8ES3_EELb0ELb0ELb0ELb1ELb0ELb0ELb1EEEvNS_16Flash_bwd_paramsE)
        /*0288*/ 	.short	0x0380
        /*028a*/ 	.short	0x0280


	//----- nvinfo : EIATTR_SW_WAR
	.align		4
.L_824:
        /*028c*/ 	.byte	0x04, 0x36
        /*028e*/ 	.short	(.L_826 - .L_825)
.L_825:
        /*0290*/ 	.word	0x00000008
.L_826:


//--------------------- .nv.info._ZN5flash44flash_bwd_dq_dk_dv_loop_seqk_parallel_kernelI23Flash_bwd_kernel_traitsILi128ELi64ELi128ELi8ELi2ELi4ELi2ELb0ELb0EN7cutlass6half_tE19Flash_kernel_traitsILi128ELi64ELi128ELi8ES3_EELb1ELb0ELb1ELb0ELb0ELb1ELb0EEEvNS_16Flash_bwd_paramsE --------------------------
	.section	.nv.info._ZN5flash44flash_bwd_dq_dk_dv_loop_seqk_parallel_kernelI23Flash_bwd_kernel_traitsILi128ELi64ELi128ELi8ELi2ELi4ELi2ELb0ELb0EN7cutlass6half_tE19Flash_kernel_traitsILi128ELi64ELi128ELi8ES3_EELb1ELb0ELb1ELb0ELb0ELb1ELb0EEEvNS_16Flash_bwd_paramsE,"",@"SHT_CUDA_INFO"
	.sectionflags	@""
	.align	4


	//----- nvinfo : EIATTR_CUDA_API_VERSION
	.align		4
        /*0000*/ 	.byte	0x04, 0x37
        /*0002*/ 	.short	(.L_828 - .L_827)
.L_827:
        /*0004*/ 	.word	0x00000082


	//----- nvinfo : EIATTR_KPARAM_INFO
	.align		4
.L_828:
        /*0008*/ 	.byte	0x04, 0x17
        /*000a*/ 	.short	(.L_830 - .L_829)
.L_829:
        /*000c*/ 	.word	0x00000000
        /*0010*/ 	.short	0x0000
        /*0012*/ 	.short	0x0000
        /*0014*/ 	.byte	0x00, 0xf0, 0x01, 0x0a


	//----- nvinfo : EIATTR_SPARSE_MMA_MASK
	.align		4
.L_830:
        /*0018*/ 	.byte	0x03, 0x50
        /*001a*/ 	.short	0x0000


	//----- nvinfo : EIATTR_MAXREG_COUNT
	.align		4
        /*001c*/ 	.byte	0x03, 0x1b
        /*001e*/ 	.short	0x00ff


	//----- nvinfo : EIATTR_NUM_BARRIERS
	.align		4
        /*0020*/ 	.byte	0x02, 0x4c
        /*0022*/ 	.byte	0x01
	.zero		1


	//----- nvinfo : EIATTR_ANNOTATIONS
	.align		4
        /*0024*/ 	.byte	0x04, 0x55
        /*0026*/ 	.short	(.L_832 - .L_831)


	//   ....[0]....
.L_831:
        /*0028*/ 	.word	0x00000001
        /*002c*/ 	.byte	0x20, 0x35, 0x00, 0x00, 0x01, 0x00, 0x00, 0x00, 0x60, 0x35, 0x00, 0x00, 0x01, 0x00, 0x00, 0x00
        /*003c*/ 	.byte	0x70, 0x35, 0x00, 0x00, 0x01, 0x00, 0x00, 0x00, 0x80, 0x35, 0x00, 0x00, 0x01, 0x00, 0x00, 0x00
        /*004c*/ 	.byte	0x60, 0x48, 0x00, 0x00, 0x01, 0x00, 0x00, 0x00, 0xa0, 0x48, 0x00, 0x00, 0x01, 0x00, 0x00, 0x00
        /*005c*/ 	.byte	0xb0, 0x48, 0x00, 0x00, 0x01, 0x00, 0x00, 0x00, 0xc0, 0x48, 0x00, 0x00, 0x01, 0x00, 0x00, 0x00
        /*006c*/ 	.byte	0x30, 0x7d, 0x00, 0x00, 0x01, 0x00, 0x00, 0x00, 0xd0, 0x7e, 0x00, 0x00, 0x01, 0x00, 0x00, 0x00
        /*007c*/ 	.byte	0x70, 0x86, 0x00, 0x00, 0x01, 0x00, 0x00, 0x00, 0x50, 0x87, 0x00, 0x00


	//----- nvinfo : EIATTR_MERCURY_ISA_VERSION
	.align		4
.L_832:
        /*0088*/ 	.byte	0x03, 0x5f
        /*008a*/ 	.short	0x0101


	//----- nvinfo : EIATTR_VRC_CTA_INIT_COUNT
	.align		4
        /*008c*/ 	.byte	0x02, 0x4a
	.zero		1
	.zero		1


	//----- nvinfo : EIATTR_EXIT_INSTR_OFFSETS
	.align		4
        /*0090*/ 	.byte	0x04, 0x1c
        /*0092*/ 	.short	(.L_834 - .L_833)


	//   ....[0]....
.L_833:
        /*0094*/ 	.word	0x00000090


	//   ....[1]....
        /*0098*/ 	.word	0x0000a9b0


	//----- nvinfo : EIATTR_CRS_STACK_SIZE
	.align		4
.L_834:
        /*009c*/ 	.byte	0x04, 0x1e
        /*009e*/ 	.short	(.L_836 - .L_835)
.L_835:
        /*00a0*/ 	.word	0x00000000


	//----- nvinfo : EIATTR_CBANK_PARAM_SIZE
	.align		4
.L_836:
        /*00a4*/ 	.byte	0x03, 0x19
        /*00a6*/ 	.short	0x0280


	//----- nvinfo : EIATTR_PARAM_CBANK
	.align		4
        /*00a8*/ 	.byte	0x04, 0x0a
        /*00aa*/ 	.short	(.L_838 - .L_837)
	.align		4
.L_837:
        /*00ac*/ 	.word	index@(.nv.constant0._ZN5flash44flash_bwd_dq_dk_dv_loop_seqk_parallel_kernelI23Flash_bwd_kernel_traitsILi128ELi64ELi128ELi8ELi2ELi4ELi2ELb0ELb0EN7cutlass6half_tE19Flash_kernel_traitsILi128ELi64ELi128ELi8ES3_EELb1ELb0ELb1ELb0ELb0ELb1ELb0EEEvNS_16Flash_bwd_paramsE)
        /*00b0*/ 	.short	0x0380
        /*00b2*/ 	.short	0x0280


	//----- nvinfo : EIATTR_SW_WAR
	.align		4
.L_838:
        /*00b4*/ 	.byte	0x04, 0x36
        /*00b6*/ 	.short	(.L_840 - .L_839)
.L_839:
        /*00b8*/ 	.word	0x00000008
.L_840:


//--------------------- .nv.info._ZN5flash44flash_bwd_dq_dk_dv_loop_seqk_parallel_kernelI23Flash_bwd_kernel_traitsILi128ELi64ELi128ELi8ELi2ELi4ELi2ELb0ELb0EN7cutlass6half_tE19Flash_kernel_traitsILi128ELi64ELi128ELi8ES3_EELb0ELb0ELb1ELb0ELb0ELb1ELb1EEEvNS_16Flash_bwd_paramsE --------------------------
	.section	.nv.info._ZN5flash44flash_bwd_dq_dk_dv_loop_seqk_parallel_kernelI23Flash_bwd_kernel_traitsILi128ELi64ELi128ELi8ELi2ELi4ELi2ELb0ELb0EN7cutlass6half_tE19Flash_kernel_traitsILi128ELi64ELi128ELi8ES3_EELb0ELb0ELb1ELb0ELb0ELb1ELb1EEEvNS_16Flash_bwd_paramsE,"",@"SHT_CUDA_INFO"
	.sectionflags	@""
	.align	4


	//----- nvinfo : EIATTR_CUDA_API_VERSION
	.align		4
        /*0000*/ 	.byte	0x04, 0x37
        /*0002*/ 	.short	(.L_842 - .L_841)
.L_841:
        /*0004*/ 	.word	0x00000082


	//----- nvinfo : EIATTR_KPARAM_INFO
	.align		4
.L_842:
        /*0008*/ 	.byte	0x04, 0x17
        /*000a*/ 	.short	(.L_844 - .L_843)
.L_843:
        /*000c*/ 	.word	0x00000000
        /*0010*/ 	.short	0x0000
        /*0012*/ 	.short	0x0000
        /*0014*/ 	.byte	0x00, 0xf0, 0x01, 0x0a


	//----- nvinfo : EIATTR_SPARSE_MMA_MASK
	.align		4
.L_844:
        /*0018*/ 	.byte	0x03, 0x50
        /*001a*/ 	.short	0x0000


	//----- nvinfo : EIATTR_MAXREG_COUNT
	.align		4
        /*001c*/ 	.byte	0x03, 0x1b
        /*001e*/ 	.short	0x00ff


	//----- nvinfo : EIATTR_NUM_BARRIERS
	.align		4
        /*0020*/ 	.byte	0x02, 0x4c
        /*0022*/ 	.byte	0x01
	.zero		1


	//----- nvinfo : EIATTR_ANNOTATIONS
	.align		4
        /*0024*/ 	.byte	0x04, 0x55
        /*0026*/ 	.short	(.L_846 - .L_845)


	//   ....[0]....
.L_845:
        /* <DEDUP_REMOVED lines=28> */


	//----- nvinfo : EIATTR_MERCURY_ISA_VERSION
	.align		4
.L_846:
        /*01d8*/ 	.byte	0x03, 0x5f
        /*01da*/ 	.short	0x0101


	//----- nvinfo : EIATTR_VRC_CTA_INIT_COUNT
	.align		4
        /*01dc*/ 	.byte	0x02, 0x4a
	.zero		1
	.zero		1


	//----- nvinfo : EIATTR_EXIT_INSTR_OFFSETS
	.align		4
        /*01e0*/ 	.byte	0x04, 0x1c
        /*01e2*/ 	.short	(.L_848 - .L_847)


	//   ....[0]....
.L_847:
        /*01e4*/ 	.word	0x00000090


	//   ....[1]....
        /*01e8*/ 	.word	0x0000a360


	//----- nvinfo : EIATTR_CRS_STACK_SIZE
	.align		4
.L_848:
        /*01ec*/ 	.byte	0x04, 0x1e
        /*01ee*/ 	.short	(.L_850 - .L_849)
.L_849:
        /*01f0*/ 	.word	0x00000000


	//----- nvinfo : EIATTR_CBANK_PARAM_SIZE
	.align		4
.L_850:
        /*01f4*/ 	.byte	0x03, 0x19
        /*01f6*/ 	.short	0x0280


	//----- nvinfo : EIATTR_PARAM_CBANK
	.align		4
        /*01f8*/ 	.byte	0x04, 0x0a
        /*01fa*/ 	.short	(.L_852 - .L_851)
	.align		4
.L_851:
        /*01fc*/ 	.word	index@(.nv.constant0._ZN5flash44flash_bwd_dq_dk_dv_loop_seqk_parallel_kernelI23Flash_bwd_kernel_traitsILi128ELi64ELi128ELi8ELi2ELi4ELi2ELb0ELb0EN7cutlass6half_tE19Flash_kernel_traitsILi128ELi64ELi128ELi8ES3_EELb0ELb0ELb1ELb0ELb0ELb1ELb1EEEvNS_16Flash_bwd_paramsE)
        /*0200*/ 	.short	0x0380
        /*0202*/ 	.short	0x0280


	//----- nvinfo : EIATTR_SW_WAR
	.align		4
.L_852:
        /*0204*/ 	.byte	0x04, 0x36
        /*0206*/ 	.short	(.L_854 - .L_853)
.L_853:
        /*0208*/ 	.word	0x00000008
.L_854:


//--------------------- .nv.info._ZN5flash44flash_bwd_dq_dk_dv_loop_seqk_parallel_kernelI23Flash_bwd_kernel_traitsILi128ELi64ELi128ELi8ELi2ELi4ELi2ELb0ELb0EN7cutlass6half_tE19Flash_kernel_traitsILi128ELi64ELi128ELi8ES3_EELb1ELb0ELb1ELb1ELb0ELb0ELb0EEEvNS_16Flash_bwd_paramsE --------------------------
	.section	.nv.info._ZN5flash44flash_bwd_dq_dk_dv_loop_seqk_parallel_kernelI23Flash_bwd_kernel_traitsILi128ELi64ELi128ELi8ELi2ELi4ELi2ELb0ELb0EN7cutlass6half_tE19Flash_kernel_traitsILi128ELi64ELi128ELi8ES3_EELb1ELb0ELb1ELb1ELb0ELb0ELb0EEEvNS_16Flash_bwd_paramsE,"",@"SHT_CUDA_INFO"
	.sectionflags	@""
	.align	4


	//----- nvinfo : EIATTR_CUDA_API_VERSION
	.align		4
        /*0000*/ 	.byte	0x04, 0x37
        /*0002*/ 	.short	(.L_856 - .L_855)
.L_855:
        /*0004*/ 	.word	0x00000082


	//----- nvinfo : EIATTR_KPARAM_INFO
	.align		4
.L_856:
        /*0008*/ 	.byte	0x04, 0x17
        /*000a*/ 	.short	(.L_858 - .L_857)
.L_857:
        /*000c*/ 	.word	0x00000000
        /*0010*/ 	.short	0x0000
        /*0012*/ 	.short	0x0000
        /*0014*/ 	.byte	0x00, 0xf0, 0x01, 0x0a


	//----- nvinfo : EIATTR_SPARSE_MMA_MASK
	.align		4
.L_858:
        /*0018*/ 	.byte	0x03, 0x50
        /*001a*/ 	.short	0x0000


	//----- nvinfo : EIATTR_MAXREG_COUNT
	.align		4
        /*001c*/ 	.byte	0x03, 0x1b
        /*001e*/ 	.short	0x00ff


	//----- nvinfo : EIATTR_NUM_BARRIERS
	.align		4
        /*0020*/ 	.byte	0x02, 0x4c
        /*0022*/ 	.byte	0x01
	.zero		1


	//----- nvinfo : EIATTR_ANNOTATIONS
	.align		4
        /*0024*/ 	.byte	0x04, 0x55
        /*0026*/ 	.short	(.L_860 - .L_859)


	//   ....[0]....
.L_859:
        /*0028*/ 	.word	0x00000001
        /*002c*/ 	.byte	0x00, 0x8e, 0x00, 0x00, 0x01, 0x00, 0x00, 0x00, 0x80, 0x9a, 0x00, 0x00


	//----- nvinfo : EIATTR_MERCURY_ISA_VERSION
	.align		4
.L_860:
        /*0038*/ 	.byte	0x03, 0x5f
        /*003a*/ 	.short	0x0101


	//----- nvinfo : EIATTR_VRC_CTA_INIT_COUNT
	.align		4
        /*003c*/ 	.byte	0x02, 0x4a
	.zero		1
	.zero		1


	//----- nvinfo : EIATTR_EXIT_INSTR_OFFSETS
	.align		4
        /*0040*/ 	.byte	0x04, 0x1c
        /*0042*/ 	.short	(.L_862 - .L_861)


	//   ....[0]....
.L_861:
        /*0044*/ 	.word	0x00000090


	//   ....[1]....
        /*0048*/ 	.word	0x0000bf90


	//----- nvinfo : EIATTR_CRS_STACK_SIZE
	.align		4
.L_862:
        /*004c*/ 	.byte	0x04, 0x1e
        /*004e*/ 	.short	(.L_864 - .L_863)
.L_863:
        /*0050*/ 	.word	0x00000000


	//----- nvinfo : EIATTR_CBANK_PARAM_SIZE
	.align		4
.L_864:
        /*0054*/ 	.byte	0x03, 0x19
        /*0056*/ 	.short	0x0280


	//----- nvinfo : EIATTR_PARAM_CBANK
	.align		4
        /*0058*/ 	.byte	0x04, 0x0a
        /*005a*/ 	.short	(.L_866 - .L_865)
	.align		4
.L_865:
        /*005c*/ 	.word	index@(.nv.constant0._ZN5flash44flash_bwd_dq_dk_dv_loop_seqk_parallel_kernelI23Flash_bwd_kernel_traitsILi128ELi64ELi128ELi8ELi2ELi4ELi2ELb0ELb0EN7cutlass6half_tE19Flash_kernel_traitsILi128ELi64ELi128ELi8ES3_EELb1ELb0ELb1ELb1ELb0ELb0ELb0EEEvNS_16Flash_bwd_paramsE)
        /*0060*/ 	.short	0x0380
        /*0062*/ 	.short	0x0280


	//----- nvinfo : EIATTR_SW_WAR
	.align		4
.L_866:
        /*0064*/ 	.byte	0x04, 0x36
        /*0066*/ 	.short	(.L_868 - .L_867)
.L_867:
        /*0068*/ 	.word	0x00000008
.L_868:


//--------------------- .nv.info._ZN5flash44flash_bwd_dq_dk_dv_loop_seqk_parallel_kernelI23Flash_bwd_kernel_traitsILi128ELi64ELi128ELi8ELi2ELi4ELi2ELb0ELb0EN7cutlass6half_tE19Flash_kernel_traitsILi128ELi64ELi128ELi8ES3_EELb0ELb0ELb1ELb1ELb0ELb0ELb1EEEvNS_16Flash_bwd_paramsE --------------------------
	.section	.nv.info._ZN5flash44flash_bwd_dq_dk_dv_loop_seqk_parallel_kernelI23Flash_bwd_kernel_traitsILi128ELi64ELi128ELi8ELi2ELi4ELi2ELb0ELb0EN7cutlass6half_tE19Flash_kernel_traitsILi128ELi64ELi128ELi8ES3_EELb0ELb0ELb1ELb1ELb0ELb0ELb1EEEvNS_16Flash_bwd_paramsE,"",@"SHT_CUDA_INFO"
	.sectionflags	@""
	.align	4


	//----- nvinfo : EIATTR_CUDA_API_VERSION
	.align		4
        /*0000*/ 	.byte	0x04, 0x37
        /*0002*/ 	.short	(.L_870 - .L_869)
.L_869:
        /*0004*/ 	.word	0x00000082


	//----- nvinfo : EIATTR_KPARAM_INFO
	.align		4
.L_870:
        /*0008*/ 	.byte	0x04, 0x17
        /*000a*/ 	.short	(.L_872 - .L_871)
.L_871:
        /*000c*/ 	.word	0x00000000
        /*0010*/ 	.short	0x0000
        /*0012*/ 	.short	0x0000
        /*0014*/ 	.byte	0x00, 0xf0, 0x01, 0x0a


	//----- nvinfo : EIATTR_SPARSE_MMA_MASK
	.align		4
.L_872:
        /*0018*/ 	.byte	0x03, 0x50
        /*001a*/ 	.short	0x0000


	//----- nvinfo : EIATTR_MAXREG_COUNT
	.align		4
        /*001c*/ 	.byte	0x03, 0x1b
        /*001e*/ 	.short	0x00ff


	//----- nvinfo : EIATTR_NUM_BARRIERS
	.align		4
        /*0020*/ 	.byte	0x02, 0x4c
        /*0022*/ 	.byte	0x01
	.zero		1


	//----- nvinfo : EIATTR_ANNOTATIONS
	.align		4
        /*0024*/ 	.byte	0x04, 0x55
        /*0026*/ 	.short	(.L_874 - .L_873)


	//   ....[0]....
.L_873:
        /* <DEDUP_REMOVED lines=30> */


	//----- nvinfo : EIATTR_MERCURY_ISA_VERSION
	.align		4
.L_874:
        /*01f8*/ 	.byte	0x03, 0x5f
        /*01fa*/ 	.short	0x0101


	//----- nvinfo : EIATTR_VRC_CTA_INIT_COUNT
	.align		4
        /*01fc*/ 	.byte	0x02, 0x4a
	.zero		1
	.zero		1


	//----- nvinfo : EIATTR_EXIT_INSTR_OFFSETS
	.align		4
        /*0200*/ 	.byte	0x04, 0x1c
        /*0202*/ 	.short	(.L_876 - .L_875)


	//   ....[0]....
.L_875:
        /*0204*/ 	.word	0x00000090


	//   ....[1]....
        /*0208*/ 	.word	0x0000b9d0


	//----- nvinfo : EIATTR_CRS_STACK_SIZE
	.align		4
.L_876:
        /*020c*/ 	.byte	0x04, 0x1e
        /*020e*/ 	.short	(.L_878 - .L_877)
.L_877:
        /*0210*/ 	.word	0x00000000


	//----- nvinfo : EIATTR_CBANK_PARAM_SIZE
	.align		4
.L_878:
        /*0214*/ 	.byte	0x03, 0x19
        /*0216*/ 	.short	0x0280


	//----- nvinfo : EIATTR_PARAM_CBANK
	.align		4
        /*0218*/ 	.byte	0x04, 0x0a
        /*021a*/ 	.short	(.L_880 - .L_879)
	.align		4
.L_879:
        /*021c*/ 	.word	index@(.nv.constant0._ZN5flash44flash_bwd_dq_dk_dv_loop_seqk_parallel_kernelI23Flash_bwd_kernel_traitsILi128ELi64ELi128ELi8ELi2ELi4ELi2ELb0ELb0EN7cutlass6half_tE19Flash_kernel_traitsILi128ELi64ELi128ELi8ES3_EELb0ELb0ELb1ELb1ELb0ELb0ELb1EEEvNS_16Flash_bwd_paramsE)
        /*0220*/ 	.short	0x0380
        /*0222*/ 	.short	0x0280


	//----- nvinfo : EIATTR_SW_WAR
	.align		4
.L_880:
        /*0224*/ 	.byte	0x04, 0x36
        /*0226*/ 	.short	(.L_882 - .L_881)
.L_881:
        /*0228*/ 	.word	0x00000008
.L_882:


//--------------------- .nv.info._ZN5flash25flash_bwd_dot_do_o_kernelILb0E23Flash_bwd_kernel_traitsILi128ELi64ELi128ELi8ELi2ELi4ELi2ELb0ELb0EN7cutlass6half_tE19Flash_kernel_traitsILi128ELi64ELi128ELi8ES3_EEEEvNS_16Flash_bwd_paramsE --------------------------
	.section	.nv.info._ZN5flash25flash_bwd_dot_do_o_kernelILb0E23Flash_bwd_kernel_traitsILi128ELi64ELi128ELi8ELi2ELi4ELi2ELb0ELb0EN7cutlass6half_tE19Flash_kernel_traitsILi128ELi64ELi128ELi8ES3_EEEEvNS_16Flash_bwd_paramsE,"",@"SHT_CUDA_INFO"
	.sectionflags	@""
	.align	4


	//----- nvinfo : EIATTR_CUDA_API_VERSION
	.align		4
        /*0000*/ 	.byte	0x04, 0x37
        /*0002*/ 	.short	(.L_884 - .L_883)
.L_883:
        /*0004*/ 	.word	0x00000082


	//----- nvinfo : EIATTR_KPARAM_INFO
	.align		4
.L_884:
        /*0008*/ 	.byte	0x04, 0x17
        /*000a*/ 	.short	(.L_886 - .L_885)
.L_885:
        /*000c*/ 	.word	0x00000000
        /*0010*/ 	.short	0x0000
        /*0012*/ 	.short	0x0000
        /*0014*/ 	.byte	0x00, 0xf0, 0x01, 0x0a


	//----- nvinfo : EIATTR_SPARSE_MMA_MASK
	.align		4
.L_886:
        /*0018*/ 	.byte	0x03, 0x50
        /*001a*/ 	.short	0x0000


	//----- nvinfo : EIATTR_MAXREG_COUNT
	.align		4
        /*001c*/ 	.byte	0x03, 0x1b
        /*001e*/ 	.short	0x00ff


	//----- nvinfo : EIATTR_MERCURY_ISA_VERSION
	.align		4
        /*0020*/ 	.byte	0x03, 0x5f
        /*0022*/ 	.short	0x0101


	//----- nvinfo : EIATTR_COOP_GROUP_MASK_REGIDS
	.align		4
        /*0024*/ 	.byte	0x04, 0x29
        /*0026*/ 	.short	(.L_888 - .L_887)


	//   ....[0]....
.L_887:
        /*0028*/ 	.word	0xffffffff


	//   ....[1]....
        /*002c*/ 	.word	0xffffffff


	//   ....[2]....
        /*0030*/ 	.word	0xffffffff


	//   ....[3]....
        /*0034*/ 	.word	0xffffffff


	//   ....[4]....
        /*0038*/ 	.word	0xffffffff


	//   ....[5]....
        /*003c*/ 	.word	0xffffffff


	//----- nvinfo : EIATTR_COOP_GROUP_INSTR_OFFSETS
	.align		4
.L_888:
        /*0040*/ 	.byte	0x04, 0x28
        /*0042*/ 	.short	(.L_890 - .L_889)


	//   ....[0]....
.L_889:
        /*0044*/ 	.word	0x00001070


	//   ....[1]....
        /*0048*/ 	.word	0x00001090


	//   ....[2]....
        /*004c*/ 	.word	0x000010b0


	//   ....[3]....
        /*0050*/ 	.word	0x000010d0


	//   ....[4]....
        /*0054*/ 	.word	0x00001110


	//   ....[5]....
        /*0058*/ 	.word	0x00001140


	//----- nvinfo : EIATTR_VRC_CTA_INIT_COUNT
	.align		4
.L_890:
        /*005c*/ 	.byte	0x02, 0x4a
	.zero		1
	.zero		1


	//----- nvinfo : EIATTR_EXIT_INSTR_OFFSETS
	.align		4
        /*0060*/ 	.byte	0x04, 0x1c
        /*0062*/ 	.short	(.L_892 - .L_891)


	//   ....[0]....
.L_891:
        /*0064*/ 	.word	0x00000120


	//   ....[1]....
        /*0068*/ 	.word	0x000011a0


	//   ....[2]....
        /*006c*/ 	.word	0x000011c0


	//----- nvinfo : EIATTR_CRS_STACK_SIZE
	.align		4
.L_892:
        /*0070*/ 	.byte	0x04, 0x1e
        /*0072*/ 	.short	(.L_894 - .L_893)
.L_893:
        /*0074*/ 	.word	0x00000000


	//----- nvinfo : EIATTR_CBANK_PARAM_SIZE
	.align		4
.L_894:
        /*0078*/ 	.byte	0x03, 0x19
        /*007a*/ 	.short	0x0280


	//----- nvinfo : EIATTR_PARAM_CBANK
	.align		4
        /*007c*/ 	.byte	0x04, 0x0a
        /*007e*/ 	.short	(.L_896 - .L_895)
	.align		4
.L_895:
        /*0080*/ 	.word	index@(.nv.constant0._ZN5flash25flash_bwd_dot_do_o_kernelILb0E23Flash_bwd_kernel_traitsILi128ELi64ELi128ELi8ELi2ELi4ELi2ELb0ELb0EN7cutlass6half_tE19Flash_kernel_traitsILi128ELi64ELi128ELi8ES3_EEEEvNS_16Flash_bwd_paramsE)
        /*0084*/ 	.short	0x0380
        /*0086*/ 	.short	0x0280


	//----- nvinfo : EIATTR_SW_WAR
	.align		4
.L_896:
        /*0088*/ 	.byte	0x04, 0x36
        /*008a*/ 	.short	(.L_898 - .L_897)
.L_897:
        /*008c*/ 	.word	0x00000008
.L_898:


//--------------------- .nv.info._ZN5flash25flash_bwd_dot_do_o_kernelILb1E23Flash_bwd_kernel_traitsILi128ELi64ELi128ELi8ELi2ELi4ELi2ELb0ELb0EN7cutlass6half_tE19Flash_kernel_traitsILi128ELi64ELi128ELi8ES3_EEEEvNS_16Flash_bwd_paramsE --------------------------
	.section	.nv.info._ZN5flash25flash_bwd_dot_do_o_kernelILb1E23Flash_bwd_kernel_traitsILi128ELi64ELi128ELi8ELi2ELi4ELi2ELb0ELb0EN7cutlass6half_tE19Flash_kernel_traitsILi128ELi64ELi128ELi8ES3_EEEEvNS_16Flash_bwd_paramsE,"",@"SHT_CUDA_INFO"
	.sectionflags	@""
	.align	4


	//----- nvinfo : EIATTR_CUDA_API_VERSION
	.align		4
        /*0000*/ 	.byte	0x04, 0x37
        /*0002*/ 	.short	(.L_900 - .L_899)
.L_899:
        /*0004*/ 	.word	0x00000082


	//----- nvinfo : EIATTR_KPARAM_INFO
	.align		4
.L_900:
        /*0008*/ 	.byte	0x04, 0x17
        /*000a*/ 	.short	(.L_902 - .L_901)
.L_901:
        /*000c*/ 	.word	0x00000000
        /*0010*/ 	.short	0x0000
        /*0012*/ 	.short	0x0000
        /*0014*/ 	.byte	0x00, 0xf0, 0x01, 0x0a


	//----- nvinfo : EIATTR_SPARSE_MMA_MASK
	.align		4
.L_902:
        /*0018*/ 	.byte	0x03, 0x50
        /*001a*/ 	.short	0x0000


	//----- nvinfo : EIATTR_MAXREG_COUNT
	.align		4
        /*001c*/ 	.byte	0x03, 0x1b
        /*001e*/ 	.short	0x00ff


	//----- nvinfo : EIATTR_MERCURY_ISA_VERSION
	.align		4
        /*0020*/ 	.byte	0x03, 0x5f
        /*0022*/ 	.short	0x0101


	//----- nvinfo : EIATTR_COOP_GROUP_MASK_REGIDS
	.align		4
        /*0024*/ 	.byte	0x04, 0x29
        /*0026*/ 	.short	(.L_904 - .L_903)


	//   ....[0]....
.L_903:
        /*0028*/ 	.word	0xffffffff


	//   ....[1]....
        /*002c*/ 	.word	0xffffffff


	//   ....[2]....
        /*0030*/ 	.word	0xffffffff


	//   ....[3]....
        /*0034*/ 	.word	0xffffffff


	//   ....[4]....
        /*0038*/ 	.word	0xffffffff


	//   ....[5]....
        /*003c*/ 	.word	0xffffffff


	//----- nvinfo : EIATTR_COOP_GROUP_INSTR_OFFSETS
	.align		4
.L_904:
        /*0040*/ 	.byte	0x04, 0x28
        /*0042*/ 	.short	(.L_906 - .L_905)


	//   ....[0]....
.L_905:
        /*0044*/ 	.word	0x00001330


	//   ....[1]....
        /*0048*/ 	.word	0x00001350


	//   ....[2]....
        /*004c*/ 	.word	0x000013a0


	//   ....[3]....
        /*0050*/ 	.word	0x000013b0


	//   ....[4]....
        /*0054*/ 	.word	0x000013e0


	//   ....[5]....
        /*0058*/ 	.word	0x00001400


	//----- nvinfo : EIATTR_VRC_CTA_INIT_COUNT
	.align		4
.L_906:
        /*005c*/ 	.byte	0x02, 0x4a
	.zero		1
	.zero		1


	//----- nvinfo : EIATTR_EXIT_INSTR_OFFSETS
	.align		4
        /*0060*/ 	.byte	0x04, 0x1c
        /*0062*/ 	.short	(.L_908 - .L_907)


	//   ....[0]....
.L_907:
        /*0064*/ 	.word	0x00000120


	//   ....[1]....
        /*0068*/ 	.word	0x00001570


	//----- nvinfo : EIATTR_CRS_STACK_SIZE
	.align		4
.L_908:
        /*006c*/ 	.byte	0x04, 0x1e
        /*006e*/ 	.short	(.L_910 - .L_909)
.L_909:
        /*0070*/ 	.word	0x00000000


	//----- nvinfo : EIATTR_CBANK_PARAM_SIZE
	.align		4
.L_910:
        /*0074*/ 	.byte	0x03, 0x19
        /*0076*/ 	.short	0x0280


	//----- nvinfo : EIATTR_PARAM_CBANK
	.align		4
        /*0078*/ 	.byte	0x04, 0x0a
        /*007a*/ 	.short	(.L_912 - .L_911)
	.align		4
.L_911:
        /*007c*/ 	.word	index@(.nv.constant0._ZN5flash25flash_bwd_dot_do_o_kernelILb1E23Flash_bwd_kernel_traitsILi128ELi64ELi128ELi8ELi2ELi4ELi2ELb0ELb0EN7cutlass6half_tE19Flash_kernel_traitsILi128ELi64ELi128ELi8ES3_EEEEvNS_16Flash_bwd_paramsE)
        /*0080*/ 	.short	0x0380
        /*0082*/ 	.short	0x0280


	//----- nvinfo : EIATTR_SW_WAR
	.align		4
.L_912:
        /*0084*/ 	.byte	0x04, 0x36
        /*0086*/ 	.short	(.L_914 - .L_913)
.L_913:
        /*0088*/ 	.word	0x00000008
.L_914:


//--------------------- .nv.callgraph             --------------------------
	.section	.nv.callgraph,"",@"SHT_CUDA_CALLGRAPH"
	.align	4
	.sectionentsize	8
	.align		4
        /*0000*/ 	.word	0x00000000
	.align		4
        /*0004*/ 	.word	0xffffffff
	.align		4
        /*0008*/ 	.word	0x00000000
	.align		4
        /*000c*/ 	.word	0xfffffffe
	.align		4
        /*0010*/ 	.word	0x00000000
	.align		4
        /*0014*/ 	.word	0xfffffffd
	.align		4
        /*0018*/ 	.word	0x00000000
	.align		4
        /*001c*/ 	.word	0xfffffffc


//--------------------- .nv.constant4             --------------------------
	.section	.nv.constant4,"a",@progbits
	.align	8
	.align		8
.nv.constant4:
        /*0000*/ 	.dword	_ZN66_INTERNAL_b1c42276_30_flash_bwd_hdim128_fp16_sm80_cu_a6473388_28384cuda3std3__45__cpo5beginE
	.align		8
        /*0008*/ 	.dword	_ZN66_INTERNAL_b1c42276_30_flash_bwd_hdim128_fp16_sm80_cu_a6473388_28384cuda3std3__45__cpo3endE
	.align		8
        /*0010*/ 	.dword	_ZN66_INTERNAL_b1c42276_30_flash_bwd_hdim128_fp16_sm80_cu_a6473388_28384cuda3std3__45__cpo6cbeginE
	.align		8
        /*0018*/ 	.dword	_ZN66_INTERNAL_b1c42276_30_flash_bwd_hdim128_fp16_sm80_cu_a6473388_28384cuda3std3__45__cpo4cendE
	.align		8
        /*0020*/ 	.dword	_ZN66_INTERNAL_b1c42276_30_flash_bwd_hdim128_fp16_sm80_cu_a6473388_28384cuda3std3__468_GLOBAL__N__b1c42276_30_flash_bwd_hdim128_fp16_sm80_cu_a6473388_28386ignoreE
	.align		8
        /*0028*/ 	.dword	_ZN66_INTERNAL_b1c42276_30_flash_bwd_hdim128_fp16_sm80_cu_a6473388_28384cuda3std3__419piecewise_constructE
	.align		8
        /*0030*/ 	.dword	_ZN66_INTERNAL_b1c42276_30_flash_bwd_hdim128_fp16_sm80_cu_a6473388_28384cuda3std3__48in_placeE
	.align		8
        /*0038*/ 	.dword	_ZN66_INTERNAL_b1c42276_30_flash_bwd_hdim128_fp16_sm80_cu_a6473388_28384cuda3std6ranges3__45__cpo4swapE
	.align		8
        /*0040*/ 	.dword	_ZN66_INTERNAL_b1c42276_30_flash_bwd_hdim128_fp16_sm80_cu_a6473388_28384cuda3std6ranges3__45__cpo9iter_moveE
	.align		8
        /*0048*/ 	.dword	_ZN66_INTERNAL_b1c42276_30_flash_bwd_hdim128_fp16_sm80_cu_a6473388_28384cute7productE
	.align		8
        /*0050*/ 	.dword	_ZN66_INTERNAL_b1c42276_30_flash_bwd_hdim128_fp16_sm80_cu_a6473388_28384cute1_E


//--------------------- .text._ZN5flash44flash_bwd_dq_dk_dv_loop_seqk_parallel_kernelI23Flash_bwd_kernel_traitsILi128ELi64ELi64ELi8ELi4ELi2ELi2ELb1ELb0EN7cutlass6half_tE19Flash_kernel_traitsILi128ELi64ELi64ELi8ES3_EELb0ELb0ELb0ELb0ELb0ELb1ELb0EEEvNS_16Flash_bwd_paramsE --------------------------
	.section	.text._ZN5flash44flash_bwd_dq_dk_dv_loop_seqk_parallel_kernelI23Flash_bwd_kernel_traitsILi128ELi64ELi64ELi8ELi4ELi2ELi2ELb1ELb0EN7cutlass6half_tE19Flash_kernel_traitsILi128ELi64ELi64ELi8ES3_EELb0ELb0ELb0ELb0ELb0ELb1ELb0EEEvNS_16Flash_bwd_paramsE,"ax",@progbits
	.align	128
        .global         _ZN5flash44flash_bwd_dq_dk_dv_loop_seqk_parallel_kernelI23Flash_bwd_kernel_traitsILi128ELi64ELi64ELi8ELi4ELi2ELi2ELb1ELb0EN7cutlass6half_tE19Flash_kernel_traitsILi128ELi64ELi64ELi8ES3_EELb0ELb0ELb0ELb0ELb0ELb1ELb0EEEvNS_16Flash_bwd_paramsE
        .type           _ZN5flash44flash_bwd_dq_dk_dv_loop_seqk_parallel_kernelI23Flash_bwd_kernel_traitsILi128ELi64ELi64ELi8ELi4ELi2ELi2ELb1ELb0EN7cutlass6half_tE19Flash_kernel_traitsILi128ELi64ELi64ELi8ES3_EELb0ELb0ELb0ELb0ELb0ELb1ELb0EEEvNS_16Flash_bwd_paramsE,@function
        .size           _ZN5flash44flash_bwd_dq_dk_dv_loop_seqk_parallel_kernelI23Flash_bwd_kernel_traitsILi128ELi64ELi64ELi8ELi4ELi2ELi2ELb1ELb0EN7cutlass6half_tE19Flash_kernel_traitsILi128ELi64ELi64ELi8ES3_EELb0ELb0ELb0ELb0ELb0ELb1ELb0EEEvNS_16Flash_bwd_paramsE,(.L_x_2411 - _ZN5flash44flash_bwd_dq_dk_dv_loop_seqk_parallel_kernelI23Flash_bwd_kernel_traitsILi128ELi64ELi64ELi8ELi4ELi2ELi2ELb1ELb0EN7cutlass6half_tE19Flash_kernel_traitsILi128ELi64ELi64ELi8ES3_EELb0ELb0ELb0ELb0ELb0ELb1ELb0EEEvNS_16Flash_bwd_paramsE)
        .other          _ZN5flash44flash_bwd_dq_dk_dv_loop_seqk_parallel_kernelI23Flash_bwd_kernel_traitsILi128ELi64ELi64ELi8ELi4ELi2ELi2ELb1ELb0EN7cutlass6half_tE19Flash_kernel_traitsILi128ELi64ELi64ELi8ES3_EELb0ELb0ELb0ELb0ELb0ELb1ELb0EEEvNS_16Flash_bwd_paramsE,@"STO_CUDA_ENTRY STV_DEFAULT"
_ZN5flash44flash_bwd_dq_dk_dv_loop_seqk_parallel_kernelI23Flash_bwd_kernel_traitsILi128ELi64ELi64ELi8ELi4ELi2ELi2ELb1ELb0EN7cutlass6half_tE19Flash_kernel_traitsILi128ELi64ELi64ELi8ES3_EELb0ELb0ELb0ELb0ELb0ELb1ELb0EEEvNS_16Flash_bwd_paramsE:
.text._ZN5flash44flash_bwd_dq_dk_dv_loop_seqk_parallel_kernelI23Flash_bwd_kernel_traitsILi128ELi64ELi64ELi8ELi4ELi2ELi2ELb1ELb0EN7cutlass6half_tE19Flash_kernel_traitsILi128ELi64ELi64ELi8ES3_EELb0ELb0ELb0ELb0ELb0ELb1ELb0EEEvNS_16Flash_bwd_paramsE:
[----:B------:R-:W-:Y:S08]  /*0000*/  LDC R1, c[0x0][0x37c] ;  /* 0x0000df00ff017b82 */ /* 0x000ff00000000800 */
[----:B------:R-:W1:Y:S08]  /*0010*/  LDC R3, c[0x0][0x438] ;  /* 0x00010e00ff037b82 */ /* 0x000e700000000800 */
[----:B------:R-:W2:Y:S01]  /*0020*/  S2UR UR15, SR_CTAID.X ;  /* 0x00000000000f79c3 */ /* 0x000ea20000002500 */
[----:B-1----:R-:W-:-:S05]  /*0030*/  VIADD R3, R3, 0x3f ;  /* 0x0000003f03037836 */ /* 0x002fca0000000000 */
[----:B------:R-:W-:-:S04]  /*0040*/  SHF.R.S32.HI R0, RZ, 0x1f, R3 ;  /* 0x0000001fff007819 */ /* 0x000fc80000011403 */
[----:B------:R-:W-:-:S04]  /*0050*/  LEA.HI R0, R0, R3, RZ, 0x6 ;  /* 0x0000000300007211 */ /* 0x000fc800078f30ff */
[----:B------:R-:W-:-:S04]  /*0060*/  SHF.R.S32.HI R0, RZ, 0x6, R0 ;  /* 0x00000006ff007819 */ /* 0x000fc80000011400 */
[----:B--2---:R-:W-:-:S13]  /*0070*/  ISETP.LE.AND P0, PT, R0, UR15, PT ;  /* 0x0000000f00007c0c */ /* 0x004fda000bf03270 */
[----:B------:R-:W-:Y:S05]  /*0080*/  @P0 EXIT ;  /* 0x000000000000094d */ /* 0x000fea0003800000 */
[----:B------:R-:W1:Y:S01]  /*0090*/  S2R R207, SR_TID.X ;  /* 0x0000000000cf7919 */ /* 0x000e620000002100 */
[----:B------:R-:W2:Y:S01]  /*00a0*/  S2UR UR6, SR_CgaCtaId ;  /* 0x00000000000679c3 */ /* 0x000ea20000008800 */
[----:B------:R-:W3:Y:S01]  /*00b0*/  LDCU UR4, c[0x0][0x438] ;  /* 0x00008700ff0477ac */ /* 0x000ee20008000800 */
[----:B------:R-:W-:Y:S01]  /*00c0*/  IMAD.MOV.U32 R198, RZ, RZ, 0x40 ;  /* 0x00000040ffc67424 */ /* 0x000fe200078e00ff */
[----:B------:R-:W4:Y:S01]  /*00d0*/  S2R R205, SR_CTAID.Y ;  /* 0x0000000000cd7919 */ /* 0x000f220000002600 */
[----:B------:R-:W-:Y:S01]  /*00e0*/  IMAD.MOV.U32 R200, RZ, RZ, 0x20 ;  /* 0x00000020ffc87424 */ /* 0x000fe200078e00ff */
[----:B------:R-:W-:Y:S01]  /*00f0*/  UMOV UR5, 0x400 ;  /* 0x0000040000057882 */ /* 0x000fe20000000000 */
[----:B------:R-:W1:Y:S01]  /*0100*/  LDCU.64 UR16, c[0x0][0x358] ;  /* 0x00006b00ff1077ac */ /* 0x000e620008000a00 */
[----:B------:R-:W3:Y:S01]  /*0110*/  S2R R204, SR_CTAID.Z ;  /* 0x0000000000cc7919 */ /* 0x000ee20000002700 */
[----:B------:R-:W3:Y:S01]  /*0120*/  S2UR UR14, SR_CTAID.X ;  /* 0x00000000000e79c3 */ /* 0x000ee20000002500 */
[----:B------:R-:W1:Y:S01]  /*0130*/  LDCU.64 UR8, c[0x0][0x470] ;  /* 0x00008e00ff0877ac */ /* 0x000e620008000a00 */
[----:B------:R-:W-:Y:S01]  /*0140*/  UMOV UR20, URZ ;  /* 0x000000ff00147c82 */ /* 0x000fe20008000000 */
[----:B------:R-:W-:Y:S01]  /*0150*/  UMOV UR21, URZ ;  /* 0x000000ff00157c82 */ /* 0x000fe20008000000 */
[----:B--2---:R-:W-:-:S04]  /*0160*/  ULEA UR6, UR6, UR5, 0x18 ;  /* 0x0000000506067291 */ /* 0x004fc8000f8ec0ff */
[----:B------:R-:W-:Y:S01]  /*0170*/  UIADD3 UR5, UPT, UPT, UR6, 0x12000, URZ ;  /* 0x0001200006057890 */ /* 0x000fe2000fffe0ff */
[C---:B-1----:R-:W-:Y:S01]  /*0180*/  IMAD.SHL.U32 R4, R207.reuse, 0x2, RZ ;  /* 0x00000002cf047824 */ /* 0x042fe200078e00ff */
[--C-:B------:R-:W-:Y:S01]  /*0190*/  SHF.R.U32.HI R7, RZ, 0x2, R207.reuse ;  /* 0x00000002ff077819 */ /* 0x100fe200000116cf */
[C---:B------:R-:W-:Y:S01]  /*01a0*/  IMAD.SHL.U32 R2, R207.reuse, 0x20, RZ ;  /* 0x00000020cf027824 */ /* 0x040fe200078e00ff */
[----:B------:R-:W-:Y:S01]  /*01b0*/  SHF.R.U32.HI R5, RZ, 0x1, R207 ;  /* 0x00000001ff057819 */ /* 0x000fe200000116cf */
[C---:B------:R-:W-:Y:S01]  /*01c0*/  IMAD.SHL.U32 R8, R207.reuse, 0x10, RZ ;  /* 0x00000010cf087824 */ /* 0x040fe200078e00ff */
[----:B------:R-:W-:Y:S01]  /*01d0*/  LOP3.LUT R0, R4, 0x38, RZ, 0xc0, !PT ;  /* 0x0000003804007812 */ /* 0x000fe200078ec0ff */
[----:B------:R-:W-:Y:S01]  /*01e0*/  IMAD.SHL.U32 R208, R207, 0x8, RZ ;  /* 0x00000008cfd07824 */ /* 0x000fe200078e00ff */
[----:B------:R-:W-:Y:S02]  /*01f0*/  LOP3.LUT R3, R2, 0xc00, RZ, 0xc0, !PT ;  /* 0x00000c0002037812 */ /* 0x000fe400078ec0ff */
[----:B------:R-:W-:-:S02]  /*0200*/  LOP3.LUT R9, R0, 0x20, R7, 0x78, !PT ;  /* 0x0000002000097812 */ /* 0x000fc400078e7807 */
[----:B------:R-:W-:Y:S02]  /*0210*/  LOP3.LUT R206, R5, 0x30, RZ, 0xc0, !PT ;  /* 0x0000003005ce7812 */ /* 0x000fe400078ec0ff */
[----:B------:R-:W-:Y:S02]  /*0220*/  LOP3.LUT R3, R3, 0x6, R4, 0xf8, !PT ;  /* 0x0000000603037812 */ /* 0x000fe400078ef804 */
[--C-:B------:R-:W-:Y:S02]  /*0230*/  LOP3.LUT R212, R9, 0x1c0, R8.reuse, 0xf8, !PT ;  /* 0x000001c009d47812 */ /* 0x100fe400078ef808 */
[----:B------:R-:W-:Y:S02]  /*0240*/  LOP3.LUT R206, R206, 0x7, R7, 0xf8, !PT ;  /* 0x00000007cece7812 */ /* 0x000fe400078ef807 */
[----:B------:R-:W-:Y:S02]  /*0250*/  LOP3.LUT R7, R2, 0x200, RZ, 0xc0, !PT ;  /* 0x0000020002077812 */ /* 0x000fe400078ec0ff */
[----:B------:R-:W-:Y:S01]  /*0260*/  LOP3.LUT R212, R3, R212, RZ, 0xfc, !PT ;  /* 0x000000d403d47212 */ /* 0x000fe200078efcff */
[----:B------:R-:W-:Y:S01]  /*0270*/  IMAD.SHL.U32 R3, R207, 0x40, RZ ;  /* 0x00000040cf037824 */ /* 0x000fe200078e00ff */
[----:B------:R-:W-:-:S02]  /*0280*/  LOP3.LUT R6, R7, 0x3800, R8, 0xf8, !PT ;  /* 0x0000380007067812 */ /* 0x000fc400078ef808 */
[----:B------:R-:W-:Y:S02]  /*0290*/  SHF.R.U32.HI R209, RZ, 0x3, R207 ;  /* 0x00000003ffd17819 */ /* 0x000fe400000116cf */
[----:B------:R-:W-:Y:S02]  /*02a0*/  LOP3.LUT R8, R8, 0x1c0, RZ, 0xc0, !PT ;  /* 0x000001c008087812 */ /* 0x000fe400078ec0ff */
[----:B------:R-:W-:Y:S01]  /*02b0*/  LOP3.LUT R9, R2, 0x400, RZ, 0xc0, !PT ;  /* 0x0000040002097812 */ /* 0x000fe200078ec0ff */
[----:B------:R-:W-:Y:S01]  /*02c0*/  VIADD R210, R209, 0x20 ;  /* 0x00000020d1d27836 */ /* 0x000fe20000000000 */
[----:B------:R-:W-:Y:S02]  /*02d0*/  LOP3.LUT R7, R3, 0x1c0, RZ, 0xc0, !PT ;  /* 0x000001c003077812 */ /* 0x000fe400078ec0ff */
[----:B------:R-:W-:Y:S02]  /*02e0*/  LOP3.LUT R211, R8, 0x18, R209, 0xf8, !PT ;  /* 0x0000001808d37812 */ /* 0x000fe400078ef8d1 */
[----:B------:R-:W-:-:S02]  /*02f0*/  LOP3.LUT R0, R5, 0x10, RZ, 0xc0, !PT ;  /* 0x0000001005007812 */ /* 0x000fc400078ec0ff */
[----:B------:R-:W-:Y:S02]  /*0300*/  LOP3.LUT R193, R3, 0x200, RZ, 0xc0, !PT ;  /* 0x0000020003c17812 */ /* 0x000fe400078ec0ff */
[----:B------:R-:W-:Y:S01]  /*0310*/  LOP3.LUT R8, R9, 0x6, R4, 0xf8, !PT ;  /* 0x0000000609087812 */ /* 0x000fe200078ef804 */
[----:B---3--:R-:W-:Y:S01]  /*0320*/  IMAD.U32 R9, RZ, RZ, UR4 ;  /* 0x00000004ff097e24 */ /* 0x008fe2000f8e00ff */
[----:B------:R-:W-:Y:S01]  /*0330*/  LOP3.LUT R10, R7, 0x38, R208, 0xf8, !PT ;  /* 0x00000038070a7812 */ /* 0x000fe200078ef8d0 */
[----:B------:R-:W-:Y:S01]  /*0340*/  UIADD3 UR4, UPT, UPT, UR6, 0x10000, URZ ;  /* 0x0001000006047890 */ /* 0x000fe2000fffe0ff */
[----:B------:R-:W-:Y:S02]  /*0350*/  LOP3.LUT R211, R211, 0x38, R4, 0x78, !PT ;  /* 0x00000038d3d37812 */ /* 0x000fe400078e7804 */
[----:B------:R-:W-:Y:S02]  /*0360*/  LOP3.LUT R4, R4, 0x20, RZ, 0xc0, !PT ;  /* 0x0000002004047812 */ /* 0x000fe400078ec0ff */
[----:B------:R-:W-:-:S02]  /*0370*/  LOP3.LUT R195, R0, 0x8, R207, 0xf8, !PT ;  /* 0x0000000800c37812 */ /* 0x000fc400078ef8cf */
[C-C-:B------:R-:W-:Y:S02]  /*0380*/  LOP3.LUT R203, R193.reuse, 0xc00, R2.reuse, 0xf8, !PT ;  /* 0x00000c00c1cb7812 */ /* 0x140fe400078ef802 */
[C---:B------:R-:W-:Y:S02]  /*0390*/  LOP3.LUT R0, R10.reuse, 0x8, R5, 0x78, !PT ;  /* 0x000000080a007812 */ /* 0x040fe400078e7805 */
[----:B------:R-:W-:Y:S02]  /*03a0*/  LOP3.LUT R201, R10, 0x8, R207, 0x78, !PT ;  /* 0x000000080ac97812 */ /* 0x000fe400078e78cf */
[----:B------:R-:W-:Y:S02]  /*03b0*/  LOP3.LUT R193, R193, 0x400, R2, 0xf8, !PT ;  /* 0x00000400c1c17812 */ /* 0x000fe400078ef802 */
[----:B------:R-:W-:Y:S02]  /*03c0*/  LOP3.LUT R4, R4, 0x18, R209, 0xf8, !PT ;  /* 0x0000001804047812 */ /* 0x000fe400078ef8d1 */
[----:B------:R-:W-:-:S02]  /*03d0*/  R2P PR, R207, 0xe ;  /* 0x0000000ecf007804 */ /* 0x000fc40000000000 */
[----:B------:R-:W-:Y:S02]  /*03e0*/  LOP3.LUT R195, R195, R10, RZ, 0x3c, !PT ;  /* 0x0000000ac3c37212 */ /* 0x000fe400078e3cff */
[----:B------:R-:W-:Y:S02]  /*03f0*/  LOP3.LUT R201, R6, R201, RZ, 0xfc, !PT ;  /* 0x000000c906c97212 */ /* 0x000fe400078efcff */
[-C--:B------:R-:W-:Y:S02]  /*0400*/  LOP3.LUT R203, R203, R0.reuse, RZ, 0xfc, !PT ;  /* 0x00000000cbcb7212 */ /* 0x080fe400078efcff */
[----:B------:R-:W-:Y:S02]  /*0410*/  LOP3.LUT R193, R193, R0, RZ, 0xfc, !PT ;  /* 0x00000000c1c17212 */ /* 0x000fe400078efcff */
[----:B------:R-:W-:Y:S02]  /*0420*/  LOP3.LUT R5, R4, 0x1c0, R3, 0xf8, !PT ;  /* 0x000001c004057812 */ /* 0x000fe400078ef803 */
[----:B------:R-:W-:-:S02]  /*0430*/  LOP3.LUT R0, R208, 0x1f8, RZ, 0xc0, !PT ;  /* 0x000001f8d0007812 */ /* 0x000fc400078ec0ff */
[----:B------:R-:W-:Y:S02]  /*0440*/  LOP3.LUT R195, R195, 0x200, R2, 0xf8, !PT ;  /* 0x00000200c3c37812 */ /* 0x000fe400078ef802 */
[----:B------:R-:W-:Y:S02]  /*0450*/  SEL R198, R198, 0xffffffc0, !P2 ;  /* 0xffffffc0c6c67807 */ /* 0x000fe40005000000 */
[----:B------:R-:W-:Y:S02]  /*0460*/  LEA R203, R203, UR6, 0x1 ;  /* 0x00000006cbcb7c11 */ /* 0x000fe4000f8e08ff */
[----:B------:R-:W-:Y:S02]  /*0470*/  LEA R201, R201, UR4, 0x1 ;  /* 0x00000004c9c97c11 */ /* 0x000fe4000f8e08ff */
[----:B------:R-:W-:Y:S01]  /*0480*/  LEA R193, R193, UR4, 0x1 ;  /* 0x00000004c1c17c11 */ /* 0x000fe2000f8e08ff */
[----:B------:R-:W-:Y:S01]  /*0490*/  IMAD.IADD R2, R203, 0x1, R198 ;  /* 0x00000001cb027824 */ /* 0x000fe200078e02c6 */
[----:B------:R-:W-:Y:S01]  /*04a0*/  LOP3.LUT R202, R5, 0x38, R208, 0x78, !PT ;  /* 0x0000003805ca7812 */ /* 0x000fe200078e78d0 */
[----:B------:R-:W-:Y:S01]  /*04b0*/  IMAD.IADD R197, R201, 0x1, R198 ;  /* 0x00000001c9c57824 */ /* 0x000fe200078e02c6 */
[----:B------:R-:W-:Y:S01]  /*04c0*/  LOP3.LUT R213, R0, 0x38, R207, 0x78, !PT ;  /* 0x0000003800d57812 */ /* 0x000fe200078e78cf */
[----:B------:R-:W-:Y:S01]  /*04d0*/  IMAD.IADD R191, R198, 0x1, R193 ;  /* 0x00000001c6bf7824 */ /* 0x000fe200078e02c1 */
[----:B------:R-:W-:-:S02]  /*04e0*/  LEA R212, R212, UR5, 0x1 ;  /* 0x00000005d4d47c11 */ /* 0x000fc4000f8e08ff */
[----:B------:R-:W-:Y:S02]  /*04f0*/  SEL R200, R200, 0xffffffe0, !P1 ;  /* 0xffffffe0c8c87807 */ /* 0x000fe40004800000 */
[----:B------:R-:W-:Y:S01]  /*0500*/  LEA R195, R195, UR5, 0x1 ;  /* 0x00000005c3c37c11 */ /* 0x000fe2000f8e08ff */
[----:B------:R-:W-:Y:S01]  /*0510*/  VIADD R244, R212, 0x20 ;  /* 0x00000020d4f47836 */ /* 0x000fe20000000000 */
[----:B------:R-:W-:Y:S01]  /*0520*/  LOP3.LUT R211, R8, R211, RZ, 0xfc, !PT ;  /* 0x000000d308d37212 */ /* 0x000fe200078efcff */
[--C-:B------:R-:W-:Y:S01]  /*0530*/  IMAD.IADD R199, R201, 0x1, R200.reuse ;  /* 0x00000001c9c77824 */ /* 0x100fe200078e02c8 */
[----:B------:R-:W-:Y:S01]  /*0540*/  LOP3.LUT R202, R202, 0x200, R3, 0xf8, !PT ;  /* 0x00000200caca7812 */ /* 0x000fe200078ef803 */
[----:B------:R-:W-:Y:S01]  /*0550*/  IMAD.IADD R3, R203, 0x1, R200 ;  /* 0x00000001cb037824 */ /* 0x000fe200078e02c8 */
[----:B------:R-:W-:Y:S01]  /*0560*/  LOP3.LUT R213, R213, 0x1e00, R208, 0xf8, !PT ;  /* 0x00001e00d5d57812 */ /* 0x000fe200078ef8d0 */
[----:B------:R-:W-:Y:S01]  /*0570*/  IMAD.IADD R194, R198, 0x1, R195 ;  /* 0x00000001c6c27824 */ /* 0x000fe200078e02c3 */
[----:B------:R-:W-:Y:S01]  /*0580*/  SHF.R.U32.HI R207, RZ, 0x5, R207 ;  /* 0x00000005ffcf7819 */ /* 0x000fe200000116cf */
[----:B------:R-:W-:Y:S01]  /*0590*/  IMAD.IADD R192, R200, 0x1, R193 ;  /* 0x00000001c8c07824 */ /* 0x000fe200078e02c1 */
[----:B------:R-:W-:Y:S01]  /*05a0*/  LOP3.LUT R214, R208, 0x38, RZ, 0xc0, !PT ;  /* 0x00000038d0d67812 */ /* 0x000fe200078ec0ff */
[----:B------:R-:W-:Y:S01]  /*05b0*/  @P3 VIADD R244, R212, 0xffffffe0 ;  /* 0xffffffe0d4f43836 */ /* 0x000fe20000000000 */
[----:B------:R-:W-:Y:S01]  /*05c0*/  LEA R213, R213, UR6, 0x1 ;  /* 0x00000006d5d57c11 */ /* 0x000fe2000f8e08ff */
[C---:B------:R-:W-:Y:S01]  /*05d0*/  IMAD.IADD R196, R200.reuse, 0x1, R197 ;  /* 0x00000001c8c47824 */ /* 0x040fe200078e02c5 */
[----:B------:R-:W-:Y:S01]  /*05e0*/  LEA R211, R211, UR6, 0x1 ;  /* 0x00000006d3d37c11 */ /* 0x000fe2000f8e08ff */
[----:B------:R-:W-:Y:S01]  /*05f0*/  IMAD.IADD R0, R200, 0x1, R2 ;  /* 0x00000001c8007824 */ /* 0x000fe200078e0202 */
[----:B------:R-:W-:Y:S01]  /*0600*/  LEA R202, R202, UR6, 0x1 ;  /* 0x00000006caca7c11 */ /* 0x000fe2000f8e08ff */
[----:B----4-:R-:W-:-:S07]  /*0610*/  IMAD.IADD R190, R200, 0x1, R191 ;  /* 0x00000001c8be7824 */ /* 0x010fce00078e02bf */
.L_x_37:
[----:B-1----:R-:W1:Y:S01]  /*0620*/  LDCU.64 UR4, c[0x0][0x478] ;  /* 0x00008f00ff0477ac */ /* 0x002e620008000a00 */
[----:B--2---:R-:W2:Y:S01]  /*0630*/  LDC.64 R4, c[0x0][0x460] ;  /* 0x00011800ff047b82 */ /* 0x004ea20000000a00 */
[----:B------:R-:W-:Y:S01]  /*0640*/  ISETP.NE.U32.AND P5, PT, RZ, UR8, PT ;  /* 0x00000008ff007c0c */ /* 0x000fe2000bfa5070 */
[----:B------:R-:W-:Y:S01]  /*0650*/  IMAD.SHL.U32 R15, R205, 0x4, RZ ;  /* 0x00000004cd0f7824 */ /* 0x000fe200078e00ff */
[----:B------:R-:W-:Y:S01]  /*0660*/  SHF.R.U32.HI R8, RZ, 0x1e, R205 ;  /* 0x0000001eff087819 */ /* 0x000fe200000116cd */
[----:B------:R-:W-:Y:S01]  /*0670*/  IMAD.MOV.U32 R242, RZ, RZ, RZ ;  /* 0x000000fffff27224 */ /* 0x000fe200078e00ff */
[----:B------:R-:W-:-:S03]  /*0680*/  ISETP.NE.AND.EX P5, PT, RZ, UR9, PT, P5 ;  /* 0x00000009ff007c0c */ /* 0x000fc6000bfa5350 */
[----:B------:R-:W3:Y:S08]  /*0690*/  LDC.64 R16, c[0x0][0x460] ;  /* 0x00011800ff107b82 */ /* 0x000ef00000000a00 */
[----:B------:R-:W4:Y:S01]  /*06a0*/  LDC.U8 R10, c[0x0][0x532] ;  /* 0x00014c80ff0a7b82 */ /* 0x000f220000000000 */
[----:B-1----:R-:W-:Y:S02]  /*06b0*/  ISETP.NE.U32.AND P4, PT, RZ, UR4, PT ;  /* 0x00000004ff007c0c */ /* 0x002fe4000bf85070 */
[----:B------:R-:W-:-:S02]  /*06c0*/  @P5 IADD3 R20, P1, PT, R15, UR8, RZ ;  /* 0x000000080f145c10 */ /* 0x000fc4000ff3e0ff */
[----:B------:R-:W-:Y:S02]  /*06d0*/  ISETP.NE.AND.EX P4, PT, RZ, UR5, PT, P4 ;  /* 0x00000005ff007c0c */ /* 0x000fe4000bf85340 */
[----:B------:R-:W-:Y:S01]  /*06e0*/  @P5 IADD3.X R21, PT, PT, R8, UR9, RZ, P1, !PT ;  /* 0x0000000908155c10 */ /* 0x000fe20008ffe4ff */
[----:B------:R-:W1:Y:S01]  /*06f0*/  LDC.64 R6, c[0x0][0x468] ;  /* 0x00011a00ff067b82 */ /* 0x000e620000000a00 */
[C---:B--2---:R-:W-:Y:S02]  /*0700*/  ISETP.NE.U32.AND P3, PT, R4.reuse, RZ, PT ;  /* 0x000000ff0400720c */ /* 0x044fe40003f65070 */
[----:B------:R-:W-:Y:S01]  /*0710*/  ISETP.NE.U32.AND P2, PT, R4, RZ, PT ;  /* 0x000000ff0400720c */ /* 0x000fe20003f45070 */
[----:B------:R-:W-:Y:S01]  /*0720*/  IMAD.MOV.U32 R12, RZ, RZ, -0x1 ;  /* 0xffffffffff0c7424 */ /* 0x000fe200078e00ff */
[C---:B------:R-:W-:Y:S01]  /*0730*/  ISETP.NE.AND.EX P3, PT, R5.reuse, RZ, PT, P3 ;  /* 0x000000ff0500720c */ /* 0x040fe20003f65330 */
[----:B------:R-:W2:Y:S01]  /*0740*/  @P5 LDG.E R242, desc[UR16][R20.64] ;  /* 0x0000001014f25981 */ /* 0x000ea2000c1e1900 */
[----:B------:R-:W-:-:S03]  /*0750*/  ISETP.NE.AND.EX P2, PT, R5, RZ, PT, P2 ;  /* 0x000000ff0500720c */ /* 0x000fc60003f45320 */
[----:B------:R-:W-:Y:S01]  /*0760*/  @P4 IADD3 R18, P0, PT, R15, UR4, RZ ;  /* 0x000000040f124c10 */ /* 0x000fe2000ff1e0ff */
[----:B---3--:R-:W-:Y:S01]  /*0770*/  IMAD.WIDE.U32 R16, R205, 0x4, R16 ;  /* 0x00000004cd107825 */ /* 0x008fe200078e0010 */
[----:B------:R-:W3:Y:S02]  /*0780*/  @!P4 LDC.64 R4, c[0x0][0x488] ;  /* 0x00012200ff04cb82 */ /* 0x000ee40000000a00 */
[----:B------:R-:W-:-:S04]  /*0790*/  @P4 IADD3.X R19, PT, PT, R8, UR5, RZ, P0, !PT ;  /* 0x0000000508134c10 */ /* 0x000fc800087fe4ff */
[----:B-----5:R2:W5:Y:S04]  /*07a0*/  @P3 LDG.E R12, desc[UR16][R16.64] ;  /* 0x00000010100c3981 */ /* 0x020568000c1e1900 */
[----:B------:R-:W2:Y:S04]  /*07b0*/  @P4 LDG.E R243, desc[UR16][R18.64] ;  /* 0x0000001012f34981 */ /* 0x000ea8000c1e1900 */
[----:B------:R2:W5:Y:S01]  /*07c0*/  @P2 LDG.E R11, desc[UR16][R16.64+0x4] ;  /* 0x00000410100b2981 */ /* 0x000562000c1e1900 */
[----:B----4-:R-:W-:Y:S02]  /*07d0*/  ISETP.NE.AND P5, PT, R10, RZ, PT ;  /* 0x000000ff0a00720c */ /* 0x010fe40003fa5270 */
[----:B-1----:R-:W-:-:S04]  /*07e0*/  ISETP.EQ.U32.AND P1, PT, R6, RZ, PT ;  /* 0x000000ff0600720c */ /* 0x002fc80003f22070 */
[----:B------:R-:W-:Y:S02]  /*07f0*/  ISETP.EQ.OR.EX P1, PT, R7, RZ, !P5, P1 ;  /* 0x000000ff0700720c */ /* 0x000fe40006f22710 */
[----:B------:R-:W-:Y:S01]  /*0800*/  IADD3 R14, P0, PT, R15, R6, RZ ;  /* 0x000000060f0e7210 */ /* 0x000fe20007f1e0ff */
[----:B------:R-:W-:-:S04]  /*0810*/  IMAD.MOV.U32 R245, RZ, RZ, -0x1 ;  /* 0xfffffffffff57424 */ /* 0x000fc800078e00ff */
[----:B------:R-:W-:Y:S02]  /*0820*/  IMAD.X R15, R8, 0x1, R7, P0 ;  /* 0x00000001080f7824 */ /* 0x000fe400000e0607 */
[----:B------:R-:W1:Y:S04]  /*0830*/  @!P4 LDC R8, c[0x0][0x43c] ;  /* 0x00010f00ff08cb82 */ /* 0x000e680000000800 */
[----:B------:R4:W5:Y:S01]  /*0840*/  @!P1 LDG.E R245, desc[UR16][R14.64] ;  /* 0x000000100ef59981 */ /* 0x000962000c1e1900 */
[----:B------:R-:W-:-:S03]  /*0850*/  ISETP.NE.U32.AND P1, PT, R6, RZ, PT ;  /* 0x000000ff0600720c */ /* 0x000fc60003f25070 */
[----:B------:R-:W2:Y:S01]  /*0860*/  @!P2 LDC R13, c[0x0][0x434] ;  /* 0x00010d00ff0dab82 */ /* 0x000ea20000000800 */
[----:B------:R-:W-:Y:S02]  /*0870*/  ISETP.NE.AND.EX P1, PT, R7, RZ, PT, P1 ;  /* 0x000000ff0700720c */ /* 0x000fe40003f25310 */
[----:B---3--:R-:W-:Y:S01]  /*0880*/  @!P4 ISETP.NE.U32.AND P0, PT, R4, RZ, PT ;  /* 0x000000ff0400c20c */ /* 0x008fe20003f05070 */
[----:B------:R-:W-:-:S03]  /*0890*/  USHF.L.U32 UR19, UR15, 0x6, URZ ;  /* 0x000000060f137899 */ /* 0x000fc600080006ff */
[----:B------:R-:W-:-:S04]  /*08a0*/  @!P4 ISETP.NE.AND.EX P0, PT, R5, RZ, PT, P0 ;  /* 0x000000ff0500c20c */ /* 0x000fc80003f05300 */
[----:B-1----:R-:W-:Y:S01]  /*08b0*/  @!P4 SEL R8, R8, RZ, P0 ;  /* 0x000000ff0808c207 */ /* 0x002fe20000000000 */
[----:B--2---:R-:W-:Y:S02]  /*08c0*/  @P4 IMAD.IADD R243, R243, 0x1, -R242 ;  /* 0x00000001f3f34824 */ /* 0x004fe400078e0af2 */
[----:B----4-:R-:W-:Y:S06]  /*08d0*/  @!P1 BRA `(.L_x_0) ;  /* 0x00000000000c9947 */ /* 0x010fec0003800000 */
[----:B------:R-:W2:Y:S02]  /*08e0*/  @P5 LDG.E R4, desc[UR16][R14.64+0x4] ;  /* 0x000004100e045981 */ /* 0x000ea4000c1e1900 */
[----:B--2--5:R-:W-:-:S06]  /*08f0*/  @P5 IADD3 R9, PT, PT, R4, -R245, RZ ;  /* 0x800000f504095210 */ /* 0x024fcc0007ffe0ff */
[----:B------:R1:W5:Y:S02]  /*0900*/  @!P5 LDG.E R9, desc[UR16][R14.64] ;  /* 0x000000100e09d981 */ /* 0x000364000c1e1900 */
.L_x_0:
[----:B-----5:R-:W-:Y:S01]  /*0910*/  @!P4 IADD3 R243, PT, PT, R8, R9, -R242 ;  /* 0x0000000908f3c210 */ /* 0x020fe20007ffe8f2 */
[----:B------:R-:W-:-:S03]  /*0920*/  @P2 IMAD.IADD R13, R11, 0x1, -R12 ;  /* 0x000000010b0d2824 */ /* 0x000fc600078e0a0c */
[----:B------:R-:W-:-:S13]  /*0930*/  ISETP.GT.AND P0, PT, R243, UR19, PT ;  /* 0x00000013f3007c0c */ /* 0x000fda000bf04270 */
[----:B------:R-:W-:Y:S05]  /*0940*/  @!P0 BRA `(.L_x_1) ;  /* 0x0000004c00a88947 */ /* 0x000fea0003800000 */
[----:B------:R-:W-:Y:S01]  /*0950*/  ISETP.NE.AND P4, PT, R12, -0x1, PT ;  /* 0xffffffff0c00780c */ /* 0x000fe20003f85270 */
[----:B------:R-:W-:Y:S01]  /*0960*/  VIADD R9, R13, 0x3f ;  /* 0x0000003f0d097836 */ /* 0x000fe20000000000 */
[----:B------:R-:W-:-:S04]  /*0970*/  ISETP.NE.AND P0, PT, R245, -0x1, PT ;  /* 0xfffffffff500780c */ /* 0x000fc80003f05270 */
[----:B------:R-:W-:-:S04]  /*0980*/  SHF.R.S32.HI R8, RZ, 0x1f, R9 ;  /* 0x0000001fff087819 */ /* 0x000fc80000011409 */
[----:B------:R-:W-:-:S03]  /*0990*/  LEA.HI R8, R8, R9, RZ, 0x6 ;  /* 0x0000000908087211 */ /* 0x000fc600078f30ff */
[----:B------:R-:W2:Y:S01]  /*09a0*/  @!P4 LDC.64 R6, c[0x0][0x398] ;  /* 0x0000e600ff06cb82 */ /* 0x000ea20000000a00 */
[----:B------:R-:W-:-:S07]  /*09b0*/  SHF.R.S32.HI R240, RZ, 0x6, R8 ;  /* 0x00000006fff07819 */ /* 0x000fce0000011408 */
[----:B------:R-:W3:Y:S01]  /*09c0*/  @P4 LDC.64 R4, c[0x0][0x3b0] ;  /* 0x0000ec00ff044b82 */ /* 0x000ee20000000a00 */
[----:B--2---:R-:W-:-:S04]  /*09d0*/  @!P4 IMAD.WIDE.U32 R22, R205, R6, RZ ;  /* 0x00000006cd16c225 */ /* 0x004fc800078e00ff */
[----:B------:R-:W-:Y:S01]  /*09e0*/  @!P4 IMAD R17, R205, R7, R23 ;  /* 0x00000007cd11c224 */ /* 0x000fe200078e0217 */
[----:B------:R-:W-:Y:S01]  /*09f0*/  LEA R23, R240, 0xffffffc0, 0x6 ;  /* 0xffffffc0f0177811 */ /* 0x000fe200078e30ff */
[----:B---3--:R-:W-:-:S03]  /*0a00*/  @P4 IMAD.WIDE.U32 R6, R12, R4, RZ ;  /* 0x000000040c064225 */ /* 0x008fc600078e00ff */
[----:B------:R-:W-:Y:S01]  /*0a10*/  SHF.R.S32.HI R25, RZ, 0x1f, R23 ;  /* 0x0000001fff197819 */ /* 0x000fe20000011417 */
[----:B------:R-:W-:Y:S02]  /*0a20*/  @P4 IMAD R17, R12, R5, R7 ;  /* 0x000000050c114224 */ /* 0x000fe400078e0207 */
[----:B------:R-:W-:Y:S01]  /*0a30*/  @P4 IMAD.MOV.U32 R22, RZ, RZ, R6 ;  /* 0x000000ffff164224 */ /* 0x000fe200078e0006 */
[----:B------:R-:W-:Y:S06]  /*0a40*/  @P0 BRA `(.L_x_2) ;  /* 0x0000000000300947 */ /* 0x000fec0003800000 */
[----:B------:R-:W2:Y:S01]  /*0a50*/  LDCU.64 UR4, c[0x0][0x3b8] ;  /* 0x00007700ff0477ac */ /* 0x000ea20008000a00 */
[----:B------:R-:W-:Y:S01]  /*0a60*/  SHF.R.S32.HI R7, RZ, 0x1f, R242 ;  /* 0x0000001fff077819 */ /* 0x000fe200000114f2 */
[----:B------:R-:W3:Y:S01]  /*0a70*/  LDCU.64 UR6, c[0x0][0x3a0] ;  /* 0x00007400ff0677ac */ /* 0x000ee20008000a00 */
[----:B--2---:R-:W-:Y:S02]  /*0a80*/  MOV R4, UR4 ;  /* 0x0000000400047c02 */ /* 0x004fe40008000f00 */
[----:B------:R-:W-:-:S03]  /*0a90*/  MOV R5, UR5 ;  /* 0x0000000500057c02 */ /* 0x000fc60008000f00 */
[-C--:B------:R-:W-:Y:S02]  /*0aa0*/  IMAD R6, R7, R4.reuse, RZ ;  /* 0x0000000407067224 */ /* 0x080fe400078e02ff */
[----:B------:R-:W-:-:S04]  /*0ab0*/  IMAD.WIDE.U32 R8, R242, R4, RZ ;  /* 0x00000004f2087225 */ /* 0x000fc800078e00ff */
[----:B------:R-:W-:-:S05]  /*0ac0*/  IMAD R6, R242, R5, R6 ;  /* 0x00000005f2067224 */ /* 0x000fca00078e0206 */
[----:B------:R-:W-:-:S03]  /*0ad0*/  IADD3 R9, PT, PT, R9, R6, RZ ;  /* 0x0000000609097210 */ /* 0x000fc60007ffe0ff */
[----:B---3--:R-:W-:-:S04]  /*0ae0*/  IMAD.WIDE.U32 R18, R205, UR6, R8 ;  /* 0x00000006cd127c25 */ /* 0x008fc8000f8e0008 */
[----:B------:R-:W-:Y:S01]  /*0af0*/  IMAD R16, R205, UR7, R19 ;  /* 0x00000007cd107c24 */ /* 0x000fe2000f8e0213 */
[----:B------:R-:W-:Y:S06]  /*0b00*/  BRA `(.L_x_3) ;  /* 0x0000000000147947 */ /* 0x000fec0003800000 */
.L_x_2:
[----:B------:R-:W2:Y:S01]  /*0b10*/  LDC.64 R4, c[0x0][0x3b8] ;  /* 0x0000ee00ff047b82 */ /* 0x000ea20000000a00 */
[----:B------:R-:W-:-:S05]  /*0b20*/  IADD3 R18, PT, PT, R242, R245, RZ ;  /* 0x000000f5f2127210 */ /* 0x000fca0007ffe0ff */
[C---:B--2---:R-:W-:Y:S02]  /*0b30*/  IMAD R16, R18.reuse, R5, RZ ;  /* 0x0000000512107224 */ /* 0x044fe400078e02ff */
[----:B------:R-:W-:-:S05]  /*0b40*/  IMAD.WIDE.U32 R18, R18, R4, RZ ;  /* 0x0000000412127225 */ /* 0x000fca00078e00ff */
[----:B------:R-:W-:Y:S02]  /*0b50*/  IADD3 R16, PT, PT, R19, R16, RZ ;  /* 0x0000001013107210 */ /* 0x000fe40007ffe0ff */
.L_x_3:
[----:B------:R-:W2:Y:S01]  /*0b60*/  LDC R7, c[0x0][0x3e8] ;  /* 0x0000fa00ff077b82 */ /* 0x000ea20000000800 */
[----:B------:R-:W-:Y:S01]  /*0b70*/  USHF.R.S32.HI UR18, URZ, 0x1f, UR19 ;  /* 0x0000001fff127899 */ /* 0x000fe20008011413 */
[----:B--2---:R-:W-:-:S04]  /*0b80*/  IABS R9, R7 ;  /* 0x0000000700097213 */ /* 0x004fc80000000000 */
[----:B-1----:R-:W1:Y:S08]  /*0b90*/  I2F.RP R14, R9 ;  /* 0x00000009000e7306 */ /* 0x002e700000209400 */
[----:B-1----:R-:W1:Y:S02]  /*0ba0*/  MUFU.RCP R10, R14 ;  /* 0x0000000e000a7308 */ /* 0x002e640000001000 */
[----:B-1----:R-:W-:-:S06]  /*0bb0*/  VIADD R10, R10, 0xffffffe ;  /* 0x0ffffffe0a0a7836 */ /* 0x002fcc0000000000 */
[----:B------:R-:W1:Y:S02]  /*0bc0*/  F2I.FTZ.U32.TRUNC.NTZ R11, R10 ;  /* 0x0000000a000b7305 */ /* 0x000e64000021f000 */
[----:B-1----:R-:W-:Y:S02]  /*0bd0*/  IMAD.MOV R6, RZ, RZ, -R11 ;  /* 0x000000ffff067224 */ /* 0x002fe400078e0a0b */
[----:B------:R-:W-:Y:S02]  /*0be0*/  IMAD.MOV.U32 R10, RZ, RZ, RZ ;  /* 0x000000ffff0a7224 */ /* 0x000fe400078e00ff */
[----:B------:R-:W-:Y:S01]  /*0bf0*/  IMAD R8, R6, R9, RZ ;  /* 0x0000000906087224 */ /* 0x000fe200078e02ff */
[----:B------:R-:W-:-:S03]  /*0c00*/  IABS R6, R204 ;  /* 0x000000cc00067213 */ /* 0x000fc60000000000 */
[----:B------:R-:W-:Y:S01]  /*0c10*/  IMAD.HI.U32 R11, R11, R8, R10 ;  /* 0x000000080b0b7227 */ /* 0x000fe200078e000a */
[----:B------:R-:W-:-:S05]  /*0c20*/  MOV R8, R6 ;  /* 0x0000000600087202 */ /* 0x000fca0000000f00 */
[----:B------:R-:W-:-:S04]  /*0c30*/  IMAD.HI.U32 R15, R11, R8, RZ ;  /* 0x000000080b0f7227 */ /* 0x000fc800078e00ff */
[----:B------:R-:W-:-:S04]  /*0c40*/  IMAD.MOV R6, RZ, RZ, -R15 ;  /* 0x000000ffff067224 */ /* 0x000fc800078e0a0f */
[----:B------:R-:W-:-:S05]  /*0c50*/  IMAD R6, R9, R6, R8 ;  /* 0x0000000609067224 */ /* 0x000fca00078e0208 */
[----:B------:R-:W-:-:S13]  /*0c60*/  ISETP.GT.U32.AND P2, PT, R9, R6, PT ;  /* 0x000000060900720c */ /* 0x000fda0003f44070 */
[----:B------:R-:W-:Y:S01]  /*0c70*/  @!P2 IMAD.IADD R6, R6, 0x1, -R9 ;  /* 0x000000010606a824 */ /* 0x000fe200078e0a09 */
[----:B------:R-:W-:Y:S02]  /*0c80*/  @!P2 IADD3 R15, PT, PT, R15, 0x1, RZ ;  /* 0x000000010f0fa810 */ /* 0x000fe40007ffe0ff */
[----:B------:R-:W-:Y:S02]  /*0c90*/  ISETP.NE.AND P2, PT, R7, RZ, PT ;  /* 0x000000ff0700720c */ /* 0x000fe40003f45270 */
[----:B------:R-:W-:Y:S02]  /*0ca0*/  ISETP.GE.U32.AND P5, PT, R6, R9, PT ;  /* 0x000000090600720c */ /* 0x000fe40003fa6070 */
[----:B------:R-:W-:-:S04]  /*0cb0*/  LOP3.LUT R6, R204, R7, RZ, 0x3c, !PT ;  /* 0x00000007cc067212 */ /* 0x000fc800078e3cff */
[----:B------:R-:W-:-:S07]  /*0cc0*/  ISETP.GE.AND P1, PT, R6, RZ, PT ;  /* 0x000000ff0600720c */ /* 0x000fce0003f26270 */
[----:B------:R-:W-:-:S06]  /*0cd0*/  @P5 VIADD R15, R15, 0x1 ;  /* 0x000000010f0f5836 */ /* 0x000fcc0000000000 */
[----:B------:R-:W-:Y:S02]  /*0ce0*/  @!P1 IADD3 R15, PT, PT, -R15, RZ, RZ ;  /* 0x000000ff0f0f9210 */ /* 0x000fe40007ffe1ff */
[----:B------:R-:W-:-:S04]  /*0cf0*/  @!P2 LOP3.LUT R15, RZ, R7, RZ, 0x33, !PT ;  /* 0x00000007ff0fa212 */ /* 0x000fc800078e33ff */
[----:B------:R-:W-:Y:S01]  /*0d00*/  SHF.R.S32.HI R14, RZ, 0x1f, R15 ;  /* 0x0000001fff0e7819 */ /* 0x000fe2000001140f */
[----:B------:R-:W-:Y:S06]  /*0d10*/  @P0 BRA `(.L_x_4) ;  /* 0x0000000000300947 */ /* 0x000fec0003800000 */
[----:B------:R-:W1:Y:S01]  /*0d20*/  LDCU.64 UR4, c[0x0][0x3c0] ;  /* 0x00007800ff0477ac */ /* 0x000e620008000a00 */
[----:B------:R-:W-:Y:S01]  /*0d30*/  SHF.R.S32.HI R7, RZ, 0x1f, R242 ;  /* 0x0000001fff077819 */ /* 0x000fe200000114f2 */
[----:B------:R-:W2:Y:S01]  /*0d40*/  LDCU.64 UR6, c[0x0][0x3a8] ;  /* 0x00007500ff0677ac */ /* 0x000ea20008000a00 */
[----:B-1----:R-:W-:Y:S02]  /*0d50*/  MOV R10, UR4 ;  /* 0x00000004000a7c02 */ /* 0x002fe40008000f00 */
[----:B------:R-:W-:-:S03]  /*0d60*/  MOV R11, UR5 ;  /* 0x00000005000b7c02 */ /* 0x000fc60008000f00 */
[-C--:B------:R-:W-:Y:S02]  /*0d70*/  IMAD R6, R7, R10.reuse, RZ ;  /* 0x0000000a07067224 */ /* 0x080fe400078e02ff */
[----:B------:R-:W-:-:S04]  /*0d80*/  IMAD.WIDE.U32 R8, R242, R10, RZ ;  /* 0x0000000af2087225 */ /* 0x000fc800078e00ff */
[----:B------:R-:W-:-:S05]  /*0d90*/  IMAD R6, R242, R11, R6 ;  /* 0x0000000bf2067224 */ /* 0x000fca00078e0206 */
[----:B------:R-:W-:-:S03]  /*0da0*/  IADD3 R9, PT, PT, R9, R6, RZ ;  /* 0x0000000609097210 */ /* 0x000fc60007ffe0ff */
[----:B--2---:R-:W-:-:S04]  /*0db0*/  IMAD.WIDE.U32 R20, R205, UR6, R8 ;  /* 0x00000006cd147c25 */ /* 0x004fc8000f8e0008 */
[----:B------:R-:W-:Y:S01]  /*0dc0*/  IMAD R19, R205, UR7, R21 ;  /* 0x00000007cd137c24 */ /* 0x000fe2000f8e0215 */
[----:B------:R-:W-:Y:S06]  /*0dd0*/  BRA `(.L_x_5) ;  /* 0x0000000000147947 */ /* 0x000fec0003800000 */
.L_x_4:
[----:B------:R-:W1:Y:S01]  /*0de0*/  LDC.64 R10, c[0x0][0x3c0] ;  /* 0x0000f000ff0a7b82 */ /* 0x000e620000000a00 */
[----:B------:R-:W-:-:S05]  /*0df0*/  IADD3 R20, PT, PT, R242, R245, RZ ;  /* 0x000000f5f2147210 */ /* 0x000fca0007ffe0ff */
[C---:B-1----:R-:W-:Y:S02]  /*0e00*/  IMAD R19, R20.reuse, R11, RZ ;  /* 0x0000000b14137224 */ /* 0x042fe400078e02ff */
[----:B------:R-:W-:-:S05]  /*0e10*/  IMAD.WIDE.U32 R20, R20, R10, RZ ;  /* 0x0000000a14147225 */ /* 0x000fca00078e00ff */
[----:B------:R-:W-:Y:S02]  /*0e20*/  IADD3 R19, PT, PT, R21, R19, RZ ;  /* 0x0000001315137210 */ /* 0x000fe40007ffe0ff */
.L_x_5:
[----:B------:R-:W1:Y:S01]  /*0e30*/  @!P4 LDC.64 R8, c[0x0][0x588] ;  /* 0x00016200ff08cb82 */ /* 0x000e620000000a00 */
[----:B------:R-:W2:Y:S07]  /*0e40*/  LDCU UR6, c[0x0][0x3e0] ;  /* 0x00007c00ff0677ac */ /* 0x000eae0008000800 */
[----:B------:R-:W3:Y:S08]  /*0e50*/  @P4 LDC.64 R6, c[0x0][0x590] ;  /* 0x00016400ff064b82 */ /* 0x000ef00000000a00 */
[----:B------:R-:W2:Y:S01]  /*0e60*/  LDC R29, c[0x0][0x44c] ;  /* 0x00011300ff1d7b82 */ /* 0x000ea20000000800 */
[----:B-1----:R-:W-:-:S04]  /*0e70*/  @!P4 IMAD.WIDE.U32 R32, R205, R8, RZ ;  /* 0x00000008cd20c225 */ /* 0x002fc800078e00ff */
[----:B------:R-:W-:Y:S02]  /*0e80*/  @!P4 IMAD R24, R205, R9, R33 ;  /* 0x00000009cd18c224 */ /* 0x000fe400078e0221 */
[----:B---3--:R-:W-:-:S04]  /*0e90*/  @P4 IMAD.WIDE.U32 R8, R12, R6, RZ ;  /* 0x000000060c084225 */ /* 0x008fc800078e00ff */
[----:B------:R-:W-:Y:S01]  /*0ea0*/  @P4 IMAD R24, R12, R7, R9 ;  /* 0x000000070c184224 */ /* 0x000fe200078e0209 */
[----:B------:R-:W-:Y:S01]  /*0eb0*/  @P4 MOV R32, R8 ;  /* 0x0000000800204202 */ /* 0x000fe20000000f00 */
[----:B--2---:R-:W-:Y:S01]  /*0ec0*/  IMAD.WIDE R26, R29, UR6, RZ ;  /* 0x000000061d1a7c25 */ /* 0x004fe2000f8e02ff */
[----:B------:R-:W-:Y:S06]  /*0ed0*/  @P4 BRA `(.L_x_6) ;  /* 0x0000000000404947 */ /* 0x000fec0003800000 */
[----:B------:R-:W1:Y:S02]  /*0ee0*/  LDCU UR4, c[0x0][0x444] ;  /* 0x00008880ff0477ac */ /* 0x000e640008000800 */
[----:B-1----:R-:W-:Y:S01]  /*0ef0*/  USHF.R.S32.HI UR5, URZ, 0x1f, UR4 ;  /* 0x0000001fff057899 */ /* 0x002fe20008011404 */
[----:B------:R-:W-:Y:S01]  /*0f00*/  IMAD.WIDE.U32 R30, R205, UR4, RZ ;  /* 0x00000004cd1e7c25 */ /* 0x000fe2000f8e00ff */
[----:B------:R-:W-:-:S04]  /*0f10*/  USHF.R.S32.HI UR4, URZ, 0x1f, UR6 ;  /* 0x0000001fff047899 */ /* 0x000fc80008011406 */
[----:B------:R-:W-:Y:S02]  /*0f20*/  IMAD R6, R205, UR5, RZ ;  /* 0x00000005cd067c24 */ /* 0x000fe4000f8e02ff */
[----:B------:R-:W-:-:S03]  /*0f30*/  IMAD.WIDE.U32 R8, R30, UR6, RZ ;  /* 0x000000061e087c25 */ /* 0x000fc6000f8e00ff */
[----:B------:R-:W-:-:S05]  /*0f40*/  IADD3 R6, PT, PT, R31, R6, RZ ;  /* 0x000000061f067210 */ /* 0x000fca0007ffe0ff */
[----:B------:R-:W-:Y:S01]  /*0f50*/  IMAD R7, R6, UR6, RZ ;  /* 0x0000000606077c24 */ /* 0x000fe2000f8e02ff */
[----:B------:R-:W-:-:S03]  /*0f60*/  SHF.R.S32.HI R6, RZ, 0x1f, R29 ;  /* 0x0000001fff067819 */ /* 0x000fc6000001141d */
[----:B------:R-:W-:Y:S02]  /*0f70*/  IMAD R7, R30, UR4, R7 ;  /* 0x000000041e077c24 */ /* 0x000fe4000f8e0207 */
[----:B------:R-:W-:-:S03]  /*0f80*/  IMAD.WIDE.U32 R30, R8, R29, RZ ;  /* 0x0000001d081e7225 */ /* 0x000fc600078e00ff */
[----:B------:R-:W-:-:S05]  /*0f90*/  IADD3 R28, PT, PT, R9, R7, RZ ;  /* 0x00000007091c7210 */ /* 0x000fca0007ffe0ff */
[----:B------:R-:W-:-:S04]  /*0fa0*/  IMAD R33, R28, R29, RZ ;  /* 0x0000001d1c217224 */ /* 0x000fc800078e02ff */
[----:B------:R-:W-:-:S05]  /*0fb0*/  IMAD R33, R6, R8, R33 ;  /* 0x0000000806217224 */ /* 0x000fca00078e0221 */
[----:B------:R-:W-:Y:S01]  /*0fc0*/  IADD3 R33, PT, PT, R31, R33, RZ ;  /* 0x000000211f217210 */ /* 0x000fe20007ffe0ff */
[----:B------:R-:W-:Y:S06]  /*0fd0*/  BRA `(.L_x_7) ;  /* 0x00000000000c7947 */ /* 0x000fec0003800000 */
.L_x_6:
[-C--:B------:R-:W-:Y:S02]  /*0fe0*/  IMAD R33, R27, R12.reuse, RZ ;  /* 0x0000000c1b217224 */ /* 0x080fe400078e02ff */
[----:B------:R-:W-:-:S05]  /*0ff0*/  IMAD.WIDE.U32 R30, R26, R12, RZ ;  /* 0x0000000c1a1e7225 */ /* 0x000fca00078e00ff */
[----:B------:R-:W-:-:S07]  /*1000*/  IADD3 R33, PT, PT, R31, R33, RZ ;  /* 0x000000211f217210 */ /* 0x000fce0007ffe0ff */
.L_x_7:
[----:B------:R-:W1:Y:S01]  /*1010*/  LDCU.U8 UR4, c[0x0][0x548] ;  /* 0x0000a900ff0477ac */ /* 0x000e620008000000 */
[----:B------:R-:W-:Y:S01]  /*1020*/  SHF.L.U32 R7, R205, 0x7, RZ ;  /* 0x00000007cd077819 */ /* 0x000fe200000006ff */
[----:B------:R-:W-:Y:S01]  /*1030*/  IMAD R28, R204, R29, RZ ;  /* 0x0000001dcc1c7224 */ /* 0x000fe200078e02ff */
[----:B------:R-:W2:Y:S02]  /*1040*/  LDCU.U8 UR5, c[0x0][0x5f0] ;  /* 0x0000be00ff0577ac */ /* 0x000ea40008000000 */
[----:B------:R-:W-:-:S04]  /*1050*/  SEL R6, R7, RZ, P3 ;  /* 0x000000ff07067207 */ /* 0x000fc80001800000 */
[----:B------:R-:W-:-:S04]  /*1060*/  IADD3 R9, P1, PT, R23, R6, RZ ;  /* 0x0000000617097210 */ /* 0x000fc80007f3e0ff */
[----:B------:R-:W-:Y:S01]  /*1070*/  IADD3.X R21, PT, PT, RZ, R25, RZ, P1, !PT ;  /* 0x00000019ff157210 */ /* 0x000fe20000ffe4ff */
[----:B------:R-:W-:Y:S01]  /*1080*/  IMAD.WIDE.U32 R34, R9, R26, RZ ;  /* 0x0000001a09227225 */ /* 0x000fe200078e00ff */
[----:B-1----:R-:W-:-:S03]  /*1090*/  UISETP.NE.AND UP0, UPT, UR4, URZ, UPT ;  /* 0x000000ff0400728c */ /* 0x002fc6000bf05270 */
[----:B------:R-:W-:-:S04]  /*10a0*/  IMAD R6, R21, R26, RZ ;  /* 0x0000001a15067224 */ /* 0x000fc800078e02ff */
[----:B------:R-:W-:-:S05]  /*10b0*/  IMAD R9, R27, R9, R6 ;  /* 0x000000091b097224 */ /* 0x000fca00078e0206 */
[----:B------:R-:W-:Y:S01]  /*10c0*/  IADD3 R26, PT, PT, R35, R9, RZ ;  /* 0x00000009231a7210 */ /* 0x000fe20007ffe0ff */
[----:B--2---:R-:W-:Y:S06]  /*10d0*/  BRA.U !UP0, `(.L_x_8) ;  /* 0x00000001081c7547 */ /* 0x004fec000b800000 */
[----:B------:R-:W1:Y:S01]  /*10e0*/  LDC R6, c[0x0][0x434] ;  /* 0x00010d00ff067b82 */ /* 0x000e620000000800 */
[----:B------:R-:W2:Y:S01]  /*10f0*/  LDCU UR4, c[0x0][0x454] ;  /* 0x00008a80ff0477ac */ /* 0x000ea20008000800 */
[----:B------:R-:W-:Y:S01]  /*1100*/  ISETP.NE.AND P1, PT, R12, -0x1, PT ;  /* 0xffffffff0c00780c */ /* 0x000fe20003f25270 */
[----:B-1----:R-:W-:-:S05]  /*1110*/  IMAD R21, R205, R6, RZ ;  /* 0x00000006cd157224 */ /* 0x002fca00078e02ff */
[----:B------:R-:W-:-:S05]  /*1120*/  SEL R21, R21, R12, !P1 ;  /* 0x0000000c15157207 */ /* 0x000fca0004800000 */
[----:B--2---:R-:W-:Y:S01]  /*1130*/  IMAD R21, R204, UR4, R21 ;  /* 0x00000004cc157c24 */ /* 0x004fe2000f8e0215 */
[----:B------:R-:W-:Y:S05]  /*1140*/  BRA `(.L_x_9) ;  /* 0x00000000000c7947 */ /* 0x000fea0003800000 */
.L_x_8:
[----:B------:R-:W1:Y:S01]  /*1150*/  LDC R21, c[0x0][0x434] ;  /* 0x00010d00ff157b82 */ /* 0x000e620000000800 */
[----:B------:R-:W-:-:S04]  /*1160*/  IMAD R6, R205, UR6, R204 ;  /* 0x00000006cd067c24 */ /* 0x000fc8000f8e02cc */
[----:B-1----:R-:W-:-:S03]  /*1170*/  IMAD R21, R6, R21, RZ ;  /* 0x0000001506157224 */ /* 0x002fc600078e02ff */
.L_x_9:
[----:B------:R-:W-:Y:S01]  /*1180*/  IADD3 R240, PT, PT, R240, -0x1, RZ ;  /* 0xfffffffff0f07810 */ /* 0x000fe20007ffe0ff */
[----:B------:R-:W-:Y:S05]  /*1190*/  BRA.U !UP0, `(.L_x_10) ;  /* 0x0000000108247547 */ /* 0x000fea000b800000 */
[----:B------:R-:W1:Y:S01]  /*11a0*/  LDC R6, c[0x0][0x444] ;  /* 0x00011100ff067b82 */ /* 0x000e620000000800 */
[----:B------:R-:W-:-:S07]  /*11b0*/  ISETP.NE.AND P1, PT, R12, -0x1, PT ;  /* 0xffffffff0c00780c */ /* 0x000fce0003f25270 */
[----:B------:R-:W2:Y:S08]  /*11c0*/  LDC R9, c[0x0][0x430] ;  /* 0x00010c00ff097b82 */ /* 0x000eb00000000800 */
[----:B------:R-:W2:Y:S01]  /*11d0*/  LDC R8, c[0x0][0x454] ;  /* 0x00011500ff087b82 */ /* 0x000ea20000000800 */
[----:B-1----:R-:W-:-:S05]  /*11e0*/  @!P1 IMAD R12, R205, R6, RZ ;  /* 0x00000006cd0c9224 */ /* 0x002fca00078e02ff */
[----:B------:R-:W-:Y:S02]  /*11f0*/  IADD3 R7, PT, PT, R7, R12, RZ ;  /* 0x0000000c07077210 */ /* 0x000fe40007ffe0ff */
[----:B--2---:R-:W-:-:S05]  /*1200*/  LEA R9, R9, R8, 0x7 ;  /* 0x0000000809097211 */ /* 0x004fca00078e38ff */
[----:B------:R-:W-:Y:S01]  /*1210*/  IMAD R27, R9, R204, R7 ;  /* 0x000000cc091b7224 */ /* 0x000fe200078e0207 */
[----:B------:R-:W-:Y:S06]  /*1220*/  BRA `(.L_x_11) ;  /* 0x00000000000c7947 */ /* 0x000fec0003800000 */
.L_x_10:
[----:B------:R-:W1:Y:S01]  /*1230*/  LDC R27, c[0x0][0x444] ;  /* 0x00011100ff1b7b82 */ /* 0x000e620000000800 */
[----:B------:R-:W-:-:S04]  /*1240*/  IMAD R6, R205, UR6, R204 ;  /* 0x00000006cd067c24 */ /* 0x000fc8000f8e02cc */
[----:B-1----:R-:W-:-:S07]  /*1250*/  IMAD R27, R6, R27, RZ ;  /* 0x0000001b061b7224 */ /* 0x002fce00078e02ff */
.L_x_11:
[----:B------:R-:W1:Y:S01]  /*1260*/  S2R R12, SR_TID.X ;  /* 0x00000000000c7919 */ /* 0x000e620000002100 */
[----:B------:R-:W2:Y:S01]  /*1270*/  LDC.64 R8, c[0x0][0x5f8] ;  /* 0x00017e00ff087b82 */ /* 0x000ea20000000a00 */
[--C-:B------:R-:W-:Y:S01]  /*1280*/  IADD3 R31, P2, P1, R34, R30, R28.reuse ;  /* 0x0000001e221f7210 */ /* 0x100fe2000795e01c */
[----:B------:R-:W-:Y:S01]  /*1290*/  IMAD R228, R29, UR6, RZ ;  /* 0x000000061de47c24 */ /* 0x000fe2000f8e02ff */
[----:B------:R-:W-:Y:S01]  /*12a0*/  ISETP.NE.AND P4, PT, RZ, UR5, PT ;  /* 0x00000005ff007c0c */ /* 0x000fe2000bf85270 */
[----:B------:R-:W-:Y:S01]  /*12b0*/  IMAD.MOV.U32 R215, RZ, RZ, RZ ;  /* 0x000000ffffd77224 */ /* 0x000fe200078e00ff */
[----:B------:R-:W-:Y:S01]  /*12c0*/  IADD3 R32, P3, PT, R214, R32, RZ ;  /* 0x00000020d6207210 */ /* 0x000fe20007f7e0ff */
[----:B------:R-:W3:Y:S01]  /*12d0*/  LDCU.64 UR12, c[0x0][0x3c8] ;  /* 0x00007900ff0c77ac */ /* 0x000ee20008000a00 */
[C---:B------:R-:W-:Y:S01]  /*12e0*/  IMAD R27, R240.reuse, 0x40, R27 ;  /* 0x00000040f01b7824 */ /* 0x040fe200078e021b */
[----:B------:R-:W4:Y:S01]  /*12f0*/  LDC.64 R218, c[0x0][0x590] ;  /* 0x00016400ffda7b82 */ /* 0x000f220000000a00 */
[----:B------:R-:W-:Y:S01]  /*1300*/  LEA R21, R240, R21, 0x6 ;  /* 0x00000015f0157211 */ /* 0x000fe200078e30ff */
[----:B------:R-:W5:Y:S01]  /*1310*/  LDCU.64 UR6, c[0x0][0x550] ;  /* 0x0000aa00ff0677ac */ /* 0x000f620008000a00 */
[----:B------:R-:W-:Y:S01]  /*1320*/  BSSY.RECONVERGENT B1, `(.L_x_1) ;  /* 0x000044c000017945 */ /* 0x000fe20003800200 */
[----:B------:R-:W5:Y:S04]  /*1330*/  LDCU.64 UR4, c[0x0][0x570] ;  /* 0x0000ae00ff0477ac */ /* 0x000f680008000a00 */
[----:B------:R-:W3:Y:S01]  /*1340*/  LDC.64 R6, c[0x0][0x3b0] ;  /* 0x0000ec00ff067b82 */ /* 0x000ee20000000a00 */
[----:B------:R-:W5:Y:S01]  /*1350*/  LDCU.64 UR10, c[0x0][0x380] ;  /* 0x00007000ff0a77ac */ /* 0x000f620008000a00 */
[----:B--2---:R-:W-:Y:S01]  /*1360*/  IMAD.WIDE.U32 R34, R8, UR14, RZ ;  /* 0x0000000e08227c25 */ /* 0x004fe2000f8e00ff */
[----:B------:R-:W-:-:S05]  /*1370*/  SHF.R.S32.HI R8, RZ, 0x1f, R28 ;  /* 0x0000001fff087819 */ /* 0x000fca000001141c */
[----:B------:R-:W2:Y:S01]  /*1380*/  LDC.64 R248, c[0x0][0x420] ;  /* 0x00010800fff87b82 */ /* 0x000ea20000000a00 */
[----:B------:R-:W-:Y:S01]  /*1390*/  IADD3.X R26, PT, PT, R26, R33, R8, P2, P1 ;  /* 0x000000211a1a7210 */ /* 0x000fe200017e2408 */
[----:B------:R-:W-:Y:S01]  /*13a0*/  IMAD.X R33, RZ, RZ, R24, P3 ;  /* 0x000000ffff217224 */ /* 0x000fe200018e0618 */
[----:B-1----:R-:W-:Y:S02]  /*13b0*/  LOP3.LUT R29, R12, 0x1f, RZ, 0xc0, !PT ;  /* 0x0000001f0c1d7812 */ /* 0x002fe400078ec0ff */
[----:B------:R-:W-:Y:S01]  /*13c0*/  SEL R30, R34, RZ, P4 ;  /* 0x000000ff221e7207 */ /* 0x000fe20002000000 */
[----:B----4-:R-:W-:Y:S02]  /*13d0*/  IMAD R34, R25, R218, RZ ;  /* 0x000000da19227224 */ /* 0x010fe400078e02ff */
[----:B------:R-:W-:Y:S02]  /*13e0*/  IMAD R28, R207, R228, R29 ;  /* 0x000000e4cf1c7224 */ /* 0x000fe400078e021d */
[----:B------:R-:W-:-:S02]  /*13f0*/  IMAD R29, R9, UR14, R35 ;  /* 0x0000000e091d7c24 */ /* 0x000fc4000f8e0223 */
[----:B------:R-:W1:Y:S01]  /*1400*/  LDC.64 R8, c[0x0][0x598] ;  /* 0x00016600ff087b82 */ /* 0x000e620000000a00 */
[C---:B------:R-:W-:Y:S01]  /*1410*/  IMAD R34, R23.reuse, R219, R34 ;  /* 0x000000db17227224 */ /* 0x040fe200078e0222 */
[----:B------:R-:W-:Y:S01]  /*1420*/  IADD3 R30, P2, P1, R28, R31, R30 ;  /* 0x0000001f1c1e7210 */ /* 0x000fe2000795e01e */
[----:B------:R-:W-:Y:S01]  /*1430*/  IMAD.WIDE.U32 R32, R23, R218, R32 ;  /* 0x000000da17207225 */ /* 0x000fe200078e0020 */
[----:B------:R-:W-:-:S03]  /*1440*/  SEL R29, R29, RZ, P4 ;  /* 0x000000ff1d1d7207 */ /* 0x000fc60002000000 */
[----:B---3--:R-:W-:Y:S01]  /*1450*/  IMAD R24, R25, R6, RZ ;  /* 0x0000000619187224 */ /* 0x008fe200078e02ff */
[----:B------:R-:W-:Y:S01]  /*1460*/  IADD3 R33, PT, PT, R33, R34, RZ ;  /* 0x0000002221217210 */ /* 0x000fe20007ffe0ff */
[----:B------:R-:W-:-:S04]  /*1470*/  IMAD.WIDE.U32 R36, R23, R6, R214 ;  /* 0x0000000617247225 */ /* 0x000fc800078e00d6 */
[----:B------:R-:W-:Y:S01]  /*1480*/  IMAD R24, R23, R7, R24 ;  /* 0x0000000717187224 */ /* 0x000fe200078e0218 */
[----:B------:R-:W-:Y:S01]  /*1490*/  IADD3 R36, P3, PT, R22, R36, RZ ;  /* 0x0000002416247210 */ /* 0x000fe20007f7e0ff */
[----:B--2---:R-:W-:Y:S01]  /*14a0*/  IMAD.WIDE R248, R21, 0x4, R248 ;  /* 0x0000000415f87825 */ /* 0x004fe200078e02f8 */
[----:B------:R-:W-:Y:S02]  /*14b0*/  SHF.R.S32.HI R23, RZ, 0x1f, R28 ;  /* 0x0000001fff177819 */ /* 0x000fe4000001141c */
[----:B------:R-:W-:Y:S01]  /*14c0*/  IADD3.X R37, PT, PT, R17, R37, R24, P3, !PT ;  /* 0x0000002511257210 */ /* 0x000fe20001ffe418 */
[----:B------:R-:W-:Y:S01]  /*14d0*/  IMAD.SHL.U32 R17, R228, 0x40, RZ ;  /* 0x00000040e4117824 */ /* 0x000fe200078e00ff */
[----:B------:R-:W2:Y:S01]  /*14e0*/  LDC.64 R24, c[0x0][0x5e8] ;  /* 0x00017a00ff187b82 */ /* 0x000ea20000000a00 */
[----:B------:R-:W-:Y:S01]  /*14f0*/  IADD3.X R23, PT, PT, R23, R26, R29, P2, P1 ;  /* 0x0000001a17177210 */ /* 0x000fe200017e241d */
[----:B------:R-:W-:Y:S02]  /*1500*/  IMAD.WIDE.U32 R36, R204, UR12, R36 ;  /* 0x0000000ccc247c25 */ /* 0x000fe4000f8e0024 */
[----:B------:R-:W-:-:S02]  /*1510*/  IADD3 R30, P1, PT, R17, R30, RZ ;  /* 0x0000001e111e7210 */ /* 0x000fc40007f3e0ff */
[----:B------:R-:W-:Y:S01]  /*1520*/  SHF.L.U64.HI R22, R6, 0x5, R7 ;  /* 0x0000000506167819 */ /* 0x000fe20000010207 */
[----:B-1----:R-:W-:Y:S01]  /*1530*/  IMAD.WIDE.U32 R32, R204, R8, R32 ;  /* 0x00000008cc207225 */ /* 0x002fe200078e0020 */
[----:B------:R-:W-:Y:S02]  /*1540*/  LEA.HI.X.SX32 R23, R17, R23, 0x1, P1 ;  /* 0x0000001711177211 */ /* 0x000fe400008f0eff */
[----:B-----5:R-:W-:Y:S01]  /*1550*/  LEA R246, P1, R30, UR4, 0x2 ;  /* 0x000000041ef67c11 */ /* 0x020fe2000f8210ff */
[C---:B------:R-:W-:Y:S02]  /*1560*/  IMAD R33, R204.reuse, R9, R33 ;  /* 0x00000009cc217224 */ /* 0x040fe400078e0221 */
[----:B------:R-:W-:Y:S01]  /*1570*/  IMAD R37, R204, UR13, R37 ;  /* 0x0000000dcc257c24 */ /* 0x000fe2000f8e0225 */
[----:B------:R-:W-:Y:S01]  /*1580*/  LEA.HI.X R247, R30, UR5, R23, 0x2, P1 ;  /* 0x000000051ef77c11 */ /* 0x000fe200088f1417 */
[C---:B------:R-:W-:Y:S01]  /*1590*/  IMAD.WIDE.U32 R8, R209.reuse, R218, R32 ;  /* 0x000000dad1087225 */ /* 0x040fe200078e0020 */
[----:B------:R-:W-:-:S02]  /*15a0*/  IADD3 R17, P1, PT, R209, 0x20, RZ ;  /* 0x00000020d1117810 */ /* 0x000fc40007f3e0ff */
[----:B------:R-:W-:Y:S01]  /*15b0*/  SHF.L.U32 R23, R6, 0x5, RZ ;  /* 0x0000000506177819 */ /* 0x000fe200000006ff */
[C---:B------:R-:W-:Y:S01]  /*15c0*/  IMAD R227, R209.reuse, R219, R9 ;  /* 0x000000dbd1e37224 */ /* 0x040fe200078e0209 */
[----:B------:R-:W-:Y:S01]  /*15d0*/  LEA R226, P2, R8, UR6, 0x1 ;  /* 0x0000000608e27c11 */ /* 0x000fe2000f8408ff */
[C---:B------:R-:W-:Y:S01]  /*15e0*/  IMAD.WIDE.U32 R28, R209.reuse, R6, R36 ;  /* 0x00000006d11c7225 */ /* 0x040fe200078e0024 */
[----:B------:R-:W-:Y:S02]  /*15f0*/  SHF.L.U64.HI R219, R218, 0x5, R219 ;  /* 0x00000005dadb7819 */ /* 0x000fe400000102db */
[----:B------:R-:W-:Y:S01]  /*1600*/  LEA.HI.X R227, R8, UR7, R227, 0x1, P2 ;  /* 0x0000000708e37c11 */ /* 0x000fe200090f0ce3 */
[----:B------:R-:W-:Y:S01]  /*1610*/  IMAD R225, R209, R7, R29 ;  /* 0x00000007d1e17224 */ /* 0x000fe200078e021d */
[----:B------:R-:W-:Y:S01]  /*1620*/  ISETP.GT.AND P2, PT, R13, RZ, PT ;  /* 0x000000ff0d00720c */ /* 0x000fe20003f44270 */
[----:B--2---:R-:W-:Y:S01]  /*1630*/  IMAD.WIDE R220, R27, 0x4, R24 ;  /* 0x000000041bdc7825 */ /* 0x004fe200078e0218 */
[----:B------:R-:W-:-:S02]  /*1640*/  LEA R224, P3, R28, UR10, 0x1 ;  /* 0x0000000a1ce07c11 */ /* 0x000fc4000f8608ff */
[----:B------:R-:W-:Y:S01]  /*1650*/  IADD3.X R21, PT, PT, RZ, RZ, RZ, P1, !PT ;  /* 0x000000ffff157210 */ /* 0x000fe20000ffe4ff */
[----:B------:R-:W-:Y:S01]  /*1660*/  IMAD.MOV.U32 R222, RZ, RZ, R220 ;  /* 0x000000ffffde7224 */ /* 0x000fe200078e00dc */
[----:B------:R-:W-:Y:S01]  /*1670*/  LEA.HI.X R225, R28, UR11, R225, 0x1, P3 ;  /* 0x0000000b1ce17c11 */ /* 0x000fe200098f0ce1 */
[----:B------:R-:W-:-:S06]  /*1680*/  IMAD.SHL.U32 R220, R218, 0x20, RZ ;  /* 0x00000020dadc7824 */ /* 0x000fcc00078e00ff */
[----:B------:R-:W-:Y:S05]  /*1690*/  @P2 BRA `(.L_x_12) ;  /* 0x0000000400982947 */ /* 0x000fea0003800000 */
[----:B------:R-:W-:Y:S05]  /*16a0*/  @P0 BRA `(.L_x_13) ;  /* 0x0000000000300947 */ /* 0x000fea0003800000 */
        /* <DEDUP_REMOVED lines=11> */
[----:B------:R-:W-:Y:S05]  /*1760*/  BRA `(.L_x_14) ;  /* 0x0000000000147947 */ /* 0x000fea0003800000 */
.L_x_13:
[----:B------:R-:W1:Y:S01]  /*1770*/  LDC.64 R6, c[0x0][0x5c0] ;  /* 0x00017000ff067b82 */ /* 0x000e620000000a00 */
[----:B------:R-:W-:-:S05]  /*1780*/  IADD3 R4, PT, PT, R242, R245, RZ ;  /* 0x000000f5f2047210 */ /* 0x000fca0007ffe0ff */
[C---:B-1----:R-:W-:Y:S02]  /*1790*/  IMAD R8, R4.reuse, R7, RZ ;  /* 0x0000000704087224 */ /* 0x042fe400078e02ff */
[----:B------:R-:W-:-:S05]  /*17a0*/  IMAD.WIDE.U32 R10, R4, R6, RZ ;  /* 0x00000006040a7225 */ /* 0x000fca00078e00ff */
[----:B------:R-:W-:Y:S02]  /*17b0*/  IADD3 R8, PT, PT, R11, R8, RZ ;  /* 0x000000080b087210 */ /* 0x000fe40007ffe0ff */
.L_x_14:
        /* <DEDUP_REMOVED lines=13> */
.L_x_15:
[----:B------:R-:W1:Y:S01]  /*1890*/  LDC.64 R4, c[0x0][0x5c8] ;  /* 0x00017200ff047b82 */ /* 0x000e620000000a00 */
[----:B------:R-:W-:-:S05]  /*18a0*/  IADD3 R242, PT, PT, R242, R245, RZ ;  /* 0x000000f5f2f27210 */ /* 0x000fca0007ffe0ff */
[C---:B-1----:R-:W-:Y:S02]  /*18b0*/  IMAD R11, R242.reuse, R5, RZ ;  /* 0x00000005f20b7224 */ /* 0x042fe400078e02ff */
[----:B------:R-:W-:-:S05]  /*18c0*/  IMAD.WIDE.U32 R12, R242, R4, RZ ;  /* 0x00000004f20c7225 */ /* 0x000fca00078e00ff */
[----:B------:R-:W-:Y:S02]  /*18d0*/  IADD3 R11, PT, PT, R13, R11, RZ ;  /* 0x0000000b0d0b7210 */ /* 0x000fe40007ffe0ff */
.L_x_16:
[----:B------:R-:W1:Y:S01]  /*18e0*/  LDCU.64 UR4, c[0x0][0x5d8] ;  /* 0x0000bb00ff0477ac */ /* 0x000e620008000a00 */
[C---:B------:R-:W-:Y:S01]  /*18f0*/  IMAD R14, R6.reuse, UR18, RZ ;  /* 0x00000012060e7c24 */ /* 0x040fe2000f8e02ff */
[----:B------:R-:W-:Y:S01]  /*1900*/  IADD3 R243, PT, PT, R243, -UR19, RZ ;  /* 0x80000013f3f37c10 */ /* 0x000fe2000fffe0ff */
[----:B------:R-:W-:Y:S01]  /*1910*/  IMAD.WIDE.U32 R18, R6, UR19, R214 ;  /* 0x0000001306127c25 */ /* 0x000fe2000f8e00d6 */
[----:B------:R-:W-:Y:S02]  /*1920*/  BSSY.RECONVERGENT B0, `(.L_x_17) ;  /* 0x0000011000007945 */ /* 0x000fe40003800200 */
[-C--:B------:R-:W-:Y:S01]  /*1930*/  ISETP.GE.AND P2, PT, R209, R243.reuse, PT ;  /* 0x000000f3d100720c */ /* 0x080fe20003f46270 */
[----:B------:R-:W-:Y:S01]  /*1940*/  IMAD R9, R7, UR19, R14 ;  /* 0x0000001307097c24 */ /* 0x000fe2000f8e020e */
[----:B------:R-:W-:Y:S02]  /*1950*/  IADD3 R14, P0, PT, R10, R18, RZ ;  /* 0x000000120a0e7210 */ /* 0x000fe40007f1e0ff */
[----:B------:R-:W-:-:S02]  /*1960*/  ISETP.GE.AND P1, PT, R210, R243, PT ;  /* 0x000000f3d200720c */ /* 0x000fc40003f26270 */
[----:B------:R-:W-:-:S03]  /*1970*/  IADD3.X R15, PT, PT, R8, R19, R9, P0, !PT ;  /* 0x00000013080f7210 */ /* 0x000fc600007fe409 */
[----:B-1----:R-:W-:-:S04]  /*1980*/  IMAD.WIDE.U32 R14, R204, UR4, R14 ;  /* 0x00000004cc0e7c25 */ /* 0x002fc8000f8e000e */
[----:B------:R-:W-:Y:S01]  /*1990*/  IMAD R9, R204, UR5, R15 ;  /* 0x00000005cc097c24 */ /* 0x000fe2000f8e020f */
[----:B------:R-:W-:Y:S06]  /*19a0*/  @P2 BRA `(.L_x_18) ;  /* 0x0000000000202947 */ /* 0x000fec0003800000 */
[----:B------:R-:W1:Y:S01]  /*19b0*/  LDCU.64 UR4, c[0x0][0x560] ;  /* 0x0000ac00ff0477ac */ /* 0x000e620008000a00 */
[----:B------:R-:W-:-:S05]  /*19c0*/  MOV R8, R14 ;  /* 0x0000000e00087202 */ /* 0x000fca0000000f00 */
[----:B------:R-:W-:-:S04]  /*19d0*/  IMAD.WIDE.U32 R18, R209, R6, R8 ;  /* 0x00000006d1127225 */ /* 0x000fc800078e0008 */
[----:B------:R-:W-:Y:S01]  /*19e0*/  IMAD R8, R209, R7, R19 ;  /* 0x00000007d1087224 */ /* 0x000fe200078e0213 */
[----:B-1----:R-:W-:-:S04]  /*19f0*/  LEA R22, P0, R18, UR4, 0x1 ;  /* 0x0000000412167c11 */ /* 0x002fc8000f8008ff */
[----:B------:R-:W-:-:S05]  /*1a00*/  LEA.HI.X R23, R18, UR5, R8, 0x1, P0 ;  /* 0x0000000512177c11 */ /* 0x000fca00080f0c08 */
[----:B------:R1:W-:Y:S04]  /*1a10*/  STG.E.128 desc[UR16][R22.64], RZ ;  /* 0x000000ff16007986 */ /* 0x0003e8000c101d10 */
[----:B------:R1:W-:Y:S02]  /*1a20*/  STG.E.128 desc[UR16][R22.64+0x80], RZ ;  /* 0x000080ff16007986 */ /* 0x0003e4000c101d10 */
.L_x_18:
[----:B------:R-:W-:Y:S05]  /*1a30*/  BSYNC.RECONVERGENT B0 ;  /* 0x0000000000007941 */ /* 0x000fea0003800200 */
.L_x_17:
[----:B------:R-:W-:Y:S04]  /*1a40*/  BSSY.RECONVERGENT B0, `(.L_x_19) ;  /* 0x000000c000007945 */ /* 0x000fe80003800200 */
[----:B------:R-:W-:Y:S05]  /*1a50*/  @P1 BRA `(.L_x_20) ;  /* 0x0000000000281947 */ /* 0x000fea0003800000 */
[----:B------:R-:W2:Y:S01]  /*1a60*/  LDCU.64 UR4, c[0x0][0x560] ;  /* 0x0000ac00ff0477ac */ /* 0x000ea20008000a00 */
[----:B------:R-:W-:Y:S01]  /*1a70*/  MOV R15, R9 ;  /* 0x00000009000f7202 */ /* 0x000fe20000000f00 */
[-C--:B------:R-:W-:Y:S02]  /*1a80*/  IMAD R8, R21, R6.reuse, RZ ;  /* 0x0000000615087224 */ /* 0x080fe400078e02ff */
[----:B------:R-:W-:-:S04]  /*1a90*/  IMAD.WIDE.U32 R14, R17, R6, R14 ;  /* 0x00000006110e7225 */ /* 0x000fc800078e000e */
[----:B------:R-:W-:-:S05]  /*1aa0*/  IMAD R8, R17, R7, R8 ;  /* 0x0000000711087224 */ /* 0x000fca00078e0208 */
[----:B------:R-:W-:Y:S02]  /*1ab0*/  IADD3 R7, PT, PT, R15, R8, RZ ;  /* 0x000000080f077210 */ /* 0x000fe40007ffe0ff */
[----:B--2---:R-:W-:-:S04]  /*1ac0*/  LEA R6, P0, R14, UR4, 0x1 ;  /* 0x000000040e067c11 */ /* 0x004fc8000f8008ff */
[----:B------:R-:W-:-:S05]  /*1ad0*/  LEA.HI.X R7, R14, UR5, R7, 0x1, P0 ;  /* 0x000000050e077c11 */ /* 0x000fca00080f0c07 */
[----:B------:R2:W-:Y:S04]  /*1ae0*/  STG.E.128 desc[UR16][R6.64], RZ ;  /* 0x000000ff06007986 */ /* 0x0005e8000c101d10 */
[----:B------:R2:W-:Y:S02]  /*1af0*/  STG.E.128 desc[UR16][R6.64+0x80], RZ ;  /* 0x000080ff06007986 */ /* 0x0005e4000c101d10 */
.L_x_20:
[----:B------:R-:W-:Y:S05]  /*1b00*/  BSYNC.RECONVERGENT B0 ;  /* 0x0000000000007941 */ /* 0x000fea0003800200 */
.L_x_19:
[----:B------:R-:W3:Y:S01]  /*1b10*/  LDCU.64 UR4, c[0x0][0x5e0] ;  /* 0x0000bc00ff0477ac */ /* 0x000ee20008000a00 */
[C---:B------:R-:W-:Y:S01]  /*1b20*/  IMAD.WIDE.U32 R8, R4.reuse, UR19, R214 ;  /* 0x0000001304087c25 */ /* 0x040fe2000f8e00d6 */
[----:B------:R-:W-:Y:S03]  /*1b30*/  BSSY.RECONVERGENT B0, `(.L_x_21) ;  /* 0x0000010000007945 */ /* 0x000fe60003800200 */
[----:B--2---:R-:W-:Y:S01]  /*1b40*/  IMAD R6, R4, UR18, RZ ;  /* 0x0000001204067c24 */ /* 0x004fe2000f8e02ff */
[----:B------:R-:W-:-:S03]  /*1b50*/  IADD3 R8, P0, PT, R12, R8, RZ ;  /* 0x000000080c087210 */ /* 0x000fc60007f1e0ff */
[----:B------:R-:W-:-:S05]  /*1b60*/  IMAD R6, R5, UR19, R6 ;  /* 0x0000001305067c24 */ /* 0x000fca000f8e0206 */
[----:B------:R-:W-:-:S03]  /*1b70*/  IADD3.X R9, PT, PT, R11, R9, R6, P0, !PT ;  /* 0x000000090b097210 */ /* 0x000fc600007fe406 */
[----:B---3--:R-:W-:-:S04]  /*1b80*/  IMAD.WIDE.U32 R8, R204, UR4, R8 ;  /* 0x00000004cc087c25 */ /* 0x008fc8000f8e0008 */
[----:B------:R-:W-:Y:S01]  /*1b90*/  IMAD R7, R204, UR5, R9 ;  /* 0x00000005cc077c24 */ /* 0x000fe2000f8e0209 */
[----:B------:R-:W-:Y:S06]  /*1ba0*/  @P2 BRA `(.L_x_22) ;  /* 0x0000000000202947 */ /* 0x000fec0003800000 */
[----:B------:R-:W2:Y:S01]  /*1bb0*/  LDCU.64 UR4, c[0x0][0x568] ;  /* 0x0000ad00ff0477ac */ /* 0x000ea20008000a00 */
[----:B------:R-:W-:-:S05]  /*1bc0*/  MOV R6, R8 ;  /* 0x0000000800067202 */ /* 0x000fca0000000f00 */
[----:B------:R-:W-:-:S04]  /*1bd0*/  IMAD.WIDE.U32 R10, R209, R4, R6 ;  /* 0x00000004d10a7225 */ /* 0x000fc800078e0006 */
[----:B------:R-:W-:Y:S01]  /*1be0*/  IMAD R6, R209, R5, R11 ;  /* 0x00000005d1067224 */ /* 0x000fe200078e020b */
[----:B--2---:R-:W-:-:S04]  /*1bf0*/  LEA R12, P0, R10, UR4, 0x1 ;  /* 0x000000040a0c7c11 */ /* 0x004fc8000f8008ff */
[----:B------:R-:W-:-:S05]  /*1c00*/  LEA.HI.X R13, R10, UR5, R6, 0x1, P0 ;  /* 0x000000050a0d7c11 */ /* 0x000fca00080f0c06 */
[----:B------:R2:W-:Y:S04]  /*1c10*/  STG.E.128 desc[UR16][R12.64], RZ ;  /* 0x000000ff0c007986 */ /* 0x0005e8000c101d10 */
[----:B------:R2:W-:Y:S02]  /*1c20*/  STG.E.128 desc[UR16][R12.64+0x80], RZ ;  /* 0x000080ff0c007986 */ /* 0x0005e4000c101d10 */
.L_x_22:
[----:B------:R-:W-:Y:S05]  /*1c30*/  BSYNC.RECONVERGENT B0 ;  /* 0x0000000000007941 */ /* 0x000fea0003800200 */
.L_x_21:
[----:B------:R-:W-:Y:S05]  /*1c40*/  @P1 BRA `(.L_x_23) ;  /* 0x0000003800e41947 */ /* 0x000fea0003800000 */
[----:B------:R-:W3:Y:S01]  /*1c50*/  LDCU.64 UR4, c[0x0][0x568] ;  /* 0x0000ad00ff0477ac */ /* 0x000ee20008000a00 */
[----:B------:R-:W-:Y:S01]  /*1c60*/  MOV R9, R7 ;  /* 0x0000000700097202 */ /* 0x000fe20000000f00 */
[-C--:B------:R-:W-:Y:S02]  /*1c70*/  IMAD R6, R21, R4.reuse, RZ ;  /* 0x0000000415067224 */ /* 0x080fe400078e02ff */
[----:B------:R-:W-:-:S04]  /*1c80*/  IMAD.WIDE.U32 R8, R17, R4, R8 ;  /* 0x0000000411087225 */ /* 0x000fc800078e0008 */
[----:B------:R-:W-:-:S05]  /*1c90*/  IMAD R5, R17, R5, R6 ;  /* 0x0000000511057224 */ /* 0x000fca00078e0206 */
[----:B------:R-:W-:Y:S02]  /*1ca0*/  IADD3 R5, PT, PT, R9, R5, RZ ;  /* 0x0000000509057210 */ /* 0x000fe40007ffe0ff */
[----:B---3--:R-:W-:-:S04]  /*1cb0*/  LEA R4, P0, R8, UR4, 0x1 ;  /* 0x0000000408047c11 */ /* 0x008fc8000f8008ff */
[----:B------:R-:W-:-:S05]  /*1cc0*/  LEA.HI.X R5, R8, UR5, R5, 0x1, P0 ;  /* 0x0000000508057c11 */ /* 0x000fca00080f0c05 */
[----:B------:R3:W-:Y:S04]  /*1cd0*/  STG.E.128 desc[UR16][R4.64], RZ ;  /* 0x000000ff04007986 */ /* 0x0007e8000c101d10 */
[----:B------:R3:W-:Y:S01]  /*1ce0*/  STG.E.128 desc[UR16][R4.64+0x80], RZ ;  /* 0x000080ff04007986 */ /* 0x0007e2000c101d10 */
[----:B------:R-:W-:Y:S05]  /*1cf0*/  BRA `(.L_x_23) ;  /* 0x0000003800b87947 */ /* 0x000fea0003800000 */
.L_x_12:
[----:B------:R-:W-:Y:S01]  /*1d00*/  VIADD R217, R243, -UR19 ;  /* 0x80000013f3d97c36 */ /* 0x000fe20008000000 */
[----:B------:R-:W1:Y:S01]  /*1d10*/  LDCU.64 UR4, c[0x0][0x3d8] ;  /* 0x00007b00ff0477ac */ /* 0x000e620008000a00 */
[C---:B------:R-:W-:Y:S02]  /*1d20*/  IMAD R6, R10.reuse, UR18, RZ ;  /* 0x000000120a067c24 */ /* 0x040fe4000f8e02ff */
[----:B------:R-:W-:Y:S01]  /*1d30*/  IMAD.WIDE.U32 R8, R10, UR19, R214 ;  /* 0x000000130a087c25 */ /* 0x000fe2000f8e00d6 */
[-C--:B------:R-:W-:Y:S01]  /*1d40*/  ISETP.GE.AND P6, PT, R209, R217.reuse, PT ;  /* 0x000000d9d100720c */ /* 0x080fe20003fc6270 */
[----:B------:R-:W2:Y:S01]  /*1d50*/  LDCU UR6, c[0x0][0x45c] ;  /* 0x00008b80ff0677ac */ /* 0x000ea20008000800 */
[----:B------:R-:W-:Y:S01]  /*1d60*/  ISETP.GE.AND P5, PT, R210, R217, PT ;  /* 0x000000d9d200720c */ /* 0x000fe20003fa6270 */
[----:B------:R-:W-:Y:S01]  /*1d70*/  IMAD R6, R11, UR19, R6 ;  /* 0x000000130b067c24 */ /* 0x000fe2000f8e0206 */
[----:B------:R-:W-:Y:S01]  /*1d80*/  IADD3 R26, P0, PT, R20, R8, RZ ;  /* 0x00000008141a7210 */ /* 0x000fe20007f1e0ff */
[----:B------:R-:W-:-:S04]  /*1d90*/  IMAD.WIDE.U32 R32, R4, UR19, R214 ;  /* 0x0000001304207c25 */ /* 0x000fc8000f8e00d6 */
[C---:B------:R-:W-:Y:S01]  /*1da0*/  IMAD R13, R240.reuse, -0x40, R13 ;  /* 0xffffffc0f00d7824 */ /* 0x040fe200078e020d */
[----:B------:R-:W-:Y:S01]  /*1db0*/  IADD3.X R27, PT, PT, R19, R9, R6, P0, !PT ;  /* 0x00000009131b7210 */ /* 0x000fe200007fe406 */
[----:B------:R-:W-:Y:S01]  /*1dc0*/  IMAD.MOV.U32 R239, RZ, RZ, 0x7f800000 ;  /* 0x7f800000ffef7424 */ /* 0x000fe200078e00ff */
[----:B------:R-:W-:Y:S01]  /*1dd0*/  LOP3.LUT R19, R240, 0x80000001, RZ, 0xc0, !PT ;  /* 0x80000001f0137812 */ /* 0x000fe200078ec0ff */
[----:B------:R-:W3:Y:S01]  /*1de0*/  @!P6 LDC.64 R8, c[0x0][0x390] ;  /* 0x0000e400ff08eb82 */ /* 0x000ee20000000a00 */
[----:B-1----:R-:W-:Y:S01]  /*1df0*/  IMAD R6, R14, UR4, RZ ;  /* 0x000000040e067c24 */ /* 0x002fe2000f8e02ff */
[----:B------:R-:W-:Y:S01]  /*1e00*/  IADD3 R18, P0, PT, R18, R32, RZ ;  /* 0x0000002012127210 */ /* 0x000fe20007f1e0ff */
[----:B------:R-:W-:Y:S01]  /*1e10*/  IMAD.WIDE.U32 R26, R15, UR4, R26 ;  /* 0x000000040f1a7c25 */ /* 0x000fe2000f8e001a */
[----:B------:R-:W-:Y:S02]  /*1e20*/  ISETP.NE.AND P2, PT, R19, 0x1, PT ;  /* 0x000000011300780c */ /* 0x000fe40003f45270 */
[-C--:B------:R-:W-:Y:S01]  /*1e30*/  ISETP.GE.AND P3, PT, R210, R13.reuse, PT ;  /* 0x0000000dd200720c */ /* 0x080fe20003f66270 */
[----:B------:R-:W-:Y:S01]  /*1e40*/  IMAD R7, R15, UR5, R6 ;  /* 0x000000050f077c24 */ /* 0x000fe2000f8e0206 */
[----:B------:R-:W1:Y:S01]  /*1e50*/  LDCU.64 UR4, c[0x0][0x3d0] ;  /* 0x00007a00ff0477ac */ /* 0x000e620008000a00 */
[----:B------:R-:W-:Y:S01]  /*1e60*/  @!P5 IMAD R20, R21, R10, RZ ;  /* 0x0000000a1514d224 */ /* 0x000fe200078e02ff */
[----:B------:R-:W-:Y:S01]  /*1e70*/  SEL R188, RZ, 0x4000, P2 ;  /* 0x00004000ffbc7807 */ /* 0x000fe20001000000 */
[----:B------:R-:W-:Y:S01]  /*1e80*/  IMAD.IADD R27, R27, 0x1, R7 ;  /* 0x000000011b1b7824 */ /* 0x000fe200078e0207 */
[----:B------:R-:W-:Y:S01]  /*1e90*/  ISETP.GE.AND P2, PT, R206, R13, PT ;  /* 0x0000000dce00720c */ /* 0x000fe20003f46270 */
[----:B------:R-:W4:Y:S01]  /*1ea0*/  @!P5 LDC.64 R6, c[0x0][0x390] ;  /* 0x0000e400ff06db82 */ /* 0x000f220000000a00 */
[----:B------:R-:W-:-:S02]  /*1eb0*/  @!P5 IMAD R20, R17, R11, R20 ;  /* 0x0000000b1114d224 */ /* 0x000fc400078e0214 */
[----:B------:R-:W-:-:S04]  /*1ec0*/  @!P6 IMAD.WIDE.U32 R24, R209, R10, R26 ;  /* 0x0000000ad118e225 */ /* 0x000fc800078e001a */
[----:B------:R-:W-:-:S04]  /*1ed0*/  @!P5 IMAD.WIDE.U32 R28, R17, R10, R26 ;  /* 0x0000000a111cd225 */ /* 0x000fc800078e001a */
[----:B------:R-:W-:Y:S01]  /*1ee0*/  IMAD.MOV.U32 R238, RZ, RZ, 0x7f800000 ;  /* 0x7f800000ffee7424 */ /* 0x000fe200078e00ff */
[----:B---3--:R-:W-:Y:S01]  /*1ef0*/  @!P6 LEA R30, P1, R24, R8, 0x1 ;  /* 0x00000008181ee211 */ /* 0x008fe200078208ff */
[----:B------:R-:W-:Y:S01]  /*1f00*/  IMAD R26, R4, UR18, RZ ;  /* 0x00000012041a7c24 */ /* 0x000fe2000f8e02ff */
[----:B------:R-:W3:Y:S01]  /*1f10*/  S2R R216, SR_TID.X ;  /* 0x0000000000d87919 */ /* 0x000ee20000002100 */
[----:B------:R-:W-:Y:S01]  /*1f20*/  @!P6 IMAD R10, R209, R11, R25 ;  /* 0x0000000bd10ae224 */ /* 0x000fe200078e0219 */
[----:B------:R-:W2:Y:S01]  /*1f30*/  LDC R215, c[0x0][0x44c] ;  /* 0x00011300ffd77b82 */ /* 0x000ea20000000800 */
[----:B------:R-:W-:Y:S02]  /*1f40*/  IMAD R11, R5, UR19, R26 ;  /* 0x00000013050b7c24 */ /* 0x000fe4000f8e021a */
[----:B------:R-:W-:Y:S01]  /*1f50*/  VIADD R8, R206, 0x8 ;  /* 0x00000008ce087836 */ /* 0x000fe20000000000 */
[----:B------:R-:W-:Y:S01]  /*1f60*/  @!P6 LEA.HI.X R31, R24, R9, R10, 0x1, P1 ;  /* 0x00000009181fe211 */ /* 0x000fe200008f0c0a */
[----:B-1----:R-:W-:Y:S01]  /*1f70*/  IMAD R14, R14, UR4, RZ ;  /* 0x000000040e0e7c24 */ /* 0x002fe2000f8e02ff */
[----:B------:R-:W-:-:S02]  /*1f80*/  IADD3.X R19, PT, PT, R16, R33, R11, P0, !PT ;  /* 0x0000002110137210 */ /* 0x000fc400007fe40b */
[----:B------:R-:W-:Y:S01]  /*1f90*/  @P4 BAR.SYNC.DEFER_BLOCKING 0x0 ;  /* 0x0000000000004b1d */ /* 0x000fe20000010000 */
[----:B------:R-:W-:Y:S01]  /*1fa0*/  ISETP.GE.AND P1, PT, R8, R13, PT ;  /* 0x0000000d0800720c */ /* 0x000fe20003f26270 */
[C---:B------:R-:W-:Y:S01]  /*1fb0*/  IMAD R14, R15.reuse, UR5, R14 ;  /* 0x000000050f0e7c24 */ /* 0x040fe2000f8e020e */
[----:B----4-:R-:W-:Y:S01]  /*1fc0*/  @!P5 LEA R24, P4, R28, R6, 0x1 ;  /* 0x000000061c18d211 */ /* 0x010fe200078808ff */
[----:B------:R-:W-:Y:S01]  /*1fd0*/  IMAD.WIDE.U32 R8, R15, UR4, R18 ;  /* 0x000000040f087c25 */ /* 0x000fe2000f8e0012 */
[C---:B------:R-:W-:Y:S01]  /*1fe0*/  @!P3 LEA R10, P0, R220.reuse, R226, 0x1 ;  /* 0x000000e2dc0ab211 */ /* 0x040fe200078008ff */
[----:B------:R-:W-:Y:S02]  /*1ff0*/  UIADD3 UR7, UPT, UPT, UR19, 0x40, URZ ;  /* 0x0000004013077890 */ /* 0x000fe4000fffe0ff */
[----:B------:R-:W-:Y:S01]  /*2000*/  IMAD.IADD R9, R9, 0x1, R14 ;  /* 0x0000000109097824 */ /* 0x000fe200078e020e */
[----:B------:R-:W-:Y:S01]  /*2010*/  @!P3 LEA.HI.X R11, R220, R227, R219, 0x1, P0 ;  /* 0x000000e3dc0bb211 */ /* 0x000fe200000f0cdb */
[----:B------:R-:W-:Y:S01]  /*2020*/  @!P5 IMAD.IADD R20, R29, 0x1, R20 ;  /* 0x000000011d14d824 */ /* 0x000fe200078e0214 */
[----:B------:R-:W-:Y:S01]  /*2030*/  @!P3 LEA R18, P0, R23, R224, 0x1 ;  /* 0x000000e01712b211 */ /* 0x000fe200078008ff */
[-C--:B------:R-:W-:Y:S01]  /*2040*/  @!P5 IMAD R6, R21, R4.reuse, RZ ;  /* 0x000000041506d224 */ /* 0x080fe200078e02ff */
[----:B------:R-:W1:Y:S01]  /*2050*/  LDCU UR4, c[0x0][0x590] ;  /* 0x0000b200ff0477ac */ /* 0x000e620008000800 */
[----:B------:R-:W-:Y:S01]  /*2060*/  @!P5 IMAD.MOV.U32 R14, RZ, RZ, R8 ;  /* 0x000000ffff0ed224 */ /* 0x000fe200078e0008 */
[----:B------:R-:W-:Y:S01]  /*2070*/  @!P5 LEA.HI.X R25, R28, R7, R20, 0x1, P4 ;  /* 0x000000071c19d211 */ /* 0x000fe200020f0c14 */
[----:B------:R-:W-:Y:S01]  /*2080*/  @!P5 IMAD.MOV.U32 R15, RZ, RZ, R9 ;  /* 0x000000ffff0fd224 */ /* 0x000fe200078e0009 */
[----:B------:R-:W-:Y:S01]  /*2090*/  ISETP.GE.AND P4, PT, R209, R13, PT ;  /* 0x0000000dd100720c */ /* 0x000fe20003f86270 */
[----:B------:R-:W-:Y:S01]  /*20a0*/  @!P5 IMAD R13, R17, R5, R6 ;  /* 0x00000005110dd224 */ /* 0x000fe200078e0206 */
[----:B------:R-:W-:Y:S01]  /*20b0*/  @!P3 LEA.HI.X R19, R23, R225, R22, 0x1, P0 ;  /* 0x000000e11713b211 */ /* 0x000fe200000f0c16 */
[-C--:B------:R-:W-:Y:S01]  /*20c0*/  @!P5 IMAD.WIDE.U32 R14, R17, R4.reuse, R14 ;  /* 0x00000004110ed225 */ /* 0x080fe200078e000e */
[----:B------:R-:W4:Y:S03]  /*20d0*/  @!P5 LDC.64 R6, c[0x0][0x388] ;  /* 0x0000e200ff06db82 */ /* 0x000f260000000a00 */
[----:B------:R-:W-:Y:S01]  /*20e0*/  IMAD.IADD R241, R213, 0x1, R188 ;  /* 0x00000001d5f17824 */ /* 0x000fe200078e02bc */
[----:B------:R-:W-:Y:S01]  /*20f0*/  @!PT LDS RZ, [RZ] ;  /* 0x00000000fffff984 */ /* 0x000fe20000000800 */
[----:B------:R-:W-:Y:S01]  /*2100*/  @!PT LDS RZ, [RZ] ;  /* 0x00000000fffff984 */ /* 0x000fe20000000800 */
[----:B------:R-:W-:Y:S01]  /*2110*/  @!PT LDS RZ, [RZ] ;  /* 0x00000000fffff984 */ /* 0x000fe20000000800 */
[----:B------:R-:W-:Y:S01]  /*2120*/  @!P6 LDGSTS.E.BYPASS.LTC128B.128 [R213+0x10000], desc[UR16][R30.64] ;  /* 0x100000001ed5efae */ /* 0x000fe2000b981a10 */
[----:B------:R-:W-:Y:S01]  /*2130*/  @!P6 IMAD.WIDE.U32 R16, R209, R4, R8 ;  /* 0x00000004d110e225 */ /* 0x000fe200078e0008 */
[----:B------:R-:W-:-:S03]  /*2140*/  SHF.R.U32.HI R218, RZ, 0x2, R12 ;  /* 0x00000002ffda7819 */ /* 0x000fc6000001160c */
[----:B------:R-:W-:Y:S01]  /*2150*/  IMAD.MOV.U32 R231, RZ, RZ, 0x10 ;  /* 0x00000010ffe77424 */ /* 0x000fe200078e00ff */
[----:B------:R-:W3:Y:S01]  /*2160*/  @!P6 LDC.64 R8, c[0x0][0x388] ;  /* 0x0000e200ff08eb82 */ /* 0x000ee20000000a00 */
[----:B------:R-:W-:Y:S01]  /*2170*/  @!P6 LDGSTS.E.BYPASS.LTC128B.128 [R213+0x12000], desc[UR16][R30.64+0x80] ;  /* 0x120000801ed5efae */ /* 0x000fe2000b981a10 */
[----:B------:R-:W-:Y:S01]  /*2180*/  @!P6 IMAD R4, R209, R5, R17 ;  /* 0x00000005d104e224 */ /* 0x000fe200078e0211 */
[----:B------:R-:W-:Y:S01]  /*2190*/  CS2R R94, SRZ ;  /* 0x00000000005e7805 */ /* 0x000fe2000001ff00 */
[----:B------:R-:W-:Y:S01]  /*21a0*/  @!P5 IMAD.IADD R13, R15, 0x1, R13 ;  /* 0x000000010f0dd824 */ /* 0x000fe200078e020d */
[----:B------:R1:W-:Y:S01]  /*21b0*/  @P6 STS.128 [R213+0x10000], RZ ;  /* 0x010000ffd5006388 */ /* 0x0003e20000000c00 */
[----:B------:R-:W-:Y:S01]  /*21c0*/  IMAD.IADD R189, R203, 0x1, R188 ;  /* 0x00000001cbbd7824 */ /* 0x000fe200078e02bc */
[----:B------:R-:W-:Y:S01]  /*21d0*/  CS2R R92, SRZ ;  /* 0x00000000005c7805 */ /* 0x000fe2000001ff00 */
[----:B------:R-:W-:Y:S01]  /*21e0*/  IMAD.SHL.U32 R228, R228, 0x8, RZ ;  /* 0x00000008e4e47824 */ /* 0x000fe200078e00ff */
[----:B------:R1:W-:Y:S01]  /*21f0*/  @P6 STS.128 [R213+0x12000], RZ ;  /* 0x012000ffd5006388 */ /* 0x0003e20000000c00 */
[----:B------:R-:W-:-:S02]  /*2200*/  CS2R R98, SRZ ;  /* 0x0000000000627805 */ /* 0x000fc4000001ff00 */
[----:B------:R-:W-:Y:S02]  /*2210*/  CS2R R96, SRZ ;  /* 0x0000000000607805 */ /* 0x000fe4000001ff00 */
[----:B------:R-:W-:Y:S01]  /*2220*/  CS2R R90, SRZ ;  /* 0x00000000005a7805 */ /* 0x000fe2000001ff00 */
[----:B------:R1:W-:Y:S01]  /*2230*/  @P5 STS.128 [R213+0x11000], RZ ;  /* 0x011000ffd5005388 */ /* 0x0003e20000000c00 */
[----:B------:R-:W-:Y:S02]  /*2240*/  CS2R R88, SRZ ;  /* 0x0000000000587805 */ /* 0x000fe4000001ff00 */
[----:B------:R-:W-:Y:S02]  /*2250*/  CS2R R86, SRZ ;  /* 0x0000000000567805 */ /* 0x000fe4000001ff00 */
[----:B------:R-:W-:Y:S01]  /*2260*/  CS2R R84, SRZ ;  /* 0x0000000000547805 */ /* 0x000fe2000001ff00 */
[----:B------:R1:W-:Y:S01]  /*2270*/  @P5 STS.128 [R213+0x13000], RZ ;  /* 0x013000ffd5005388 */ /* 0x0003e20000000c00 */
[----:B------:R-:W-:-:S02]  /*2280*/  CS2R R78, SRZ ;  /* 0x00000000004e7805 */ /* 0x000fc4000001ff00 */
[----:B------:R-:W-:Y:S02]  /*2290*/  CS2R R76, SRZ ;  /* 0x00000000004c7805 */ /* 0x000fe4000001ff00 */
[----:B------:R-:W-:Y:S01]  /*22a0*/  CS2R R82, SRZ ;  /* 0x0000000000527805 */ /* 0x000fe2000001ff00 */
[----:B------:R-:W-:Y:S01]  /*22b0*/  @!PT LDS RZ, [RZ] ;  /* 0x00000000fffff984 */ /* 0x000fe20000000800 */
[----:B------:R-:W-:Y:S01]  /*22c0*/  @!PT LDS RZ, [RZ] ;  /* 0x00000000fffff984 */ /* 0x000fe20000000800 */
[----:B------:R-:W-:Y:S01]  /*22d0*/  @!PT LDS RZ, [RZ] ;  /* 0x00000000fffff984 */ /* 0x000fe20000000800 */
[----:B------:R-:W-:Y:S01]  /*22e0*/  @!P5 LDGSTS.E.BYPASS.LTC128B.128 [R213+0x11000], desc[UR16][R24.64] ;  /* 0x1100000018d5dfae */ /* 0x000fe2000b981a10 */
[----:B------:R-:W-:Y:S02]  /*22f0*/  CS2R R80, SRZ ;  /* 0x0000000000507805 */ /* 0x000fe4000001ff00 */
[----:B------:R-:W-:Y:S02]  /*2300*/  CS2R R74, SRZ ;  /* 0x00000000004a7805 */ /* 0x000fe4000001ff00 */
[----:B---3--:R-:W-:Y:S01]  /*2310*/  @!P6 LEA R8, P0, R16, R8, 0x1 ;  /* 0x000000081008e211 */ /* 0x008fe200078008ff */
[----:B------:R-:W-:Y:S01]  /*2320*/  @!P5 LDGSTS.E.BYPASS.LTC128B.128 [R213+0x13000], desc[UR16][R24.64+0x80] ;  /* 0x1300008018d5dfae */ /* 0x000fe2000b981a10 */
[----:B------:R-:W-:-:S02]  /*2330*/  CS2R R72, SRZ ;  /* 0x0000000000487805 */ /* 0x000fc4000001ff00 */
[----:B------:R-:W-:Y:S02]  /*2340*/  CS2R R70, SRZ ;  /* 0x0000000000467805 */ /* 0x000fe4000001ff00 */
[----:B------:R-:W-:Y:S01]  /*2350*/  @!P6 LEA.HI.X R9, R16, R9, R4, 0x1, P0 ;  /* 0x000000091009e211 */ /* 0x000fe200000f0c04 */
[----:B------:R-:W0:Y:S01]  /*2360*/  LDGDEPBAR ;  /* 0x00000000000079af */ /* 0x000e220000000000 */
[C---:B----4-:R-:W-:Y:S02]  /*2370*/  @!P5 LEA R6, P0, R14.reuse, R6, 0x1 ;  /* 0x000000060e06d211 */ /* 0x050fe400078008ff */
[----:B------:R-:W-:Y:S02]  /*2380*/  CS2R R68, SRZ ;  /* 0x0000000000447805 */ /* 0x000fe4000001ff00 */
[----:B------:R-:W-:Y:S01]  /*2390*/  CS2R R46, SRZ ;  /* 0x00000000002e7805 */ /* 0x000fe2000001ff00 */
[----:B------:R-:W-:Y:S01]  /*23a0*/  @!P4 LDGSTS.E.BYPASS.LTC128B.128 [R213+0x8000], desc[UR16][R226.64] ;  /* 0x08000000e2d5cfae */ /* 0x000fe2000b981a10 */
[----:B------:R-:W-:-:S02]  /*23b0*/  @!P5 LEA.HI.X R7, R14, R7, R13, 0x1, P0 ;  /* 0x000000070e07d211 */ /* 0x000fc400000f0c0d */
[----:B------:R-:W-:Y:S02]  /*23c0*/  CS2R R44, SRZ ;  /* 0x00000000002c7805 */ /* 0x000fe4000001ff00 */
[----:B------:R-:W-:Y:S01]  /*23d0*/  CS2R R50, SRZ ;  /* 0x0000000000327805 */ /* 0x000fe2000001ff00 */
[----:B------:R-:W-:Y:S01]  /*23e0*/  @!P4 LDGSTS.E.BYPASS.LTC128B.128 [R213+0xa000], desc[UR16][R226.64+0x80] ;  /* 0x0a000080e2d5cfae */ /* 0x000fe2000b981a10 */
[----:B------:R-:W-:Y:S02]  /*23f0*/  CS2R R48, SRZ ;  /* 0x0000000000307805 */ /* 0x000fe4000001ff00 */
[----:B------:R-:W-:Y:S02]  /*2400*/  CS2R R42, SRZ ;  /* 0x00000000002a7805 */ /* 0x000fe4000001ff00 */
[----:B------:R-:W-:Y:S01]  /*2410*/  CS2R R40, SRZ ;  /* 0x0000000000287805 */ /* 0x000fe2000001ff00 */
[----:B------:R3:W-:Y:S01]  /*2420*/  @P4 STS.128 [R213+0x8000], RZ ;  /* 0x008000ffd5004388 */ /* 0x0007e20000000c00 */
[----:B------:R-:W-:-:S02]  /*2430*/  CS2R R38, SRZ ;  /* 0x0000000000267805 */ /* 0x000fc4000001ff00 */
[----:B------:R-:W-:Y:S02]  /*2440*/  CS2R R36, SRZ ;  /* 0x0000000000247805 */ /* 0x000fe4000001ff00 */
[----:B------:R-:W-:Y:S01]  /*2450*/  CS2R R34, SRZ ;  /* 0x0000000000227805 */ /* 0x000fe2000001ff00 */
[----:B------:R3:W-:Y:S01]  /*2460*/  @P4 STS.128 [R213+0xa000], RZ ;  /* 0x00a000ffd5004388 */ /* 0x0007e20000000c00 */
[----:B------:R-:W-:Y:S02]  /*2470*/  CS2R R32, SRZ ;  /* 0x0000000000207805 */ /* 0x000fe4000001ff00 */
[----:B------:R-:W-:Y:S01]  /*2480*/  CS2R R26, SRZ ;  /* 0x00000000001a7805 */ /* 0x000fe2000001ff00 */
[----:B------:R-:W4:Y:S01]  /*2490*/  LDCU UR5, c[0x0][0x3e0] ;  /* 0x00007c00ff0577ac */ /* 0x000f220008000800 */
[----:B------:R3:W-:Y:S04]  /*24a0*/  @P3 STS.128 [R213+0x9000], RZ ;  /* 0x009000ffd5003388 */ /* 0x0007e80000000c00 */
[----:B------:R3:W-:Y:S04]  /*24b0*/  @P3 STS.128 [R213+0xb000], RZ ;  /* 0x00b000ffd5003388 */ /* 0x0007e80000000c00 */
[----:B------:R-:W-:Y:S01]  /*24c0*/  @!PT LDS RZ, [RZ] ;  /* 0x00000000fffff984 */ /* 0x000fe20000000800 */
[----:B------:R-:W-:Y:S01]  /*24d0*/  @!PT LDS RZ, [RZ] ;  /* 0x00000000fffff984 */ /* 0x000fe20000000800 */
[----:B------:R-:W-:Y:S01]  /*24e0*/  @!PT LDS RZ, [RZ] ;  /* 0x00000000fffff984 */ /* 0x000fe20000000800 */
[----:B------:R-:W-:Y:S04]  /*24f0*/  @!P3 LDGSTS.E.BYPASS.LTC128B.128 [R213+0x9000], desc[UR16][R10.64] ;  /* 0x090000000ad5bfae */ /* 0x000fe8000b981a10 */
[----:B------:R2:W-:Y:S04]  /*2500*/  @!P3 LDGSTS.E.BYPASS.LTC128B.128 [R213+0xb000], desc[UR16][R10.64+0x80] ;  /* 0x0b0000800ad5bfae */ /* 0x0005e8000b981a10 */
[----:B------:R3:W-:Y:S04]  /*2510*/  @!P4 LDGSTS.E.BYPASS.LTC128B.128 [R241], desc[UR16][R224.64] ;  /* 0x00000000e0f1cfae */ /* 0x0007e8000b981a10 */
[----:B------:R3:W-:Y:S04]  /*2520*/  @!P4 LDGSTS.E.BYPASS.LTC128B.128 [R241+0x2000], desc[UR16][R224.64+0x80] ;  /* 0x02000080e0f1cfae */ /* 0x0007e8000b981a10 */
[----:B------:R3:W-:Y:S04]  /*2530*/  @P4 STS.128 [R241], RZ ;  /* 0x000000fff1004388 */ /* 0x0007e80000000c00 */
[----:B------:R3:W-:Y:S04]  /*2540*/  @P4 STS.128 [R241+0x2000], RZ ;  /* 0x002000fff1004388 */ /* 0x0007e80000000c00 */
[----:B------:R3:W-:Y:S04]  /*2550*/  @P3 STS.128 [R241+0x1000], RZ ;  /* 0x001000fff1003388 */ /* 0x0007e80000000c00 */
[----:B------:R3:W-:Y:S01]  /*2560*/  @P3 STS.128 [R241+0x3000], RZ ;  /* 0x003000fff1003388 */ /* 0x0007e20000000c00 */
[----:B--2---:R-:W-:-:S03]  /*2570*/  IMAD.WIDE.U32 R10, R206, 0x4, R248 ;  /* 0x00000004ce0a7825 */ /* 0x004fc600078e00f8 */
[----:B------:R-:W-:Y:S01]  /*2580*/  @!PT LDS RZ, [RZ] ;  /* 0x00000000fffff984 */ /* 0x000fe20000000800 */
[----:B------:R-:W-:Y:S01]  /*2590*/  @!PT LDS RZ, [RZ] ;  /* 0x00000000fffff984 */ /* 0x000fe20000000800 */
[----:B------:R-:W-:Y:S01]  /*25a0*/  @!PT LDS RZ, [RZ] ;  /* 0x00000000fffff984 */ /* 0x000fe20000000800 */
[----:B------:R3:W-:Y:S04]  /*25b0*/  @!P3 LDGSTS.E.BYPASS.LTC128B.128 [R241+0x1000], desc[UR16][R18.64] ;  /* 0x0100000012f1bfae */ /* 0x0007e8000b981a10 */
[----:B------:R3:W-:Y:S04]  /*25c0*/  @!P3 LDGSTS.E.BYPASS.LTC128B.128 [R241+0x3000], desc[UR16][R18.64+0x80] ;  /* 0x0300008012f1bfae */ /* 0x0007e8000b981a10 */
[----:B------:R3:W-:Y:S04]  /*25d0*/  @!P6 LDGSTS.E.BYPASS.LTC128B.128 [R213+0xc000], desc[UR16][R8.64] ;  /* 0x0c00000008d5efae */ /* 0x0007e8000b981a10 */
[----:B------:R3:W-:Y:S04]  /*25e0*/  @!P6 LDGSTS.E.BYPASS.LTC128B.128 [R213+0xe000], desc[UR16][R8.64+0x80] ;  /* 0x0e00008008d5efae */ /* 0x0007e8000b981a10 */
[----:B------:R3:W-:Y:S04]  /*25f0*/  @P6 STS.128 [R213+0xc000], RZ ;  /* 0x00c000ffd5006388 */ /* 0x0007e80000000c00 */
[----:B------:R3:W-:Y:S04]  /*2600*/  @P6 STS.128 [R213+0xe000], RZ ;  /* 0x00e000ffd5006388 */ /* 0x0007e80000000c00 */
[----:B------:R3:W-:Y:S04]  /*2610*/  @P5 STS.128 [R213+0xd000], RZ ;  /* 0x00d000ffd5005388 */ /* 0x0007e80000000c00 */
[----:B------:R3:W-:Y:S04]  /*2620*/  @P5 STS.128 [R213+0xf000], RZ ;  /* 0x00f000ffd5005388 */ /* 0x0007e80000000c00 */
[----:B------:R-:W-:Y:S01]  /*2630*/  @!PT LDS RZ, [RZ] ;  /* 0x00000000fffff984 */ /* 0x000fe20000000800 */
[----:B------:R-:W-:Y:S01]  /*2640*/  @!PT LDS RZ, [RZ] ;  /* 0x00000000fffff984 */ /* 0x000fe20000000800 */
[----:B------:R-:W-:Y:S01]  /*2650*/  @!PT LDS RZ, [RZ] ;  /* 0x00000000fffff984 */ /* 0x000fe20000000800 */
[----:B------:R3:W-:Y:S04]  /*2660*/  @!P5 LDGSTS.E.BYPASS.LTC128B.128 [R213+0xd000], desc[UR16][R6.64] ;  /* 0x0d00000006d5dfae */ /* 0x0007e8000b981a10 */
[----:B------:R3:W-:Y:S04]  /*2670*/  @!P5 LDGSTS.E.BYPASS.LTC128B.128 [R213+0xf000], desc[UR16][R6.64+0x80] ;  /* 0x0f00008006d5dfae */ /* 0x0007e8000b981a10 */
[----:B------:R-:W0:Y:S04]  /*2680*/  LDGDEPBAR ;  /* 0x00000000000079af */ /* 0x000e280000000000 */
[----:B------:R3:W5:Y:S04]  /*2690*/  @!P2 LDG.E R239, desc[UR16][R10.64] ;  /* 0x000000100aefa981 */ /* 0x000768000c1e1900 */
[----:B------:R3:W5:Y:S01]  /*26a0*/  @!P1 LDG.E R238, desc[UR16][R10.64+0x20] ;  /* 0x000020100aee9981 */ /* 0x000762000c1e1900 */
[----:B------:R-:W-:Y:S01]  /*26b0*/  IMAD.SHL.U32 R4, R12, 0x2, RZ ;  /* 0x000000020c047824 */ /* 0x000fe200078e00ff */
[----:B------:R-:W-:-:S02]  /*26c0*/  ISETP.LE.AND P2, PT, R243, UR7, PT ;  /* 0x00000007f3007c0c */ /* 0x000fc4000bf43270 */
[----:B------:R-:W-:Y:S02]  /*26d0*/  CS2R R30, SRZ ;  /* 0x00000000001e7805 */ /* 0x000fe4000001ff00 */
[----:B------:R-:W-:Y:S02]  /*26e0*/  LOP3.LUT P0, RZ, R216, 0x4, RZ, 0xc0, !PT ;  /* 0x00000004d8ff7812 */ /* 0x000fe4000780c0ff */
[----:B------:R-:W-:Y:S02]  /*26f0*/  CS2R R28, SRZ ;  /* 0x00000000001c7805 */ /* 0x000fe4000001ff00 */
[----:B------:R-:W-:Y:S02]  /*2700*/  LOP3.LUT R5, R4, 0x6, RZ, 0xc0, !PT ;  /* 0x0000000604057812 */ /* 0x000fe400078ec0ff */
[----:B------:R-:W-:Y:S02]  /*2710*/  CS2R R24, SRZ ;  /* 0x0000000000187805 */ /* 0x000fe4000001ff00 */
[----:B------:R-:W-:-:S02]  /*2720*/  SEL R231, R231, 0xfffffff0, !P0 ;  /* 0xfffffff0e7e77807 */ /* 0x000fc40004000000 */
[----:B------:R-:W-:Y:S02]  /*2730*/  CS2R R22, SRZ ;  /* 0x0000000000167805 */ /* 0x000fe4000001ff00 */
[----:B------:R-:W-:Y:S02]  /*2740*/  LOP3.LUT R218, R5, 0xe0, R218, 0xf8, !PT ;  /* 0x000000e005da7812 */ /* 0x000fe400078ef8da */
[----:B------:R-:W-:Y:S01]  /*2750*/  CS2R R20, SRZ ;  /* 0x0000000000147805 */ /* 0x000fe2000001ff00 */
[----:B------:R-:W-:Y:S01]  /*2760*/  IMAD.IADD R188, R202, 0x1, R188 ;  /* 0x00000001cabc7824 */ /* 0x000fe200078e02bc */
[----:B-1----:R-:W-:Y:S01]  /*2770*/  USHF.L.U32 UR4, UR4, 0x6, URZ ;  /* 0x0000000604047899 */ /* 0x002fe200080006ff */
[----:B------:R-:W-:Y:S01]  /*2780*/  IMAD.IADD R229, R212, 0x1, R231 ;  /* 0x00000001d4e57824 */ /* 0x000fe200078e02e7 */
[----:B------:R-:W-:-:S04]  /*2790*/  DEPBAR.LE SB0, 0x1 ;  /* 0x000080400000791a */ /* 0x000fc80000000000 */
[----:B------:R-:W-:Y:S01]  /*27a0*/  BAR.SYNC.DEFER_BLOCKING 0x0 ;  /* 0x0000000000007b1d */ /* 0x000fe20000010000 */
[----:B------:R-:W-:-:S04]  /*27b0*/  VIADD R218, R218, UR19 ;  /* 0x00000013dada7c36 */ /* 0x000fc80008000000 */
[C---:B------:R-:W-:Y:S02]  /*27c0*/  @P2 VIADD R237, R218.reuse, 0x19 ;  /* 0x00000019daed2836 */ /* 0x040fe40000000000 */
[C---:B------:R-:W-:Y:S02]  /*27d0*/  @P2 VIADD R236, R218.reuse, 0x18 ;  /* 0x00000018daec2836 */ /* 0x040fe40000000000 */
[C---:B------:R-:W-:Y:S02]  /*27e0*/  @P2 VIADD R235, R218.reuse, 0x11 ;  /* 0x00000011daeb2836 */ /* 0x040fe40000000000 */
[C---:B------:R-:W-:Y:S02]  /*27f0*/  @P2 VIADD R234, R218.reuse, 0x10 ;  /* 0x00000010daea2836 */ /* 0x040fe40000000000 */
[C---:B------:R-:W-:Y:S02]  /*2800*/  @P2 VIADD R233, R218.reuse, 0x9 ;  /* 0x00000009dae92836 */ /* 0x040fe40000000000 */
[----:B------:R-:W-:-:S02]  /*2810*/  @P2 VIADD R232, R218, 0x8 ;  /* 0x00000008dae82836 */ /* 0x000fc40000000000 */
[----:B------:R-:W-:Y:S01]  /*2820*/  @P2 VIADD R230, R218, 0x1 ;  /* 0x00000001dae62836 */ /* 0x000fe20000000000 */
[----:B------:R3:W1:Y:S04]  /*2830*/  LDSM.16.M88.4 R116, [R201] ;  /* 0x00000000c974783b */ /* 0x0006680000000200 */
[----:B------:R3:W2:Y:S04]  /*2840*/  LDSM.16.M88.4 R120, [R201+0x800] ;  /* 0x00080000c978783b */ /* 0x0006a80000000200 */
[----:B------:R3:W1:Y:S04]  /*2850*/  LDSM.16.M88.4 R124, [R199] ;  /* 0x00000000c77c783b */ /* 0x0006680000000200 */
[----:B------:R3:W1:Y:S04]  /*2860*/  LDSM.16.M88.4 R128, [R199+0x800] ;  /* 0x00080000c780783b */ /* 0x0006680000000200 */
[----:B------:R3:W1:Y:S04]  /*2870*/  LDSM.16.M88.4 R132, [R197] ;  /* 0x00000000c584783b */ /* 0x0006680000000200 */
[----:B------:R3:W1:Y:S04]  /*2880*/  LDSM.16.M88.4 R136, [R197+0x800] ;  /* 0x00080000c588783b */ /* 0x0006680000000200 */
[----:B------:R3:W1:Y:S04]  /*2890*/  LDSM.16.M88.4 R140, [R196] ;  /* 0x00000000c48c783b */ /* 0x0006680000000200 */
[----:B------:R3:W1:Y:S04]  /*28a0*/  LDSM.16.M88.4 R144, [R196+0x800] ;  /* 0x00080000c490783b */ /* 0x0006680000000200 */
[----:B------:R3:W1:Y:S04]  /*28b0*/  LDSM.16.M88.4 R148, [R201+0x2000] ;  /* 0x00200000c994783b */ /* 0x0006680000000200 */
[----:B------:R3:W1:Y:S04]  /*28c0*/  LDSM.16.M88.4 R152, [R201+0x2800] ;  /* 0x00280000c998783b */ /* 0x0006680000000200 */
[----:B------:R3:W1:Y:S04]  /*28d0*/  LDSM.16.M88.4 R156, [R199+0x2000] ;  /* 0x00200000c79c783b */ /* 0x0006680000000200 */
[----:B------:R3:W1:Y:S04]  /*28e0*/  LDSM.16.M88.4 R160, [R199+0x2800] ;  /* 0x00280000c7a0783b */ /* 0x0006680000000200 */
[----:B------:R3:W1:Y:S04]  /*28f0*/  LDSM.16.M88.4 R164, [R197+0x2000] ;  /* 0x00200000c5a4783b */ /* 0x0006680000000200 */
[----:B------:R3:W1:Y:S04]  /*2900*/  LDSM.16.M88.4 R168, [R197+0x2800] ;  /* 0x00280000c5a8783b */ /* 0x0006680000000200 */
[----:B------:R3:W1:Y:S04]  /*2910*/  LDSM.16.M88.4 R172, [R196+0x2000] ;  /* 0x00200000c4ac783b */ /* 0x0006680000000200 */
[----:B--2-4-:R3:W1:Y:S02]  /*2920*/  LDSM.16.M88.4 R176, [R196+0x2800] ;  /* 0x00280000c4b0783b */ /* 0x0146640000000200 */
.L_x_26:
[----:B------:R-:W0:Y:S01]  /*2930*/  LDGDEPBAR ;  /* 0x00000000000079af */ /* 0x000e220000000000 */
[-C--:B------:R-:W-:Y:S01]  /*2940*/  IADD3 R182, PT, PT, R200, R189.reuse, RZ ;  /* 0x000000bdc8b67210 */ /* 0x080fe20007ffe0ff */
[C---:B-----5:R-:W-:Y:S01]  /*2950*/  FMUL.FTZ R185, R239.reuse, 1.4426950216293334961 ;  /* 0x3fb8aa3befb97820 */ /* 0x060fe20000410000 */
[----:B------:R-:W-:Y:S02]  /*2960*/  IADD3 R181, PT, PT, R198, R189, RZ ;  /* 0x000000bdc6b57210 */ /* 0x000fe40007ffe0ff */
[----:B------:R-:W-:Y:S02]  /*2970*/  LEA R186, P0, R206, R222, 0x2 ;  /* 0x000000deceba7211 */ /* 0x000fe400078010ff */
[----:B------:R-:W-:Y:S02]  /*2980*/  IADD3 R180, PT, PT, R200, R181, RZ ;  /* 0x000000b5c8b47210 */ /* 0x000fe40007ffe0ff */
[----:B------:R-:W-:Y:S02]  /*2990*/  MOV R223, R221 ;  /* 0x000000dd00df7202 */ /* 0x000fe40000000f00 */
[----:B------:R-:W-:Y:S02]  /*29a0*/  @P2 ISETP.GE.AND P1, PT, R218, R243, PT ;  /* 0x000000f3da00220c */ /* 0x000fe40003f26270 */
[----:B------:R-:W-:Y:S02]  /*29b0*/  LEA.HI.X R187, R206, R223, RZ, 0x2, P0 ;  /* 0x000000dfcebb7211 */ /* 0x000fe400000f14ff */
[-C--:B------:R-:W-:Y:S02]  /*29c0*/  @P2 ISETP.GE.AND P3, PT, R230, R243.reuse, PT ;  /* 0x000000f3e600220c */ /* 0x080fe40003f66270 */
[----:B------:R-:W-:Y:S01]  /*29d0*/  FSETP.NEU.FTZ.AND P0, PT, R239, -INF , PT ;  /* 0xff800000ef00780b */ /* 0x000fe20003f1d000 */
[----:B------:R-:W-:Y:S04]  /*29e0*/  DEPBAR.LE SB0, 0x0 ;  /* 0x000080000000791a */ /* 0x000fe80000000000 */
[----:B------:R-:W-:Y:S06]  /*29f0*/  BAR.SYNC.DEFER_BLOCKING 0x0 ;  /* 0x0000000000007b1d */ /* 0x000fec0000010000 */
[----:B------:R-:W-:Y:S08]  /*2a00*/  LDSM.16.M88.4 R52, [R189] ;  /* 0x00000000bd34783b */ /* 0x000ff00000000200 */
[----:B------:R-:W3:Y:S08]  /*2a10*/  LDSM.16.M88.4 R56, [R201+-0x4000] ;  /* 0xffc00000c938783b */ /* 0x000ef00000000200 */
[----:B------:R-:W2:Y:S08]  /*2a20*/  LDSM.16.M88.4 R60, [R201+-0x3800] ;  /* 0xffc80000c93c783b */ /* 0x000eb00000000200 */
[----:B------:R-:W-:Y:S08]  /*2a30*/  LDSM.16.M88.4 R64, [R182] ;  /* 0x00000000b640783b */ /* 0x000ff00000000200 */
[----:B------:R-:W4:Y:S08]  /*2a40*/  LDSM.16.M88.4 R100, [R199+-0x4000] ;  /* 0xffc00000c764783b */ /* 0x000f300000000200 */
[----:B------:R-:W4:Y:S04]  /*2a50*/  LDG.E R183, desc[UR16][R186.64] ;  /* 0x00000010bab77981 */ /* 0x000f28000c1e1900 */
[----:B------:R-:W1:Y:S01]  /*2a60*/  LDSM.16.M88.4 R104, [R199+-0x3800] ;  /* 0xffc80000c768783b */ /* 0x000e620000000200 */
[C---:B---3--:R-:W-:Y:S07]  /*2a70*/  HMMA.16816.F32 R4, R52.reuse, R56, RZ ;  /* 0x000000383404723c */ /* 0x048fee00000018ff */
[----:B------:R3:W3:Y:S01]  /*2a80*/  LDG.E R184, desc[UR16][R186.64+0x20] ;  /* 0x00002010bab87981 */ /* 0x0006e2000c1e1900 */
[C---:B------:R-:W-:Y:S03]  /*2a90*/  HMMA.16816.F32 R8, R52.reuse, R58, RZ ;  /* 0x0000003a3408723c */ /* 0x040fe600000018ff */
[----:B------:R-:W-:Y:S05]  /*2aa0*/  LDSM.16.M88.4 R56, [R181] ;  /* 0x00000000b538783b */ /* 0x000fea0000000200 */
[C---:B--2---:R-:W-:Y:S03]  /*2ab0*/  HMMA.16816.F32 R12, R52.reuse, R60, RZ ;  /* 0x0000003c340c723c */ /* 0x044fe600000018ff */
[----:B------:R-:W2:Y:S05]  /*2ac0*/  LDSM.16.M88.4 R108, [R197+-0x4000] ;  /* 0xffc00000c56c783b */ /* 0x000eaa0000000200 */
[----:B------:R-:W-:Y:S03]  /*2ad0*/  HMMA.16816.F32 R16, R52, R62, RZ ;  /* 0x0000003e3410723c */ /* 0x000fe600000018ff */
[----:B------:R-:W2:Y:S05]  /*2ae0*/  LDSM.16.M88.4 R52, [R197+-0x3800] ;  /* 0xffc80000c534783b */ /* 0x000eaa0000000200 */
[C---:B----4-:R-:W-:Y:S03]  /*2af0*/  HMMA.16816.F32 R4, R64.reuse, R100, R4 ;  /* 0x000000644004723c */ /* 0x050fe60000001804 */
[----:B------:R-:W-:Y:S05]  /*2b00*/  LDSM.16.M88.4 R60, [R180] ;  /* 0x00000000b43c783b */ /* 0x000fea0000000200 */
[C---:B------:R-:W-:Y:S03]  /*2b10*/  HMMA.16816.F32 R8, R64.reuse, R102, R8 ;  /* 0x000000664008723c */ /* 0x040fe60000001808 */
[----:B------:R-:W4:Y:S05]  /*2b20*/  LDSM.16.M88.4 R100, [R196+-0x4000] ;  /* 0xffc00000c464783b */ /* 0x000f2a0000000200 */
[C---:B-1----:R-:W-:Y:S03]  /*2b30*/  HMMA.16816.F32 R12, R64.reuse, R104, R12 ;  /* 0x00000068400c723c */ /* 0x042fe6000000180c */
[----:B------:R-:W1:Y:S05]  /*2b40*/  LDSM.16.M88.4 R112, [R196+-0x3800] ;  /* 0xffc80000c470783b */ /* 0x000e6a0000000200 */
[----:B------:R-:W-:Y:S03]  /*2b50*/  HMMA.16816.F32 R16, R64, R106, R16 ;  /* 0x0000006a4010723c */ /* 0x000fe60000001810 */
[----:B------:R-:W-:Y:S05]  /*2b60*/  LDSM.16.M88.4 R64, [R189+0x2000] ;  /* 0x00200000bd40783b */ /* 0x000fea0000000200 */
[C---:B--2---:R-:W-:Y:S03]  /*2b70*/  HMMA.16816.F32 R4, R56.reuse, R108, R4 ;  /* 0x0000006c3804723c */ /* 0x044fe60000001804 */
[----:B------:R-:W2:Y:S05]  /*2b80*/  LDSM.16.M88.4 R104, [R201+-0x2000] ;  /* 0xffe00000c968783b */ /* 0x000eaa0000000200 */
[C---:B------:R-:W-:Y:S03]  /*2b90*/  HMMA.16816.F32 R8, R56.reuse, R110, R8 ;  /* 0x0000006e3808723c */ /* 0x040fe60000001808 */
[----:B------:R-:W2:Y:S05]  /*2ba0*/  LDSM.16.M88.4 R108, [R201+-0x1800] ;  /* 0xffe80000c96c783b */ /* 0x000eaa0000000200 */
[C---:B------:R-:W-:Y:S08]  /*2bb0*/  HMMA.16816.F32 R12, R56.reuse, R52, R12 ;  /* 0x00000034380c723c */ /* 0x040ff0000000180c */
[----:B------:R-:W-:Y:S01]  /*2bc0*/  HMMA.16816.F32 R16, R56, R54, R16 ;  /* 0x000000363810723c */ /* 0x000fe20000001810 */
[----:B------:R-:W-:Y:S07]  /*2bd0*/  LDSM.16.M88.4 R52, [R182+0x2000] ;  /* 0x00200000b634783b */ /* 0x000fee0000000200 */
[C---:B----4-:R-:W-:Y:S01]  /*2be0*/  HMMA.16816.F32 R4, R60.reuse, R100, R4 ;  /* 0x000000643c04723c */ /* 0x050fe20000001804 */
[----:B------:R-:W4:Y:S07]  /*2bf0*/  LDSM.16.M88.4 R56, [R199+-0x2000] ;  /* 0xffe00000c738783b */ /* 0x000f2e0000000200 */
[C---:B------:R-:W-:Y:S01]  /*2c00*/  HMMA.16816.F32 R8, R60.reuse, R102, R8 ;  /* 0x000000663c08723c */ /* 0x040fe20000001808 */
[----:B------:R-:W4:Y:S07]  /*2c10*/  LDSM.16.M88.4 R100, [R199+-0x1800] ;  /* 0xffe80000c764783b */ /* 0x000f2e0000000200 */
[C---:B-1----:R-:W-:Y:S08]  /*2c20*/  HMMA.16816.F32 R12, R60.reuse, R112, R12 ;  /* 0x000000703c0c723c */ /* 0x042ff0000000180c */
[----:B------:R-:W-:Y:S01]  /*2c30*/  HMMA.16816.F32 R16, R60, R114, R16 ;  /* 0x000000723c10723c */ /* 0x000fe20000001810 */
[----:B------:R-:W-:Y:S07]  /*2c40*/  LDSM.16.M88.4 R60, [R181+0x2000] ;  /* 0x00200000b53c783b */ /* 0x000fee0000000200 */
[C---:B--2---:R-:W-:Y:S01]  /*2c50*/  HMMA.16816.F32 R4, R64.reuse, R104, R4 ;  /* 0x000000684004723c */ /* 0x044fe20000001804 */
[----:B------:R-:W-:Y:S07]  /*2c60*/  LDSM.16.M88.4 R112, [R197+-0x1800] ;  /* 0xffe80000c570783b */ /* 0x000fee0000000200 */
[C---:B------:R-:W-:Y:S01]  /*2c70*/  HMMA.16816.F32 R8, R64.reuse, R106, R8 ;  /* 0x0000006a4008723c */ /* 0x040fe20000001808 */
[----:B------:R-:W1:Y:S07]  /*2c80*/  LDSM.16.M88.4 R104, [R197+-0x2000] ;  /* 0xffe00000c568783b */ /* 0x000e6e0000000200 */
[C---:B------:R-:W-:Y:S03]  /*2c90*/  HMMA.16816.F32 R12, R64.reuse, R108, R12 ;  /* 0x0000006c400c723c */ /* 0x040fe6000000180c */
[----:B------:R-:W-:Y:S01]  /*2ca0*/  FSEL R109, R185, RZ, P0 ;  /* 0x000000ffb96d7208 */ /* 0x000fe20000000000 */
[C---:B------:R-:W-:Y:S01]  /*2cb0*/  FMUL.FTZ R185, R238.reuse, 1.4426950216293334961 ;  /* 0x3fb8aa3beeb97820 */ /* 0x040fe20000410000 */
[----:B------:R-:W-:Y:S03]  /*2cc0*/  FSETP.NEU.FTZ.AND P0, PT, R238, -INF , PT ;  /* 0xff800000ee00780b */ /* 0x000fe60003f1d000 */
[----:B------:R-:W-:Y:S01]  /*2cd0*/  HMMA.16816.F32 R16, R64, R110, R16 ;  /* 0x0000006e4010723c */ /* 0x000fe20000001810 */
[----:B------:R-:W-:Y:S02]  /*2ce0*/  LDSM.16.M88.4 R64, [R196+-0x2000] ;  /* 0xffe00000c440783b */ /* 0x000fe40000000200 */
[----:B------:R-:W-:Y:S02]  /*2cf0*/  FSEL R111, R185, RZ, P0 ;  /* 0x000000ffb96f7208 */ /* 0x000fe40000000000 */
[-C--:B------:R-:W-:Y:S03]  /*2d00*/  @P2 ISETP.GE.AND P0, PT, R232, R243.reuse, PT ;  /* 0x000000f3e800220c */ /* 0x080fe60003f06270 */
[C---:B----4-:R-:W-:Y:S08]  /*2d10*/  HMMA.16816.F32 R4, R52.reuse, R56, R4 ;  /* 0x000000383404723c */ /* 0x050ff00000001804 */
[C---:B------:R-:W-:Y:S01]  /*2d20*/  HMMA.16816.F32 R8, R52.reuse, R58, R8 ;  /* 0x0000003a3408723c */ /* 0x040fe20000001808 */
[----:B------:R-:W2:Y:S07]  /*2d30*/  LDSM.16.M88.4 R56, [R180+0x2000] ;  /* 0x00200000b438783b */ /* 0x000eae0000000200 */
[C---:B------:R-:W-:Y:S08]  /*2d40*/  HMMA.16816.F32 R12, R52.reuse, R100, R12 ;  /* 0x00000064340c723c */ /* 0x040ff0000000180c */
[----:B------:R-:W-:Y:S01]  /*2d50*/  HMMA.16816.F32 R16, R52, R102, R16 ;  /* 0x000000663410723c */ /* 0x000fe20000001810 */
[----:B------:R-:W4:Y:S07]  /*2d60*/  LDSM.16.M88.4 R52, [R196+-0x1800] ;  /* 0xffe80000c434783b */ /* 0x000f2e0000000200 */
[C---:B-1----:R-:W-:Y:S08]  /*2d70*/  HMMA.16816.F32 R4, R60.reuse, R104, R4 ;  /* 0x000000683c04723c */ /* 0x042ff00000001804 */
[C---:B------:R-:W-:Y:S08]  /*2d80*/  HMMA.16816.F32 R8, R60.reuse, R106, R8 ;  /* 0x0000006a3c08723c */ /* 0x040ff00000001808 */
[C---:B------:R-:W-:Y:S08]  /*2d90*/  HMMA.16816.F32 R12, R60.reuse, R112, R12 ;  /* 0x000000703c0c723c */ /* 0x040ff0000000180c */
[----:B------:R-:W-:Y:S08]  /*2da0*/  HMMA.16816.F32 R16, R60, R114, R16 ;  /* 0x000000723c10723c */ /* 0x000ff00000001810 */
[C---:B--2---:R-:W-:Y:S08]  /*2db0*/  HMMA.16816.F32 R4, R56.reuse, R64, R4 ;  /* 0x000000403804723c */ /* 0x044ff00000001804 */
[C---:B------:R-:W-:Y:S08]  /*2dc0*/  HMMA.16816.F32 R8, R56.reuse, R66, R8 ;  /* 0x000000423808723c */ /* 0x040ff00000001808 */
[C---:B----4-:R-:W-:Y:S03]  /*2dd0*/  HMMA.16816.F32 R12, R56.reuse, R52, R12 ;  /* 0x00000034380c723c */ /* 0x050fe6000000180c */
[----:B------:R-:W-:Y:S02]  /*2de0*/  @P2 FSEL R4, R4, -INF , !P1 ;  /* 0xff80000004042808 */ /* 0x000fe40004800000 */
[----:B------:R-:W-:Y:S02]  /*2df0*/  @P2 FSEL R6, R6, -INF , !P1 ;  /* 0xff80000006062808 */ /* 0x000fe40004800000 */
[----:B------:R-:W-:Y:S01]  /*2e00*/  @P2 FSEL R5, R5, -INF , !P3 ;  /* 0xff80000005052808 */ /* 0x000fe20005800000 */
[----:B------:R-:W-:Y:S03]  /*2e10*/  HMMA.16816.F32 R16, R56, R54, R16 ;  /* 0x000000363810723c */ /* 0x000fe60000001810 */
[--C-:B------:R-:W-:Y:S01]  /*2e20*/  FFMA.FTZ R223, R4, UR6, -R109.reuse ;  /* 0x0000000604df7c23 */ /* 0x100fe2000801086d */
[----:B------:R-:W-:Y:S01]  /*2e30*/  @P2 FSEL R8, R8, -INF , !P0 ;  /* 0xff80000008082808 */ /* 0x000fe20004000000 */
[----:B---3--:R-:W-:Y:S01]  /*2e40*/  FFMA.FTZ R186, R5, UR6, -R109 ;  /* 0x0000000605ba7c23 */ /* 0x008fe2000801086d */
[----:B------:R-:W-:Y:S01]  /*2e50*/  @P2 FSEL R10, R10, -INF , !P0 ;  /* 0xff8000000a0a2808 */ /* 0x000fe20004000000 */
[----:B------:R1:W-:Y:S01]  /*2e60*/  MUFU.EX2 R185, R223 ;  /* 0x000000df00b97308 */ /* 0x0003e20000000800 */
[-C--:B------:R-:W-:Y:S01]  /*2e70*/  @P2 ISETP.GE.AND P1, PT, R233, R243.reuse, PT ;  /* 0x000000f3e900220c */ /* 0x080fe20003f26270 */
[--C-:B------:R-:W-:Y:S01]  /*2e80*/  FFMA.FTZ R187, R6, UR6, -R111.reuse ;  /* 0x0000000606bb7c23 */ /* 0x100fe2000801086f */
[-C--:B------:R-:W-:Y:S01]  /*2e90*/  @P2 ISETP.GE.AND P0, PT, R235, R243.reuse, PT ;  /* 0x000000f3eb00220c */ /* 0x080fe20003f06270 */
[--C-:B------:R-:W-:Y:S01]  /*2ea0*/  FFMA.FTZ R251, R10, UR6, -R111.reuse ;  /* 0x000000060afb7c23 */ /* 0x100fe2000801086f */
[----:B------:R-:W-:Y:S05]  /*2eb0*/  @P2 FSEL R7, R7, -INF , !P3 ;  /* 0xff80000007072808 */ /* 0x000fea0005800000 */
[----:B------:R-:W2:Y:S01]  /*2ec0*/  MUFU.EX2 R186, R186 ;  /* 0x000000ba00ba7308 */ /* 0x000ea20000000800 */
[----:B------:R-:W-:Y:S02]  /*2ed0*/  @P2 FSEL R9, R9, -INF , !P1 ;  /* 0xff80000009092808 */ /* 0x000fe40004800000 */
[----:B------:R-:W-:Y:S01]  /*2ee0*/  @P2 FSEL R11, R11, -INF , !P1 ;  /* 0xff8000000b0b2808 */ /* 0x000fe20004800000 */
[----:B------:R-:W-:Y:S01]  /*2ef0*/  FFMA.FTZ R250, R7, UR6, -R111 ;  /* 0x0000000607fa7c23 */ /* 0x000fe2000801086f */
[----:B------:R-:W-:Y:S01]  /*2f00*/  @P2 FSEL R13, R13, -INF , !P0 ;  /* 0xff8000000d0d2808 */ /* 0x000fe20004000000 */
[--C-:B------:R-:W-:Y:S01]  /*2f10*/  FFMA.FTZ R252, R9, UR6, -R109.reuse ;  /* 0x0000000609fc7c23 */ /* 0x100fe2000801086d */
[----:B------:R-:W-:Y:S01]  /*2f20*/  @P2 FSEL R15, R15, -INF , !P0 ;  /* 0xff8000000f0f2808 */ /* 0x000fe20004000000 */
[----:B-1----:R-:W-:Y:S01]  /*2f30*/  FFMA.FTZ R223, R8, UR6, -R109 ;  /* 0x0000000608df7c23 */ /* 0x002fe2000801086d */
[-C--:B------:R-:W-:Y:S01]  /*2f40*/  @P2 ISETP.GE.AND P3, PT, R234, R243.reuse, PT ;  /* 0x000000f3ea00220c */ /* 0x080fe20003f66270 */
[--C-:B------:R-:W-:Y:S01]  /*2f50*/  FFMA.FTZ R114, R11, UR6, -R111.reuse ;  /* 0x000000060b727c23 */ /* 0x100fe2000801086f */
[-C--:B------:R-:W-:Y:S01]  /*2f60*/  @P2 ISETP.GE.AND P1, PT, R236, R243.reuse, PT ;  /* 0x000000f3ec00220c */ /* 0x080fe20003f26270 */
[----:B------:R-:W-:Y:S01]  /*2f70*/  FFMA.FTZ R110, R15, UR6, -R111 ;  /* 0x000000060f6e7c23 */ /* 0x000fe2000801086f */
[----:B------:R-:W-:Y:S01]  /*2f80*/  @P2 ISETP.GE.AND P0, PT, R237, R243, PT ;  /* 0x000000f3ed00220c */ /* 0x000fe20003f06270 */
[----:B------:R-:W-:Y:S01]  /*2f90*/  MUFU.EX2 R187, R187 ;  /* 0x000000bb00bb7308 */ /* 0x000fe20000000800 */
[----:B------:R-:W-:Y:S01]  /*2fa0*/  @P2 FSEL R14, R14, -INF , !P3 ;  /* 0xff8000000e0e2808 */ /* 0x000fe20005800000 */
[----:B------:R-:W-:Y:S01]  /*2fb0*/  FFMA.FTZ R180, R13, UR6, -R109 ;  /* 0x000000060db47c23 */ /* 0x000fe2000801086d */
[----:B------:R-:W-:Y:S07]  /*2fc0*/  @P2 FSEL R18, R18, -INF , !P1 ;  /* 0xff80000012122808 */ /* 0x000fee0004800000 */
[----:B------:R-:W1:Y:S01]  /*2fd0*/  MUFU.EX2 R250, R250 ;  /* 0x000000fa00fa7308 */ /* 0x000e620000000800 */
[----:B------:R-:W-:Y:S01]  /*2fe0*/  @P2 FSEL R19, R19, -INF , !P0 ;  /* 0xff80000013132808 */ /* 0x000fe20004000000 */
[--C-:B------:R-:W-:Y:S01]  /*2ff0*/  FFMA.FTZ R115, R14, UR6, -R111.reuse ;  /* 0x000000060e737c23 */ /* 0x100fe2000801086f */
[----:B--2---:R-:W-:Y:S01]  /*3000*/  F2FP.F16.F32.PACK_AB R15, R186, R185 ;  /* 0x000000b9ba0f723e */ /* 0x004fe200000000ff */
[--C-:B------:R-:W-:Y:S06]  /*3010*/  FFMA.FTZ R102, R18, UR6, -R111.reuse ;  /* 0x0000000612667c23 */ /* 0x100fec000801086f */
[----:B------:R-:W-:Y:S01]  /*3020*/  MUFU.EX2 R223, R223 ;  /* 0x000000df00df7308 */ /* 0x000fe20000000800 */
[----:B------:R-:W-:Y:S01]  /*3030*/  FFMA.FTZ R111, R19, UR6, -R111 ;  /* 0x00000006136f7c23 */ /* 0x000fe2000801086f */
[----:B------:R-:W-:Y:S01]  /*3040*/  @P2 FSEL R12, R12, -INF , !P3 ;  /* 0xff8000000c0c2808 */ /* 0x000fe20005800000 */
[----:B------:R-:W-:Y:S07]  /*3050*/  STS [R212], R15 ;  /* 0x0000000fd4007388 */ /* 0x000fee0000000800 */
[----:B------:R-:W2:Y:S01]  /*3060*/  MUFU.EX2 R252, R252 ;  /* 0x000000fc00fc7308 */ /* 0x000ea20000000800 */
[----:B------:R-:W-:Y:S01]  /*3070*/  @P2 FSEL R16, R16, -INF , !P1 ;  /* 0xff80000010102808 */ /* 0x000fe20004800000 */
[--C-:B------:R-:W-:Y:S08]  /*3080*/  FFMA.FTZ R113, R12, UR6, -R109.reuse ;  /* 0x000000060c717c23 */ /* 0x100ff0000801086d */
[----:B------:R2:W-:Y:S01]  /*3090*/  MUFU.EX2 R181, R111 ;  /* 0x0000006f00b57308 */ /* 0x0005e20000000800 */
[----:B-1----:R-:W-:Y:S01]  /*30a0*/  F2FP.F16.F32.PACK_AB R13, R250, R187 ;  /* 0x000000bbfa0d723e */ /* 0x002fe200000000ff */
[--C-:B------:R-:W-:Y:S01]  /*30b0*/  FFMA.FTZ R182, R16, UR6, -R109.reuse ;  /* 0x0000000610b67c23 */ /* 0x100fe2000801086d */
[----:B------:R-:W-:Y:S07]  /*30c0*/  @P2 FSEL R17, R17, -INF , !P0 ;  /* 0xff80000011112808 */ /* 0x000fee0004000000 */
[----:B------:R-:W-:Y:S01]  /*30d0*/  MUFU.EX2 R251, R251 ;  /* 0x000000fb00fb7308 */ /* 0x000fe20000000800 */
[----:B------:R-:W-:Y:S01]  /*30e0*/  ISETP.NE.AND P1, PT, R240, RZ, PT ;  /* 0x000000fff000720c */ /* 0x000fe20003f25270 */
[----:B------:R-:W-:Y:S08]  /*30f0*/  STS [R212+0x400], R13 ;  /* 0x0004000dd4007388 */ /* 0x000ff00000000800 */
[----:B------:R-:W1:Y:S01]  /*3100*/  MUFU.EX2 R114, R114 ;  /* 0x0000007200727308 */ /* 0x000e620000000800 */
[----:B------:R-:W-:Y:S09]  /*3110*/  FFMA.FTZ R101, R17, UR6, -R109 ;  /* 0x0000000611657c23 */ /* 0x000ff2000801086d */
[----:B------:R-:W-:Y:S01]  /*3120*/  MUFU.EX2 R113, R113 ;  /* 0x0000007100717308 */ /* 0x000fe20000000800 */
[----:B--2---:R-:W-:Y:S09]  /*3130*/  F2FP.F16.F32.PACK_AB R111, R252, R223 ;  /* 0x000000dffc6f723e */ /* 0x004ff200000000ff */
[----:B------:R-:W2:Y:S01]  /*3140*/  MUFU.EX2 R180, R180 ;  /* 0x000000b400b47308 */ /* 0x000ea20000000800 */
[----:B------:R3:W-:Y:S09]  /*3150*/  STS [R229], R111 ;  /* 0x0000006fe5007388 */ /* 0x0007f20000000800 */
[----:B------:R-:W-:Y:S01]  /*3160*/  MUFU.EX2 R115, R115 ;  /* 0x0000007300737308 */ /* 0x000fe20000000800 */
[----:B-1----:R-:W-:Y:S09]  /*3170*/  F2FP.F16.F32.PACK_AB R107, R114, R251 ;  /* 0x000000fb726b723e */ /* 0x002ff200000000ff */
[----:B------:R-:W1:Y:S01]  /*3180*/  MUFU.EX2 R110, R110 ;  /* 0x0000006e006e7308 */ /* 0x000e620000000800 */
[----:B------:R-:W-:Y:S09]  /*3190*/  STS [R229+0x400], R107 ;  /* 0x0004006be5007388 */ /* 0x000ff20000000800 */
[----:B------:R-:W-:Y:S01]  /*31a0*/  MUFU.EX2 R109, R182 ;  /* 0x000000b6006d7308 */ /* 0x000fe20000000800 */
[----:B--2---:R-:W-:Y:S09]  /*31b0*/  F2FP.F16.F32.PACK_AB R105, R180, R113 ;  /* 0x00000071b469723e */ /* 0x004ff200000000ff */
[----:B------:R-:W2:Y:S01]  /*31c0*/  MUFU.EX2 R182, R101 ;  /* 0x0000006500b67308 */ /* 0x000ea20000000800 */
[----:B------:R-:W-:Y:S09]  /*31d0*/  STS [R244], R105 ;  /* 0x00000069f4007388 */ /* 0x000ff20000000800 */
[----:B------:R-:W4:Y:S01]  /*31e0*/  MUFU.EX2 R102, R102 ;  /* 0x0000006600667308 */ /* 0x000f220000000800 */
[----:B-1----:R-:W-:Y:S05]  /*31f0*/  F2FP.F16.F32.PACK_AB R103, R110, R115 ;  /* 0x000000736e67723e */ /* 0x002fea00000000ff */
[----:B------:R-:W-:Y:S01]  /*3200*/  STS [R244+0x400], R103 ;  /* 0x00040067f4007388 */ /* 0x000fe20000000800 */
[----:B---3--:R-:W-:Y:S02]  /*3210*/  IADD3 R111, PT, PT, R244, R231, RZ ;  /* 0x000000e7f46f7210 */ /* 0x008fe40007ffe0ff */
[----:B--2---:R-:W-:Y:S02]  /*3220*/  F2FP.F16.F32.PACK_AB R101, R182, R109 ;  /* 0x0000006db665723e */ /* 0x004fe400000000ff */
[----:B----4-:R-:W-:Y:S03]  /*3230*/  F2FP.F16.F32.PACK_AB R106, R181, R102 ;  /* 0x00000066b56a723e */ /* 0x010fe600000000ff */
[----:B------:R-:W-:Y:S04]  /*3240*/  STS [R111], R101 ;  /* 0x000000656f007388 */ /* 0x000fe80000000800 */
[----:B------:R-:W-:Y:S04]  /*3250*/  STS [R111+0x400], R106 ;  /* 0x0004006a6f007388 */ /* 0x000fe80000000800 */
[----:B------:R-:W1:Y:S08]  /*3260*/  LDSM.16.M88.4 R52, [R203+0x8000] ;  /* 0x00800000cb34783b */ /* 0x000e700000000200 */
[----:B------:R-:W2:Y:S08]  /*3270*/  LDSM.16.M88.4 R56, [R3+0x8000] ;  /* 0x008000000338783b */ /* 0x000eb00000000200 */
[----:B------:R-:W3:Y:S01]  /*3280*/  LDSM.16.M88.4 R60, [R2+0x8000] ;  /* 0x00800000023c783b */ /* 0x000ee20000000200 */
[C---:B-1----:R-:W-:Y:S08]  /*3290*/  HMMA.16816.F32 R4, R52.reuse, R116, RZ ;  /* 0x000000743404723c */ /* 0x042ff000000018ff */
[C---:B------:R-:W-:Y:S08]  /*32a0*/  HMMA.16816.F32 R8, R52.reuse, R118, RZ ;  /* 0x000000763408723c */ /* 0x040ff000000018ff */
[C---:B------:R-:W-:Y:S08]  /*32b0*/  HMMA.16816.F32 R12, R52.reuse, R120, RZ ;  /* 0x00000078340c723c */ /* 0x040ff000000018ff */
[----:B------:R-:W-:Y:S01]  /*32c0*/  HMMA.16816.F32 R16, R52, R122, RZ ;  /* 0x0000007a3410723c */ /* 0x000fe200000018ff */
[----:B------:R-:W1:Y:S07]  /*32d0*/  LDSM.16.M88.4 R52, [R0+0x8000] ;  /* 0x008000000034783b */ /* 0x000e6e0000000200 */
[C---:B--2---:R-:W-:Y:S08]  /*32e0*/  HMMA.16816.F32 R4, R56.reuse, R124, R4 ;  /* 0x0000007c3804723c */ /* 0x044ff00000001804 */
[C---:B------:R-:W-:Y:S08]  /*32f0*/  HMMA.16816.F32 R8, R56.reuse, R126, R8 ;  /* 0x0000007e3808723c */ /* 0x040ff00000001808 */
[C---:B------:R-:W-:Y:S08]  /*3300*/  HMMA.16816.F32 R12, R56.reuse, R128, R12 ;  /* 0x00000080380c723c */ /* 0x040ff0000000180c */
[----:B------:R-:W-:Y:S01]  /*3310*/  HMMA.16816.F32 R16, R56, R130, R16 ;  /* 0x000000823810723c */ /* 0x000fe20000001810 */
[----:B------:R-:W2:Y:S07]  /*3320*/  LDSM.16.M88.4 R56, [R203+0xa000] ;  /* 0x00a00000cb38783b */ /* 0x000eae0000000200 */
[C---:B---3--:R-:W-:Y:S08]  /*3330*/  HMMA.16816.F32 R4, R60.reuse, R132, R4 ;  /* 0x000000843c04723c */ /* 0x048ff00000001804 */
[C---:B------:R-:W-:Y:S08]  /*3340*/  HMMA.16816.F32 R8, R60.reuse, R134, R8 ;  /* 0x000000863c08723c */ /* 0x040ff00000001808 */
[C---:B------:R-:W-:Y:S08]  /*3350*/  HMMA.16816.F32 R12, R60.reuse, R136, R12 ;  /* 0x000000883c0c723c */ /* 0x040ff0000000180c */
[----:B------:R-:W-:Y:S01]  /*3360*/  HMMA.16816.F32 R16, R60, R138, R16 ;  /* 0x0000008a3c10723c */ /* 0x000fe20000001810 */
[----:B------:R-:W3:Y:S07]  /*3370*/  LDSM.16.M88.4 R60, [R3+0xa000] ;  /* 0x00a00000033c783b */ /* 0x000eee0000000200 */
[C---:B-1----:R-:W-:Y:S08]  /*3380*/  HMMA.16816.F32 R4, R52.reuse, R140, R4 ;  /* 0x0000008c3404723c */ /* 0x042ff00000001804 */
[C---:B------:R-:W-:Y:S08]  /*3390*/  HMMA.16816.F32 R8, R52.reuse, R142, R8 ;  /* 0x0000008e3408723c */ /* 0x040ff00000001808 */
[C---:B------:R-:W-:Y:S08]  /*33a0*/  HMMA.16816.F32 R12, R52.reuse, R144, R12 ;  /* 0x00000090340c723c */ /* 0x040ff0000000180c */
[----:B------:R-:W-:Y:S01]  /*33b0*/  HMMA.16816.F32 R16, R52, R146, R16 ;  /* 0x000000923410723c */ /* 0x000fe20000001810 */
        /* <DEDUP_REMOVED lines=9> */
[----:B------:R-:W-:Y:S08]  /*3450*/  HMMA.16816.F32 R16, R60, R162, R16 ;  /* 0x000000a23c10723c */ /* 0x000ff00000001810 */
[C---:B-1----:R-:W-:Y:S08]  /*3460*/  HMMA.16816.F32 R4, R52.reuse, R164, R4 ;  /* 0x000000a43404723c */ /* 0x042ff00000001804 */
[C---:B------:R-:W-:Y:S08]  /*3470*/  HMMA.16816.F32 R8, R52.reuse, R166, R8 ;  /* 0x000000a63408723c */ /* 0x040ff00000001808 */
[C---:B------:R-:W-:Y:S08]  /*3480*/  HMMA.16816.F32 R12, R52.reuse, R168, R12 ;  /* 0x000000a8340c723c */ /* 0x040ff0000000180c */
[----:B------:R-:W-:Y:S08]  /*3490*/  HMMA.16816.F32 R16, R52, R170, R16 ;  /* 0x000000aa3410723c */ /* 0x000ff00000001810 */
[C---:B--2---:R-:W-:Y:S08]  /*34a0*/  HMMA.16816.F32 R4, R56.reuse, R172, R4 ;  /* 0x000000ac3804723c */ /* 0x044ff00000001804 */
[C---:B------:R-:W-:Y:S08]  /*34b0*/  HMMA.16816.F32 R8, R56.reuse, R174, R8 ;  /* 0x000000ae3808723c */ /* 0x040ff00000001808 */
[C---:B------:R-:W-:Y:S03]  /*34c0*/  HMMA.16816.F32 R12, R56.reuse, R176, R12 ;  /* 0x000000b0380c723c */ /* 0x040fe6000000180c */
[C---:B------:R-:W-:Y:S01]  /*34d0*/  FADD.FTZ R106, -R183.reuse, R4 ;  /* 0x00000004b76a7221 */ /* 0x040fe20000010100 */
[----:B------:R-:W-:Y:S03]  /*34e0*/  FADD.FTZ R101, -R183, R5 ;  /* 0x00000005b7657221 */ /* 0x000fe60000010100 */
[----:B------:R-:W-:Y:S01]  /*34f0*/  FMUL.FTZ R185, R185, R106 ;  /* 0x0000006ab9b97220 */ /* 0x000fe20000410000 */
[----:B------:R-:W-:Y:S03]  /*3500*/  HMMA.16816.F32 R16, R56, R178, R16 ;  /* 0x000000b23810723c */ /* 0x000fe60000001810 */
[----:B------:R-:W-:Y:S01]  /*3510*/  FMUL.FTZ R186, R186, R101 ;  /* 0x00000065baba7220 */ /* 0x000fe20000410000 */
[C---:B------:R-:W-:Y:S01]  /*3520*/  FADD.FTZ R106, -R183.reuse, R8 ;  /* 0x00000008b76a7221 */ /* 0x040fe20000010100 */
[----:B------:R-:W-:Y:S03]  /*3530*/  FADD.FTZ R101, -R183, R9 ;  /* 0x00000009b7657221 */ /* 0x000fe60000010100 */
[----:B------:R-:W-:Y:S01]  /*3540*/  F2FP.F16.F32.PACK_AB R185, R186, R185 ;  /* 0x000000b9bab9723e */ /* 0x000fe200000000ff */
[----:B------:R-:W-:Y:S01]  /*3550*/  FMUL.FTZ R223, R223, R106 ;  /* 0x0000006adfdf7220 */ /* 0x000fe20000410000 */
[----:B------:R-:W-:Y:S01]  /*3560*/  FMUL.FTZ R252, R252, R101 ;  /* 0x00000065fcfc7220 */ /* 0x000fe20000410000 */
[C---:B------:R-:W-:Y:S01]  /*3570*/  FADD.FTZ R186, -R183.reuse, R12 ;  /* 0x0000000cb7ba7221 */ /* 0x040fe20000010100 */
[----:B------:R-:W-:Y:S03]  /*3580*/  FADD.FTZ R101, -R183, R13 ;  /* 0x0000000db7657221 */ /* 0x000fe60000010100 */
[----:B------:R-:W-:Y:S01]  /*3590*/  FMUL.FTZ R186, R113, R186 ;  /* 0x000000ba71ba7220 */ /* 0x000fe20000410000 */
[----:B------:R-:W-:Y:S01]  /*35a0*/  F2FP.F16.F32.PACK_AB R252, R252, R223 ;  /* 0x000000dffcfc723e */ /* 0x000fe200000000ff */
[----:B------:R-:W-:Y:S01]  /*35b0*/  FMUL.FTZ R113, R180, R101 ;  /* 0x00000065b4717220 */ /* 0x000fe20000410000 */
[C---:B------:R-:W-:Y:S01]  /*35c0*/  FADD.FTZ R223, -R184.reuse, R6 ;  /* 0x00000006b8df7221 */ /* 0x040fe20000010100 */
[----:B------:R-:W-:Y:S01]  /*35d0*/  FADD.FTZ R180, -R184, R7 ;  /* 0x00000007b8b47221 */ /* 0x000fe20000010100 */
[C---:B------:R-:W-:Y:S01]  /*35e0*/  FADD.FTZ R106, -R183.reuse, R16 ;  /* 0x00000010b76a7221 */ /* 0x040fe20000010100 */
[----:B------:R-:W-:Y:S01]  /*35f0*/  FADD.FTZ R183, -R183, R17 ;  /* 0x00000011b7b77221 */ /* 0x000fe20000010100 */
[----:B------:R-:W-:Y:S01]  /*3600*/  FMUL.FTZ R223, R187, R223 ;  /* 0x000000dfbbdf7220 */ /* 0x000fe20000410000 */
[----:B------:R-:W-:Y:S01]  /*3610*/  FMUL.FTZ R250, R250, R180 ;  /* 0x000000b4fafa7220 */ /* 0x000fe20000410000 */
[C---:B------:R-:W-:Y:S01]  /*3620*/  FADD.FTZ R187, -R184.reuse, R10 ;  /* 0x0000000ab8bb7221 */ /* 0x040fe20000010100 */
[----:B------:R-:W-:Y:S01]  /*3630*/  FADD.FTZ R180, -R184, R11 ;  /* 0x0000000bb8b47221 */ /* 0x000fe20000010100 */
[----:B------:R-:W-:Y:S01]  /*3640*/  F2FP.F16.F32.PACK_AB R186, R113, R186 ;  /* 0x000000ba71ba723e */ /* 0x000fe200000000ff */
[----:B------:R-:W-:Y:S01]  /*3650*/  FMUL.FTZ R109, R109, R106 ;  /* 0x0000006a6d6d7220 */ /* 0x000fe20000410000 */
[----:B------:R-:W-:Y:S01]  /*3660*/  FMUL.FTZ R187, R251, R187 ;  /* 0x000000bbfbbb7220 */ /* 0x000fe20000410000 */
[----:B------:R-:W-:Y:S01]  /*3670*/  FMUL.FTZ R251, R114, R180 ;  /* 0x000000b472fb7220 */ /* 0x000fe20000410000 */
[----:B------:R-:W-:Y:S01]  /*3680*/  F2FP.F16.F32.PACK_AB R223, R250, R223 ;  /* 0x000000dffadf723e */ /* 0x000fe200000000ff */
[----:B------:R-:W-:Y:S01]  /*3690*/  FMUL.FTZ R183, R182, R183 ;  /* 0x000000b7b6b77220 */ /* 0x000fe20000410000 */
[C---:B------:R-:W-:Y:S01]  /*36a0*/  FADD.FTZ R250, -R184.reuse, R14 ;  /* 0x0000000eb8fa7221 */ /* 0x040fe20000010100 */
[C---:B------:R-:W-:Y:S01]  /*36b0*/  FADD.FTZ R113, -R184.reuse, R15 ;  /* 0x0000000fb8717221 */ /* 0x040fe20000010100 */
[C---:B------:R-:W-:Y:S01]  /*36c0*/  FADD.FTZ R114, -R184.reuse, R18 ;  /* 0x00000012b8727221 */ /* 0x040fe20000010100 */
[----:B------:R-:W-:Y:S01]  /*36d0*/  FADD.FTZ R184, -R184, R19 ;  /* 0x00000013b8b87221 */ /* 0x000fe20000010100 */
[----:B------:R-:W-:Y:S01]  /*36e0*/  F2FP.F16.F32.PACK_AB R183, R183, R109 ;  /* 0x0000006db7b7723e */ /* 0x000fe200000000ff */
[----:B------:R-:W-:Y:S01]  /*36f0*/  FMUL.FTZ R250, R115, R250 ;  /* 0x000000fa73fa7220 */ /* 0x000fe20000410000 */
[----:B------:R-:W-:Y:S01]  /*3700*/  FMUL.FTZ R113, R110, R113 ;  /* 0x000000716e717220 */ /* 0x000fe20000410000 */
[----:B------:R-:W-:Y:S01]  /*3710*/  FMUL.FTZ R114, R102, R114 ;  /* 0x0000007266727220 */ /* 0x000fe20000410000 */
[----:B------:R-:W-:Y:S01]  /*3720*/  FMUL.FTZ R184, R181, R184 ;  /* 0x000000b8b5b87220 */ /* 0x000fe20000410000 */
[----:B------:R-:W-:Y:S06]  /*3730*/  @!P1 BRA `(.L_x_24) ;  /* 0x0000000000609947 */ /* 0x000fec0003800000 */
[----:B------:R-:W1:Y:S01]  /*3740*/  LDC R5, c[0x0][0x3b0] ;  /* 0x0000ec00ff057b82 */ /* 0x000e620000000800 */
[----:B------:R-:W-:Y:S02]  /*3750*/  IADD3 R7, P0, PT, RZ, -UR20, RZ ;  /* 0x80000014ff077c10 */ /* 0x000fe4000ff1e0ff */
[----:B------:R-:W-:Y:S04]  /*3760*/  LOP3.LUT R6, R240, 0x1, RZ, 0xc0, !PT ;  /* 0x00000001f0067812 */ /* 0x000fe800078ec0ff */
[----:B------:R-:W-:Y:S01]  /*3770*/  ISETP.NE.U32.AND P3, PT, R6, 0x1, PT ;  /* 0x000000010600780c */ /* 0x000fe20003f65070 */
[----:B------:R-:W2:Y:S01]  /*3780*/  LDC R4, c[0x0][0x3b4] ;  /* 0x0000ed00ff047b82 */ /* 0x000ea20000000800 */
[----:B------:R-:W-:Y:S05]  /*3790*/  IMAD.MOV.U32 R6, RZ, RZ, -0x4000 ;  /* 0xffffc000ff067424 */ /* 0x000fea00078e00ff */
[----:B------:R-:W-:Y:S05]  /*37a0*/  SEL R6, R6, 0x4000, !P3 ;  /* 0x0000400006067807 */ /* 0x000fea0005800000 */
[--C-:B------:R-:W-:Y:S02]  /*37b0*/  IMAD.IADD R241, R241, 0x1, R6.reuse ;  /* 0x00000001f1f17824 */ /* 0x100fe400078e0206 */
[----:B------:R-:W-:Y:S02]  /*37c0*/  IMAD.IADD R189, R189, 0x1, R6 ;  /* 0x00000001bdbd7824 */ /* 0x000fe400078e0206 */
[----:B-1----:R-:W-:Y:S04]  /*37d0*/  IMAD.SHL.U32 R8, R5, 0x40, RZ ;  /* 0x0000004005087824 */ /* 0x002fe800078e00ff */
[----:B------:R-:W-:Y:S05]  /*37e0*/  IMAD.X R8, RZ, RZ, ~R8, P0 ;  /* 0x000000ffff087224 */ /* 0x000fea00000e0e08 */
[----:B------:R-:W-:Y:S04]  /*37f0*/  SHF.R.S64 R7, R7, 0x1f, R8 ;  /* 0x0000001f07077819 */ /* 0x000fe80000001008 */
[----:B------:R-:W-:Y:S04]  /*3800*/  IADD3 R224, P0, PT, R7, R224, RZ ;  /* 0x000000e007e07210 */ /* 0x000fe80007f1e0ff */
[----:B------:R-:W-:Y:S02]  /*3810*/  LEA.HI.X.SX32 R225, R8, R225, 0x1, P0 ;  /* 0x000000e108e17211 */ /* 0x000fe400000f0eff */
[C---:B------:R-:W-:Y:S03]  /*3820*/  LEA R8, P0, R5.reuse, R224, 0x6 ;  /* 0x000000e005087211 */ /* 0x040fe600078030ff */
[----:B------:R-:W-:Y:S01]  /*3830*/  @!PT LDS RZ, [RZ] ;  /* 0x00000000fffff984 */ /* 0x000fe20000000800 */
[----:B------:R-:W-:Y:S01]  /*3840*/  @!PT LDS RZ, [RZ] ;  /* 0x00000000fffff984 */ /* 0x000fe20000000800 */
[----:B------:R-:W-:Y:S01]  /*3850*/  @!PT LDS RZ, [RZ] ;  /* 0x00000000fffff984 */ /* 0x000fe20000000800 */
[----:B------:R1:W-:Y:S01]  /*3860*/  LDGSTS.E.BYPASS.LTC128B.128 [R241], desc[UR16][R224.64] ;  /* 0x00000000e0f17fae */ /* 0x0003e2000b981a10 */
[----:B--2---:R-:W-:Y:S03]  /*3870*/  LEA.HI.X R9, R5, R225, R4, 0x6, P0 ;  /* 0x000000e105097211 */ /* 0x004fe600000f3404 */
[----:B------:R1:W-:Y:S04]  /*3880*/  LDGSTS.E.BYPASS.LTC128B.128 [R241+0x2000], desc[UR16][R224.64+0x80] ;  /* 0x02000080e0f17fae */ /* 0x0003e8000b981a10 */
[----:B------:R1:W-:Y:S04]  /*3890*/  LDGSTS.E.BYPASS.LTC128B.128 [R241+0x1000], desc[UR16][R8.64] ;  /* 0x0100000008f17fae */ /* 0x0003e8000b981a10 */
[----:B------:R1:W-:Y:S04]  /*38a0*/  LDGSTS.E.BYPASS.LTC128B.128 [R241+0x3000], desc[UR16][R8.64+0x80] ;  /* 0x0300008008f17fae */ /* 0x0003e8000b981a10 */
[----:B------:R-:W0:Y:S02]  /*38b0*/  LDGDEPBAR ;  /* 0x00000000000079af */ /* 0x000e240000000000 */
.L_x_24:
[----:B------:R-:W-:Y:S01]  /*38c0*/  F2FP.F16.F32.PACK_AB R56, R251, R187 ;  /* 0x000000bbfb38723e */ /* 0x000fe200000000ff */
[----:B------:R-:W-:Y:S01]  /*38d0*/  STS [R212+-0x2000], R185 ;  /* 0xffe000b9d4007388 */ /* 0x000fe20000000800 */
[----:B------:R-:W-:Y:S02]  /*38e0*/  F2FP.F16.F32.PACK_AB R113, R113, R250 ;  /* 0x000000fa7171723e */ /* 0x000fe400000000ff */
[----:B------:R-:W-:Y:S01]  /*38f0*/  F2FP.F16.F32.PACK_AB R114, R184, R114 ;  /* 0x00000072b872723e */ /* 0x000fe200000000ff */
[----:B------:R2:W-:Y:S04]  /*3900*/  STS [R212+-0x1c00], R223 ;  /* 0xffe400dfd4007388 */ /* 0x0005e80000000800 */
[----:B------:R-:W-:Y:S04]  /*3910*/  STS [R229+-0x2000], R252 ;  /* 0xffe000fce5007388 */ /* 0x000fe80000000800 */
[----:B------:R-:W-:Y:S04]  /*3920*/  STS [R229+-0x1c00], R56 ;  /* 0xffe40038e5007388 */ /* 0x000fe80000000800 */
[----:B------:R-:W-:Y:S04]  /*3930*/  STS [R244+-0x2000], R186 ;  /* 0xffe000baf4007388 */ /* 0x000fe80000000800 */
[----:B------:R-:W-:Y:S04]  /*3940*/  STS [R244+-0x1c00], R113 ;  /* 0xffe40071f4007388 */ /* 0x000fe80000000800 */
[----:B------:R-:W-:Y:S04]  /*3950*/  STS [R111+-0x2000], R183 ;  /* 0xffe000b76f007388 */ /* 0x000fe80000000800 */
[----:B------:R-:W-:Y:S01]  /*3960*/  STS [R111+-0x1c00], R114 ;  /* 0xffe400726f007388 */ /* 0x000fe20000000800 */
[----:B--2---:R-:W-:Y:S01]  /*3970*/  IMAD R223, R215, UR5, RZ ;  /* 0x00000005d7df7c24 */ /* 0x004fe2000f8e02ff */
[----:B------:R-:W-:Y:S06]  /*3980*/  BAR.SYNC.DEFER_BLOCKING 0x0 ;  /* 0x0000000000007b1d */ /* 0x000fec0000010000 */
[----:B------:R-:W-:Y:S04]  /*3990*/  LDSM.16.MT88.4 R4, [R195] ;  /* 0x00000000c304783b */ /* 0x000fe80000004200 */
[----:B-1----:R-:W1:Y:S04]  /*39a0*/  LDSM.16.MT88.4 R8, [R202+0x8000] ;  /* 0x00800000ca08783b */ /* 0x002e680000004200 */
[----:B------:R-:W2:Y:S04]  /*39b0*/  LDSM.16.MT88.4 R12, [R194] ;  /* 0x00000000c20c783b */ /* 0x000ea80000004200 */
[----:B------:R-:W3:Y:S04]  /*39c0*/  LDSM.16.MT88.4 R16, [R202+0xa000] ;  /* 0x00a00000ca10783b */ /* 0x000ee80000004200 */
[----:B------:R-:W-:Y:S04]  /*39d0*/  LDSM.16.MT88.4 R52, [R195+0x800] ;  /* 0x00080000c334783b */ /* 0x000fe80000004200 */
[----:B------:R-:W4:Y:S04]  /*39e0*/  LDSM.16.MT88.4 R56, [R202+0x8800] ;  /* 0x00880000ca38783b */ /* 0x000f280000004200 */
[----:B------:R-:W5:Y:S04]  /*39f0*/  LDSM.16.MT88.4 R60, [R194+0x800] ;  /* 0x00080000c23c783b */ /* 0x000f680000004200 */
[----:B------:R-:W5:Y:S04]  /*3a00*/  LDSM.16.MT88.4 R64, [R202+0xa800] ;  /* 0x00a80000ca40783b */ /* 0x000f680000004200 */
[----:B------:R-:W-:Y:S04]  /*3a10*/  LDSM.16.MT88.4 R100, [R202+0x9000] ;  /* 0x00900000ca64783b */ /* 0x000fe80000004200 */
[----:B------:R-:W-:Y:S01]  /*3a20*/  LDSM.16.MT88.4 R104, [R194+0x1000] ;  /* 0x00100000c268783b */ /* 0x000fe20000004200 */
[-C--:B-1----:R-:W-:Y:S08]  /*3a30*/  HMMA.16816.F32 R20, R4, R8.reuse, R20 ;  /* 0x000000080414723c */ /* 0x082ff00000001814 */
[C---:B--2---:R-:W-:Y:S08]  /*3a40*/  HMMA.16816.F32 R24, R12.reuse, R8, R24 ;  /* 0x000000080c18723c */ /* 0x044ff00000001818 */
[-C--:B------:R-:W-:Y:S08]  /*3a50*/  HMMA.16816.F32 R28, R12, R10.reuse, R28 ;  /* 0x0000000a0c1c723c */ /* 0x080ff0000000181c */
[C---:B------:R-:W-:Y:S01]  /*3a60*/  HMMA.16816.F32 R32, R4.reuse, R10, R32 ;  /* 0x0000000a0420723c */ /* 0x040fe20000001820 */
[----:B------:R-:W1:Y:S07]  /*3a70*/  LDSM.16.MT88.4 R8, [R195+0x1000] ;  /* 0x00100000c308783b */ /* 0x000e6e0000004200 */
[-C--:B---3--:R-:W-:Y:S08]  /*3a80*/  HMMA.16816.F32 R36, R4, R16.reuse, R36 ;  /* 0x000000100424723c */ /* 0x088ff00000001824 */
[C---:B------:R-:W-:Y:S08]  /*3a90*/  HMMA.16816.F32 R40, R12.reuse, R16, R40 ;  /* 0x000000100c28723c */ /* 0x040ff00000001828 */
[-C--:B------:R-:W-:Y:S01]  /*3aa0*/  HMMA.16816.F32 R44, R12, R18.reuse, R44 ;  /* 0x000000120c2c723c */ /* 0x080fe2000000182c */
[----:B------:R-:W2:Y:S07]  /*3ab0*/  LDSM.16.MT88.4 R12, [R202+0xb000] ;  /* 0x00b00000ca0c783b */ /* 0x000eae0000004200 */
[----:B------:R-:W-:Y:S01]  /*3ac0*/  HMMA.16816.F32 R48, R4, R18, R48 ;  /* 0x000000120430723c */ /* 0x000fe20000001830 */
[----:B------:R-:W-:Y:S04]  /*3ad0*/  LDSM.16.MT88.4 R4, [R195+0x1800] ;  /* 0x00180000c304783b */ /* 0x000fe80000004200 */
[----:B------:R-:W3:Y:S03]  /*3ae0*/  LDSM.16.MT88.4 R16, [R202+0x9800] ;  /* 0x00980000ca10783b */ /* 0x000ee60000004200 */
[-C--:B----4-:R-:W-:Y:S08]  /*3af0*/  HMMA.16816.F32 R20, R52, R56.reuse, R20 ;  /* 0x000000383414723c */ /* 0x090ff00000001814 */
[C---:B-----5:R-:W-:Y:S08]  /*3b00*/  HMMA.16816.F32 R24, R60.reuse, R56, R24 ;  /* 0x000000383c18723c */ /* 0x060ff00000001818 */
[-C--:B------:R-:W-:Y:S08]  /*3b10*/  HMMA.16816.F32 R28, R60, R58.reuse, R28 ;  /* 0x0000003a3c1c723c */ /* 0x080ff0000000181c */
[C---:B------:R-:W-:Y:S01]  /*3b20*/  HMMA.16816.F32 R32, R52.reuse, R58, R32 ;  /* 0x0000003a3420723c */ /* 0x040fe20000001820 */
[----:B------:R-:W4:Y:S07]  /*3b30*/  LDSM.16.MT88.4 R56, [R194+0x1800] ;  /* 0x00180000c238783b */ /* 0x000f2e0000004200 */
[-C--:B------:R-:W-:Y:S08]  /*3b40*/  HMMA.16816.F32 R36, R52, R64.reuse, R36 ;  /* 0x000000403424723c */ /* 0x080ff00000001824 */
[C---:B------:R-:W-:Y:S08]  /*3b50*/  HMMA.16816.F32 R40, R60.reuse, R64, R40 ;  /* 0x000000403c28723c */ /* 0x040ff00000001828 */
[-C--:B------:R-:W-:Y:S01]  /*3b60*/  HMMA.16816.F32 R44, R60, R66.reuse, R44 ;  /* 0x000000423c2c723c */ /* 0x080fe2000000182c */
[----:B------:R-:W5:Y:S01]  /*3b70*/  LDSM.16.MT88.4 R60, [R202+0xb800] ;  /* 0x00b80000ca3c783b */ /* 0x000f620000004200 */
[----:B------:R-:W-:Y:S06]  /*3b80*/  BAR.SYNC.DEFER_BLOCKING 0x0 ;  /* 0x0000000000007b1d */ /* 0x000fec0000010000 */
[----:B------:R-:W-:Y:S08]  /*3b90*/  HMMA.16816.F32 R48, R52, R66, R48 ;  /* 0x000000423430723c */ /* 0x000ff00000001830 */
[-C--:B-1----:R-:W-:Y:S08]  /*3ba0*/  HMMA.16816.F32 R20, R8, R100.reuse, R20 ;  /* 0x000000640814723c */ /* 0x082ff00000001814 */
[C---:B------:R-:W-:Y:S08]  /*3bb0*/  HMMA.16816.F32 R24, R104.reuse, R100, R24 ;  /* 0x000000646818723c */ /* 0x040ff00000001818 */
[-C--:B------:R-:W-:Y:S08]  /*3bc0*/  HMMA.16816.F32 R28, R104, R102.reuse, R28 ;  /* 0x00000066681c723c */ /* 0x080ff0000000181c */
[C---:B------:R-:W-:Y:S08]  /*3bd0*/  HMMA.16816.F32 R32, R8.reuse, R102, R32 ;  /* 0x000000660820723c */ /* 0x040ff00000001820 */
[-C--:B--2---:R-:W-:Y:S08]  /*3be0*/  HMMA.16816.F32 R36, R8, R12.reuse, R36 ;  /* 0x0000000c0824723c */ /* 0x084ff00000001824 */
[C---:B------:R-:W-:Y:S08]  /*3bf0*/  HMMA.16816.F32 R40, R104.reuse, R12, R40 ;  /* 0x0000000c6828723c */ /* 0x040ff00000001828 */
[-C--:B------:R-:W-:Y:S08]  /*3c00*/  HMMA.16816.F32 R44, R104, R14.reuse, R44 ;  /* 0x0000000e682c723c */ /* 0x080ff0000000182c */
[----:B------:R-:W-:Y:S08]  /*3c10*/  HMMA.16816.F32 R48, R8, R14, R48 ;  /* 0x0000000e0830723c */ /* 0x000ff00000001830 */
[-C--:B---3--:R-:W-:Y:S08]  /*3c20*/  HMMA.16816.F32 R20, R4, R16.reuse, R20 ;  /* 0x000000100414723c */ /* 0x088ff00000001814 */
[C---:B----4-:R-:W-:Y:S08]  /*3c30*/  HMMA.16816.F32 R24, R56.reuse, R16, R24 ;  /* 0x000000103818723c */ /* 0x050ff00000001818 */
[-C--:B------:R-:W-:Y:S08]  /*3c40*/  HMMA.16816.F32 R28, R56, R18.reuse, R28 ;  /* 0x00000012381c723c */ /* 0x080ff0000000181c */
[C---:B------:R-:W-:Y:S08]  /*3c50*/  HMMA.16816.F32 R32, R4.reuse, R18, R32 ;  /* 0x000000120420723c */ /* 0x040ff00000001820 */
[-C--:B-----5:R-:W-:Y:S08]  /*3c60*/  HMMA.16816.F32 R36, R4, R60.reuse, R36 ;  /* 0x0000003c0424723c */ /* 0x0a0ff00000001824 */
[C---:B------:R-:W-:Y:S08]  /*3c70*/  HMMA.16816.F32 R40, R56.reuse, R60, R40 ;  /* 0x0000003c3828723c */ /* 0x040ff00000001828 */
[-C--:B------:R-:W-:Y:S08]  /*3c80*/  HMMA.16816.F32 R44, R56, R62.reuse, R44 ;  /* 0x0000003e382c723c */ /* 0x080ff0000000182c */
[----:B------:R-:W-:Y:S04]  /*3c90*/  HMMA.16816.F32 R48, R4, R62, R48 ;  /* 0x0000003e0430723c */ /* 0x000fe80000001830 */
[----:B------:R-:W-:Y:S05]  /*3ca0*/  IMAD.U32 R5, R223, -0x40, RZ ;  /* 0xffffffc0df057824 */ /* 0x000fea00078e00ff */
[C---:B------:R-:W-:Y:S04]  /*3cb0*/  LEA R246, P0, R5.reuse, R246, 0x2 ;  /* 0x000000f605f67211 */ /* 0x040fe800078010ff */
[----:B------:R-:W-:Y:S01]  /*3cc0*/  LEA.HI.X.SX32 R247, R5, R247, 0x2, P0 ;  /* 0x000000f705f77211 */ /* 0x000fe200000f16ff */
[----:B------:R-:W-:Y:S08]  /*3cd0*/  @!P1 BRA `(.L_x_25) ;  /* 0x00000000003c9947 */ /* 0x000ff00003800000 */
[----:B------:R-:W-:Y:S05]  /*3ce0*/  IADD3 R5, P0, PT, RZ, -UR21, RZ ;  /* 0x80000015ff057c10 */ /* 0x000fea000ff1e0ff */
[----:B------:R-:W-:Y:S05]  /*3cf0*/  IMAD.X R4, RZ, RZ, ~UR4, P0 ;  /* 0x80000004ff047e24 */ /* 0x000fea00080e06ff */
[----:B------:R-:W-:Y:S04]  /*3d00*/  SHF.R.S64 R5, R5, 0x1f, R4 ;  /* 0x0000001f05057819 */ /* 0x000fe80000001004 */
[----:B------:R-:W-:Y:S04]  /*3d10*/  IADD3 R226, P0, PT, R5, R226, RZ ;  /* 0x000000e205e27210 */ /* 0x000fe80007f1e0ff */
[----:B------:R-:W-:Y:S02]  /*3d20*/  LEA.HI.X.SX32 R227, R4, R227, 0x1, P0 ;  /* 0x000000e304e37211 */ /* 0x000fe400000f0eff */
[C---:B------:R-:W-:Y:S03]  /*3d30*/  LEA R6, P0, R220.reuse, R226, 0x1 ;  /* 0x000000e2dc067211 */ /* 0x040fe600078008ff */
[----:B------:R-:W-:Y:S01]  /*3d40*/  @!PT LDS RZ, [RZ] ;  /* 0x00000000fffff984 */ /* 0x000fe20000000800 */
[----:B------:R-:W-:Y:S01]  /*3d50*/  @!PT LDS RZ, [RZ] ;  /* 0x00000000fffff984 */ /* 0x000fe20000000800 */
[----:B------:R-:W-:Y:S01]  /*3d60*/  @!PT LDS RZ, [RZ] ;  /* 0x00000000fffff984 */ /* 0x000fe20000000800 */
[----:B------:R1:W-:Y:S01]  /*3d70*/  LDGSTS.E.BYPASS.LTC128B.128 [R213+0x8000], desc[UR16][R226.64] ;  /* 0x08000000e2d57fae */ /* 0x0003e2000b981a10 */
[----:B------:R-:W-:Y:S03]  /*3d80*/  LEA.HI.X R7, R220, R227, R219, 0x1, P0 ;  /* 0x000000e3dc077211 */ /* 0x000fe600000f0cdb */
[----:B------:R1:W-:Y:S04]  /*3d90*/  LDGSTS.E.BYPASS.LTC128B.128 [R213+0xa000], desc[UR16][R226.64+0x80] ;  /* 0x0a000080e2d57fae */ /* 0x0003e8000b981a10 */
[----:B------:R1:W-:Y:S04]  /*3da0*/  LDGSTS.E.BYPASS.LTC128B.128 [R213+0x9000], desc[UR16][R6.64] ;  /* 0x0900000006d57fae */ /* 0x0003e8000b981a10 */
[----:B------:R1:W-:Y:S04]  /*3db0*/  LDGSTS.E.BYPASS.LTC128B.128 [R213+0xb000], desc[UR16][R6.64+0x80] ;  /* 0x0b00008006d57fae */ /* 0x0003e8000b981a10 */
[----:B------:R-:W0:Y:S02]  /*3dc0*/  LDGDEPBAR ;  /* 0x00000000000079af */ /* 0x000e240000000000 */
.L_x_25:
[----:B------:R-:W-:Y:S01]  /*3dd0*/  LDSM.16.M88.4 R100, [R193] ;  /* 0x00000000c164783b */ /* 0x000fe20000000200 */
[----:B------:R-:W-:Y:S02]  /*3de0*/  ISETP.GT.AND P5, PT, R240, RZ, PT ;  /* 0x000000fff000720c */ /* 0x000fe40003fa4270 */
[----:B------:R-:W-:Y:S01]  /*3df0*/  @P1 IADD3 R222, P3, PT, R222, -0x100, RZ ;  /* 0xffffff00dede1810 */ /* 0x000fe20007f7e0ff */
[----:B------:R-:W1:Y:S03]  /*3e00*/  LDSM.16.MT88.4 R16, [R202+0xc000] ;  /* 0x00c00000ca10783b */ /* 0x000e660000004200 */
[----:B------:R-:W-:Y:S01]  /*3e10*/  @P1 IADD3.X R221, PT, PT, R221, -0x1, RZ, P3, !PT ;  /* 0xffffffffdddd1810 */ /* 0x000fe20001ffe4ff */
[----:B------:R-:W2:Y:S04]  /*3e20*/  LDSM.16.M88.4 R60, [R193+0x1000] ;  /* 0x00100000c13c783b */ /* 0x000ea80000000200 */
[----:B------:R-:W3:Y:S04]  /*3e30*/  LDSM.16.MT88.4 R64, [R202+0xe000] ;  /* 0x00e00000ca40783b */ /* 0x000ee80000004200 */
[----:B------:R-:W-:Y:S04]  /*3e40*/  LDSM.16.M88.4 R104, [R192] ;  /* 0x00000000c068783b */ /* 0x000fe80000000200 */
[----:B------:R-:W4:Y:S04]  /*3e50*/  LDSM.16.MT88.4 R108, [R202+0xc800] ;  /* 0x00c80000ca6c783b */ /* 0x000f280000004200 */
[----:B------:R-:W4:Y:S04]  /*3e60*/  LDSM.16.M88.4 R112, [R192+0x1000] ;  /* 0x00100000c070783b */ /* 0x000f280000000200 */
[----:B------:R-:W4:Y:S04]  /*3e70*/  LDSM.16.MT88.4 R180, [R202+0xe800] ;  /* 0x00e80000cab4783b */ /* 0x000f280000004200 */
[----:B------:R-:W-:Y:S01]  /*3e80*/  LDSM.16.M88.4 R184, [R191+0x1000] ;  /* 0x00100000bfb8783b */ /* 0x000fe20000000200 */
[-C--:B-1----:R-:W-:Y:S08]  /*3e90*/  HMMA.16816.F32 R4, R100, R16.reuse, RZ ;  /* 0x000000106404723c */ /* 0x082ff000000018ff */
[C---:B--2---:R-:W-:Y:S08]  /*3ea0*/  HMMA.16816.F32 R8, R60.reuse, R16, RZ ;  /* 0x000000103c08723c */ /* 0x044ff000000018ff */
[-C--:B------:R-:W-:Y:S08]  /*3eb0*/  HMMA.16816.F32 R12, R60, R18.reuse, RZ ;  /* 0x000000123c0c723c */ /* 0x080ff000000018ff */
[C---:B------:R-:W-:Y:S08]  /*3ec0*/  HMMA.16816.F32 R16, R100.reuse, R18, RZ ;  /* 0x000000126410723c */ /* 0x040ff000000018ff */
[-C--:B---3--:R-:W-:Y:S08]  /*3ed0*/  HMMA.16816.F32 R52, R100, R64.reuse, RZ ;  /* 0x000000406434723c */ /* 0x088ff000000018ff */
[C---:B------:R-:W-:Y:S08]  /*3ee0*/  HMMA.16816.F32 R56, R60.reuse, R64, RZ ;  /* 0x000000403c38723c */ /* 0x040ff000000018ff */
[-C--:B------:R-:W-:Y:S08]  /*3ef0*/  HMMA.16816.F32 R60, R60, R66.reuse, RZ ;  /* 0x000000423c3c723c */ /* 0x080ff000000018ff */
[----:B------:R-:W-:Y:S01]  /*3f00*/  HMMA.16816.F32 R64, R100, R66, RZ ;  /* 0x000000426440723c */ /* 0x000fe200000018ff */
[----:B------:R-:W-:Y:S07]  /*3f10*/  LDSM.16.M88.4 R100, [R191] ;  /* 0x00000000bf64783b */ /* 0x000fee0000000200 */
[-C--:B----4-:R-:W-:Y:S08]  /*3f20*/  HMMA.16816.F32 R4, R104, R108.reuse, R4 ;  /* 0x0000006c6804723c */ /* 0x090ff00000001804 */
[C---:B------:R-:W-:Y:S08]  /*3f30*/  HMMA.16816.F32 R8, R112.reuse, R108, R8 ;  /* 0x0000006c7008723c */ /* 0x040ff00000001808 */
[-C--:B------:R-:W-:Y:S08]  /*3f40*/  HMMA.16816.F32 R12, R112, R110.reuse, R12 ;  /* 0x0000006e700c723c */ /* 0x080ff0000000180c */
[C---:B------:R-:W-:Y:S01]  /*3f50*/  HMMA.16816.F32 R16, R104.reuse, R110, R16 ;  /* 0x0000006e6810723c */ /* 0x040fe20000001810 */
[----:B------:R-:W1:Y:S07]  /*3f60*/  LDSM.16.MT88.4 R108, [R202+0xd000] ;  /* 0x00d00000ca6c783b */ /* 0x000e6e0000004200 */
[-C--:B------:R-:W-:Y:S08]  /*3f70*/  HMMA.16816.F32 R52, R104, R180.reuse, R52 ;  /* 0x000000b46834723c */ /* 0x080ff00000001834 */
[C---:B------:R-:W-:Y:S08]  /*3f80*/  HMMA.16816.F32 R56, R112.reuse, R180, R56 ;  /* 0x000000b47038723c */ /* 0x040ff00000001838 */
[-C--:B------:R-:W-:Y:S01]  /*3f90*/  HMMA.16816.F32 R60, R112, R182.reuse, R60 ;  /* 0x000000b6703c723c */ /* 0x080fe2000000183c */
[----:B------:R-:W2:Y:S07]  /*3fa0*/  LDSM.16.MT88.4 R112, [R202+0xf000] ;  /* 0x00f00000ca70783b */ /* 0x000eae0000004200 */
[----:B------:R-:W-:Y:S01]  /*3fb0*/  HMMA.16816.F32 R64, R104, R182, R64 ;  /* 0x000000b66840723c */ /* 0x000fe20000001840 */
[----:B------:R-:W-:Y:S04]  /*3fc0*/  LDSM.16.M88.4 R104, [R190] ;  /* 0x00000000be68783b */ /* 0x000fe80000000200 */
[----:B------:R-:W-:Y:S03]  /*3fd0*/  LDSM.16.M88.4 R180, [R190+0x1000] ;  /* 0x00100000beb4783b */ /* 0x000fe60000000200 */
[-C--:B-1----:R-:W-:Y:S08]  /*3fe0*/  HMMA.16816.F32 R4, R100, R108.reuse, R4 ;  /* 0x0000006c6404723c */ /* 0x082ff00000001804 */
[C---:B------:R-:W-:Y:S08]  /*3ff0*/  HMMA.16816.F32 R8, R184.reuse, R108, R8 ;  /* 0x0000006cb808723c */ /* 0x040ff00000001808 */
[-C--:B------:R-:W-:Y:S08]  /*4000*/  HMMA.16816.F32 R12, R184, R110.reuse, R12 ;  /* 0x0000006eb80c723c */ /* 0x080ff0000000180c */
[C---:B------:R-:W-:Y:S01]  /*4010*/  HMMA.16816.F32 R16, R100.reuse, R110, R16 ;  /* 0x0000006e6410723c */ /* 0x040fe20000001810 */
[----:B------:R-:W1:Y:S07]  /*4020*/  LDSM.16.MT88.4 R108, [R202+0xd800] ;  /* 0x00d80000ca6c783b */ /* 0x000e6e0000004200 */
[-C--:B--2---:R-:W-:Y:S08]  /*4030*/  HMMA.16816.F32 R52, R100, R112.reuse, R52 ;  /* 0x000000706434723c */ /* 0x084ff00000001834 */
[C---:B------:R-:W-:Y:S04]  /*4040*/  HMMA.16816.F32 R56, R184.reuse, R112, R56 ;  /* 0x00000070b838723c */ /* 0x040fe80000001838 */
[C---:B------:R-:W-:Y:S04]  /*4050*/  LEA R112, P0, R228.reuse, R246, 0x2 ;  /* 0x000000f6e4707211 */ /* 0x040fe800078010ff */
[-C--:B------:R-:W-:Y:S03]  /*4060*/  HMMA.16816.F32 R60, R184, R114.reuse, R60 ;  /* 0x00000072b83c723c */ /* 0x080fe6000000183c */
[----:B------:R-:W-:Y:S02]  /*4070*/  LEA.HI.X.SX32 R113, R228, R247, 0x2, P0 ;  /* 0x000000f7e4717211 */ /* 0x000fe400000f16ff */
[C---:B------:R-:W-:Y:S03]  /*4080*/  LEA R184, P0, R223.reuse, R112, 0x5 ;  /* 0x00000070dfb87211 */ /* 0x040fe600078028ff */
[----:B------:R-:W-:Y:S01]  /*4090*/  HMMA.16816.F32 R64, R100, R114, R64 ;  /* 0x000000726440723c */ /* 0x000fe20000001840 */
[----:B------:R-:W2:Y:S03]  /*40a0*/  LDSM.16.MT88.4 R100, [R202+0xf800] ;  /* 0x00f80000ca64783b */ /* 0x000ea60000004200 */
[C---:B------:R-:W-:Y:S02]  /*40b0*/  LEA.HI.X.SX32 R185, R223.reuse, R113, 0x5, P0 ;  /* 0x00000071dfb97211 */ /* 0x040fe400000f2eff */
[C---:B------:R-:W-:Y:S02]  /*40c0*/  LEA R186, P0, R223.reuse, R184, 0x5 ;  /* 0x000000b8dfba7211 */ /* 0x040fe400078028ff */
[-C--:B-1----:R-:W-:Y:S05]  /*40d0*/  HMMA.16816.F32 R4, R104, R108.reuse, R4 ;  /* 0x0000006c6804723c */ /* 0x082fea0000001804 */
[C---:B------:R-:W-:Y:S02]  /*40e0*/  LEA.HI.X.SX32 R187, R223.reuse, R185, 0x5, P0 ;  /* 0x000000b9dfbb7211 */ /* 0x040fe400000f2eff */
[C---:B------:R-:W-:Y:S01]  /*40f0*/  LEA R114, P0, R223.reuse, R186, 0x5 ;  /* 0x000000badf727211 */ /* 0x040fe200078028ff */
[C---:B------:R-:W-:Y:S04]  /*4100*/  HMMA.16816.F32 R8, R180.reuse, R108, R8 ;  /* 0x0000006cb408723c */ /* 0x040fe80000001808 */
[C---:B------:R-:W-:Y:S02]  /*4110*/  LEA.HI.X.SX32 R115, R223.reuse, R187, 0x5, P0 ;  /* 0x000000bbdf737211 */ /* 0x040fe400000f2eff */
[C---:B------:R-:W-:Y:S02]  /*4120*/  LEA R108, P0, R223.reuse, R114, 0x5 ;  /* 0x00000072df6c7211 */ /* 0x040fe400078028ff */
[-C--:B------:R-:W-:Y:S03]  /*4130*/  HMMA.16816.F32 R12, R180, R110.reuse, R12 ;  /* 0x0000006eb40c723c */ /* 0x080fe6000000180c */
[C---:B------:R-:W-:Y:S05]  /*4140*/  LEA.HI.X.SX32 R109, R223.reuse, R115, 0x5, P0 ;  /* 0x00000073df6d7211 */ /* 0x040fea00000f2eff */
[C---:B------:R-:W-:Y:S04]  /*4150*/  HMMA.16816.F32 R16, R104.reuse, R110, R16 ;  /* 0x0000006e6810723c */ /* 0x040fe80000001810 */
[C---:B------:R-:W-:Y:S04]  /*4160*/  LEA R110, P0, R223.reuse, R108, 0x5 ;  /* 0x0000006cdf6e7211 */ /* 0x040fe800078028ff */
[-C--:B--2---:R-:W-:Y:S03]  /*4170*/  HMMA.16816.F32 R52, R104, R100.reuse, R52 ;  /* 0x000000646834723c */ /* 0x084fe60000001834 */
[C---:B------:R-:W-:Y:S02]  /*4180*/  LEA.HI.X.SX32 R111, R223.reuse, R109, 0x5, P0 ;  /* 0x0000006ddf6f7211 */ /* 0x040fe400000f2eff */
[C---:B------:R-:W-:Y:S03]  /*4190*/  LEA R250, P0, R223.reuse, R110, 0x5 ;  /* 0x0000006edffa7211 */ /* 0x040fe600078028ff */
[C---:B------:R-:W-:Y:S04]  /*41a0*/  HMMA.16816.F32 R56, R180.reuse, R100, R56 ;  /* 0x00000064b438723c */ /* 0x040fe80000001838 */
[C---:B------:R-:W-:Y:S04]  /*41b0*/  LEA.HI.X.SX32 R251, R223.reuse, R111, 0x5, P0 ;  /* 0x0000006fdffb7211 */ /* 0x040fe800000f2eff */
[-C--:B------:R-:W-:Y:S03]  /*41c0*/  HMMA.16816.F32 R60, R180, R102.reuse, R60 ;  /* 0x00000066b43c723c */ /* 0x080fe6000000183c */
[C---:B------:R-:W-:Y:S05]  /*41d0*/  IMAD.WIDE R182, R223.reuse, -0xc0, R250 ;  /* 0xffffff40dfb67825 */ /* 0x040fea00078e02fa */
[----:B------:R-:W-:Y:S04]  /*41e0*/  HMMA.16816.F32 R64, R104, R102, R64 ;  /* 0x000000666840723c */ /* 0x000fe80000001840 */
[----:B------:R-:W-:Y:S01]  /*41f0*/  @P1 IMAD.WIDE.U32 R104, R206, 0x4, R248 ;  /* 0x00000004ce681825 */ /* 0x000fe200078e00f8 */
[C---:B------:R-:W-:Y:S04]  /*4200*/  LEA R180, P0, R223.reuse, R182, 0x5 ;  /* 0x000000b6dfb47211 */ /* 0x040fe800078028ff */
[----:B------:R-:W5:Y:S01]  /*4210*/  @P1 LDG.E R239, desc[UR16][R104.64+-0x100] ;  /* 0xffff001068ef1981 */ /* 0x000f62000c1e1900 */
[C---:B------:R-:W-:Y:S02]  /*4220*/  LEA.HI.X.SX32 R181, R223.reuse, R183, 0x5, P0 ;  /* 0x000000b7dfb57211 */ /* 0x040fe400000f2eff */
[C---:B------:R-:W-:Y:S01]  /*4230*/  LEA R102, P0, R223.reuse, R180, 0x5 ;  /* 0x000000b4df667211 */ /* 0x040fe200078028ff */
[----:B------:R1:W5:Y:S03]  /*4240*/  @P1 LDG.E R238, desc[UR16][R104.64+-0xe0] ;  /* 0xffff201068ee1981 */ /* 0x000366000c1e1900 */
[C---:B------:R-:W-:Y:S01]  /*4250*/  LEA.HI.X.SX32 R103, R223.reuse, R181, 0x5, P0 ;  /* 0x000000b5df677211 */ /* 0x040fe200000f2eff */
[----:B------:R2:W-:Y:S01]  /*4260*/  REDG.E.ADD.F32.FTZ.RN.STRONG.GPU desc[UR16][R246.64], R4 ;  /* 0x00000004f60079a6 */ /* 0x0005e2000c12f310 */
[C---:B------:R-:W-:Y:S03]  /*4270*/  LEA R106, P0, R223.reuse, R102, 0x5 ;  /* 0x00000066df6a7211 */ /* 0x040fe600078028ff */
[----:B------:R3:W-:Y:S01]  /*4280*/  REDG.E.ADD.F32.FTZ.RN.STRONG.GPU desc[UR16][R112.64], R5 ;  /* 0x00000005700079a6 */ /* 0x0007e2000c12f310 */
[C---:B------:R-:W-:Y:S03]  /*4290*/  LEA.HI.X.SX32 R107, R223.reuse, R103, 0x5, P0 ;  /* 0x00000067df6b7211 */ /* 0x040fe600000f2eff */
[----:B------:R4:W-:Y:S04]  /*42a0*/  REDG.E.ADD.F32.FTZ.RN.STRONG.GPU desc[UR16][R184.64], R6 ;  /* 0x00000006b80079a6 */ /* 0x0009e8000c12f310 */
[----:B------:R4:W-:Y:S04]  /*42b0*/  REDG.E.ADD.F32.FTZ.RN.STRONG.GPU desc[UR16][R186.64], R7 ;  /* 0x00000007ba0079a6 */ /* 0x0009e8000c12f310 */
[----:B------:R4:W-:Y:S04]  /*42c0*/  REDG.E.ADD.F32.FTZ.RN.STRONG.GPU desc[UR16][R114.64], R8 ;  /* 0x00000008720079a6 */ /* 0x0009e8000c12f310 */
[----:B------:R4:W-:Y:S01]  /*42d0*/  REDG.E.ADD.F32.FTZ.RN.STRONG.GPU desc[UR16][R108.64], R9 ;  /* 0x000000096c0079a6 */ /* 0x0009e2000c12f310 */
[C---:B-1----:R-:W-:Y:S03]  /*42e0*/  LEA R104, P0, R223.reuse, R106, 0x5 ;  /* 0x0000006adf687211 */ /* 0x042fe600078028ff */
[----:B------:R1:W-:Y:S01]  /*42f0*/  REDG.E.ADD.F32.FTZ.RN.STRONG.GPU desc[UR16][R110.64], R10 ;  /* 0x0000000a6e0079a6 */ /* 0x0003e2000c12f310 */
[C---:B------:R-:W-:Y:S02]  /*4300*/  LEA.HI.X.SX32 R105, R223.reuse, R107, 0x5, P0 ;  /* 0x0000006bdf697211 */ /* 0x040fe400000f2eff */
[C---:B--2---:R-:W-:Y:S01]  /*4310*/  LEA R4, P0, R223.reuse, R104, 0x5 ;  /* 0x00000068df047211 */ /* 0x044fe200078028ff */
[----:B------:R2:W-:Y:S03]  /*4320*/  REDG.E.ADD.F32.FTZ.RN.STRONG.GPU desc[UR16][R250.64], R11 ;  /* 0x0000000bfa0079a6 */ /* 0x0005e6000c12f310 */
[C---:B---3--:R-:W-:Y:S01]  /*4330*/  LEA.HI.X.SX32 R5, R223.reuse, R105, 0x5, P0 ;  /* 0x00000069df057211 */ /* 0x048fe200000f2eff */
[----:B------:R-:W-:Y:S01]  /*4340*/  REDG.E.ADD.F32.FTZ.RN.STRONG.GPU desc[UR16][R246.64+0x80], R16 ;  /* 0x00008010f60079a6 */ /* 0x000fe2000c12f310 */
[C---:B------:R-:W-:Y:S03]  /*4350*/  LEA R112, P0, R223.reuse, R4, 0x5 ;  /* 0x00000004df707211 */ /* 0x040fe600078028ff */
[----:B------:R3:W-:Y:S01]  /*4360*/  REDG.E.ADD.F32.FTZ.RN.STRONG.GPU desc[UR16][R182.64+0x80], R17 ;  /* 0x00008011b60079a6 */ /* 0x0007e2000c12f310 */
[C---:B------:R-:W-:Y:S03]  /*4370*/  LEA.HI.X.SX32 R113, R223.reuse, R5, 0x5, P0 ;  /* 0x00000005df717211 */ /* 0x040fe600000f2eff */
[----:B------:R3:W-:Y:S01]  /*4380*/  REDG.E.ADD.F32.FTZ.RN.STRONG.GPU desc[UR16][R180.64+0x80], R18 ;  /* 0x00008012b40079a6 */ /* 0x0007e2000c12f310 */
[C---:B------:R-:W-:Y:S03]  /*4390*/  IMAD.WIDE R100, R223.reuse, -0xc0, R112 ;  /* 0xffffff40df647825 */ /* 0x040fe600078e0270 */
[----:B------:R-:W-:Y:S01]  /*43a0*/  REDG.E.ADD.F32.FTZ.RN.STRONG.GPU desc[UR16][R102.64+0x80], R19 ;  /* 0x00008013660079a6 */ /* 0x000fe2000c12f310 */
[C---:B----4-:R-:W-:Y:S03]  /*43b0*/  LEA R184, P0, R223.reuse, R100, 0x5 ;  /* 0x00000064dfb87211 */ /* 0x050fe600078028ff */
[----:B------:R-:W-:Y:S01]  /*43c0*/  REDG.E.ADD.F32.FTZ.RN.STRONG.GPU desc[UR16][R106.64+0x80], R12 ;  /* 0x0000800c6a0079a6 */ /* 0x000fe2000c12f310 */
[C---:B------:R-:W-:Y:S03]  /*43d0*/  LEA.HI.X.SX32 R185, R223.reuse, R101, 0x5, P0 ;  /* 0x00000065dfb97211 */ /* 0x040fe600000f2eff */
[----:B------:R4:W-:Y:S01]  /*43e0*/  REDG.E.ADD.F32.FTZ.RN.STRONG.GPU desc[UR16][R104.64+0x80], R13 ;  /* 0x0000800d680079a6 */ /* 0x0009e2000c12f310 */
[C---:B------:R-:W-:Y:S03]  /*43f0*/  LEA R186, P0, R223.reuse, R184, 0x5 ;  /* 0x000000b8dfba7211 */ /* 0x040fe600078028ff */
[----:B------:R-:W-:Y:S01]  /*4400*/  REDG.E.ADD.F32.FTZ.RN.STRONG.GPU desc[UR16][R4.64+0x80], R14 ;  /* 0x0000800e040079a6 */ /* 0x000fe2000c12f310 */
[C---:B------:R-:W-:Y:S02]  /*4410*/  LEA.HI.X.SX32 R187, R223.reuse, R185, 0x5, P0 ;  /* 0x000000b9dfbb7211 */ /* 0x040fe400000f2eff */
[C---:B------:R-:W-:Y:S01]  /*4420*/  LEA R6, P0, R223.reuse, R186, 0x5 ;  /* 0x000000badf067211 */ /* 0x040fe200078028ff */
[----:B------:R-:W-:Y:S03]  /*4430*/  REDG.E.ADD.F32.FTZ.RN.STRONG.GPU desc[UR16][R112.64+0x80], R15 ;  /* 0x0000800f700079a6 */ /* 0x000fe6000c12f310 */
[C---:B------:R-:W-:Y:S01]  /*4440*/  LEA.HI.X.SX32 R7, R223.reuse, R187, 0x5, P0 ;  /* 0x000000bbdf077211 */ /* 0x040fe200000f2eff */
[----:B------:R-:W-:Y:S01]  /*4450*/  REDG.E.ADD.F32.FTZ.RN.STRONG.GPU desc[UR16][R246.64+0x100], R52 ;  /* 0x00010034f60079a6 */ /* 0x000fe2000c12f310 */
[C---:B------:R-:W-:Y:S03]  /*4460*/  LEA R114, P0, R223.reuse, R6, 0x5 ;  /* 0x00000006df727211 */ /* 0x040fe600078028ff */
[----:B------:R-:W-:Y:S01]  /*4470*/  REDG.E.ADD.F32.FTZ.RN.STRONG.GPU desc[UR16][R100.64+0x100], R53 ;  /* 0x00010035640079a6 */ /* 0x000fe2000c12f310 */
[C---:B------:R-:W-:Y:S02]  /*4480*/  LEA.HI.X.SX32 R115, R223.reuse, R7, 0x5, P0 ;  /* 0x00000007df737211 */ /* 0x040fe400000f2eff */
[C---:B------:R-:W-:Y:S01]  /*4490*/  LEA R108, P0, R223.reuse, R114, 0x5 ;  /* 0x00000072df6c7211 */ /* 0x040fe200078028ff */
[----:B------:R-:W-:Y:S03]  /*44a0*/  REDG.E.ADD.F32.FTZ.RN.STRONG.GPU desc[UR16][R184.64+0x100], R54 ;  /* 0x00010036b80079a6 */ /* 0x000fe6000c12f310 */
[C---:B------:R-:W-:Y:S01]  /*44b0*/  LEA.HI.X.SX32 R109, R223.reuse, R115, 0x5, P0 ;  /* 0x00000073df6d7211 */ /* 0x040fe200000f2eff */
[----:B------:R-:W-:Y:S01]  /*44c0*/  REDG.E.ADD.F32.FTZ.RN.STRONG.GPU desc[UR16][R186.64+0x100], R55 ;  /* 0x00010037ba0079a6 */ /* 0x000fe2000c12f310 */
[C---:B-1----:R-:W-:Y:S03]  /*44d0*/  LEA R110, P0, R223.reuse, R108, 0x5 ;  /* 0x0000006cdf6e7211 */ /* 0x042fe600078028ff */
[----:B------:R-:W-:Y:S01]  /*44e0*/  REDG.E.ADD.F32.FTZ.RN.STRONG.GPU desc[UR16][R6.64+0x100], R56 ;  /* 0x00010038060079a6 */ /* 0x000fe2000c12f310 */
[C---:B------:R-:W-:Y:S03]  /*44f0*/  LEA.HI.X.SX32 R111, R223.reuse, R109, 0x5, P0 ;  /* 0x0000006ddf6f7211 */ /* 0x040fe600000f2eff */
[----:B------:R-:W-:Y:S01]  /*4500*/  REDG.E.ADD.F32.FTZ.RN.STRONG.GPU desc[UR16][R114.64+0x100], R57 ;  /* 0x00010039720079a6 */ /* 0x000fe2000c12f310 */
[C---:B------:R-:W-:Y:S03]  /*4510*/  IMAD.WIDE R8, R223.reuse, -0xc0, R110 ;  /* 0xffffff40df087825 */ /* 0x040fe600078e026e */
[----:B------:R-:W-:Y:S01]  /*4520*/  REDG.E.ADD.F32.FTZ.RN.STRONG.GPU desc[UR16][R108.64+0x100], R58 ;  /* 0x0001003a6c0079a6 */ /* 0x000fe2000c12f310 */
[C---:B--2---:R-:W-:Y:S03]  /*4530*/  LEA R250, P0, R223.reuse, R8, 0x5 ;  /* 0x00000008dffa7211 */ /* 0x044fe600078028ff */
[----:B------:R-:W-:Y:S01]  /*4540*/  REDG.E.ADD.F32.FTZ.RN.STRONG.GPU desc[UR16][R110.64+0x100], R59 ;  /* 0x0001003b6e0079a6 */ /* 0x000fe2000c12f310 */
[C---:B------:R-:W-:Y:S03]  /*4550*/  LEA.HI.X.SX32 R251, R223.reuse, R9, 0x5, P0 ;  /* 0x00000009dffb7211 */ /* 0x040fe600000f2eff */
[----:B------:R-:W-:Y:S01]  /*4560*/  REDG.E.ADD.F32.FTZ.RN.STRONG.GPU desc[UR16][R246.64+0x180], R64 ;  /* 0x00018040f60079a6 */ /* 0x000fe2000c12f310 */
[C---:B------:R-:W-:Y:S03]  /*4570*/  LEA R10, P0, R223.reuse, R250, 0x5 ;  /* 0x000000fadf0a7211 */ /* 0x040fe600078028ff */
[----:B------:R-:W-:Y:S01]  /*4580*/  REDG.E.ADD.F32.FTZ.RN.STRONG.GPU desc[UR16][R8.64+0x180], R65 ;  /* 0x00018041080079a6 */ /* 0x000fe2000c12f310 */
[C---:B------:R-:W-:Y:S02]  /*4590*/  LEA.HI.X.SX32 R11, R223.reuse, R251, 0x5, P0 ;  /* 0x000000fbdf0b7211 */ /* 0x040fe400000f2eff */
[C---:B---3--:R-:W-:Y:S01]  /*45a0*/  LEA R182, P0, R223.reuse, R10, 0x5 ;  /* 0x0000000adfb67211 */ /* 0x048fe200078028ff */
[----:B------:R-:W-:Y:S03]  /*45b0*/  REDG.E.ADD.F32.FTZ.RN.STRONG.GPU desc[UR16][R250.64+0x180], R66 ;  /* 0x00018042fa0079a6 */ /* 0x000fe6000c12f310 */
[C---:B------:R-:W-:Y:S01]  /*45c0*/  LEA.HI.X.SX32 R183, R223.reuse, R11, 0x5, P0 ;  /* 0x0000000bdfb77211 */ /* 0x040fe200000f2eff */
[----:B------:R-:W-:Y:S01]  /*45d0*/  REDG.E.ADD.F32.FTZ.RN.STRONG.GPU desc[UR16][R10.64+0x180], R67 ;  /* 0x000180430a0079a6 */ /* 0x000fe2000c12f310 */
[C---:B------:R-:W-:Y:S03]  /*45e0*/  LEA R180, P0, R223.reuse, R182, 0x5 ;  /* 0x000000b6dfb47211 */ /* 0x040fe600078028ff */
[----:B------:R-:W-:Y:S01]  /*45f0*/  REDG.E.ADD.F32.FTZ.RN.STRONG.GPU desc[UR16][R182.64+0x180], R60 ;  /* 0x0001803cb60079a6 */ /* 0x000fe2000c12f310 */
[C---:B------:R-:W-:Y:S02]  /*4600*/  LEA.HI.X.SX32 R181, R223.reuse, R183, 0x5, P0 ;  /* 0x000000b7dfb57211 */ /* 0x040fe400000f2eff */
[C---:B------:R-:W-:Y:S01]  /*4610*/  LEA R16, P0, R223.reuse, R180, 0x5 ;  /* 0x000000b4df107211 */ /* 0x040fe200078028ff */
[----:B------:R-:W-:Y:S03]  /*4620*/  LDSM.16.MT88.4 R4, [R195+-0x2000] ;  /* 0xffe00000c304783b */ /* 0x000fe60000004200 */
[C---:B------:R-:W-:Y:S01]  /*4630*/  LEA.HI.X.SX32 R17, R223.reuse, R181, 0x5, P0 ;  /* 0x000000b5df117211 */ /* 0x040fe200000f2eff */
[----:B------:R-:W1:Y:S01]  /*4640*/  LDSM.16.MT88.4 R8, [R188] ;  /* 0x00000000bc08783b */ /* 0x000e620000004200 */
[C---:B----4-:R-:W-:Y:S03]  /*4650*/  LEA R104, P0, R223.reuse, R16, 0x5 ;  /* 0x00000010df687211 */ /* 0x050fe600078028ff */
[----:B------:R-:W-:Y:S01]  /*4660*/  REDG.E.ADD.F32.FTZ.RN.STRONG.GPU desc[UR16][R180.64+0x180], R61 ;  /* 0x0001803db40079a6 */ /* 0x000fe2000c12f310 */
[----:B------:R-:W-:Y:S03]  /*4670*/  LEA.HI.X.SX32 R105, R223, R17, 0x5, P0 ;  /* 0x00000011df697211 */ /* 0x000fe600000f2eff */
[----:B------:R-:W-:Y:S04]  /*4680*/  REDG.E.ADD.F32.FTZ.RN.STRONG.GPU desc[UR16][R16.64+0x180], R62 ;  /* 0x0001803e100079a6 */ /* 0x000fe8000c12f310 */
[----:B------:R-:W2:Y:S04]  /*4690*/  LDSM.16.MT88.4 R12, [R194+-0x2000] ;  /* 0xffe00000c20c783b */ /* 0x000ea80000004200 */
[----:B------:R-:W-:Y:S04]  /*46a0*/  REDG.E.ADD.F32.FTZ.RN.STRONG.GPU desc[UR16][R104.64+0x180], R63 ;  /* 0x0001803f680079a6 */ /* 0x000fe8000c12f310 */
[----:B------:R-:W3:Y:S04]  /*46b0*/  LDSM.16.MT88.4 R16, [R188+0x2000] ;  /* 0x00200000bc10783b */ /* 0x000ee80000004200 */
[----:B------:R-:W-:Y:S04]  /*46c0*/  LDSM.16.MT88.4 R52, [R195+-0x1800] ;  /* 0xffe80000c334783b */ /* 0x000fe80000004200 */
[----:B------:R-:W4:Y:S04]  /*46d0*/  LDSM.16.MT88.4 R56, [R188+0x800] ;  /* 0x00080000bc38783b */ /* 0x000f280000004200 */
[----:B------:R-:W4:Y:S04]  /*46e0*/  LDSM.16.MT88.4 R64, [R194+-0x1800] ;  /* 0xffe80000c240783b */ /* 0x000f280000004200 */
[----:B------:R-:W4:Y:S01]  /*46f0*/  LDSM.16.MT88.4 R100, [R188+0x2800] ;  /* 0x00280000bc64783b */ /* 0x000f220000004200 */
[-C--:B-1----:R-:W-:Y:S03]  /*4700*/  HMMA.16816.F32 R68, R4, R8.reuse, R68 ;  /* 0x000000080444723c */ /* 0x082fe60000001844 */
[----:B------:R-:W-:Y:S04]  /*4710*/  LDSM.16.MT88.4 R60, [R188+0x1000] ;  /* 0x00100000bc3c783b */ /* 0x000fe80000004200 */
[----:B------:R-:W-:Y:S04]  /*4720*/  LDSM.16.MT88.4 R104, [R194+-0x1000] ;  /* 0xfff00000c268783b */ /* 0x000fe80000004200 */
[----:B------:R-:W-:Y:S01]  /*4730*/  LDSM.16.MT88.4 R108, [R188+0x3800] ;  /* 0x00380000bc6c783b */ /* 0x000fe20000004200 */
[C---:B--2---:R-:W-:Y:S08]  /*4740*/  HMMA.16816.F32 R72, R12.reuse, R8, R72 ;  /* 0x000000080c48723c */ /* 0x044ff00000001848 */
[-C--:B------:R-:W-:Y:S08]  /*4750*/  HMMA.16816.F32 R76, R12, R10.reuse, R76 ;  /* 0x0000000a0c4c723c */ /* 0x080ff0000000184c */
[C---:B------:R-:W-:Y:S01]  /*4760*/  HMMA.16816.F32 R80, R4.reuse, R10, R80 ;  /* 0x0000000a0450723c */ /* 0x040fe20000001850 */
[----:B------:R-:W1:Y:S07]  /*4770*/  LDSM.16.MT88.4 R8, [R195+-0x1000] ;  /* 0xfff00000c308783b */ /* 0x000e6e0000004200 */
[-C--:B---3--:R-:W-:Y:S08]  /*4780*/  HMMA.16816.F32 R84, R4, R16.reuse, R84 ;  /* 0x000000100454723c */ /* 0x088ff00000001854 */
[C---:B------:R-:W-:Y:S08]  /*4790*/  HMMA.16816.F32 R88, R12.reuse, R16, R88 ;  /* 0x000000100c58723c */ /* 0x040ff00000001858 */
[-C--:B------:R-:W-:Y:S01]  /*47a0*/  HMMA.16816.F32 R92, R12, R18.reuse, R92 ;  /* 0x000000120c5c723c */ /* 0x080fe2000000185c */
[----:B------:R-:W2:Y:S07]  /*47b0*/  LDSM.16.MT88.4 R12, [R188+0x3000] ;  /* 0x00300000bc0c783b */ /* 0x000eae0000004200 */
[----:B------:R-:W-:Y:S01]  /*47c0*/  HMMA.16816.F32 R96, R4, R18, R96 ;  /* 0x000000120460723c */ /* 0x000fe20000001860 */
[----:B------:R-:W-:Y:S04]  /*47d0*/  LDSM.16.MT88.4 R4, [R195+-0x800] ;  /* 0xfff80000c304783b */ /* 0x000fe80000004200 */
[----:B------:R-:W3:Y:S03]  /*47e0*/  LDSM.16.MT88.4 R16, [R188+0x1800] ;  /* 0x00180000bc10783b */ /* 0x000ee60000004200 */
[-C--:B----4-:R-:W-:Y:S08]  /*47f0*/  HMMA.16816.F32 R68, R52, R56.reuse, R68 ;  /* 0x000000383444723c */ /* 0x090ff00000001844 */
[C---:B------:R-:W-:Y:S08]  /*4800*/  HMMA.16816.F32 R72, R64.reuse, R56, R72 ;  /* 0x000000384048723c */ /* 0x040ff00000001848 */
[-C--:B------:R-:W-:Y:S08]  /*4810*/  HMMA.16816.F32 R76, R64, R58.reuse, R76 ;  /* 0x0000003a404c723c */ /* 0x080ff0000000184c */
[C---:B------:R-:W-:Y:S01]  /*4820*/  HMMA.16816.F32 R80, R52.reuse, R58, R80 ;  /* 0x0000003a3450723c */ /* 0x040fe20000001850 */
[----:B------:R-:W4:Y:S07]  /*4830*/  LDSM.16.MT88.4 R56, [R194+-0x800] ;  /* 0xfff80000c238783b */ /* 0x000f2e0000004200 */
[-C--:B------:R-:W-:Y:S08]  /*4840*/  HMMA.16816.F32 R84, R52, R100.reuse, R84 ;  /* 0x000000643454723c */ /* 0x080ff00000001854 */
[C---:B------:R-:W-:Y:S08]  /*4850*/  HMMA.16816.F32 R88, R64.reuse, R100, R88 ;  /* 0x000000644058723c */ /* 0x040ff00000001858 */
[-C--:B------:R-:W-:Y:S08]  /*4860*/  HMMA.16816.F32 R92, R64, R102.reuse, R92 ;  /* 0x00000066405c723c */ /* 0x080ff0000000185c */
        /* <DEDUP_REMOVED lines=8> */
[----:B------:R-:W-:Y:S04]  /*48f0*/  HMMA.16816.F32 R96, R8, R14, R96 ;  /* 0x0000000e0860723c */ /* 0x000fe80000001860 */
[C---:B------:R-:W-:Y:S01]  /*4900*/  LOP3.LUT R8, R240.reuse, 0x1, RZ, 0xc0, !PT ;  /* 0x00000001f0087812 */ /* 0x040fe200078ec0ff */
[----:B------:R-:W-:Y:S03]  /*4910*/  VIADD R240, R240, 0xffffffff ;  /* 0xfffffffff0f07836 */ /* 0x000fe60000000000 */
[-C--:B---3--:R-:W-:Y:S05]  /*4920*/  HMMA.16816.F32 R68, R4, R16.reuse, R68 ;  /* 0x000000100444723c */ /* 0x088fea0000001844 */
[----:B------:R-:W-:Y:S03]  /*4930*/  ISETP.NE.U32.AND P0, PT, R8, 0x1, PT ;  /* 0x000000010800780c */ /* 0x000fe60003f05070 */
[C---:B----4-:R-:W-:Y:S08]  /*4940*/  HMMA.16816.F32 R72, R56.reuse, R16, R72 ;  /* 0x000000103848723c */ /* 0x050ff00000001848 */
[-C--:B------:R-:W-:Y:S08]  /*4950*/  HMMA.16816.F32 R76, R56, R18.reuse, R76 ;  /* 0x00000012384c723c */ /* 0x080ff0000000184c */
[C---:B------:R-:W-:Y:S08]  /*4960*/  HMMA.16816.F32 R80, R4.reuse, R18, R80 ;  /* 0x000000120450723c */ /* 0x040ff00000001850 */
[-C--:B------:R-:W-:Y:S08]  /*4970*/  HMMA.16816.F32 R84, R4, R108.reuse, R84 ;  /* 0x0000006c0454723c */ /* 0x080ff00000001854 */
[C---:B------:R-:W-:Y:S08]  /*4980*/  HMMA.16816.F32 R88, R56.reuse, R108, R88 ;  /* 0x0000006c3858723c */ /* 0x040ff00000001858 */
[-C--:B------:R-:W-:Y:S08]  /*4990*/  HMMA.16816.F32 R92, R56, R110.reuse, R92 ;  /* 0x0000006e385c723c */ /* 0x080ff0000000185c */
[----:B------:R-:W-:Y:S04]  /*49a0*/  HMMA.16816.F32 R96, R4, R110, R96 ;  /* 0x0000006e0460723c */ /* 0x000fe80000001860 */
[----:B------:R-:W-:Y:S01]  /*49b0*/  VIADD R6, R188, 0xffffc000 ;  /* 0xffffc000bc067836 */ /* 0x000fe20000000000 */
[----:B------:R-:W-:Y:S01]  /*49c0*/  @P1 IADD3 R5, P4, PT, R248, -0x100, RZ ;  /* 0xffffff00f8051810 */ /* 0x000fe20007f9e0ff */
[----:B------:R-:W-:Y:S03]  /*49d0*/  @P0 VIADD R6, R188, 0x4000 ;  /* 0x00004000bc060836 */ /* 0x000fe60000000000 */
[----:B------:R-:W-:Y:S01]  /*49e0*/  @P1 IADD3.X R4, PT, PT, R249, -0x1, RZ, P4, !PT ;  /* 0xfffffffff9041810 */ /* 0x000fe200027fe4ff */
[----:B------:R-:W-:Y:S02]  /*49f0*/  IMAD.MOV.U32 R188, RZ, RZ, R6 ;  /* 0x000000ffffbc7224 */ /* 0x000fe400078e0006 */
[----:B------:R-:W-:Y:S02]  /*4a00*/  @P1 IMAD.MOV.U32 R248, RZ, RZ, R5 ;  /* 0x000000fffff81224 */ /* 0x000fe400078e0005 */
[----:B------:R-:W-:Y:S01]  /*4a10*/  @P1 IMAD.MOV.U32 R249, RZ, RZ, R4 ;  /* 0x000000fffff91224 */ /* 0x000fe200078e0004 */
[----:B------:R-:W-:Y:S06]  /*4a20*/  @P5 BRA `(.L_x_26) ;  /* 0xffffffdc00c05947 */ /* 0x000fec000383ffff */
[----:B------:R-:W1:Y:S01]  /*4a30*/  LDCU UR4, c[0x0][0x500] ;  /* 0x0000a000ff0477ac */ /* 0x000e620008000800 */
[----:B------:R-:W-:Y:S01]  /*4a40*/  LOP3.LUT P0, RZ, R216, 0x10, RZ, 0xc0, !PT ;  /* 0x00000010d8ff7812 */ /* 0x000fe2000780c0ff */
[C---:B------:R-:W-:Y:S01]  /*4a50*/  VIADD R4, R211.reuse, 0xc000 ;  /* 0x0000c000d3047836 */ /* 0x040fe20000000000 */
[----:B------:R-:W-:Y:S02]  /*4a60*/  IADD3 R5, PT, PT, R211, 0xc040, RZ ;  /* 0x0000c040d3057810 */ /* 0x000fe40007ffe0ff */
[----:B------:R-:W-:Y:S02]  /*4a70*/  F2FP.F16.F32.PACK_AB R20, R21, R20 ;  /* 0x000000141514723e */ /* 0x000fe400000000ff */
[----:B------:R-:W-:Y:S02]  /*4a80*/  F2FP.F16.F32.PACK_AB R22, R23, R22 ;  /* 0x000000161716723e */ /* 0x000fe400000000ff */
[----:B------:R-:W-:Y:S02]  /*4a90*/  F2FP.F16.F32.PACK_AB R32, R33, R32 ;  /* 0x000000202120723e */ /* 0x000fe400000000ff */
[----:B------:R-:W-:-:S02]  /*4aa0*/  F2FP.F16.F32.PACK_AB R34, R35, R34 ;  /* 0x000000222322723e */ /* 0x000fc400000000ff */
[----:B------:R-:W-:Y:S01]  /*4ab0*/  F2FP.F16.F32.PACK_AB R24, R25, R24 ;  /* 0x000000181918723e */ /* 0x000fe200000000ff */
[----:B------:R-:W-:Y:S01]  /*4ac0*/  @P0 VIADD R5, R4, 0xffffffc0 ;  /* 0xffffffc004050836 */ /* 0x000fe20000000000 */
[----:B------:R-:W-:Y:S02]  /*4ad0*/  F2FP.F16.F32.PACK_AB R26, R27, R26 ;  /* 0x0000001a1b1a723e */ /* 0x000fe400000000ff */
[----:B------:R-:W-:Y:S01]  /*4ae0*/  F2FP.F16.F32.PACK_AB R28, R29, R28 ;  /* 0x0000001c1d1c723e */ /* 0x000fe200000000ff */
[----:B-1----:R-:W-:Y:S01]  /*4af0*/  FMUL.FTZ R68, R68, UR4 ;  /* 0x0000000444447c20 */ /* 0x002fe20008410000 */
[----:B------:R-:W-:Y:S01]  /*4b00*/  FMUL.FTZ R69, R69, UR4 ;  /* 0x0000000445457c20 */ /* 0x000fe20008410000 */
        /* <DEDUP_REMOVED lines=22> */
[----:B------:R-:W-:Y:S01]  /*4c70*/  F2FP.F16.F32.PACK_AB R68, R69, R68 ;  /* 0x000000444544723e */ /* 0x000fe200000000ff */
[----:B------:R-:W-:Y:S01]  /*4c80*/  BAR.SYNC.DEFER_BLOCKING 0x0 ;  /* 0x0000000000007b1d */ /* 0x000fe20000010000 */
[----:B------:R-:W-:Y:S01]  /*4c90*/  F2FP.F16.F32.PACK_AB R70, R71, R70 ;  /* 0x000000464746723e */ /* 0x000fe200000000ff */
[----:B------:R-:W-:Y:S01]  /*4ca0*/  FMUL.FTZ R88, R88, UR4 ;  /* 0x0000000458587c20 */ /* 0x000fe20008410000 */
[----:B------:R-:W-:Y:S01]  /*4cb0*/  FMUL.FTZ R89, R89, UR4 ;  /* 0x0000000459597c20 */ /* 0x000fe20008410000 */
[----:B------:R-:W-:Y:S01]  /*4cc0*/  FMUL.FTZ R90, R90, UR4 ;  /* 0x000000045a5a7c20 */ /* 0x000fe20008410000 */
[----:B------:R-:W-:Y:S01]  /*4cd0*/  FMUL.FTZ R91, R91, UR4 ;  /* 0x000000045b5b7c20 */ /* 0x000fe20008410000 */
[----:B------:R-:W-:Y:S01]  /*4ce0*/  F2FP.F16.F32.PACK_AB R80, R81, R80 ;  /* 0x000000505150723e */ /* 0x000fe200000000ff */
[----:B------:R-:W-:Y:S01]  /*4cf0*/  FMUL.FTZ R92, R92, UR4 ;  /* 0x000000045c5c7c20 */ /* 0x000fe20008410000 */
[----:B------:R-:W-:Y:S01]  /*4d00*/  F2FP.F16.F32.PACK_AB R82, R83, R82 ;  /* 0x000000525352723e */ /* 0x000fe200000000ff */
[----:B------:R-:W-:Y:S01]  /*4d10*/  FMUL.FTZ R93, R93, UR4 ;  /* 0x000000045d5d7c20 */ /* 0x000fe20008410000 */
[----:B------:R-:W-:Y:S01]  /*4d20*/  FMUL.FTZ R94, R94, UR4 ;  /* 0x000000045e5e7c20 */ /* 0x000fe20008410000 */
[----:B------:R-:W-:Y:S01]  /*4d30*/  FMUL.FTZ R95, R95, UR4 ;  /* 0x000000045f5f7c20 */ /* 0x000fe20008410000 */
[----:B------:R-:W-:-:S02]  /*4d40*/  F2FP.F16.F32.PACK_AB R72, R73, R72 ;  /* 0x000000484948723e */ /* 0x000fc400000000ff */
[----:B------:R-:W-:Y:S02]  /*4d50*/  F2FP.F16.F32.PACK_AB R74, R75, R74 ;  /* 0x0000004a4b4a723e */ /* 0x000fe400000000ff */
[----:B------:R-:W-:Y:S02]  /*4d60*/  F2FP.F16.F32.PACK_AB R76, R77, R76 ;  /* 0x0000004c4d4c723e */ /* 0x000fe400000000ff */
[----:B------:R-:W-:Y:S02]  /*4d70*/  F2FP.F16.F32.PACK_AB R78, R79, R78 ;  /* 0x0000004e4f4e723e */ /* 0x000fe400000000ff */
[----:B------:R-:W-:Y:S02]  /*4d80*/  F2FP.F16.F32.PACK_AB R84, R85, R84 ;  /* 0x000000545554723e */ /* 0x000fe400000000ff */
[----:B------:R-:W-:Y:S02]  /*4d90*/  F2FP.F16.F32.PACK_AB R86, R87, R86 ;  /* 0x000000565756723e */ /* 0x000fe400000000ff */
[----:B------:R-:W-:Y:S01]  /*4da0*/  F2FP.F16.F32.PACK_AB R96, R97, R96 ;  /* 0x000000606160723e */ /* 0x000fe200000000ff */
[----:B------:R1:W-:Y:S01]  /*4db0*/  STS [R211+0xc000], R68 ;  /* 0x00c00044d3007388 */ /* 0x0003e20000000800 */
[----:B------:R-:W-:-:S02]  /*4dc0*/  F2FP.F16.F32.PACK_AB R98, R99, R98 ;  /* 0x000000626362723e */ /* 0x000fc400000000ff */
[----:B------:R-:W-:Y:S01]  /*4dd0*/  F2FP.F16.F32.PACK_AB R88, R89, R88 ;  /* 0x000000585958723e */ /* 0x000fe200000000ff */
[----:B------:R1:W-:Y:S01]  /*4de0*/  STS [R211+0xc400], R70 ;  /* 0x00c40046d3007388 */ /* 0x0003e20000000800 */
[----:B------:R-:W-:Y:S02]  /*4df0*/  F2FP.F16.F32.PACK_AB R90, R91, R90 ;  /* 0x0000005a5b5a723e */ /* 0x000fe400000000ff */
[----:B------:R-:W-:Y:S01]  /*4e00*/  F2FP.F16.F32.PACK_AB R92, R93, R92 ;  /* 0x0000005c5d5c723e */ /* 0x000fe200000000ff */
[----:B------:R1:W-:Y:S01]  /*4e10*/  STS [R5], R80 ;  /* 0x0000005005007388 */ /* 0x0003e20000000800 */
        /* <DEDUP_REMOVED lines=8> */
[----:B------:R1:W-:Y:S01]  /*4ea0*/  STS [R211+0xd400], R74 ;  /* 0x00d4004ad3007388 */ /* 0x0003e20000000800 */
[----:B------:R-:W-:Y:S02]  /*4eb0*/  F2FP.F16.F32.PACK_AB R40, R41, R40 ;  /* 0x000000282928723e */ /* 0x000fe400000000ff */
[----:B------:R-:W-:Y:S01]  /*4ec0*/  F2FP.F16.F32.PACK_AB R42, R43, R42 ;  /* 0x0000002a2b2a723e */ /* 0x000fe200000000ff */
[----:B------:R1:W-:Y:S01]  /*4ed0*/  STS [R5+0x1000], R76 ;  /* 0x0010004c05007388 */ /* 0x0003e20000000800 */
[----:B------:R-:W-:-:S02]  /*4ee0*/  F2FP.F16.F32.PACK_AB R44, R45, R44 ;  /* 0x0000002c2d2c723e */ /* 0x000fc400000000ff */
[----:B------:R-:W-:Y:S01]  /*4ef0*/  F2FP.F16.F32.PACK_AB R46, R47, R46 ;  /* 0x0000002e2f2e723e */ /* 0x000fe200000000ff */
[----:B------:R1:W-:Y:S01]  /*4f00*/  STS [R5+0x1400], R78 ;  /* 0x0014004e05007388 */ /* 0x0003e20000000800 */
[----:B------:R-:W-:-:S03]  /*4f10*/  ISETP.NE.AND P0, PT, R245, -0x1, PT ;  /* 0xfffffffff500780c */ /* 0x000fc60003f05270 */
[----:B------:R1:W-:Y:S04]  /*4f20*/  STS [R211+0xe000], R84 ;  /* 0x00e00054d3007388 */ /* 0x0003e80000000800 */
        /* <DEDUP_REMOVED lines=22> */
[----:B------:R1:W-:Y:S01]  /*5090*/  STS [R5+0x7400], R46 ;  /* 0x0074002e05007388 */ /* 0x0003e20000000800 */
[----:B------:R-:W-:Y:S05]  /*50a0*/  @P0 BRA `(.L_x_27) ;  /* 0x0000000000300947 */ /* 0x000fea0003800000 */
[----:B------:R-:W2:Y:S01]  /*50b0*/  LDCU.64 UR4, c[0x0][0x5c0] ;  /* 0x0000b800ff0477ac */ /* 0x000ea20008000a00 */
[----:B-1----:R-:W-:Y:S01]  /*50c0*/  SHF.R.S32.HI R5, RZ, 0x1f, R242 ;  /* 0x0000001fff057819 */ /* 0x002fe200000114f2 */
[----:B------:R-:W1:Y:S01]  /*50d0*/  LDCU.64 UR6, c[0x0][0x5a8] ;  /* 0x0000b500ff0677ac */ /* 0x000e620008000a00 */
[----:B--2---:R-:W-:Y:S02]  /*50e0*/  MOV R6, UR4 ;  /* 0x0000000400067c02 */ /* 0x004fe40008000f00 */
[----:B------:R-:W-:-:S03]  /*50f0*/  MOV R7, UR5 ;  /* 0x0000000500077c02 */ /* 0x000fc60008000f00 */
[-C--:B------:R-:W-:Y:S02]  /*5100*/  IMAD R4, R5, R6.reuse, RZ ;  /* 0x0000000605047224 */ /* 0x080fe400078e02ff */
[----:B------:R-:W-:-:S04]  /*5110*/  IMAD.WIDE.U32 R8, R242, R6, RZ ;  /* 0x00000006f2087225 */ /* 0x000fc800078e00ff */
[----:B------:R-:W-:-:S05]  /*5120*/  IMAD R4, R242, R7, R4 ;  /* 0x00000007f2047224 */ /* 0x000fca00078e0204 */
[----:B------:R-:W-:-:S03]  /*5130*/  IADD3 R9, PT, PT, R9, R4, RZ ;  /* 0x0000000409097210 */ /* 0x000fc60007ffe0ff */
[----:B-1----:R-:W-:-:S04]  /*5140*/  IMAD.WIDE.U32 R34, R205, UR6, R8 ;  /* 0x00000006cd227c25 */ /* 0x002fc8000f8e0008 */
[----:B------:R-:W-:Y:S01]  /*5150*/  IMAD R32, R205, UR7, R35 ;  /* 0x00000007cd207c24 */ /* 0x000fe2000f8e0223 */
[----:B------:R-:W-:Y:S05]  /*5160*/  BRA `(.L_x_28) ;  /* 0x0000000000147947 */ /* 0x000fea0003800000 */
.L_x_27:
[----:B------:R-:W2:Y:S01]  /*5170*/  LDC.64 R6, c[0x0][0x5c0] ;  /* 0x00017000ff067b82 */ /* 0x000ea20000000a00 */
[----:B-1----:R-:W-:-:S05]  /*5180*/  IADD3 R34, PT, PT, R242, R245, RZ ;  /* 0x000000f5f2227210 */ /* 0x002fca0007ffe0ff */
[C---:B--2---:R-:W-:Y:S02]  /*5190*/  IMAD R32, R34.reuse, R7, RZ ;  /* 0x0000000722207224 */ /* 0x044fe400078e02ff */
[----:B------:R-:W-:-:S05]  /*51a0*/  IMAD.WIDE.U32 R34, R34, R6, RZ ;  /* 0x0000000622227225 */ /* 0x000fca00078e00ff */
[----:B------:R-:W-:Y:S02]  /*51b0*/  IADD3 R32, PT, PT, R35, R32, RZ ;  /* 0x0000002023207210 */ /* 0x000fe40007ffe0ff */
.L_x_28:
        /* <DEDUP_REMOVED lines=13> */
.L_x_29:
[----:B------:R-:W1:Y:S01]  /*5290*/  LDC.64 R4, c[0x0][0x5c8] ;  /* 0x00017200ff047b82 */ /* 0x000e620000000a00 */
[----:B------:R-:W-:-:S05]  /*52a0*/  IADD3 R42, PT, PT, R242, R245, RZ ;  /* 0x000000f5f22a7210 */ /* 0x000fca0007ffe0ff */
[C---:B-1----:R-:W-:Y:S02]  /*52b0*/  IMAD R40, R42.reuse, R5, RZ ;  /* 0x000000052a287224 */ /* 0x042fe400078e02ff */
[----:B------:R-:W-:-:S05]  /*52c0*/  IMAD.WIDE.U32 R42, R42, R4, RZ ;  /* 0x000000042a2a7225 */ /* 0x000fca00078e00ff */
[----:B------:R-:W-:-:S07]  /*52d0*/  IADD3 R40, PT, PT, R43, R40, RZ ;  /* 0x000000282b287210 */ /* 0x000fce0007ffe0ff */
.L_x_30:
[----:B------:R-:W-:Y:S01]  /*52e0*/  BAR.SYNC.DEFER_BLOCKING 0x0 ;  /* 0x0000000000007b1d */ /* 0x000fe20000010000 */
[----:B------:R-:W-:Y:S01]  /*52f0*/  USHF.L.U32 UR6, UR15, 0x6, URZ ;  /* 0x000000060f067899 */ /* 0x000fe200080006ff */
[-C--:B------:R-:W-:Y:S02]  /*5300*/  ISETP.GE.AND P1, PT, R209, R217.reuse, PT ;  /* 0x000000d9d100720c */ /* 0x080fe40003f26270 */
[----:B------:R-:W-:Y:S01]  /*5310*/  ISETP.GE.AND P2, PT, R210, R217, PT ;  /* 0x000000d9d200720c */ /* 0x000fe20003f46270 */
[----:B------:R-:W-:Y:S01]  /*5320*/  USHF.R.S32.HI UR7, URZ, 0x1f, UR6 ;  /* 0x0000001fff077899 */ /* 0x000fe20008011406 */
[----:B------:R-:W-:Y:S01]  /*5330*/  BSSY.RECONVERGENT B0, `(.L_x_31) ;  /* 0x000001d000007945 */ /* 0x000fe20003800200 */
[C---:B------:R-:W-:Y:S01]  /*5340*/  IMAD.WIDE.U32 R38, R6.reuse, UR6, RZ ;  /* 0x0000000606267c25 */ /* 0x040fe2000f8e00ff */
[----:B------:R-:W1:Y:S03]  /*5350*/  LDCU.64 UR4, c[0x0][0x5d8] ;  /* 0x0000bb00ff0477ac */ /* 0x000e660008000a00 */
[----:B------:R-:W-:Y:S01]  /*5360*/  IMAD R36, R6, UR7, RZ ;  /* 0x0000000706247c24 */ /* 0x000fe2000f8e02ff */
[----:B------:R-:W-:-:S03]  /*5370*/  LOP3.LUT R35, R38, 0x38, R208, 0xf8, !PT ;  /* 0x0000003826237812 */ /* 0x000fc600078ef8d0 */
[----:B------:R-:W-:Y:S01]  /*5380*/  IMAD R33, R7, UR6, R36 ;  /* 0x0000000607217c24 */ /* 0x000fe2000f8e0224 */
[----:B------:R-:W-:-:S04]  /*5390*/  IADD3 R46, P0, PT, R34, R35, RZ ;  /* 0x00000023222e7210 */ /* 0x000fc80007f1e0ff */
[----:B------:R-:W-:Y:S02]  /*53a0*/  IADD3.X R47, PT, PT, R32, R39, R33, P0, !PT ;  /* 0x00000027202f7210 */ /* 0x000fe400007fe421 */
[----:B------:R-:W-:Y:S01]  /*53b0*/  IADD3 R43, P0, PT, R209, 0x20, RZ ;  /* 0x00000020d12b7810 */ /* 0x000fe20007f1e0ff */
[----:B------:R2:W3:Y:S01]  /*53c0*/  LDS.128 R28, [R213+0xd000] ;  /* 0x00d00000d51c7984 */ /* 0x0004e20000000c00 */
[C---:B-1----:R-:W-:Y:S02]  /*53d0*/  IMAD.WIDE.U32 R46, R204.reuse, UR4, R46 ;  /* 0x00000004cc2e7c25 */ /* 0x042fe4000f8e002e */
[----:B------:R-:W-:Y:S01]  /*53e0*/  IADD3.X R41, PT, PT, RZ, RZ, RZ, P0, !PT ;  /* 0x000000ffff297210 */ /* 0x000fe200007fe4ff */
[----:B------:R2:W1:Y:S01]  /*53f0*/  LDS.128 R24, [R213+0xf000] ;  /* 0x00f00000d5187984 */ /* 0x0004620000000c00 */
[----:B------:R-:W-:-:S03]  /*5400*/  IMAD R45, R204, UR5, R47 ;  /* 0x00000005cc2d7c24 */ /* 0x000fc6000f8e022f */
[----:B------:R2:W4:Y:S04]  /*5410*/  LDS.128 R20, [R213+0x10000] ;  /* 0x01000000d5147984 */ /* 0x0005280000000c00 */
[----:B------:R2:W1:Y:S04]  /*5420*/  LDS.128 R16, [R213+0x11000] ;  /* 0x01100000d5107984 */ /* 0x0004680000000c00 */
[----:B------:R2:W1:Y:S04]  /*5430*/  LDS.128 R12, [R213+0x12000] ;  /* 0x01200000d50c7984 */ /* 0x0004680000000c00 */
[----:B------:R2:W1:Y:S01]  /*5440*/  LDS.128 R8, [R213+0x13000] ;  /* 0x01300000d5087984 */ /* 0x0004620000000c00 */
[----:B------:R-:W-:Y:S05]  /*5450*/  @P1 BRA `(.L_x_32) ;  /* 0x0000000000281947 */ /* 0x000fea0003800000 */
[----:B------:R-:W3:Y:S01]  /*5460*/  LDS.128 R32, [R213+0xc000] ;  /* 0x00c00000d5207984 */ /* 0x000ee20000000c00 */
[----:B------:R-:W2:Y:S01]  /*5470*/  LDCU.64 UR4, c[0x0][0x560] ;  /* 0x0000ac00ff0477ac */ /* 0x000ea20008000a00 */
[----:B------:R-:W-:Y:S02]  /*5480*/  MOV R44, R46 ;  /* 0x0000002e002c7202 */ /* 0x000fe40000000f00 */
[----:B------:R-:W4:Y:S03]  /*5490*/  LDS.128 R36, [R213+0xe000] ;  /* 0x00e00000d5247984 */ /* 0x000f260000000c00 */
[----:B------:R-:W-:-:S04]  /*54a0*/  IMAD.WIDE.U32 R48, R209, R6, R44 ;  /* 0x00000006d1307225 */ /* 0x000fc800078e002c */
[----:B------:R-:W-:Y:S01]  /*54b0*/  IMAD R44, R209, R7, R49 ;  /* 0x00000007d12c7224 */ /* 0x000fe200078e0231 */
[----:B--2---:R-:W-:-:S04]  /*54c0*/  LEA R50, P0, R48, UR4, 0x1 ;  /* 0x0000000430327c11 */ /* 0x004fc8000f8008ff */
[----:B------:R-:W-:-:S05]  /*54d0*/  LEA.HI.X R51, R48, UR5, R44, 0x1, P0 ;  /* 0x0000000530337c11 */ /* 0x000fca00080f0c2c */
[----:B---3--:R2:W-:Y:S04]  /*54e0*/  STG.E.128 desc[UR16][R50.64], R32 ;  /* 0x0000002032007986 */ /* 0x0085e8000c101d10 */
[----:B----4-:R2:W-:Y:S02]  /*54f0*/  STG.E.128 desc[UR16][R50.64+0x80], R36 ;  /* 0x0000802432007986 */ /* 0x0105e4000c101d10 */
.L_x_32:
[----:B------:R-:W-:Y:S05]  /*5500*/  BSYNC.RECONVERGENT B0 ;  /* 0x0000000000007941 */ /* 0x000fea0003800200 */
.L_x_31:
[----:B------:R-:W-:Y:S04]  /*5510*/  BSSY.RECONVERGENT B0, `(.L_x_33) ;  /* 0x000000c000007945 */ /* 0x000fe80003800200 */
[----:B------:R-:W-:Y:S05]  /*5520*/  @P2 BRA `(.L_x_34) ;  /* 0x0000000000282947 */ /* 0x000fea0003800000 */
[----:B------:R-:W3:Y:S01]  /*5530*/  LDCU.64 UR4, c[0x0][0x560] ;  /* 0x0000ac00ff0477ac */ /* 0x000ee20008000a00 */
[----:B------:R-:W-:Y:S01]  /*5540*/  MOV R44, R46 ;  /* 0x0000002e002c7202 */ /* 0x000fe20000000f00 */
[----:B--2---:R-:W-:-:S04]  /*5550*/  IMAD R32, R41, R6, RZ ;  /* 0x0000000629207224 */ /* 0x004fc800078e02ff */
[----:B------:R-:W-:-:S04]  /*5560*/  IMAD.WIDE.U32 R34, R43, R6, R44 ;  /* 0x000000062b227225 */ /* 0x000fc800078e002c */
[----:B------:R-:W-:-:S05]  /*5570*/  IMAD R32, R43, R7, R32 ;  /* 0x000000072b207224 */ /* 0x000fca00078e0220 */
[----:B------:R-:W-:Y:S02]  /*5580*/  IADD3 R32, PT, PT, R32, R35, RZ ;  /* 0x0000002320207210 */ /* 0x000fe40007ffe0ff */
[----:B---3--:R-:W-:-:S04]  /*5590*/  LEA R6, P0, R34, UR4, 0x1 ;  /* 0x0000000422067c11 */ /* 0x008fc8000f8008ff */
[----:B------:R-:W-:-:S05]  /*55a0*/  LEA.HI.X R7, R34, UR5, R32, 0x1, P0 ;  /* 0x0000000522077c11 */ /* 0x000fca00080f0c20 */
[----:B------:R2:W-:Y:S04]  /*55b0*/  STG.E.128 desc[UR16][R6.64], R28 ;  /* 0x0000001c06007986 */ /* 0x0005e8000c101d10 */
[----:B-1----:R2:W-:Y:S02]  /*55c0*/  STG.E.128 desc[UR16][R6.64+0x80], R24 ;  /* 0x0000801806007986 */ /* 0x0025e4000c101d10 */
.L_x_34:
[----:B------:R-:W-:Y:S05]  /*55d0*/  BSYNC.RECONVERGENT B0 ;  /* 0x0000000000007941 */ /* 0x000fea0003800200 */
.L_x_33:
[----:B------:R-:W-:Y:S01]  /*55e0*/  MOV R215, RZ ;  /* 0x000000ff00d77202 */ /* 0x000fe20000000f00 */
[----:B------:R-:W3:Y:S01]  /*55f0*/  LDCU.64 UR4, c[0x0][0x5e0] ;  /* 0x0000bc00ff0477ac */ /* 0x000ee20008000a00 */
[C---:B--2---:R-:W-:Y:S01]  /*5600*/  IMAD R6, R4.reuse, UR7, RZ ;  /* 0x0000000704067c24 */ /* 0x044fe2000f8e02ff */
[----:B------:R-:W-:Y:S01]  /*5610*/  BSSY.RECONVERGENT B0, `(.L_x_35) ;  /* 0x0000010000007945 */ /* 0x000fe20003800200 */
[----:B-1----:R-:W-:-:S04]  /*5620*/  IMAD.WIDE.U32 R24, R4, UR6, R214 ;  /* 0x0000000604187c25 */ /* 0x002fc8000f8e00d6 */
[----:B------:R-:W-:Y:S01]  /*5630*/  IMAD R7, R5, UR6, R6 ;  /* 0x0000000605077c24 */ /* 0x000fe2000f8e0206 */
[----:B------:R-:W-:-:S04]  /*5640*/  IADD3 R24, P0, PT, R42, R24, RZ ;  /* 0x000000182a187210 */ /* 0x000fc80007f1e0ff */
[----:B------:R-:W-:-:S03]  /*5650*/  IADD3.X R25, PT, PT, R40, R25, R7, P0, !PT ;  /* 0x0000001928197210 */ /* 0x000fc600007fe407 */
[----:B---3--:R-:W-:-:S04]  /*5660*/  IMAD.WIDE.U32 R24, R204, UR4, R24 ;  /* 0x00000004cc187c25 */ /* 0x008fc8000f8e0018 */
        /* <DEDUP_REMOVED lines=8> */
[----:B----4-:R1:W-:Y:S04]  /*56f0*/  STG.E.128 desc[UR16][R28.64], R20 ;  /* 0x000000141c007986 */ /* 0x0103e8000c101d10 */
[----:B------:R1:W-:Y:S02]  /*5700*/  STG.E.128 desc[UR16][R28.64+0x80], R12 ;  /* 0x0000800c1c007986 */ /* 0x0003e4000c101d10 */
.L_x_36:
[----:B------:R-:W-:Y:S05]  /*5710*/  BSYNC.RECONVERGENT B0 ;  /* 0x0000000000007941 */ /* 0x000fea0003800200 */
.L_x_35:
[----:B------:R-:W-:Y:S05]  /*5720*/  @P2 BRA `(.L_x_23) ;  /* 0x00000000002c2947 */ /* 0x000fea0003800000 */
[----:B------:R-:W2:Y:S01]  /*5730*/  LDCU.64 UR4, c[0x0][0x568] ;  /* 0x0000ad00ff0477ac */ /* 0x000ea20008000a00 */
[----:B-1----:R-:W-:Y:S01]  /*5740*/  MOV R12, R24 ;  /* 0x00000018000c7202 */ /* 0x002fe20000000f00 */
[----:B------:R-:W-:Y:S01]  /*5750*/  IMAD R6, R41, R4, RZ ;  /* 0x0000000429067224 */ /* 0x000fe200078e02ff */
[----:B------:R-:W-:-:S03]  /*5760*/  MOV R13, R7 ;  /* 0x00000007000d7202 */ /* 0x000fc60000000f00 */
[C---:B------:R-:W-:Y:S02]  /*5770*/  IMAD R6, R43.reuse, R5, R6 ;  /* 0x000000052b067224 */ /* 0x040fe400078e0206 */
[----:B------:R-:W-:-:S05]  /*5780*/  IMAD.WIDE.U32 R12, R43, R4, R12 ;  /* 0x000000042b0c7225 */ /* 0x000fca00078e000c */
[----:B------:R-:W-:Y:S02]  /*5790*/  IADD3 R6, PT, PT, R6, R13, RZ ;  /* 0x0000000d06067210 */ /* 0x000fe40007ffe0ff */
[----:B--2---:R-:W-:-:S04]  /*57a0*/  LEA R4, P0, R12, UR4, 0x1 ;  /* 0x000000040c047c11 */ /* 0x004fc8000f8008ff */
[----:B------:R-:W-:-:S05]  /*57b0*/  LEA.HI.X R5, R12, UR5, R6, 0x1, P0 ;  /* 0x000000050c057c11 */ /* 0x000fca00080f0c06 */
[----:B------:R2:W-:Y:S04]  /*57c0*/  STG.E.128 desc[UR16][R4.64], R16 ;  /* 0x0000001004007986 */ /* 0x0005e8000c101d10 */
[----:B------:R2:W-:Y:S02]  /*57d0*/  STG.E.128 desc[UR16][R4.64+0x80], R8 ;  /* 0x0000800804007986 */ /* 0x0005e4000c101d10 */
.L_x_23:
[----:B------:R-:W-:Y:S05]  /*57e0*/  BSYNC.RECONVERGENT B1 ;  /* 0x0000000000017941 */ /* 0x000fea0003800200 */
.L_x_1:
[----:B------:R-:W4:Y:S01]  /*57f0*/  LDCU UR5, c[0x0][0x438] ;  /* 0x00008700ff0577ac */ /* 0x000f220008000800 */
[----:B--2---:R-:W2:Y:S01]  /*5800*/  LDC R9, c[0x0][0x438] ;  /* 0x00010e00ff097b82 */ /* 0x004ea20000000800 */
[----:B------:R-:W3:Y:S01]  /*5810*/  LDCU UR6, c[0x0][0x370] ;  /* 0x00006e00ff0677ac */ /* 0x000ee20008000800 */
[----:B----4-:R-:W-:-:S04]  /*5820*/  UIADD3 UR5, UPT, UPT, UR5, 0x3f, URZ ;  /* 0x0000003f05057890 */ /* 0x010fc8000fffe0ff */
[----:B------:R-:W-:Y:S02]  /*5830*/  USHF.R.S32.HI UR4, URZ, 0x1f, UR5 ;  /* 0x0000001fff047899 */ /* 0x000fe40008011405 */
[----:B---3--:R-:W-:Y:S02]  /*5840*/  UIADD3 UR15, UPT, UPT, UR6, UR15, URZ ;  /* 0x0000000f060f7290 */ /* 0x008fe4000fffe0ff */
[----:B------:R-:W-:-:S04]  /*5850*/  ULEA.HI UR4, UR4, UR5, URZ, 0x6 ;  /* 0x0000000504047291 */ /* 0x000fc8000f8f30ff */
[----:B------:R-:W-:-:S04]  /*5860*/  USHF.R.S32.HI UR4, URZ, 0x6, UR4 ;  /* 0x00000006ff047899 */ /* 0x000fc80008011404 */
[----:B------:R-:W-:-:S09]  /*5870*/  UISETP.GE.AND UP0, UPT, UR15, UR4, UPT ;  /* 0x000000040f00728c */ /* 0x000fd2000bf06270 */
[----:B------:R-:W-:Y:S05]  /*5880*/  BRA.U !UP0, `(.L_x_37) ;  /* 0xffffffad08647547 */ /* 0x000fea000b83ffff */
[----:B------:R-:W-:Y:S05]  /*5890*/  EXIT ;  /* 0x000000000000794d */ /* 0x000fea0003800000 */
.L_x_38:
[----:B------:R-:W-:-:S00]  /*58a0*/  BRA `(.L_x_38) ;  /* 0xfffffffc00fc7947 */ /* 0x000fc0000383ffff */
[----:B------:R-:W-:-:S00]  /*58b0*/  NOP ;  /* 0x0000000000007918 */ /* 0x000fc00000000000 */
        /* <DEDUP_REMOVED lines=12> */
.L_x_2411:


//--------------------- .text._ZN5flash44flash_bwd_dq_dk_dv_loop_seqk_parallel_kernelI23Flash_bwd_kernel_traitsILi128ELi64ELi64ELi8ELi4ELi2ELi2ELb1ELb0EN7cutlass6half_tE19Flash_kernel_traitsILi128ELi64ELi64ELi8ES3_EELb0ELb0ELb0ELb0ELb0ELb0ELb0EEEvNS_16Flash_bwd_paramsE --------------------------
	.section	.text._ZN5flash44flash_bwd_dq_dk_dv_loop_seqk_parallel_kernelI23Flash_bwd_kernel_traitsILi128ELi64ELi64ELi8ELi4ELi2ELi2ELb1ELb0EN7cutlass6half_tE19Flash_kernel_traitsILi128ELi64ELi64ELi8ES3_EELb0ELb0ELb0ELb0ELb0ELb0ELb0EEEvNS_16Flash_bwd_paramsE,"ax",@progbits
	.align	128
        .global         _ZN5flash44flash_bwd_dq_dk_dv_loop_seqk_parallel_kernelI23Flash_bwd_kernel_traitsILi128ELi64ELi64ELi8ELi4ELi2ELi2ELb1ELb0EN7cutlass6half_tE19Flash_kernel_traitsILi128ELi64ELi64ELi8ES3_EELb0ELb0ELb0ELb0ELb0ELb0ELb0EEEvNS_16Flash_bwd_paramsE
        .type           _ZN5flash44flash_bwd_dq_dk_dv_loop_seqk_parallel_kernelI23Flash_bwd_kernel_traitsILi128ELi64ELi64ELi8ELi4ELi2ELi2ELb1ELb0EN7cutlass6half_tE19Flash_kernel_traitsILi128ELi64ELi64ELi8ES3_EELb0ELb0ELb0ELb0ELb0ELb0ELb0EEEvNS_16Flash_bwd_paramsE,@function
        .size           _ZN5flash44flash_bwd_dq_dk_dv_loop_seqk_parallel_kernelI23Flash_bwd_kernel_traitsILi128ELi64ELi64ELi8ELi4ELi2ELi2ELb1ELb0EN7cutlass6half_tE19Flash_kernel_traitsILi128ELi64ELi64ELi8ES3_EELb0ELb0ELb0ELb0ELb0ELb0ELb0EEEvNS_16Flash_bwd_paramsE,(.L_x_2412 - _ZN5flash44flash_bwd_dq_dk_dv_loop_seqk_parallel_kernelI23Flash_bwd_kernel_traitsILi128ELi64ELi64ELi8ELi4ELi2ELi2ELb1ELb0EN7cutlass6half_tE19Flash_kernel_traitsILi128ELi64ELi64ELi8ES3_EELb0ELb0ELb0ELb0ELb0ELb0ELb0EEEvNS_16Flash_bwd_paramsE)
        .other          _ZN5flash44flash_bwd_dq_dk_dv_loop_seqk_parallel_kernelI23Flash_bwd_kernel_traitsILi128ELi64ELi64ELi8ELi4ELi2ELi2ELb1ELb0EN7cutlass6half_tE19Flash_kernel_traitsILi128ELi64ELi64ELi8ES3_EELb0ELb0ELb0ELb0ELb0ELb0ELb0EEEvNS_16Flash_bwd_paramsE,@"STO_CUDA_ENTRY STV_DEFAULT"
_ZN5flash44flash_bwd_dq_dk_dv_loop_seqk_parallel_kernelI23Flash_bwd_kernel_traitsILi128ELi64ELi64ELi8ELi4ELi2ELi2ELb1ELb0EN7cutlass6half_tE19Flash_kernel_traitsILi128ELi64ELi64ELi8ES3_EELb0ELb0ELb0ELb0ELb0ELb0ELb0EEEvNS_16Flash_bwd_paramsE:
.text._ZN5flash44flash_bwd_dq_dk_dv_loop_seqk_parallel_kernelI23Flash_bwd_kernel_traitsILi128ELi64ELi64ELi8ELi4ELi2ELi2ELb1ELb0EN7cutlass6half_tE19Flash_kernel_traitsILi128ELi64ELi64ELi8ES3_EELb0ELb0ELb0ELb0ELb0ELb0ELb0EEEvNS_16Flash_bwd_paramsE:
        /* <DEDUP_REMOVED lines=16> */
[----:B------:R-:W-:Y:S01]  /*0100*/  IMAD.MOV.U32 R198, RZ, RZ, 0x20 ;  /* 0x00000020ffc67424 */ /* 0x000fe200078e00ff */
[----:B------:R-:W3:Y:S01]  /*0110*/  S2R R204, SR_CTAID.Z ;  /* 0x0000000000cc7919 */ /* 0x000ee20000002700 */
[----:B------:R-:W4:Y:S01]  /*0120*/  LDC.64 R210, c[0x0][0x460] ;  /* 0x00011800ffd27b82 */ /* 0x000f220000000a00 */
[----:B------:R-:W1:Y:S01]  /*0130*/  LDCU.64 UR14, c[0x0][0x358] ;  /* 0x00006b00ff0e77ac */ /* 0x000e620008000a00 */
[----:B------:R-:W1:Y:S06]  /*0140*/  LDCU.64 UR8, c[0x0][0x470] ;  /* 0x00008e00ff0877ac */ /* 0x000e6c0008000a00 */
[----:B------:R-:W3:Y:S01]  /*0150*/  S2UR UR12, SR_CTAID.X ;  /* 0x00000000000c79c3 */ /* 0x000ee20000002500 */
        /* <DEDUP_REMOVED lines=13> */
[----:B------:R-:W-:Y:S01]  /*0230*/  LOP3.LUT R206, R206, 0x7, R3, 0xf8, !PT ;  /* 0x00000007cece7812 */ /* 0x000fe200078ef803 */
[----:B------:R-:W-:Y:S01]  /*0240*/  IMAD.SHL.U32 R3, R199, 0x40, RZ ;  /* 0x00000040c7037824 */ /* 0x000fe200078e00ff */
[----:B------:R-:W-:Y:S02]  /*0250*/  LOP3.LUT R9, R6, 0x200, RZ, 0xc0, !PT ;  /* 0x0000020006097812 */ /* 0x000fe400078ec0ff */
[----:B------:R-:W-:Y:S02]  /*0260*/  LOP3.LUT R2, R7, 0x10, RZ, 0xc0, !PT ;  /* 0x0000001007027812 */ /* 0x000fe400078ec0ff */
[----:B------:R-:W-:Y:S02]  /*0270*/  LOP3.LUT R12, R3, 0x1c0, RZ, 0xc0, !PT ;  /* 0x000001c0030c7812 */ /* 0x000fe400078ec0ff */
[--C-:B------:R-:W-:Y:S02]  /*0280*/  LOP3.LUT R8, R9, 0x3800, R10.reuse, 0xf8, !PT ;  /* 0x0000380009087812 */ /* 0x100fe400078ef80a */
[----:B------:R-:W-:-:S02]  /*0290*/  LOP3.LUT R214, R5, 0x1c0, R10, 0xf8, !PT ;  /* 0x000001c005d67812 */ /* 0x000fc400078ef80a */
[----:B------:R-:W-:Y:S02]  /*02a0*/  LOP3.LUT R12, R12, 0x38, R207, 0xf8, !PT ;  /* 0x000000380c0c7812 */ /* 0x000fe400078ef8cf */
[--C-:B------:R-:W-:Y:S02]  /*02b0*/  SHF.R.U32.HI R209, RZ, 0x3, R199.reuse ;  /* 0x00000003ffd17819 */ /* 0x100fe400000116c7 */
[----:B------:R-:W-:Y:S02]  /*02c0*/  LOP3.LUT R10, R10, 0x1c0, RZ, 0xc0, !PT ;  /* 0x000001c00a0a7812 */ /* 0x000fe400078ec0ff */
[----:B------:R-:W-:Y:S02]  /*02d0*/  LOP3.LUT R195, R2, 0x8, R199, 0xf8, !PT ;  /* 0x0000000802c37812 */ /* 0x000fe400078ef8c7 */
[----:B------:R-:W-:Y:S02]  /*02e0*/  LOP3.LUT R2, R12, 0x8, R7, 0x78, !PT ;  /* 0x000000080c027812 */ /* 0x000fe400078e7807 */
[----:B------:R-:W-:-:S02]  /*02f0*/  LOP3.LUT R5, R6, 0xc00, RZ, 0xc0, !PT ;  /* 0x00000c0006057812 */ /* 0x000fc400078ec0ff */
[----:B------:R-:W-:Y:S02]  /*0300*/  LOP3.LUT R7, R6, 0x400, RZ, 0xc0, !PT ;  /* 0x0000040006077812 */ /* 0x000fe400078ec0ff */
[----:B------:R-:W-:Y:S02]  /*0310*/  LOP3.LUT R213, R10, 0x18, R209, 0xf8, !PT ;  /* 0x000000180ad57812 */ /* 0x000fe400078ef8d1 */
[----:B------:R-:W-:Y:S02]  /*0320*/  LOP3.LUT R0, R207, 0x1f8, RZ, 0xc0, !PT ;  /* 0x000001f8cf007812 */ /* 0x000fe400078ec0ff */
[----:B------:R-:W-:Y:S02]  /*0330*/  LOP3.LUT R193, R3, 0x200, RZ, 0xc0, !PT ;  /* 0x0000020003c17812 */ /* 0x000fe400078ec0ff */
[----:B------:R-:W-:Y:S02]  /*0340*/  LOP3.LUT R195, R195, R12, RZ, 0x3c, !PT ;  /* 0x0000000cc3c37212 */ /* 0x000fe400078e3cff */
[----:B------:R-:W-:-:S02]  /*0350*/  LOP3.LUT R5, R5, 0x6, R4, 0xf8, !PT ;  /* 0x0000000605057812 */ /* 0x000fc400078ef804 */
[--C-:B------:R-:W-:Y:S02]  /*0360*/  LOP3.LUT R10, R7, 0x6, R4.reuse, 0xf8, !PT ;  /* 0x00000006070a7812 */ /* 0x100fe400078ef804 */
[----:B------:R-:W-:Y:S02]  /*0370*/  LOP3.LUT R213, R213, 0x38, R4, 0x78, !PT ;  /* 0x00000038d5d57812 */ /* 0x000fe400078e7804 */
[----:B------:R-:W-:Y:S02]  /*0380*/  LOP3.LUT R4, R4, 0x20, RZ, 0xc0, !PT ;  /* 0x0000002004047812 */ /* 0x000fe400078ec0ff */
[----:B------:R-:W-:Y:S02]  /*0390*/  R2P PR, R199, 0xe ;  /* 0x0000000ec7007804 */ /* 0x000fe40000000000 */
[----:B------:R-:W-:Y:S02]  /*03a0*/  LOP3.LUT R0, R0, 0x38, R199, 0x78, !PT ;  /* 0x0000003800007812 */ /* 0x000fe400078e78c7 */
[----:B------:R-:W-:-:S02]  /*03b0*/  LOP3.LUT R203, R193, 0xc00, R6, 0xf8, !PT ;  /* 0x00000c00c1cb7812 */ /* 0x000fc400078ef806 */
[----:B------:R-:W-:Y:S02]  /*03c0*/  LOP3.LUT R199, R12, 0x8, R199, 0x78, !PT ;  /* 0x000000080cc77812 */ /* 0x000fe400078e78c7 */
[--C-:B------:R-:W-:Y:S02]  /*03d0*/  LOP3.LUT R193, R193, 0x400, R6.reuse, 0xf8, !PT ;  /* 0x00000400c1c17812 */ /* 0x100fe400078ef806 */
[----:B------:R-:W-:Y:S01]  /*03e0*/  LOP3.LUT R195, R195, 0x200, R6, 0xf8, !PT ;  /* 0x00000200c3c37812 */ /* 0x000fe200078ef806 */
[----:B---3--:R-:W-:Y:S01]  /*03f0*/  IMAD.U32 R6, RZ, RZ, UR4 ;  /* 0x00000004ff067e24 */ /* 0x008fe2000f8e00ff */
[----:B------:R-:W-:Y:S01]  /*0400*/  LOP3.LUT R4, R4, 0x18, R209, 0xf8, !PT ;  /* 0x0000001804047812 */ /* 0x000fe200078ef8d1 */
[----:B------:R-:W-:Y:S01]  /*0410*/  UIADD3 UR4, UPT, UPT, UR6, 0x10000, URZ ;  /* 0x0001000006047890 */ /* 0x000fe2000fffe0ff */
[----:B------:R-:W-:Y:S02]  /*0420*/  LOP3.LUT R214, R5, R214, RZ, 0xfc, !PT ;  /* 0x000000d605d67212 */ /* 0x000fe400078efcff */
[----:B------:R-:W-:-:S02]  /*0430*/  LOP3.LUT R199, R8, R199, RZ, 0xfc, !PT ;  /* 0x000000c708c77212 */ /* 0x000fc400078efcff */
[----:B------:R-:W-:Y:S02]  /*0440*/  LOP3.LUT R4, R4, 0x1c0, R3, 0xf8, !PT ;  /* 0x000001c004047812 */ /* 0x000fe400078ef803 */
[----:B------:R-:W-:Y:S02]  /*0450*/  LEA R214, R214, UR5, 0x1 ;  /* 0x00000005d6d67c11 */ /* 0x000fe4000f8e08ff */
[-C--:B------:R-:W-:Y:S02]  /*0460*/  LOP3.LUT R203, R203, R2.reuse, RZ, 0xfc, !PT ;  /* 0x00000002cbcb7212 */ /* 0x080fe400078efcff */
[----:B------:R-:W-:Y:S01]  /*0470*/  LOP3.LUT R193, R193, R2, RZ, 0xfc, !PT ;  /* 0x00000002c1c17212 */ /* 0x000fe200078efcff */
[----:B------:R-:W-:Y:S01]  /*0480*/  VIADD R243, R214, 0x20 ;  /* 0x00000020d6f37836 */ /* 0x000fe20000000000 */
[----:B------:R-:W-:Y:S01]  /*0490*/  SEL R200, R200, 0xffffffc0, !P2 ;  /* 0xffffffc0c8c87807 */ /* 0x000fe20005000000 */
[----:B------:R-:W-:Y:S01]  /*04a0*/  @P3 VIADD R243, R214, 0xffffffe0 ;  /* 0xffffffe0d6f33836 */ /* 0x000fe20000000000 */
[----:B------:R-:W-:-:S02]  /*04b0*/  LEA R199, R199, UR4, 0x1 ;  /* 0x00000004c7c77c11 */ /* 0x000fc4000f8e08ff */
[----:B------:R-:W-:Y:S02]  /*04c0*/  LOP3.LUT R202, R4, 0x38, R207, 0x78, !PT ;  /* 0x0000003804ca7812 */ /* 0x000fe400078e78cf */
[----:B------:R-:W-:Y:S01]  /*04d0*/  SEL R218, R218, 0xfffffff0, !P2 ;  /* 0xfffffff0dada7807 */ /* 0x000fe20005000000 */
[----:B------:R-:W-:Y:S01]  /*04e0*/  IMAD.IADD R197, R200, 0x1, R199 ;  /* 0x00000001c8c57824 */ /* 0x000fe200078e02c7 */
[----:B------:R-:W-:Y:S02]  /*04f0*/  SEL R198, R198, 0xffffffe0, !P1 ;  /* 0xffffffe0c6c67807 */ /* 0x000fe40004800000 */
[----:B------:R-:W-:Y:S01]  /*0500*/  LEA R195, R195, UR5, 0x1 ;  /* 0x00000005c3c37c11 */ /* 0x000fe2000f8e08ff */
[----:B------:R-:W-:Y:S01]  /*0510*/  IMAD.IADD R245, R214, 0x1, R218 ;  /* 0x00000001d6f57824 */ /* 0x000fe200078e02da */
[----:B------:R-:W-:Y:S01]  /*0520*/  LEA R203, R203, UR6, 0x1 ;  /* 0x00000006cbcb7c11 */ /* 0x000fe2000f8e08ff */
[----:B------:R-:W-:Y:S01]  /*0530*/  IMAD.IADD R196, R198, 0x1, R197 ;  /* 0x00000001c6c47824 */ /* 0x000fe200078e02c5 */
[----:B------:R-:W-:Y:S01]  /*0540*/  LEA R193, R193, UR4, 0x1 ;  /* 0x00000004c1c17c11 */ /* 0x000fe2000f8e08ff */
[----:B------:R-:W-:Y:S01]  /*0550*/  IMAD.IADD R194, R200, 0x1, R195 ;  /* 0x00000001c8c27824 */ /* 0x000fe200078e02c3 */
[----:B------:R-:W-:Y:S01]  /*0560*/  LOP3.LUT R213, R10, R213, RZ, 0xfc, !PT ;  /* 0x000000d50ad57212 */ /* 0x000fe200078efcff */
[----:B------:R-:W-:Y:S01]  /*0570*/  IMAD.IADD R201, R203, 0x1, R200 ;  /* 0x00000001cbc97824 */ /* 0x000fe200078e02c8 */
[----:B----4-:R-:W-:Y:S01]  /*0580*/  LEA R210, P0, R205, R210, 0x2 ;  /* 0x000000d2cdd27211 */ /* 0x010fe200078010ff */
[----:B------:R-:W-:Y:S01]  /*0590*/  IMAD.IADD R192, R198, 0x1, R193 ;  /* 0x00000001c6c07824 */ /* 0x000fe200078e02c1 */
[----:B------:R-:W-:Y:S01]  /*05a0*/  LOP3.LUT R202, R202, 0x200, R3, 0xf8, !PT ;  /* 0x00000200caca7812 */ /* 0x000fe200078ef803 */
[----:B------:R-:W-:Y:S01]  /*05b0*/  IMAD.IADD R191, R200, 0x1, R193 ;  /* 0x00000001c8bf7824 */ /* 0x000fe200078e02c1 */
[----:B------:R-:W-:Y:S01]  /*05c0*/  LOP3.LUT R208, R207, 0x38, RZ, 0xc0, !PT ;  /* 0x00000038cfd07812 */ /* 0x000fe200078ec0ff */
[----:B------:R-:W-:Y:S01]  /*05d0*/  IMAD.IADD R218, R218, 0x1, R243 ;  /* 0x00000001dada7824 */ /* 0x000fe200078e02f3 */
[----:B------:R-:W-:-:S02]  /*05e0*/  LOP3.LUT R215, R0, 0x1e00, R207, 0xf8, !PT ;  /* 0x00001e0000d77812 */ /* 0x000fc400078ef8cf */
[----:B------:R-:W-:Y:S02]  /*05f0*/  LEA.HI.X R211, R205, R211, RZ, 0x2, P0 ;  /* 0x000000d3cdd37211 */ /* 0x000fe400000f14ff */
[----:B------:R-:W-:Y:S02]  /*0600*/  LOP3.LUT R212, R208, 0x40, RZ, 0xfc, !PT ;  /* 0x00000040d0d47812 */ /* 0x000fe400078efcff */
[----:B------:R-:W-:Y:S02]  /*0610*/  LEA R215, R215, UR6, 0x1 ;  /* 0x00000006d7d77c11 */ /* 0x000fe4000f8e08ff */
[----:B------:R-:W-:Y:S02]  /*0620*/  LEA R213, R213, UR6, 0x1 ;  /* 0x00000006d5d57c11 */ /* 0x000fe4000f8e08ff */
[----:B------:R-:W-:-:S07]  /*0630*/  LEA R202, R202, UR6, 0x1 ;  /* 0x00000006caca7c11 */ /* 0x000fce000f8e08ff */
.L_x_96:
[----:B-1----:R-:W1:Y:S01]  /*0640*/  LDCU.64 UR4, c[0x0][0x478] ;  /* 0x00008f00ff0477ac */ /* 0x002e620008000a00 */
[----:B--2---:R-:W2:Y:S01]  /*0650*/  LDC.64 R2, c[0x0][0x460] ;  /* 0x00011800ff027b82 */ /* 0x004ea20000000a00 */
[----:B------:R-:W-:Y:S01]  /*0660*/  ISETP.NE.U32.AND P4, PT, RZ, UR8, PT ;  /* 0x00000008ff007c0c */ /* 0x000fe2000bf85070 */
[----:B------:R-:W-:Y:S01]  /*0670*/  IMAD.SHL.U32 R13, R205, 0x4, RZ ;  /* 0x00000004cd0d7824 */ /* 0x000fe200078e00ff */
[----:B------:R-:W-:Y:S01]  /*0680*/  SHF.R.U32.HI R0, RZ, 0x1e, R205 ;  /* 0x0000001eff007819 */ /* 0x000fe200000116cd */
[----:B------:R-:W-:Y:S01]  /*0690*/  IMAD.MOV.U32 R241, RZ, RZ, RZ ;  /* 0x000000fffff17224 */ /* 0x000fe200078e00ff */
[----:B------:R-:W-:-:S03]  /*06a0*/  ISETP.NE.AND.EX P4, PT, RZ, UR9, PT, P4 ;  /* 0x00000009ff007c0c */ /* 0x000fc6000bf85340 */
[----:B------:R-:W3:Y:S08]  /*06b0*/  LDC.U8 R7, c[0x0][0x532] ;  /* 0x00014c80ff077b82 */ /* 0x000ef00000000000 */
[----:B------:R-:W4:Y:S01]  /*06c0*/  LDC.64 R4, c[0x0][0x468] ;  /* 0x00011a00ff047b82 */ /* 0x000f220000000a00 */
[----:B-1----:R-:W-:Y:S02]  /*06d0*/  ISETP.NE.U32.AND P3, PT, RZ, UR4, PT ;  /* 0x00000004ff007c0c */ /* 0x002fe4000bf65070 */
[----:B------:R-:W-:-:S02]  /*06e0*/  @P4 IADD3 R8, P1, PT, R13, UR8, RZ ;  /* 0x000000080d084c10 */ /* 0x000fc4000ff3e0ff */
[----:B------:R-:W-:Y:S02]  /*06f0*/  ISETP.NE.AND.EX P3, PT, RZ, UR5, PT, P3 ;  /* 0x00000005ff007c0c */ /* 0x000fe4000bf65330 */
[----:B------:R-:W-:Y:S02]  /*0700*/  @P4 IADD3.X R9, PT, PT, R0, UR9, RZ, P1, !PT ;  /* 0x0000000900094c10 */ /* 0x000fe40008ffe4ff */
[C---:B--2---:R-:W-:Y:S02]  /*0710*/  ISETP.NE.U32.AND P5, PT, R2.reuse, RZ, PT ;  /* 0x000000ff0200720c */ /* 0x044fe40003fa5070 */
[----:B------:R-:W-:Y:S01]  /*0720*/  ISETP.NE.U32.AND P2, PT, R2, RZ, PT ;  /* 0x000000ff0200720c */ /* 0x000fe20003f45070 */
[----:B------:R-:W-:Y:S01]  /*0730*/  IMAD.MOV.U32 R10, RZ, RZ, -0x1 ;  /* 0xffffffffff0a7424 */ /* 0x000fe200078e00ff */
[C---:B------:R-:W-:Y:S01]  /*0740*/  ISETP.NE.AND.EX P5, PT, R3.reuse, RZ, PT, P5 ;  /* 0x000000ff0300720c */ /* 0x040fe20003fa5350 */
[----:B------:R1:W2:Y:S01]  /*0750*/  @P4 LDG.E R241, desc[UR14][R8.64] ;  /* 0x0000000e08f14981 */ /* 0x0002a2000c1e1900 */
[----:B------:R-:W-:-:S03]  /*0760*/  ISETP.NE.AND.EX P2, PT, R3, RZ, PT, P2 ;  /* 0x000000ff0300720c */ /* 0x000fc60003f45320 */
[----:B------:R-:W-:-:S04]  /*0770*/  @P3 IADD3 R2, P0, PT, R13, UR4, RZ ;  /* 0x000000040d023c10 */ /* 0x000fc8000ff1e0ff */
[----:B------:R-:W-:Y:S02]  /*0780*/  @P3 IADD3.X R3, PT, PT, R0, UR5, RZ, P0, !PT ;  /* 0x0000000500033c10 */ /* 0x000fe400087fe4ff */
[----:B---3--:R-:W-:Y:S02]  /*0790*/  ISETP.NE.AND P4, PT, R7, RZ, PT ;  /* 0x000000ff0700720c */ /* 0x008fe40003f85270 */
[----:B-----5:R3:W5:Y:S04]  /*07a0*/  @P5 LDG.E R10, desc[UR14][R210.64] ;  /* 0x0000000ed20a5981 */ /* 0x020768000c1e1900 */
[----:B------:R-:W2:Y:S04]  /*07b0*/  @P3 LDG.E R242, desc[UR14][R2.64] ;  /* 0x0000000e02f23981 */ /* 0x000ea8000c1e1900 */
[----:B------:R3:W5:Y:S01]  /*07c0*/  @P2 LDG.E R7, desc[UR14][R210.64+0x4] ;  /* 0x0000040ed2072981 */ /* 0x000762000c1e1900 */
[----:B----4-:R-:W-:-:S04]  /*07d0*/  ISETP.EQ.U32.AND P1, PT, R4, RZ, PT ;  /* 0x000000ff0400720c */ /* 0x010fc80003f22070 */
[----:B------:R-:W-:Y:S01]  /*07e0*/  ISETP.EQ.OR.EX P1, PT, R5, RZ, !P4, P1 ;  /* 0x000000ff0500720c */ /* 0x000fe20006722710 */
[----:B------:R-:W-:Y:S01]  /*07f0*/  IMAD.MOV.U32 R244, RZ, RZ, -0x1 ;  /* 0xfffffffffff47424 */ /* 0x000fe200078e00ff */
[----:B------:R-:W-:Y:S01]  /*0800*/  IADD3 R12, P0, PT, R13, R4, RZ ;  /* 0x000000040d0c7210 */ /* 0x000fe20007f1e0ff */
[----:B-1----:R-:W1:Y:S04]  /*0810*/  @!P3 LDC R8, c[0x0][0x43c] ;  /* 0x00010f00ff08bb82 */ /* 0x002e680000000800 */
[----:B------:R-:W-:-:S04]  /*0820*/  IMAD.X R13, R0, 0x1, R5, P0 ;  /* 0x00000001000d7824 */ /* 0x000fc800000e0605 */
[----:B------:R-:W4:Y:S02]  /*0830*/  @!P3 LDC.64 R2, c[0x0][0x488] ;  /* 0x00012200ff02bb82 */ /* 0x000f240000000a00 */
[----:B------:R3:W5:Y:S01]  /*0840*/  @!P1 LDG.E R244, desc[UR14][R12.64] ;  /* 0x0000000e0cf49981 */ /* 0x000762000c1e1900 */
[----:B------:R-:W-:-:S05]  /*0850*/  ISETP.NE.U32.AND P1, PT, R4, RZ, PT ;  /* 0x000000ff0400720c */ /* 0x000fca0003f25070 */
[----:B------:R-:W1:Y:S01]  /*0860*/  @!P2 LDC R0, c[0x0][0x434] ;  /* 0x00010d00ff00ab82 */ /* 0x000e620000000800 */
[----:B------:R-:W-:Y:S01]  /*0870*/  ISETP.NE.AND.EX P1, PT, R5, RZ, PT, P1 ;  /* 0x000000ff0500720c */ /* 0x000fe20003f25310 */
[----:B------:R-:W-:Y:S01]  /*0880*/  USHF.L.U32 UR17, UR13, 0x6, URZ ;  /* 0x000000060d117899 */ /* 0x000fe200080006ff */
[----:B----4-:R-:W-:-:S04]  /*0890*/  @!P3 ISETP.NE.U32.AND P0, PT, R2, RZ, PT ;  /* 0x000000ff0200b20c */ /* 0x010fc80003f05070 */
[----:B------:R-:W-:-:S04]  /*08a0*/  @!P3 ISETP.NE.AND.EX P0, PT, R3, RZ, PT, P0 ;  /* 0x000000ff0300b20c */ /* 0x000fc80003f05300 */
[----:B-1----:R-:W-:Y:S01]  /*08b0*/  @!P3 SEL R8, R8, RZ, P0 ;  /* 0x000000ff0808b207 */ /* 0x002fe20000000000 */
[----:B--2---:R-:W-:Y:S02]  /*08c0*/  @P3 IMAD.IADD R242, R242, 0x1, -R241 ;  /* 0x00000001f2f23824 */ /* 0x004fe400078e0af1 */
[----:B---3--:R-:W-:Y:S06]  /*08d0*/  @!P1 BRA `(.L_x_39) ;  /* 0x00000000000c9947 */ /* 0x008fec0003800000 */
[----:B------:R-:W2:Y:S02]  /*08e0*/  @P4 LDG.E R3, desc[UR14][R12.64+0x4] ;  /* 0x0000040e0c034981 */ /* 0x000ea4000c1e1900 */
[----:B--2--5:R-:W-:-:S06]  /*08f0*/  @P4 IADD3 R6, PT, PT, R3, -R244, RZ ;  /* 0x800000f403064210 */ /* 0x024fcc0007ffe0ff */
[----:B------:R1:W5:Y:S02]  /*0900*/  @!P4 LDG.E R6, desc[UR14][R12.64] ;  /* 0x0000000e0c06c981 */ /* 0x000364000c1e1900 */
.L_x_39:
        /* <DEDUP_REMOVED lines=32> */
.L_x_41:
[----:B------:R-:W2:Y:S01]  /*0b10*/  LDC.64 R2, c[0x0][0x3b8] ;  /* 0x0000ee00ff027b82 */ /* 0x000ea20000000a00 */
[----:B------:R-:W-:-:S05]  /*0b20*/  IADD3 R18, PT, PT, R241, R244, RZ ;  /* 0x000000f4f1127210 */ /* 0x000fca0007ffe0ff */
[C---:B--2---:R-:W-:Y:S02]  /*0b30*/  IMAD R16, R18.reuse, R3, RZ ;  /* 0x0000000312107224 */ /* 0x044fe400078e02ff */
[----:B------:R-:W-:-:S05]  /*0b40*/  IMAD.WIDE.U32 R18, R18, R2, RZ ;  /* 0x0000000212127225 */ /* 0x000fca00078e00ff */
[----:B------:R-:W-:Y:S02]  /*0b50*/  IADD3 R16, PT, PT, R19, R16, RZ ;  /* 0x0000001013107210 */ /* 0x000fe40007ffe0ff */
.L_x_42:
[----:B------:R-:W2:Y:S01]  /*0b60*/  LDC R5, c[0x0][0x3e8] ;  /* 0x0000fa00ff057b82 */ /* 0x000ea20000000800 */
[----:B------:R-:W-:Y:S01]  /*0b70*/  USHF.R.S32.HI UR16, URZ, 0x1f, UR17 ;  /* 0x0000001fff107899 */ /* 0x000fe20008011411 */
[----:B--2---:R-:W-:-:S04]  /*0b80*/  IABS R7, R5 ;  /* 0x0000000500077213 */ /* 0x004fc80000000000 */
[----:B------:R-:W2:Y:S08]  /*0b90*/  I2F.RP R11, R7 ;  /* 0x00000007000b7306 */ /* 0x000eb00000209400 */
[----:B--2---:R-:W2:Y:S02]  /*0ba0*/  MUFU.RCP R8, R11 ;  /* 0x0000000b00087308 */ /* 0x004ea40000001000 */
[----:B--2---:R-:W-:-:S06]  /*0bb0*/  VIADD R8, R8, 0xffffffe ;  /* 0x0ffffffe08087836 */ /* 0x004fcc0000000000 */
[----:B------:R-:W2:Y:S02]  /*0bc0*/  F2I.FTZ.U32.TRUNC.NTZ R9, R8 ;  /* 0x0000000800097305 */ /* 0x000ea4000021f000 */
[----:B--2---:R-:W-:Y:S02]  /*0bd0*/  IMAD.MOV R4, RZ, RZ, -R9 ;  /* 0x000000ffff047224 */ /* 0x004fe400078e0a09 */
        /* <DEDUP_REMOVED lines=31> */
[----:B------:R-:W-:Y:S01]  /*0dd0*/  MOV R20, R6 ;  /* 0x0000000600147202 */ /* 0x000fe20000000f00 */
[----:B------:R-:W-:Y:S06]  /*0de0*/  BRA `(.L_x_44) ;  /* 0x0000000000187947 */ /* 0x000fec0003800000 */
.L_x_43:
[----:B------:R-:W2:Y:S01]  /*0df0*/  LDC.64 R4, c[0x0][0x3c0] ;  /* 0x0000f000ff047b82 */ /* 0x000ea20000000a00 */
[----:B------:R-:W-:-:S05]  /*0e00*/  IADD3 R6, PT, PT, R241, R244, RZ ;  /* 0x000000f4f1067210 */ /* 0x000fca0007ffe0ff */
[C---:B--2---:R-:W-:Y:S02]  /*0e10*/  IMAD R17, R6.reuse, R5, RZ ;  /* 0x0000000506117224 */ /* 0x044fe400078e02ff */
[----:B------:R-:W-:-:S05]  /*0e20*/  IMAD.WIDE.U32 R6, R6, R4, RZ ;  /* 0x0000000406067225 */ /* 0x000fca00078e00ff */
[----:B------:R-:W-:Y:S02]  /*0e30*/  IADD3 R17, PT, PT, R7, R17, RZ ;  /* 0x0000001107117210 */ /* 0x000fe40007ffe0ff */
[----:B------:R-:W-:-:S07]  /*0e40*/  MOV R20, R6 ;  /* 0x0000000600147202 */ /* 0x000fce0000000f00 */
.L_x_44:
[----:B------:R-:W2:Y:S01]  /*0e50*/  @!P3 LDC.64 R8, c[0x0][0x588] ;  /* 0x00016200ff08bb82 */ /* 0x000ea20000000a00 */
[----:B------:R-:W3:Y:S07]  /*0e60*/  LDCU UR5, c[0x0][0x3e0] ;  /* 0x00007c00ff0577ac */ /* 0x000eee0008000800 */
[----:B------:R-:W4:Y:S08]  /*0e70*/  @P3 LDC.64 R6, c[0x0][0x590] ;  /* 0x00016400ff063b82 */ /* 0x000f300000000a00 */
[----:B------:R-:W3:Y:S01]  /*0e80*/  LDC R29, c[0x0][0x44c] ;  /* 0x00011300ff1d7b82 */ /* 0x000ee20000000800 */
[----:B--2---:R-:W-:-:S04]  /*0e90*/  @!P3 IMAD.WIDE.U32 R38, R205, R8, RZ ;  /* 0x00000008cd26b225 */ /* 0x004fc800078e00ff */
[----:B------:R-:W-:Y:S02]  /*0ea0*/  @!P3 IMAD R22, R205, R9, R39 ;  /* 0x00000009cd16b224 */ /* 0x000fe400078e0227 */
[----:B----4-:R-:W-:-:S04]  /*0eb0*/  @P3 IMAD.WIDE.U32 R8, R10, R6, RZ ;  /* 0x000000060a083225 */ /* 0x010fc800078e00ff */
[----:B------:R-:W-:Y:S01]  /*0ec0*/  @P3 IMAD R22, R10, R7, R9 ;  /* 0x000000070a163224 */ /* 0x000fe200078e0209 */
[----:B------:R-:W-:Y:S01]  /*0ed0*/  @P3 MOV R38, R8 ;  /* 0x0000000800263202 */ /* 0x000fe20000000f00 */
[----:B---3--:R-:W-:Y:S01]  /*0ee0*/  IMAD.WIDE R26, R29, UR5, RZ ;  /* 0x000000051d1a7c25 */ /* 0x008fe2000f8e02ff */
[----:B------:R-:W-:Y:S06]  /*0ef0*/  @P3 BRA `(.L_x_45) ;  /* 0x0000000000443947 */ /* 0x000fec0003800000 */
[----:B------:R-:W2:Y:S02]  /*0f00*/  LDCU UR4, c[0x0][0x444] ;  /* 0x00008880ff0477ac */ /* 0x000ea40008000800 */
[----:B--2---:R-:W-:Y:S01]  /*0f10*/  USHF.R.S32.HI UR6, URZ, 0x1f, UR4 ;  /* 0x0000001fff067899 */ /* 0x004fe20008011404 */
[----:B------:R-:W-:Y:S01]  /*0f20*/  IMAD.WIDE.U32 R8, R205, UR4, RZ ;  /* 0x00000004cd087c25 */ /* 0x000fe2000f8e00ff */
[----:B------:R-:W-:-:S04]  /*0f30*/  USHF.R.S32.HI UR4, URZ, 0x1f, UR5 ;  /* 0x0000001fff047899 */ /* 0x000fc80008011405 */
[----:B------:R-:W-:Y:S02]  /*0f40*/  IMAD R6, R205, UR6, RZ ;  /* 0x00000006cd067c24 */ /* 0x000fe4000f8e02ff */
[----:B-1----:R-:W-:-:S03]  /*0f50*/  IMAD.WIDE.U32 R12, R8, UR5, RZ ;  /* 0x00000005080c7c25 */ /* 0x002fc6000f8e00ff */
[----:B------:R-:W-:-:S05]  /*0f60*/  IADD3 R6, PT, PT, R9, R6, RZ ;  /* 0x0000000609067210 */ /* 0x000fca0007ffe0ff */
[----:B------:R-:W-:Y:S01]  /*0f70*/  IMAD R7, R6, UR5, RZ ;  /* 0x0000000506077c24 */ /* 0x000fe2000f8e02ff */
[----:B------:R-:W-:-:S03]  /*0f80*/  SHF.R.S32.HI R6, RZ, 0x1f, R29 ;  /* 0x0000001fff067819 */ /* 0x000fc6000001141d */
[----:B------:R-:W-:-:S05]  /*0f90*/  IMAD R7, R8, UR4, R7 ;  /* 0x0000000408077c24 */ /* 0x000fca000f8e0207 */
[----:B------:R-:W-:-:S05]  /*0fa0*/  IADD3 R8, PT, PT, R13, R7, RZ ;  /* 0x000000070d087210 */ /* 0x000fca0007ffe0ff */
[-C--:B------:R-:W-:Y:S02]  /*0fb0*/  IMAD R31, R8, R29.reuse, RZ ;  /* 0x0000001d081f7224 */ /* 0x080fe400078e02ff */
[----:B------:R-:W-:-:S04]  /*0fc0*/  IMAD.WIDE.U32 R8, R12, R29, RZ ;  /* 0x0000001d0c087225 */ /* 0x000fc800078e00ff */
[----:B------:R-:W-:Y:S01]  /*0fd0*/  IMAD R31, R6, R12, R31 ;  /* 0x0000000c061f7224 */ /* 0x000fe200078e021f */
[----:B------:R-:W-:-:S04]  /*0fe0*/  MOV R30, R8 ;  /* 0x00000008001e7202 */ /* 0x000fc80000000f00 */
[----:B------:R-:W-:Y:S01]  /*0ff0*/  IADD3 R31, PT, PT, R9, R31, RZ ;  /* 0x0000001f091f7210 */ /* 0x000fe20007ffe0ff */
[----:B------:R-:W-:Y:S06]  /*1000*/  BRA `(.L_x_46) ;  /* 0x0000000000107947 */ /* 0x000fec0003800000 */
.L_x_45:
[-C--:B------:R-:W-:Y:S02]  /*1010*/  IMAD R31, R27, R10.reuse, RZ ;  /* 0x0000000a1b1f7224 */ /* 0x080fe400078e02ff */
[----:B------:R-:W-:-:S05]  /*1020*/  IMAD.WIDE.U32 R6, R26, R10, RZ ;  /* 0x0000000a1a067225 */ /* 0x000fca00078e00ff */
[----:B------:R-:W-:Y:S02]  /*1030*/  IADD3 R31, PT, PT, R7, R31, RZ ;  /* 0x0000001f071f7210 */ /* 0x000fe40007ffe0ff */
[----:B------:R-:W-:-:S07]  /*1040*/  MOV R30, R6 ;  /* 0x00000006001e7202 */ /* 0x000fce0000000f00 */
.L_x_46:
[----:B------:R-:W2:Y:S01]  /*1050*/  LDCU.U8 UR4, c[0x0][0x548] ;  /* 0x0000a900ff0477ac */ /* 0x000ea20008000000 */
[----:B------:R-:W-:Y:S01]  /*1060*/  SHF.L.U32 R7, R205, 0x7, RZ ;  /* 0x00000007cd077819 */ /* 0x000fe200000006ff */
[----:B------:R-:W-:Y:S01]  /*1070*/  IMAD R32, R204, R29, RZ ;  /* 0x0000001dcc207224 */ /* 0x000fe200078e02ff */
[----:B------:R-:W3:Y:S02]  /*1080*/  LDCU.U8 UR6, c[0x0][0x5f0] ;  /* 0x0000be00ff0677ac */ /* 0x000ee40008000000 */
[----:B------:R-:W-:-:S04]  /*1090*/  SEL R6, R7, RZ, P5 ;  /* 0x000000ff07067207 */ /* 0x000fc80002800000 */
[----:B------:R-:W-:-:S04]  /*10a0*/  IADD3 R6, P0, PT, R25, R6, RZ ;  /* 0x0000000619067210 */ /* 0x000fc80007f1e0ff */
[----:B------:R-:W-:Y:S01]  /*10b0*/  IADD3.X R9, PT, PT, RZ, R23, RZ, P0, !PT ;  /* 0x00000017ff097210 */ /* 0x000fe200007fe4ff */
[----:B-1----:R-:W-:Y:S01]  /*10c0*/  IMAD.WIDE.U32 R12, R6, R26, RZ ;  /* 0x0000001a060c7225 */ /* 0x002fe200078e00ff */
[----:B--2---:R-:W-:-:S03]  /*10d0*/  UISETP.NE.AND UP0, UPT, UR4, URZ, UPT ;  /* 0x000000ff0400728c */ /* 0x004fc6000bf05270 */
[----:B------:R-:W-:-:S04]  /*10e0*/  IMAD R9, R9, R26, RZ ;  /* 0x0000001a09097224 */ /* 0x000fc800078e02ff */
[----:B------:R-:W-:-:S05]  /*10f0*/  IMAD R9, R27, R6, R9 ;  /* 0x000000061b097224 */ /* 0x000fca00078e0209 */
[----:B------:R-:W-:Y:S01]  /*1100*/  IADD3 R28, PT, PT, R13, R9, RZ ;  /* 0x000000090d1c7210 */ /* 0x000fe20007ffe0ff */
[----:B---3--:R-:W-:Y:S06]  /*1110*/  BRA.U !UP0, `(.L_x_47) ;  /* 0x00000001081c7547 */ /* 0x008fec000b800000 */
[----:B------:R-:W1:Y:S01]  /*1120*/  LDC R6, c[0x0][0x434] ;  /* 0x00010d00ff067b82 */ /* 0x000e620000000800 */
[----:B------:R-:W2:Y:S01]  /*1130*/  LDCU UR4, c[0x0][0x454] ;  /* 0x00008a80ff0477ac */ /* 0x000ea20008000800 */
[----:B------:R-:W-:Y:S01]  /*1140*/  ISETP.NE.AND P0, PT, R10, -0x1, PT ;  /* 0xffffffff0a00780c */ /* 0x000fe20003f05270 */
[----:B-1----:R-:W-:-:S05]  /*1150*/  IMAD R27, R205, R6, RZ ;  /* 0x00000006cd1b7224 */ /* 0x002fca00078e02ff */
[----:B------:R-:W-:-:S05]  /*1160*/  SEL R27, R27, R10, !P0 ;  /* 0x0000000a1b1b7207 */ /* 0x000fca0004000000 */
[----:B--2---:R-:W-:Y:S01]  /*1170*/  IMAD R27, R204, UR4, R27 ;  /* 0x00000004cc1b7c24 */ /* 0x004fe2000f8e021b */
[----:B------:R-:W-:Y:S05]  /*1180*/  BRA `(.L_x_48) ;  /* 0x00000000000c7947 */ /* 0x000fea0003800000 */
.L_x_47:
[----:B------:R-:W1:Y:S01]  /*1190*/  LDC R27, c[0x0][0x434] ;  /* 0x00010d00ff1b7b82 */ /* 0x000e620000000800 */
[----:B------:R-:W-:-:S04]  /*11a0*/  IMAD R6, R205, UR5, R204 ;  /* 0x00000005cd067c24 */ /* 0x000fc8000f8e02cc */
[----:B-1----:R-:W-:-:S03]  /*11b0*/  IMAD R27, R6, R27, RZ ;  /* 0x0000001b061b7224 */ /* 0x002fc600078e02ff */
.L_x_48:
        /* <DEDUP_REMOVED lines=11> */
.L_x_49:
[----:B------:R-:W1:Y:S01]  /*1270*/  LDC R33, c[0x0][0x444] ;  /* 0x00011100ff217b82 */ /* 0x000e620000000800 */
[----:B------:R-:W-:-:S04]  /*1280*/  IMAD R6, R205, UR5, R204 ;  /* 0x00000005cd067c24 */ /* 0x000fc8000f8e02cc */
[----:B-1----:R-:W-:-:S07]  /*1290*/  IMAD R33, R6, R33, RZ ;  /* 0x0000002106217224 */ /* 0x002fce00078e02ff */
.L_x_50:
[----:B------:R-:W1:Y:S01]  /*12a0*/  S2R R26, SR_TID.X ;  /* 0x00000000001a7919 */ /* 0x000e620000002100 */
[----:B------:R-:W2:Y:S01]  /*12b0*/  LDC.64 R8, c[0x0][0x3b0] ;  /* 0x0000ec00ff087b82 */ /* 0x000ea20000000a00 */
[----:B------:R-:W-:Y:S01]  /*12c0*/  IADD3 R30, P1, P0, R12, R30, R32 ;  /* 0x0000001e0c1e7210 */ /* 0x000fe2000783e020 */
[----:B------:R-:W-:Y:S01]  /*12d0*/  IMAD R228, R29, UR5, RZ ;  /* 0x000000051de47c24 */ /* 0x000fe2000f8e02ff */
[----:B------:R-:W3:Y:S01]  /*12e0*/  S2R R19, SR_TID.X ;  /* 0x0000000000137919 */ /* 0x000ee20000002100 */
[----:B------:R-:W-:Y:S01]  /*12f0*/  IADD3 R38, P3, PT, R208, R38, RZ ;  /* 0x00000026d0267210 */ /* 0x000fe20007f7e0ff */
[----:B------:R-:W4:Y:S01]  /*1300*/  LDCU.64 UR4, c[0x0][0x3c8] ;  /* 0x00007900ff0477ac */ /* 0x000f220008000a00 */
[----:B------:R-:W-:Y:S01]  /*1310*/  ISETP.NE.AND P4, PT, RZ, UR6, PT ;  /* 0x00000006ff007c0c */ /* 0x000fe2000bf85270 */
[C---:B------:R-:W-:Y:S01]  /*1320*/  IMAD R33, R240.reuse, 0x40, R33 ;  /* 0x00000040f0217824 */ /* 0x040fe200078e0221 */
[----:B------:R-:W5:Y:S01]  /*1330*/  LDC.64 R6, c[0x0][0x590] ;  /* 0x00016400ff067b82 */ /* 0x000f620000000a00 */
[----:B------:R-:W-:Y:S01]  /*1340*/  IMAD.X R39, RZ, RZ, R22, P3 ;  /* 0x000000ffff277224 */ /* 0x000fe200018e0616 */
[----:B------:R-:W4:Y:S01]  /*1350*/  LDCU.64 UR6, c[0x0][0x550] ;  /* 0x0000aa00ff0677ac */ /* 0x000f220008000a00 */
[----:B------:R-:W-:Y:S01]  /*1360*/  IMAD.MOV.U32 R22, RZ, RZ, R208 ;  /* 0x000000ffff167224 */ /* 0x000fe200078e00d0 */
[----:B------:R-:W-:Y:S01]  /*1370*/  SHF.R.S32.HI R32, RZ, 0x1f, R32 ;  /* 0x0000001fff207819 */ /* 0x000fe20000011420 */
[----:B------:R-:W-:Y:S01]  /*1380*/  BSSY.RECONVERGENT B1, `(.L_x_40) ;  /* 0x0000504000017945 */ /* 0x000fe20003800200 */
[----:B------:R-:W4:Y:S01]  /*1390*/  LDCU.64 UR10, c[0x0][0x380] ;  /* 0x00007000ff0a77ac */ /* 0x000f220008000a00 */
[----:B------:R-:W-:Y:S01]  /*13a0*/  LEA R27, R240, R27, 0x6 ;  /* 0x0000001bf01b7211 */ /* 0x000fe200078e30ff */
[----:B------:R-:W4:Y:S01]  /*13b0*/  LDC.64 R10, c[0x0][0x5f8] ;  /* 0x00017e00ff0a7b82 */ /* 0x000f220000000a00 */
[----:B------:R-:W-:-:S07]  /*13c0*/  IADD3.X R28, PT, PT, R28, R31, R32, P1, P0 ;  /* 0x0000001f1c1c7210 */ /* 0x000fce0000fe0420 */
[----:B------:R-:W4:Y:S01]  /*13d0*/  LDC.64 R12, c[0x0][0x598] ;  /* 0x00016600ff0c7b82 */ /* 0x000f220000000a00 */
[----:B--2---:R-:W-:-:S04]  /*13e0*/  IMAD R34, R23, R8, RZ ;  /* 0x0000000817227224 */ /* 0x004fc800078e02ff */
[----:B------:R-:W-:Y:S02]  /*13f0*/  IMAD R34, R25, R9, R34 ;  /* 0x0000000919227224 */ /* 0x000fe400078e0222 */
[----:B-----5:R-:W-:Y:S01]  /*1400*/  IMAD R36, R23, R6, RZ ;  /* 0x0000000617247224 */ /* 0x020fe200078e02ff */
[----:B------:R-:W2:Y:S01]  /*1410*/  LDC.64 R248, c[0x0][0x420] ;  /* 0x00010800fff87b82 */ /* 0x000ea20000000a00 */
[----:B------:R-:W-:Y:S01]  /*1420*/  IMAD.MOV.U32 R23, RZ, RZ, RZ ;  /* 0x000000ffff177224 */ /* 0x000fe200078e00ff */
[----:B------:R-:W-:Y:S01]  /*1430*/  SHF.L.U64.HI R219, R6, 0x5, R7 ;  /* 0x0000000506db7819 */ /* 0x000fe20000010207 */
[C---:B------:R-:W-:Y:S02]  /*1440*/  IMAD R36, R25.reuse, R7, R36 ;  /* 0x0000000719247224 */ /* 0x040fe400078e0224 */
[----:B------:R-:W-:-:S04]  /*1450*/  IMAD.WIDE.U32 R40, R25, R8, R22 ;  /* 0x0000000819287225 */ /* 0x000fc800078e0016 */
[----:B------:R-:W-:Y:S01]  /*1460*/  IMAD.WIDE.U32 R38, R25, R6, R38 ;  /* 0x0000000619267225 */ /* 0x000fe200078e0026 */
[----:B-1----:R-:W-:Y:S02]  /*1470*/  SHF.R.U32.HI R25, RZ, 0x5, R26 ;  /* 0x00000005ff197819 */ /* 0x002fe4000001161a */
[----:B---3--:R-:W-:Y:S02]  /*1480*/  LOP3.LUT R26, R19, 0x1f, RZ, 0xc0, !PT ;  /* 0x0000001f131a7812 */ /* 0x008fe400078ec0ff */
[----:B------:R-:W-:Y:S02]  /*1490*/  IADD3 R24, P3, PT, R24, R40, RZ ;  /* 0x0000002818187210 */ /* 0x000fe40007f7e0ff */
[----:B------:R-:W-:Y:S01]  /*14a0*/  IADD3 R39, PT, PT, R39, R36, RZ ;  /* 0x0000002427277210 */ /* 0x000fe20007ffe0ff */
[----:B------:R-:W-:Y:S01]  /*14b0*/  IMAD R29, R25, R228, R26 ;  /* 0x000000e4191d7224 */ /* 0x000fe200078e021a */
[----:B------:R-:W-:Y:S01]  /*14c0*/  IADD3.X R25, PT, PT, R21, R41, R34, P3, !PT ;  /* 0x0000002915197210 */ /* 0x000fe20001ffe422 */
[----:B----4-:R-:W-:Y:S01]  /*14d0*/  IMAD.WIDE.U32 R36, R10, UR12, RZ ;  /* 0x0000000c0a247c25 */ /* 0x010fe2000f8e00ff */
[----:B------:R-:W1:Y:S03]  /*14e0*/  LDC.64 R34, c[0x0][0x5e8] ;  /* 0x00017a00ff227b82 */ /* 0x000e660000000a00 */
[----:B------:R-:W-:Y:S01]  /*14f0*/  IMAD.WIDE.U32 R38, R204, R12, R38 ;  /* 0x0000000ccc267225 */ /* 0x000fe200078e0026 */
[----:B------:R-:W-:-:S03]  /*1500*/  SEL R10, R36, RZ, P4 ;  /* 0x000000ff240a7207 */ /* 0x000fc60002000000 */
[C---:B------:R-:W-:Y:S01]  /*1510*/  IMAD.WIDE.U32 R24, R204.reuse, UR4, R24 ;  /* 0x00000004cc187c25 */ /* 0x040fe2000f8e0018 */
[----:B------:R-:W-:Y:S02]  /*1520*/  IADD3 R10, P1, P0, R29, R30, R10 ;  /* 0x0000001e1d0a7210 */ /* 0x000fe4000783e00a */
[----:B------:R-:W-:Y:S01]  /*1530*/  SHF.R.S32.HI R29, RZ, 0x1f, R29 ;  /* 0x0000001fff1d7819 */ /* 0x000fe2000001141d */
[----:B------:R-:W-:Y:S02]  /*1540*/  IMAD R11, R11, UR12, R37 ;  /* 0x0000000c0b0b7c24 */ /* 0x000fe4000f8e0225 */
[C---:B------:R-:W-:Y:S02]  /*1550*/  IMAD R39, R204.reuse, R13, R39 ;  /* 0x0000000dcc277224 */ /* 0x040fe400078e0227 */
[----:B------:R-:W-:Y:S01]  /*1560*/  IMAD R25, R204, UR5, R25 ;  /* 0x00000005cc197c24 */ /* 0x000fe2000f8e0219 */
[----:B------:R-:W3:Y:S01]  /*1570*/  LDCU.64 UR4, c[0x0][0x570] ;  /* 0x0000ae00ff0477ac */ /* 0x000ee20008000a00 */
[----:B------:R-:W-:Y:S01]  /*1580*/  SEL R12, R11, RZ, P4 ;  /* 0x000000ff0b0c7207 */ /* 0x000fe20002000000 */
[----:B------:R-:W-:-:S03]  /*1590*/  IMAD.WIDE.U32 R38, R209, R6, R38 ;  /* 0x00000006d1267225 */ /* 0x000fc600078e0026 */
[----:B------:R-:W-:Y:S01]  /*15a0*/  IADD3.X R12, PT, PT, R29, R28, R12, P1, P0 ;  /* 0x0000001c1d0c7210 */ /* 0x000fe20000fe040c */
[C---:B------:R-:W-:Y:S01]  /*15b0*/  IMAD R227, R209.reuse, R7, R39 ;  /* 0x00000007d1e37224 */ /* 0x040fe200078e0227 */
[----:B------:R-:W-:Y:S01]  /*15c0*/  LEA R226, P1, R38, UR6, 0x1 ;  /* 0x0000000626e27c11 */ /* 0x000fe2000f8208ff */
[----:B------:R-:W-:Y:S02]  /*15d0*/  IMAD.SHL.U32 R11, R228, 0x40, RZ ;  /* 0x00000040e40b7824 */ /* 0x000fe400078e00ff */
[C---:B------:R-:W-:Y:S01]  /*15e0*/  IMAD.WIDE.U32 R24, R209.reuse, R8, R24 ;  /* 0x00000008d1187225 */ /* 0x040fe200078e0018 */
[----:B------:R-:W-:Y:S02]  /*15f0*/  LEA.HI.X R227, R38, UR7, R227, 0x1, P1 ;  /* 0x0000000726e37c11 */ /* 0x000fe400088f0ce3 */
[----:B------:R-:W-:Y:S01]  /*1600*/  ISETP.GT.AND P1, PT, R0, RZ, PT ;  /* 0x000000ff0000720c */ /* 0x000fe20003f24270 */
[----:B------:R-:W-:Y:S01]  /*1610*/  IMAD R225, R209, R9, R25 ;  /* 0x00000009d1e17224 */ /* 0x000fe200078e0219 */
[----:B------:R-:W-:Y:S01]  /*1620*/  IADD3 R10, P0, PT, R11, R10, RZ ;  /* 0x0000000a0b0a7210 */ /* 0x000fe20007f1e0ff */
[----:B-1----:R-:W-:Y:S01]  /*1630*/  IMAD.WIDE R220, R33, 0x4, R34 ;  /* 0x0000000421dc7825 */ /* 0x002fe200078e0222 */
[----:B------:R-:W-:-:S02]  /*1640*/  LEA R224, P3, R24, UR10, 0x1 ;  /* 0x0000000a18e07c11 */ /* 0x000fc4000f8608ff */
[----:B------:R-:W-:Y:S01]  /*1650*/  LEA.HI.X.SX32 R11, R11, R12, 0x1, P0 ;  /* 0x0000000c0b0b7211 */ /* 0x000fe200000f0eff */
[----:B------:R-:W-:Y:S01]  /*1660*/  IMAD.MOV.U32 R222, RZ, RZ, R220 ;  /* 0x000000ffffde7224 */ /* 0x000fe200078e00dc */
[----:B---3--:R-:W-:Y:S01]  /*1670*/  LEA R246, P0, R10, UR4, 0x2 ;  /* 0x000000040af67c11 */ /* 0x008fe2000f8010ff */
[----:B--2---:R-:W-:Y:S01]  /*1680*/  IMAD.WIDE R248, R27, 0x4, R248 ;  /* 0x000000041bf87825 */ /* 0x004fe200078e02f8 */
[----:B------:R-:W-:Y:S02]  /*1690*/  LEA.HI.X R225, R24, UR11, R225, 0x1, P3 ;  /* 0x0000000b18e17c11 */ /* 0x000fe400098f0ce1 */
[----:B------:R-:W-:Y:S02]  /*16a0*/  LEA.HI.X R247, R10, UR5, R11, 0x2, P0 ;  /* 0x000000050af77c11 */ /* 0x000fe400080f140b */
[C---:B------:R-:W-:Y:S02]  /*16b0*/  IADD3 R10, P0, PT, R209.reuse, 0x20, RZ ;  /* 0x00000020d10a7810 */ /* 0x040fe40007f1e0ff */
[C---:B------:R-:W-:Y:S01]  /*16c0*/  SHF.L.U64.HI R12, R8.reuse, 0x5, R9 ;  /* 0x00000005080c7819 */ /* 0x040fe20000010209 */
[----:B------:R-:W-:Y:S01]  /*16d0*/  IMAD.SHL.U32 R9, R8, 0x20, RZ ;  /* 0x0000002008097824 */ /* 0x000fe200078e00ff */
[----:B------:R-:W-:Y:S01]  /*16e0*/  SHF.L.U32 R220, R6, 0x5, RZ ;  /* 0x0000000506dc7819 */ /* 0x000fe200000006ff */
[----:B------:R-:W-:Y:S01]  /*16f0*/  VIADD R6, R209, 0x20 ;  /* 0x00000020d1067836 */ /* 0x000fe20000000000 */
[----:B------:R-:W-:Y:S01]  /*1700*/  IADD3.X R7, PT, PT, RZ, RZ, RZ, P0, !PT ;  /* 0x000000ffff077210 */ /* 0x000fe200007fe4ff */
[----:B------:R-:W-:Y:S06]  /*1710*/  @P1 BRA `(.L_x_51) ;  /* 0x0000000400cc1947 */ /* 0x000fec0003800000 */
        /* <DEDUP_REMOVED lines=13> */
.L_x_52:
[----:B------:R-:W1:Y:S01]  /*17f0*/  LDC.64 R4, c[0x0][0x5c0] ;  /* 0x00017000ff047b82 */ /* 0x000e620000000a00 */
[----:B------:R-:W-:-:S05]  /*1800*/  IADD3 R0, PT, PT, R241, R244, RZ ;  /* 0x000000f4f1007210 */ /* 0x000fca0007ffe0ff */
[C---:B-1----:R-:W-:Y:S02]  /*1810*/  IMAD R2, R0.reuse, R5, RZ ;  /* 0x0000000500027224 */ /* 0x042fe400078e02ff */
[----:B------:R-:W-:-:S05]  /*1820*/  IMAD.WIDE.U32 R8, R0, R4, RZ ;  /* 0x0000000400087225 */ /* 0x000fca00078e00ff */
[----:B------:R-:W-:Y:S02]  /*1830*/  IADD3 R0, PT, PT, R9, R2, RZ ;  /* 0x0000000209007210 */ /* 0x000fe40007ffe0ff */
.L_x_53:
        /* <DEDUP_REMOVED lines=13> */
.L_x_54:
[----:B------:R-:W1:Y:S01]  /*1910*/  LDC.64 R2, c[0x0][0x5c8] ;  /* 0x00017200ff027b82 */ /* 0x000e620000000a00 */
[----:B------:R-:W-:-:S05]  /*1920*/  IADD3 R241, PT, PT, R241, R244, RZ ;  /* 0x000000f4f1f17210 */ /* 0x000fca0007ffe0ff */
[C---:B-1----:R-:W-:Y:S02]  /*1930*/  IMAD R11, R241.reuse, R3, RZ ;  /* 0x00000003f10b7224 */ /* 0x042fe400078e02ff */
[----:B------:R-:W-:-:S05]  /*1940*/  IMAD.WIDE.U32 R12, R241, R2, RZ ;  /* 0x00000002f10c7225 */ /* 0x000fca00078e00ff */
[----:B------:R-:W-:Y:S02]  /*1950*/  IADD3 R11, PT, PT, R13, R11, RZ ;  /* 0x0000000b0d0b7210 */ /* 0x000fe40007ffe0ff */
.L_x_55:
[----:B------:R-:W1:Y:S01]  /*1960*/  LDCU.64 UR4, c[0x0][0x5d8] ;  /* 0x0000bb00ff0477ac */ /* 0x000e620008000a00 */
[----:B------:R-:W-:Y:S01]  /*1970*/  IMAD R14, R4, UR16, RZ ;  /* 0x00000010040e7c24 */ /* 0x000fe2000f8e02ff */
[----:B------:R-:W-:Y:S01]  /*1980*/  IADD3 R242, PT, PT, R242, -UR17, RZ ;  /* 0x80000011f2f27c10 */ /* 0x000fe2000fffe0ff */
[----:B------:R-:W-:Y:S01]  /*1990*/  IMAD.WIDE.U32 R16, R4, UR17, R22 ;  /* 0x0000001104107c25 */ /* 0x000fe2000f8e0016 */
[----:B------:R-:W-:Y:S02]  /*19a0*/  BSSY.RECONVERGENT B0, `(.L_x_56) ;  /* 0x0000014000007945 */ /* 0x000fe40003800200 */
[----:B------:R-:W-:Y:S01]  /*19b0*/  ISETP.GE.AND P4, PT, R209, R242, PT ;  /* 0x000000f2d100720c */ /* 0x000fe20003f86270 */
[----:B------:R-:W-:Y:S01]  /*19c0*/  IMAD R9, R5, UR17, R14 ;  /* 0x0000001105097c24 */ /* 0x000fe2000f8e020e */
[----:B------:R-:W-:Y:S02]  /*19d0*/  IADD3 R8, P0, PT, R8, R16, RZ ;  /* 0x0000001008087210 */ /* 0x000fe40007f1e0ff */
[----:B------:R-:W-:-:S02]  /*19e0*/  ISETP.GE.AND P3, PT, R6, R242, PT ;  /* 0x000000f20600720c */ /* 0x000fc40003f66270 */
[----:B------:R-:W-:-:S03]  /*19f0*/  IADD3.X R9, PT, PT, R0, R17, R9, P0, !PT ;  /* 0x0000001100097210 */ /* 0x000fc600007fe409 */
[----:B-1----:R-:W-:-:S04]  /*1a00*/  IMAD.WIDE.U32 R14, R204, UR4, R8 ;  /* 0x00000004cc0e7c25 */ /* 0x002fc8000f8e0008 */
[----:B------:R-:W-:Y:S01]  /*1a10*/  IMAD R9, R204, UR5, R15 ;  /* 0x00000005cc097c24 */ /* 0x000fe2000f8e020f */
[----:B------:R-:W-:Y:S06]  /*1a20*/  @P4 BRA `(.L_x_57) ;  /* 0x00000000002c4947 */ /* 0x000fec0003800000 */
[----:B------:R-:W1:Y:S01]  /*1a30*/  LDCU UR6, c[0x0][0x440] ;  /* 0x00008800ff0677ac */ /* 0x000e620008000800 */
[----:B------:R-:W-:Y:S01]  /*1a40*/  IMAD.MOV.U32 R8, RZ, RZ, R14 ;  /* 0x000000ffff087224 */ /* 0x000fe200078e000e */
[----:B------:R-:W2:Y:S03]  /*1a50*/  LDCU.64 UR4, c[0x0][0x560] ;  /* 0x0000ac00ff0477ac */ /* 0x000ea60008000a00 */
[----:B------:R-:W-:-:S04]  /*1a60*/  IMAD.WIDE.U32 R18, R209, R4, R8 ;  /* 0x00000004d1127225 */ /* 0x000fc800078e0008 */
[----:B------:R-:W-:Y:S01]  /*1a70*/  IMAD R0, R209, R5, R19 ;  /* 0x00000005d1007224 */ /* 0x000fe200078e0213 */
[----:B-1----:R-:W-:Y:S02]  /*1a80*/  ISETP.GE.AND P2, PT, R208, UR6, PT ;  /* 0x00000006d0007c0c */ /* 0x002fe4000bf46270 */
[----:B------:R-:W-:Y:S02]  /*1a90*/  ISETP.GE.AND P1, PT, R212, UR6, PT ;  /* 0x00000006d4007c0c */ /* 0x000fe4000bf26270 */
[----:B--2---:R-:W-:-:S04]  /*1aa0*/  LEA R16, P0, R18, UR4, 0x1 ;  /* 0x0000000412107c11 */ /* 0x004fc8000f8008ff */
[----:B------:R-:W-:-:S05]  /*1ab0*/  LEA.HI.X R17, R18, UR5, R0, 0x1, P0 ;  /* 0x0000000512117c11 */ /* 0x000fca00080f0c00 */
[----:B------:R1:W-:Y:S04]  /*1ac0*/  @!P2 STG.E.128 desc[UR14][R16.64], RZ ;  /* 0x000000ff1000a986 */ /* 0x0003e8000c101d0e */
[----:B------:R1:W-:Y:S02]  /*1ad0*/  @!P1 STG.E.128 desc[UR14][R16.64+0x80], RZ ;  /* 0x000080ff10009986 */ /* 0x0003e4000c101d0e */
.L_x_57:
[----:B------:R-:W-:Y:S05]  /*1ae0*/  BSYNC.RECONVERGENT B0 ;  /* 0x0000000000007941 */ /* 0x000fea0003800200 */
.L_x_56:
[----:B------:R-:W-:Y:S04]  /*1af0*/  BSSY.RECONVERGENT B0, `(.L_x_58) ;  /* 0x000000f000007945 */ /* 0x000fe80003800200 */
[----:B------:R-:W-:Y:S05]  /*1b00*/  @P3 BRA `(.L_x_59) ;  /* 0x0000000000343947 */ /* 0x000fea0003800000 */
[----:B------:R-:W2:Y:S01]  /*1b10*/  LDCU UR6, c[0x0][0x440] ;  /* 0x00008800ff0677ac */ /* 0x000ea20008000800 */
[-C--:B------:R-:W-:Y:S02]  /*1b20*/  IMAD R0, R7, R4.reuse, RZ ;  /* 0x0000000407007224 */ /* 0x080fe400078e02ff */
[----:B------:R-:W-:Y:S01]  /*1b30*/  IMAD.MOV.U32 R8, RZ, RZ, R14 ;  /* 0x000000ffff087224 */ /* 0x000fe200078e000e */
[----:B------:R-:W3:Y:S01]  /*1b40*/  LDCU.64 UR4, c[0x0][0x560] ;  /* 0x0000ac00ff0477ac */ /* 0x000ee20008000a00 */
[C---:B------:R-:W-:Y:S02]  /*1b50*/  IMAD R0, R10.reuse, R5, R0 ;  /* 0x000000050a007224 */ /* 0x040fe400078e0200 */
[----:B------:R-:W-:-:S05]  /*1b60*/  IMAD.WIDE.U32 R8, R10, R4, R8 ;  /* 0x000000040a087225 */ /* 0x000fca00078e0008 */
[----:B------:R-:W-:Y:S02]  /*1b70*/  IADD3 R5, PT, PT, R9, R0, RZ ;  /* 0x0000000009057210 */ /* 0x000fe40007ffe0ff */
[----:B--2---:R-:W-:Y:S02]  /*1b80*/  ISETP.GE.AND P1, PT, R208, UR6, PT ;  /* 0x00000006d0007c0c */ /* 0x004fe4000bf26270 */
[----:B------:R-:W-:Y:S02]  /*1b90*/  ISETP.GE.AND P0, PT, R212, UR6, PT ;  /* 0x00000006d4007c0c */ /* 0x000fe4000bf06270 */
[----:B---3--:R-:W-:-:S04]  /*1ba0*/  LEA R4, P2, R8, UR4, 0x1 ;  /* 0x0000000408047c11 */ /* 0x008fc8000f8408ff */
[----:B------:R-:W-:-:S05]  /*1bb0*/  LEA.HI.X R5, R8, UR5, R5, 0x1, P2 ;  /* 0x0000000508057c11 */ /* 0x000fca00090f0c05 */
[----:B------:R2:W-:Y:S04]  /*1bc0*/  @!P1 STG.E.128 desc[UR14][R4.64], RZ ;  /* 0x000000ff04009986 */ /* 0x0005e8000c101d0e */
[----:B------:R2:W-:Y:S02]  /*1bd0*/  @!P0 STG.E.128 desc[UR14][R4.64+0x80], RZ ;  /* 0x000080ff04008986 */ /* 0x0005e4000c101d0e */
.L_x_59:
[----:B------:R-:W-:Y:S05]  /*1be0*/  BSYNC.RECONVERGENT B0 ;  /* 0x0000000000007941 */ /* 0x000fea0003800200 */
.L_x_58:
[----:B------:R-:W3:Y:S01]  /*1bf0*/  LDCU.64 UR4, c[0x0][0x5e0] ;  /* 0x0000bc00ff0477ac */ /* 0x000ee20008000a00 */
[C---:B--2---:R-:W-:Y:S01]  /*1c00*/  IMAD.WIDE.U32 R4, R2.reuse, UR17, R22 ;  /* 0x0000001102047c25 */ /* 0x044fe2000f8e0016 */
[----:B------:R-:W-:Y:S03]  /*1c10*/  BSSY.RECONVERGENT B0, `(.L_x_60) ;  /* 0x0000013000007945 */ /* 0x000fe60003800200 */
[----:B------:R-:W-:Y:S01]  /*1c20*/  IMAD R0, R2, UR16, RZ ;  /* 0x0000001002007c24 */ /* 0x000fe2000f8e02ff */
[----:B------:R-:W-:-:S03]  /*1c30*/  IADD3 R12, P0, PT, R12, R4, RZ ;  /* 0x000000040c0c7210 */ /* 0x000fc60007f1e0ff */
[----:B------:R-:W-:-:S05]  /*1c40*/  IMAD R0, R3, UR17, R0 ;  /* 0x0000001103007c24 */ /* 0x000fca000f8e0200 */
[----:B------:R-:W-:-:S03]  /*1c50*/  IADD3.X R13, PT, PT, R11, R5, R0, P0, !PT ;  /* 0x000000050b0d7210 */ /* 0x000fc600007fe400 */
[----:B---3--:R-:W-:-:S04]  /*1c60*/  IMAD.WIDE.U32 R12, R204, UR4, R12 ;  /* 0x00000004cc0c7c25 */ /* 0x008fc8000f8e000c */
[----:B------:R-:W-:Y:S01]  /*1c70*/  IMAD R5, R204, UR5, R13 ;  /* 0x00000005cc057c24 */ /* 0x000fe2000f8e020d */
[----:B------:R-:W-:Y:S06]  /*1c80*/  @P4 BRA `(.L_x_61) ;  /* 0x00000000002c4947 */ /* 0x000fec0003800000 */
[----:B------:R-:W2:Y:S01]  /*1c90*/  LDCU UR6, c[0x0][0x440] ;  /* 0x00008800ff0677ac */ /* 0x000ea20008000800 */
[----:B------:R-:W-:Y:S01]  /*1ca0*/  IMAD.MOV.U32 R4, RZ, RZ, R12 ;  /* 0x000000ffff047224 */ /* 0x000fe200078e000c */
[----:B------:R-:W3:Y:S03]  /*1cb0*/  LDCU.64 UR4, c[0x0][0x568] ;  /* 0x0000ad00ff0477ac */ /* 0x000ee60008000a00 */
[----:B------:R-:W-:-:S04]  /*1cc0*/  IMAD.WIDE.U32 R14, R209, R2, R4 ;  /* 0x00000002d10e7225 */ /* 0x000fc800078e0004 */
[----:B------:R-:W-:Y:S01]  /*1cd0*/  IMAD R0, R209, R3, R15 ;  /* 0x00000003d1007224 */ /* 0x000fe200078e020f */
[----:B--2---:R-:W-:Y:S02]  /*1ce0*/  ISETP.GE.AND P1, PT, R208, UR6, PT ;  /* 0x00000006d0007c0c */ /* 0x004fe4000bf26270 */
[----:B------:R-:W-:Y:S02]  /*1cf0*/  ISETP.GE.AND P0, PT, R212, UR6, PT ;  /* 0x00000006d4007c0c */ /* 0x000fe4000bf06270 */
[----:B---3--:R-:W-:-:S04]  /*1d00*/  LEA R8, P2, R14, UR4, 0x1 ;  /* 0x000000040e087c11 */ /* 0x008fc8000f8408ff */
[----:B------:R-:W-:-:S05]  /*1d10*/  LEA.HI.X R9, R14, UR5, R0, 0x1, P2 ;  /* 0x000000050e097c11 */ /* 0x000fca00090f0c00 */
[----:B------:R2:W-:Y:S04]  /*1d20*/  @!P1 STG.E.128 desc[UR14][R8.64], RZ ;  /* 0x000000ff08009986 */ /* 0x0005e8000c101d0e */
[----:B------:R2:W-:Y:S02]  /*1d30*/  @!P0 STG.E.128 desc[UR14][R8.64+0x80], RZ ;  /* 0x000080ff08008986 */ /* 0x0005e4000c101d0e */
.L_x_61:
[----:B------:R-:W-:Y:S05]  /*1d40*/  BSYNC.RECONVERGENT B0 ;  /* 0x0000000000007941 */ /* 0x000fea0003800200 */
.L_x_60:
[----:B------:R-:W-:Y:S05]  /*1d50*/  @P3 BRA `(.L_x_62) ;  /* 0x0000004400983947 */ /* 0x000fea0003800000 */
[----:B------:R-:W3:Y:S01]  /*1d60*/  LDCU UR6, c[0x0][0x440] ;  /* 0x00008800ff0677ac */ /* 0x000ee20008000800 */
[-C--:B------:R-:W-:Y:S02]  /*1d70*/  IMAD R7, R7, R2.reuse, RZ ;  /* 0x0000000207077224 */ /* 0x080fe400078e02ff */
[----:B------:R-:W-:Y:S01]  /*1d80*/  IMAD.MOV.U32 R4, RZ, RZ, R12 ;  /* 0x000000ffff047224 */ /* 0x000fe200078e000c */
[----:B------:R-:W4:Y:S01]  /*1d90*/  LDCU.64 UR4, c[0x0][0x568] ;  /* 0x0000ad00ff0477ac */ /* 0x000f220008000a00 */
[C---:B------:R-:W-:Y:S02]  /*1da0*/  IMAD R7, R10.reuse, R3, R7 ;  /* 0x000000030a077224 */ /* 0x040fe400078e0207 */
[----:B------:R-:W-:-:S05]  /*1db0*/  IMAD.WIDE.U32 R4, R10, R2, R4 ;  /* 0x000000020a047225 */ /* 0x000fca00078e0004 */
[----:B------:R-:W-:Y:S02]  /*1dc0*/  IADD3 R7, PT, PT, R5, R7, RZ ;  /* 0x0000000705077210 */ /* 0x000fe40007ffe0ff */
[----:B---3--:R-:W-:Y:S02]  /*1dd0*/  ISETP.GE.AND P0, PT, R208, UR6, PT ;  /* 0x00000006d0007c0c */ /* 0x008fe4000bf06270 */
[----:B----4-:R-:W-:-:S04]  /*1de0*/  LEA R2, P1, R4, UR4, 0x1 ;  /* 0x0000000404027c11 */ /* 0x010fc8000f8208ff */
[----:B------:R-:W-:-:S07]  /*1df0*/  LEA.HI.X R3, R4, UR5, R7, 0x1, P1 ;  /* 0x0000000504037c11 */ /* 0x000fce00088f0c07 */
[----:B------:R3:W-:Y:S01]  /*1e00*/  @!P0 STG.E.128 desc[UR14][R2.64], RZ ;  /* 0x000000ff02008986 */ /* 0x0007e2000c101d0e */
[----:B------:R-:W-:-:S13]  /*1e10*/  ISETP.GE.AND P0, PT, R212, UR6, PT ;  /* 0x00000006d4007c0c */ /* 0x000fda000bf06270 */
[----:B------:R-:W-:Y:S05]  /*1e20*/  @P0 BRA `(.L_x_62) ;  /* 0x0000004400640947 */ /* 0x000fea0003800000 */
[----:B------:R4:W-:Y:S01]  /*1e30*/  STG.E.128 desc[UR14][R2.64+0x80], RZ ;  /* 0x000080ff02007986 */ /* 0x0009e2000c101d0e */
[----:B------:R-:W-:Y:S05]  /*1e40*/  BRA `(.L_x_62) ;  /* 0x00000044005c7947 */ /* 0x000fea0003800000 */
.L_x_51:
[C---:B------:R-:W-:Y:S01]  /*1e50*/  IMAD R8, R4.reuse, UR16, RZ ;  /* 0x0000001004087c24 */ /* 0x040fe2000f8e02ff */
[----:B------:R-:W1:Y:S01]  /*1e60*/  LDCU.64 UR4, c[0x0][0x3d8] ;  /* 0x00007b00ff0477ac */ /* 0x000e620008000a00 */
[----:B------:R-:W-:Y:S01]  /*1e70*/  IMAD.WIDE.U32 R24, R4, UR17, R22 ;  /* 0x0000001104187c25 */ /* 0x000fe2000f8e0016 */
[----:B------:R-:W-:Y:S01]  /*1e80*/  LOP3.LUT R11, R240, 0x80000001, RZ, 0xc0, !PT ;  /* 0x80000001f00b7812 */ /* 0x000fe200078ec0ff */
[----:B------:R-:W-:Y:S02]  /*1e90*/  BSSY.RECONVERGENT B0, `(.L_x_63) ;  /* 0x0000025000007945 */ /* 0x000fe40003800200 */
[----:B------:R-:W-:Y:S01]  /*1ea0*/  IMAD R8, R5, UR17, R8 ;  /* 0x0000001105087c24 */ /* 0x000fe2000f8e0208 */
[----:B------:R-:W-:Y:S01]  /*1eb0*/  @P4 BAR.SYNC.DEFER_BLOCKING 0x0 ;  /* 0x0000000000004b1d */ /* 0x000fe20000010000 */
[----:B------:R-:W-:-:S04]  /*1ec0*/  IADD3 R24, P0, PT, R20, R24, RZ ;  /* 0x0000001814187210 */ /* 0x000fc80007f1e0ff */
[----:B------:R-:W-:Y:S02]  /*1ed0*/  IADD3.X R25, PT, PT, R17, R25, R8, P0, !PT ;  /* 0x0000001911197210 */ /* 0x000fe400007fe408 */
[----:B------:R-:W-:Y:S02]  /*1ee0*/  IADD3 R8, PT, PT, R242, -UR17, RZ ;  /* 0x80000011f2087c10 */ /* 0x000fe4000fffe0ff */
[----:B------:R-:W-:Y:S02]  /*1ef0*/  ISETP.NE.AND P0, PT, R11, 0x1, PT ;  /* 0x000000010b00780c */ /* 0x000fe40003f05270 */
[----:B------:R-:W-:Y:S01]  /*1f00*/  ISETP.GE.AND P6, PT, R209, R8, PT ;  /* 0x00000008d100720c */ /* 0x000fe20003fc6270 */
[----:B-1----:R-:W-:Y:S01]  /*1f10*/  IMAD R20, R14, UR4, RZ ;  /* 0x000000040e147c24 */ /* 0x002fe2000f8e02ff */
[----:B------:R-:W-:-:S03]  /*1f20*/  SEL R188, RZ, 0x4000, P0 ;  /* 0x00004000ffbc7807 */ /* 0x000fc60000000000 */
[C---:B------:R-:W-:Y:S02]  /*1f30*/  IMAD R11, R15.reuse, UR5, R20 ;  /* 0x000000050f0b7c24 */ /* 0x040fe4000f8e0214 */
[----:B------:R-:W-:-:S05]  /*1f40*/  IMAD.WIDE.U32 R20, R15, UR4, R24 ;  /* 0x000000040f147c25 */ /* 0x000fca000f8e0018 */
[----:B------:R-:W-:Y:S01]  /*1f50*/  IADD3 R11, PT, PT, R21, R11, RZ ;  /* 0x0000000b150b7210 */ /* 0x000fe20007ffe0ff */
[----:B------:R-:W-:Y:S06]  /*1f60*/  @P6 BRA `(.L_x_64) ;  /* 0x0000000000546947 */ /* 0x000fec0003800000 */
[----:B------:R-:W1:Y:S01]  /*1f70*/  LDCU UR6, c[0x0][0x440] ;  /* 0x00008800ff0677ac */ /* 0x000e620008000800 */
[----:B------:R-:W-:Y:S02]  /*1f80*/  IMAD.MOV.U32 R24, RZ, RZ, R20 ;  /* 0x000000ffff187224 */ /* 0x000fe400078e0014 */
[----:B------:R-:W-:Y:S01]  /*1f90*/  IMAD.MOV.U32 R25, RZ, RZ, R11 ;  /* 0x000000ffff197224 */ /* 0x000fe200078e000b */
[----:B------:R-:W2:Y:S01]  /*1fa0*/  LDCU.64 UR4, c[0x0][0x390] ;  /* 0x00007200ff0477ac */ /* 0x000ea20008000a00 */
[----:B------:R-:W-:-:S04]  /*1fb0*/  IMAD.WIDE.U32 R26, R209, R4, R24 ;  /* 0x00000004d11a7225 */ /* 0x000fc800078e0018 */
[----:B------:R-:W-:Y:S01]  /*1fc0*/  IMAD R13, R209, R5, R27 ;  /* 0x00000005d10d7224 */ /* 0x000fe200078e021b */
[----:B-1----:R-:W-:Y:S02]  /*1fd0*/  ISETP.GE.AND P1, PT, R208, UR6, PT ;  /* 0x00000006d0007c0c */ /* 0x002fe4000bf26270 */
[----:B------:R-:W-:Y:S02]  /*1fe0*/  ISETP.GE.AND P0, PT, R212, UR6, PT ;  /* 0x00000006d4007c0c */ /* 0x000fe4000bf06270 */
[----:B--2---:R-:W-:-:S04]  /*1ff0*/  LEA R24, P2, R26, UR4, 0x1 ;  /* 0x000000041a187c11 */ /* 0x004fc8000f8408ff */
[----:B------:R-:W-:-:S05]  /*2000*/  LEA.HI.X R25, R26, UR5, R13, 0x1, P2 ;  /* 0x000000051a197c11 */ /* 0x000fca00090f0c0d */
[----:B------:R-:W-:Y:S01]  /*2010*/  @!PT LDS RZ, [RZ] ;  /* 0x00000000fffff984 */ /* 0x000fe20000000800 */
[----:B------:R-:W-:Y:S01]  /*2020*/  @!PT LDS RZ, [RZ] ;  /* 0x00000000fffff984 */ /* 0x000fe20000000800 */
[----:B------:R-:W-:Y:S01]  /*2030*/  @!PT LDS RZ, [RZ] ;  /* 0x00000000fffff984 */ /* 0x000fe20000000800 */
[----:B------:R1:W-:Y:S04]  /*2040*/  @!P1 LDGSTS.E.BYPASS.LTC128B.128 [R215+0x10000], desc[UR14][R24.64] ;  /* 0x1000000018d79fae */ /* 0x0003e8000b981a0e */
[----:B------:R1:W-:Y:S04]  /*2050*/  @P1 STS.128 [R215+0x10000], RZ ;  /* 0x010000ffd7001388 */ /* 0x0003e80000000c00 */
[----:B------:R-:W-:Y:S01]  /*2060*/  @!PT LDS RZ, [RZ] ;  /* 0x00000000fffff984 */ /* 0x000fe20000000800 */
[----:B------:R-:W-:Y:S01]  /*2070*/  @!PT LDS RZ, [RZ] ;  /* 0x00000000fffff984 */ /* 0x000fe20000000800 */
[----:B------:R-:W-:Y:S01]  /*2080*/  @!PT LDS RZ, [RZ] ;  /* 0x00000000fffff984 */ /* 0x000fe20000000800 */
[----:B------:R1:W-:Y:S04]  /*2090*/  @!P0 LDGSTS.E.BYPASS.LTC128B.128 [R215+0x12000], desc[UR14][R24.64+0x80] ;  /* 0x1200008018d78fae */ /* 0x0003e8000b981a0e */
[----:B------:R1:W-:Y:S01]  /*20a0*/  @P0 STS.128 [R215+0x12000], RZ ;  /* 0x012000ffd7000388 */ /* 0x0003e20000000c00 */
[----:B------:R-:W-:Y:S05]  /*20b0*/  BRA `(.L_x_65) ;  /* 0x0000000000087947 */ /* 0x000fea0003800000 */
.L_x_64:
[----:B------:R2:W-:Y:S04]  /*20c0*/  STS.128 [R215+0x10000], RZ ;  /* 0x010000ffd7007388 */ /* 0x0005e80000000c00 */
[----:B------:R2:W-:Y:S02]  /*20d0*/  STS.128 [R215+0x12000], RZ ;  /* 0x012000ffd7007388 */ /* 0x0005e40000000c00 */
.L_x_65:
[----:B------:R-:W-:Y:S05]  /*20e0*/  BSYNC.RECONVERGENT B0 ;  /* 0x0000000000007941 */ /* 0x000fea0003800200 */
.L_x_63:
[----:B------:R-:W-:Y:S01]  /*20f0*/  ISETP.GE.AND P5, PT, R6, R8, PT ;  /* 0x000000080600720c */ /* 0x000fe20003fa6270 */
[----:B------:R-:W-:-:S12]  /*2100*/  BSSY.RECONVERGENT B0, `(.L_x_66) ;  /* 0x0000019000007945 */ /* 0x000fd80003800200 */
[----:B------:R3:W-:Y:S04]  /*2110*/  @P5 STS.128 [R215+0x11000], RZ ;  /* 0x011000ffd7005388 */ /* 0x0007e80000000c00 */
[----:B------:R3:W-:Y:S01]  /*2120*/  @P5 STS.128 [R215+0x13000], RZ ;  /* 0x013000ffd7005388 */ /* 0x0007e20000000c00 */
[----:B------:R-:W-:Y:S05]  /*2130*/  @P5 BRA `(.L_x_67) ;  /* 0x0000000000545947 */ /* 0x000fea0003800000 */
[----:B------:R-:W4:Y:S01]  /*2140*/  LDCU UR6, c[0x0][0x440] ;  /* 0x00008800ff0677ac */ /* 0x000f220008000800 */
[-C--:B------:R-:W-:Y:S02]  /*2150*/  IMAD R8, R7, R4.reuse, RZ ;  /* 0x0000000407087224 */ /* 0x080fe400078e02ff */
[----:B------:R-:W-:Y:S01]  /*2160*/  IMAD.MOV.U32 R21, RZ, RZ, R11 ;  /* 0x000000ffff157224 */ /* 0x000fe200078e000b */
[----:B------:R-:W5:Y:S01]  /*2170*/  LDCU.64 UR4, c[0x0][0x390] ;  /* 0x00007200ff0477ac */ /* 0x000f620008000a00 */
[C---:B------:R-:W-:Y:S02]  /*2180*/  IMAD R8, R10.reuse, R5, R8 ;  /* 0x000000050a087224 */ /* 0x040fe400078e0208 */
[----:B------:R-:W-:-:S05]  /*2190*/  IMAD.WIDE.U32 R20, R10, R4, R20 ;  /* 0x000000040a147225 */ /* 0x000fca00078e0014 */
[----:B------:R-:W-:Y:S02]  /*21a0*/  IADD3 R8, PT, PT, R21, R8, RZ ;  /* 0x0000000815087210 */ /* 0x000fe40007ffe0ff */
[----:B----4-:R-:W-:Y:S02]  /*21b0*/  ISETP.GE.AND P1, PT, R208, UR6, PT ;  /* 0x00000006d0007c0c */ /* 0x010fe4000bf26270 */
[----:B------:R-:W-:Y:S02]  /*21c0*/  ISETP.GE.AND P0, PT, R212, UR6, PT ;  /* 0x00000006d4007c0c */ /* 0x000fe4000bf06270 */
[----:B-----5:R-:W-:-:S04]  /*21d0*/  LEA R4, P2, R20, UR4, 0x1 ;  /* 0x0000000414047c11 */ /* 0x020fc8000f8408ff */
        /* <DEDUP_REMOVED lines=10> */
[----:B------:R4:W-:Y:S02]  /*2280*/  @P0 STS.128 [R215+0x13000], RZ ;  /* 0x013000ffd7000388 */ /* 0x0009e40000000c00 */
.L_x_67:
[----:B------:R-:W-:Y:S05]  /*2290*/  BSYNC.RECONVERGENT B0 ;  /* 0x0000000000007941 */ /* 0x000fea0003800200 */
.L_x_66:
[----:B----4-:R-:W-:Y:S01]  /*22a0*/  IMAD R5, R240, -0x40, R0 ;  /* 0xffffffc0f0057824 */ /* 0x010fe200078e0200 */
[----:B------:R-:W0:Y:S01]  /*22b0*/  LDGDEPBAR ;  /* 0x00000000000079af */ /* 0x000e220000000000 */
[----:B------:R-:W-:Y:S03]  /*22c0*/  BSSY.RECONVERGENT B0, `(.L_x_68) ;  /* 0x0000015000007945 */ /* 0x000fe60003800200 */
[----:B------:R-:W-:-:S13]  /*22d0*/  ISETP.GE.AND P4, PT, R209, R5, PT ;  /* 0x00000005d100720c */ /* 0x000fda0003f86270 */
[----:B------:R-:W-:Y:S05]  /*22e0*/  @P4 BRA `(.L_x_69) ;  /* 0x0000000000404947 */ /* 0x000fea0003800000 */
[----:B------:R-:W4:Y:S02]  /*22f0*/  LDCU UR4, c[0x0][0x440] ;  /* 0x00008800ff0477ac */ /* 0x000f240008000800 */
[----:B----4-:R-:W-:Y:S02]  /*2300*/  ISETP.GE.AND P1, PT, R208, UR4, PT ;  /* 0x00000004d0007c0c */ /* 0x010fe4000bf26270 */
[----:B------:R-:W-:-:S11]  /*2310*/  ISETP.GE.AND P0, PT, R212, UR4, PT ;  /* 0x00000004d4007c0c */ /* 0x000fd6000bf06270 */
[----:B------:R-:W-:Y:S02]  /*2320*/  @!P1 IMAD.MOV.U32 R20, RZ, RZ, R226 ;  /* 0x000000ffff149224 */ /* 0x000fe400078e00e2 */
[----:B------:R-:W-:-:S05]  /*2330*/  @!P1 IMAD.MOV.U32 R21, RZ, RZ, R227 ;  /* 0x000000ffff159224 */ /* 0x000fca00078e00e3 */
        /* <DEDUP_REMOVED lines=11> */
.L_x_69:
[----:B------:R4:W-:Y:S04]  /*23f0*/  STS.128 [R215+0x8000], RZ ;  /* 0x008000ffd7007388 */ /* 0x0009e80000000c00 */
[----:B------:R4:W-:Y:S02]  /*2400*/  STS.128 [R215+0xa000], RZ ;  /* 0x00a000ffd7007388 */ /* 0x0009e40000000c00 */
.L_x_70:
[----:B------:R-:W-:Y:S05]  /*2410*/  BSYNC.RECONVERGENT B0 ;  /* 0x0000000000007941 */ /* 0x000fea0003800200 */
.L_x_68:
[----:B------:R-:W-:Y:S01]  /*2420*/  ISETP.GE.AND P3, PT, R6, R5, PT ;  /* 0x000000050600720c */ /* 0x000fe20003f66270 */
[----:B------:R-:W-:-:S12]  /*2430*/  BSSY.RECONVERGENT B0, `(.L_x_71) ;  /* 0x0000013000007945 */ /* 0x000fd80003800200 */
[----:B------:R1:W-:Y:S04]  /*2440*/  @P3 STS.128 [R215+0x9000], RZ ;  /* 0x009000ffd7003388 */ /* 0x0003e80000000c00 */
[----:B------:R1:W-:Y:S01]  /*2450*/  @P3 STS.128 [R215+0xb000], RZ ;  /* 0x00b000ffd7003388 */ /* 0x0003e20000000c00 */
[----:B------:R-:W-:Y:S05]  /*2460*/  @P3 BRA `(.L_x_72) ;  /* 0x00000000003c3947 */ /* 0x000fea0003800000 */
[----:B------:R-:W5:Y:S01]  /*2470*/  LDCU UR4, c[0x0][0x440] ;  /* 0x00008800ff0477ac */ /* 0x000f620008000800 */
[----:B----4-:R-:W-:-:S04]  /*2480*/  LEA R20, P2, R220, R226, 0x1 ;  /* 0x000000e2dc147211 */ /* 0x010fc800078408ff */
[----:B------:R-:W-:Y:S02]  /*2490*/  LEA.HI.X R21, R220, R227, R219, 0x1, P2 ;  /* 0x000000e3dc157211 */ /* 0x000fe400010f0cdb */
[----:B-----5:R-:W-:Y:S02]  /*24a0*/  ISETP.GE.AND P1, PT, R208, UR4, PT ;  /* 0x00000004d0007c0c */ /* 0x020fe4000bf26270 */
[----:B------:R-:W-:-:S11]  /*24b0*/  ISETP.GE.AND P0, PT, R212, UR4, PT ;  /* 0x00000004d4007c0c */ /* 0x000fd6000bf06270 */
        /* <DEDUP_REMOVED lines=10> */
.L_x_72:
[----:B------:R-:W-:Y:S05]  /*2560*/  BSYNC.RECONVERGENT B0 ;  /* 0x0000000000007941 */ /* 0x000fea0003800200 */
.L_x_71:
[----:B------:R-:W-:Y:S01]  /*2570*/  BSSY.RECONVERGENT B0, `(.L_x_73) ;  /* 0x0000015000007945 */ /* 0x000fe20003800200 */
[----:B------:R-:W-:-:S03]  /*2580*/  IADD3 R239, PT, PT, R215, R188, RZ ;  /* 0x000000bcd7ef7210 */ /* 0x000fc60007ffe0ff */
[----:B------:R-:W-:Y:S05]  /*2590*/  @P4 BRA `(.L_x_74) ;  /* 0x0000000000404947 */ /* 0x000fea0003800000 */
[----:B------:R-:W5:Y:S02]  /*25a0*/  LDCU UR4, c[0x0][0x440] ;  /* 0x00008800ff0477ac */ /* 0x000f640008000800 */
[----:B-----5:R-:W-:Y:S02]  /*25b0*/  ISETP.GE.AND P1, PT, R208, UR4, PT ;  /* 0x00000004d0007c0c */ /* 0x020fe4000bf26270 */
[----:B------:R-:W-:-:S11]  /*25c0*/  ISETP.GE.AND P0, PT, R212, UR4, PT ;  /* 0x00000004d4007c0c */ /* 0x000fd6000bf06270 */
[----:B----4-:R-:W-:Y:S02]  /*25d0*/  @!P1 IMAD.MOV.U32 R20, RZ, RZ, R224 ;  /* 0x000000ffff149224 */ /* 0x010fe400078e00e0 */
[----:B------:R-:W-:-:S05]  /*25e0*/  @!P1 IMAD.MOV.U32 R21, RZ, RZ, R225 ;  /* 0x000000ffff159224 */ /* 0x000fca00078e00e1 */
[----:B------:R-:W-:Y:S01]  /*25f0*/  @!PT LDS RZ, [RZ] ;  /* 0x00000000fffff984 */ /* 0x000fe20000000800 */
[----:B------:R-:W-:Y:S01]  /*2600*/  @!PT LDS RZ, [RZ] ;  /* 0x00000000fffff984 */ /* 0x000fe20000000800 */
[----:B------:R-:W-:Y:S01]  /*2610*/  @!PT LDS RZ, [RZ] ;  /* 0x00000000fffff984 */ /* 0x000fe20000000800 */
[----:B------:R4:W-:Y:S04]  /*2620*/  @!P1 LDGSTS.E.BYPASS.LTC128B.128 [R239], desc[UR14][R20.64] ;  /* 0x0000000014ef9fae */ /* 0x0009e8000b981a0e */
[----:B------:R4:W-:Y:S04]  /*2630*/  @P1 STS.128 [R239], RZ ;  /* 0x000000ffef001388 */ /* 0x0009e80000000c00 */
[----:B------:R-:W-:Y:S01]  /*2640*/  @!PT LDS RZ, [RZ] ;  /* 0x00000000fffff984 */ /* 0x000fe20000000800 */
[----:B------:R-:W-:Y:S01]  /*2650*/  @!PT LDS RZ, [RZ] ;  /* 0x00000000fffff984 */ /* 0x000fe20000000800 */
[----:B------:R-:W-:Y:S01]  /*2660*/  @!PT LDS RZ, [RZ] ;  /* 0x00000000fffff984 */ /* 0x000fe20000000800 */
[----:B------:R4:W-:Y:S04]  /*2670*/  @!P0 LDGSTS.E.BYPASS.LTC128B.128 [R239+0x2000], desc[UR14][R224.64+0x80] ;  /* 0x02000080e0ef8fae */ /* 0x0009e8000b981a0e */
[----:B------:R4:W-:Y:S01]  /*2680*/  @P0 STS.128 [R239+0x2000], RZ ;  /* 0x002000ffef000388 */ /* 0x0009e20000000c00 */
[----:B------:R-:W-:Y:S05]  /*2690*/  BRA `(.L_x_75) ;  /* 0x0000000000087947 */ /* 0x000fea0003800000 */
.L_x_74:
[----:B------:R1:W-:Y:S04]  /*26a0*/  STS.128 [R239], RZ ;  /* 0x000000ffef007388 */ /* 0x0003e80000000c00 */
[----:B------:R1:W-:Y:S02]  /*26b0*/  STS.128 [R239+0x2000], RZ ;  /* 0x002000ffef007388 */ /* 0x0003e40000000c00 */
.L_x_75:
[----:B------:R-:W-:Y:S05]  /*26c0*/  BSYNC.RECONVERGENT B0 ;  /* 0x0000000000007941 */ /* 0x000fea0003800200 */
.L_x_73:
[C---:B------:R-:W-:Y:S01]  /*26d0*/  VIADD R0, R206.reuse, 0x8 ;  /* 0x00000008ce007836 */ /* 0x040fe20000000000 */
[-C--:B------:R-:W-:Y:S01]  /*26e0*/  ISETP.GE.AND P1, PT, R206, R5.reuse, PT ;  /* 0x00000005ce00720c */ /* 0x080fe20003f26270 */
[----:B------:R-:W-:Y:S01]  /*26f0*/  IMAD.MOV.U32 R236, RZ, RZ, 0x7f800000 ;  /* 0x7f800000ffec7424 */ /* 0x000fe200078e00ff */
[----:B------:R-:W-:Y:S02]  /*2700*/  MOV R238, 0x7f800000 ;  /* 0x7f80000000ee7802 */ /* 0x000fe40000000f00 */
[----:B------:R-:W-:Y:S01]  /*2710*/  ISETP.GE.AND P0, PT, R0, R5, PT ;  /* 0x000000050000720c */ /* 0x000fe20003f06270 */
[----:B------:R-:W-:-:S08]  /*2720*/  IMAD.WIDE.U32 R4, R206, 0x4, R248 ;  /* 0x00000004ce047825 */ /* 0x000fd000078e00f8 */
[----:B------:R1:W5:Y:S04]  /*2730*/  @!P1 LDG.E R238, desc[UR14][R4.64] ;  /* 0x0000000e04ee9981 */ /* 0x000368000c1e1900 */
[----:B------:R1:W5:Y:S01]  /*2740*/  @!P0 LDG.E R236, desc[UR14][R4.64+0x20] ;  /* 0x0000200e04ec8981 */ /* 0x000362000c1e1900 */
[----:B------:R-:W-:Y:S03]  /*2750*/  BSSY.RECONVERGENT B0, `(.L_x_76) ;  /* 0x0000013000007945 */ /* 0x000fe60003800200 */
[----:B------:R1:W-:Y:S04]  /*2760*/  @P3 STS.128 [R239+0x1000], RZ ;  /* 0x001000ffef003388 */ /* 0x0003e80000000c00 */
[----:B------:R1:W-:Y:S01]  /*2770*/  @P3 STS.128 [R239+0x3000], RZ ;  /* 0x003000ffef003388 */ /* 0x0003e20000000c00 */
[----:B------:R-:W-:Y:S05]  /*2780*/  @P3 BRA `(.L_x_77) ;  /* 0x00000000003c3947 */ /* 0x000fea0003800000 */
[----:B------:R-:W2:Y:S01]  /*2790*/  LDCU UR4, c[0x0][0x440] ;  /* 0x00008800ff0477ac */ /* 0x000ea20008000800 */
[----:B-1----:R-:W-:-:S04]  /*27a0*/  LEA R4, P2, R9, R224, 0x1 ;  /* 0x000000e009047211 */ /* 0x002fc800078408ff */
[----:B------:R-:W-:Y:S02]  /*27b0*/  LEA.HI.X R5, R9, R225, R12, 0x1, P2 ;  /* 0x000000e109057211 */ /* 0x000fe400010f0c0c */
[----:B--2---:R-:W-:Y:S02]  /*27c0*/  ISETP.GE.AND P1, PT, R208, UR4, PT ;  /* 0x00000004d0007c0c */ /* 0x004fe4000bf26270 */
        /* <DEDUP_REMOVED lines=11> */
.L_x_77:
[----:B------:R-:W-:Y:S05]  /*2880*/  BSYNC.RECONVERGENT B0 ;  /* 0x0000000000007941 */ /* 0x000fea0003800200 */
.L_x_76:
[----:B------:R-:W2:Y:S01]  /*2890*/  LDCU.64 UR4, c[0x0][0x3d0] ;  /* 0x00007a00ff0477ac */ /* 0x000ea20008000a00 */
[C---:B------:R-:W-:Y:S01]  /*28a0*/  IMAD.WIDE.U32 R8, R2.reuse, UR17, R22 ;  /* 0x0000001102087c25 */ /* 0x040fe2000f8e0016 */
[----:B------:R-:W-:Y:S03]  /*28b0*/  BSSY.RECONVERGENT B0, `(.L_x_78) ;  /* 0x0000020000007945 */ /* 0x000fe60003800200 */
[----:B------:R-:W-:Y:S01]  /*28c0*/  IMAD R0, R2, UR16, RZ ;  /* 0x0000001002007c24 */ /* 0x000fe2000f8e02ff */
[----:B------:R-:W-:-:S03]  /*28d0*/  IADD3 R8, P0, PT, R18, R8, RZ ;  /* 0x0000000812087210 */ /* 0x000fc60007f1e0ff */
[----:B-1----:R-:W-:-:S05]  /*28e0*/  IMAD R5, R3, UR17, R0 ;  /* 0x0000001103057c24 */ /* 0x002fca000f8e0200 */
[----:B------:R-:W-:Y:S01]  /*28f0*/  IADD3.X R9, PT, PT, R16, R9, R5, P0, !PT ;  /* 0x0000000910097210 */ /* 0x000fe200007fe405 */
[----:B--2---:R-:W-:Y:S02]  /*2900*/  IMAD R14, R14, UR4, RZ ;  /* 0x000000040e0e7c24 */ /* 0x004fe4000f8e02ff */
[----:B------:R-:W-:-:S04]  /*2910*/  IMAD.WIDE.U32 R8, R15, UR4, R8 ;  /* 0x000000040f087c25 */ /* 0x000fc8000f8e0008 */
[----:B------:R-:W-:-:S05]  /*2920*/  IMAD R5, R15, UR5, R14 ;  /* 0x000000050f057c24 */ /* 0x000fca000f8e020e */
[----:B------:R-:W-:Y:S01]  /*2930*/  IADD3 R5, PT, PT, R9, R5, RZ ;  /* 0x0000000509057210 */ /* 0x000fe20007ffe0ff */
        /* <DEDUP_REMOVED lines=21> */
.L_x_79:
[----:B------:R1:W-:Y:S04]  /*2a90*/  STS.128 [R215+0xc000], RZ ;  /* 0x00c000ffd7007388 */ /* 0x0003e80000000c00 */
[----:B------:R1:W-:Y:S02]  /*2aa0*/  STS.128 [R215+0xe000], RZ ;  /* 0x00e000ffd7007388 */ /* 0x0003e40000000c00 */
.L_x_80:
[----:B------:R-:W-:Y:S05]  /*2ab0*/  BSYNC.RECONVERGENT B0 ;  /* 0x0000000000007941 */ /* 0x000fea0003800200 */
.L_x_78:
[----:B------:R1:W-:Y:S01]  /*2ac0*/  @P5 STS.128 [R215+0xd000], RZ ;  /* 0x00d000ffd7005388 */ /* 0x0003e20000000c00 */
[----:B------:R-:W-:Y:S01]  /*2ad0*/  IMAD.SHL.U32 R0, R19, 0x2, RZ ;  /* 0x0000000213007824 */ /* 0x000fe200078e00ff */
[----:B------:R-:W1:Y:S01]  /*2ae0*/  LDCU UR6, c[0x0][0x440] ;  /* 0x00008800ff0677ac */ /* 0x000e620008000800 */
[----:B------:R-:W-:Y:S01]  /*2af0*/  BSSY.RECONVERGENT B0, `(.L_x_81) ;  /* 0x000001c000007945 */ /* 0x000fe20003800200 */
[----:B------:R1:W-:Y:S01]  /*2b00*/  @P5 STS.128 [R215+0xf000], RZ ;  /* 0x00f000ffd7005388 */ /* 0x0003e20000000c00 */
[----:B------:R-:W-:Y:S01]  /*2b10*/  SHF.R.U32.HI R217, RZ, 0x2, R19 ;  /* 0x00000002ffd97819 */ /* 0x000fe20000011613 */
[----:B------:R-:W1:Y:S01]  /*2b20*/  LDCU UR7, c[0x0][0x3e0] ;  /* 0x00007c00ff0777ac */ /* 0x000e620008000800 */
[----:B------:R-:W-:Y:S01]  /*2b30*/  LOP3.LUT R0, R0, 0x6, RZ, 0xc0, !PT ;  /* 0x0000000600007812 */ /* 0x000fe200078ec0ff */
[----:B------:R-:W1:Y:S01]  /*2b40*/  LDCU UR11, c[0x0][0x45c] ;  /* 0x00008b80ff0b77ac */ /* 0x000e620008000800 */
        /* <DEDUP_REMOVED lines=22> */
.L_x_82:
[----:B-1----:R-:W-:Y:S05]  /*2cb0*/  BSYNC.RECONVERGENT B0 ;  /* 0x0000000000007941 */ /* 0x002fea0003800200 */
.L_x_81:
[----:B------:R-:W0:Y:S01]  /*2cc0*/  LDGDEPBAR ;  /* 0x00000000000079af */ /* 0x000e220000000000 */
[----:B------:R-:W-:Y:S01]  /*2cd0*/  IMAD.IADD R190, R199, 0x1, R198 ;  /* 0x00000001c7be7824 */ /* 0x000fe200078e02c6 */
[----:B------:R-:W1:Y:S01]  /*2ce0*/  LDC R216, c[0x0][0x44c] ;  /* 0x00011300ffd87b82 */ /* 0x000e620000000800 */
[----:B------:R-:W-:Y:S01]  /*2cf0*/  UIADD3 UR5, UPT, UPT, UR17, 0x40, URZ ;  /* 0x0000004011057890 */ /* 0x000fe2000fffe0ff */
[----:B------:R-:W-:Y:S01]  /*2d00*/  LOP3.LUT R217, R0, 0xe0, R217, 0xf8, !PT ;  /* 0x000000e000d97812 */ /* 0x000fe200078ef8d9 */
[----:B------:R-:W3:Y:S01]  /*2d10*/  LDCU UR4, c[0x0][0x590] ;  /* 0x0000b200ff0477ac */ /* 0x000ee20008000800 */
[--C-:B------:R-:W-:Y:S01]  /*2d20*/  IMAD.IADD R189, R203, 0x1, R188.reuse ;  /* 0x00000001cbbd7824 */ /* 0x100fe200078e02bc */
[----:B------:R-:W-:Y:S01]  /*2d30*/  CS2R R94, SRZ ;  /* 0x00000000005e7805 */ /* 0x000fe2000001ff00 */
[----:B------:R-:W-:Y:S01]  /*2d40*/  IMAD.SHL.U32 R228, R228, 0x8, RZ ;  /* 0x00000008e4e47824 */ /* 0x000fe200078e00ff */
[----:B------:R-:W-:Y:S01]  /*2d50*/  ISETP.LE.AND P5, PT, R242, UR5, PT ;  /* 0x00000005f2007c0c */ /* 0x000fe2000bfa3270 */
[----:B------:R-:W-:Y:S01]  /*2d60*/  VIADD R217, R217, UR17 ;  /* 0x00000011d9d97c36 */ /* 0x000fe20008000000 */
[----:B------:R-:W-:Y:S01]  /*2d70*/  CS2R R92, SRZ ;  /* 0x00000000005c7805 */ /* 0x000fe2000001ff00 */
[----:B------:R-:W-:Y:S01]  /*2d80*/  IMAD.IADD R188, R202, 0x1, R188 ;  /* 0x00000001cabc7824 */ /* 0x000fe200078e02bc */
[----:B------:R-:W-:Y:S01]  /*2d90*/  CS2R R98, SRZ ;  /* 0x0000000000627805 */ /* 0x000fe2000001ff00 */
[----:B------:R-:W-:Y:S01]  /*2da0*/  IMAD.MOV.U32 R237, RZ, RZ, R239 ;  /* 0x000000ffffed7224 */ /* 0x000fe200078e00ef */
[----:B------:R-:W-:Y:S01]  /*2db0*/  CS2R R96, SRZ ;  /* 0x0000000000607805 */ /* 0x000fe2000001ff00 */
[--C-:B------:R-:W-:Y:S01]  /*2dc0*/  IMAD.IADD R0, R201, 0x1, R198.reuse ;  /* 0x00000001c9007824 */ /* 0x100fe200078e02c6 */
[----:B------:R-:W-:Y:S01]  /*2dd0*/  CS2R R90, SRZ ;  /* 0x00000000005a7805 */ /* 0x000fe2000001ff00 */
[----:B--2---:R-:W-:Y:S01]  /*2de0*/  IMAD.IADD R2, R203, 0x1, R198 ;  /* 0x00000001cb027824 */ /* 0x004fe200078e02c6 */
[----:B------:R-:W-:Y:S01]  /*2df0*/  CS2R R88, SRZ ;  /* 0x0000000000587805 */ /* 0x000fe2000001ff00 */
[----:B------:R-:W-:Y:S01]  /*2e00*/  IMAD.IADD R3, R198, 0x1, R191 ;  /* 0x00000001c6037824 */ /* 0x000fe200078e02bf */
[----:B------:R-:W-:-:S02]  /*2e10*/  CS2R R86, SRZ ;  /* 0x0000000000567805 */ /* 0x000fc4000001ff00 */
[----:B------:R-:W-:Y:S02]  /*2e20*/  CS2R R84, SRZ ;  /* 0x0000000000547805 */ /* 0x000fe4000001ff00 */
[----:B------:R-:W-:Y:S01]  /*2e30*/  CS2R R78, SRZ ;  /* 0x00000000004e7805 */ /* 0x000fe2000001ff00 */
[----:B------:R-:W-:-:S04]  /*2e40*/  DEPBAR.LE SB0, 0x1 ;  /* 0x000080400000791a */ /* 0x000fc80000000000 */
[----:B------:R-:W-:Y:S01]  /*2e50*/  BAR.SYNC.DEFER_BLOCKING 0x0 ;  /* 0x0000000000007b1d */ /* 0x000fe20000010000 */
[----:B------:R-:W-:Y:S02]  /*2e60*/  CS2R R76, SRZ ;  /* 0x00000000004c7805 */ /* 0x000fe4000001ff00 */
[----:B------:R-:W-:Y:S02]  /*2e70*/  CS2R R82, SRZ ;  /* 0x0000000000527805 */ /* 0x000fe4000001ff00 */
[----:B------:R-:W-:Y:S02]  /*2e80*/  CS2R R80, SRZ ;  /* 0x0000000000507805 */ /* 0x000fe4000001ff00 */
[----:B------:R-:W-:Y:S02]  /*2e90*/  CS2R R74, SRZ ;  /* 0x00000000004a7805 */ /* 0x000fe4000001ff00 */
[----:B------:R-:W-:Y:S02]  /*2ea0*/  CS2R R72, SRZ ;  /* 0x0000000000487805 */ /* 0x000fe4000001ff00 */
[----:B------:R-:W-:-:S02]  /*2eb0*/  CS2R R70, SRZ ;  /* 0x0000000000467805 */ /* 0x000fc4000001ff00 */
        /* <DEDUP_REMOVED lines=16> */
[----:B----4-:R-:W-:Y:S01]  /*2fc0*/  CS2R R20, SRZ ;  /* 0x0000000000147805 */ /* 0x010fe2000001ff00 */
[----:B------:R2:W4:Y:S01]  /*2fd0*/  LDSM.16.M88.4 R116, [R199] ;  /* 0x00000000c774783b */ /* 0x0005220000000200 */
[C---:B------:R-:W-:Y:S01]  /*2fe0*/  @P5 VIADD R235, R217.reuse, 0x19 ;  /* 0x00000019d9eb5836 */ /* 0x040fe20000000000 */
[----:B---3--:R-:W-:Y:S01]  /*2ff0*/  USHF.L.U32 UR4, UR4, 0x6, URZ ;  /* 0x0000000604047899 */ /* 0x008fe200080006ff */
[C---:B------:R-:W-:Y:S01]  /*3000*/  @P5 VIADD R234, R217.reuse, 0x18 ;  /* 0x00000018d9ea5836 */ /* 0x040fe20000000000 */
[----:B------:R2:W3:Y:S01]  /*3010*/  LDSM.16.M88.4 R120, [R199+0x800] ;  /* 0x00080000c778783b */ /* 0x0004e20000000200 */
[----:B------:R-:W-:-:S02]  /*3020*/  @P5 VIADD R233, R217, 0x11 ;  /* 0x00000011d9e95836 */ /* 0x000fc40000000000 */
[C---:B------:R-:W-:Y:S01]  /*3030*/  @P5 VIADD R232, R217.reuse, 0x10 ;  /* 0x00000010d9e85836 */ /* 0x040fe20000000000 */
[----:B------:R2:W1:Y:S01]  /*3040*/  LDSM.16.M88.4 R124, [R190] ;  /* 0x00000000be7c783b */ /* 0x0004620000000200 */
[C---:B------:R-:W-:Y:S02]  /*3050*/  @P5 VIADD R231, R217.reuse, 0x9 ;  /* 0x00000009d9e75836 */ /* 0x040fe40000000000 */
[C---:B------:R-:W-:Y:S01]  /*3060*/  @P5 VIADD R230, R217.reuse, 0x8 ;  /* 0x00000008d9e65836 */ /* 0x040fe20000000000 */
[----:B------:R2:W1:Y:S01]  /*3070*/  LDSM.16.M88.4 R128, [R190+0x800] ;  /* 0x00080000be80783b */ /* 0x0004620000000200 */
[----:B------:R-:W-:-:S03]  /*3080*/  @P5 VIADD R229, R217, 0x1 ;  /* 0x00000001d9e55836 */ /* 0x000fc60000000000 */
        /* <DEDUP_REMOVED lines=11> */
[----:B---34-:R2:W1:Y:S02]  /*3140*/  LDSM.16.M88.4 R176, [R196+0x2800] ;  /* 0x00280000c4b0783b */ /* 0x0184640000000200 */
.L_x_85:
[----:B------:R-:W0:Y:S01]  /*3150*/  LDGDEPBAR ;  /* 0x00000000000079af */ /* 0x000e220000000000 */
[-C--:B------:R-:W-:Y:S01]  /*3160*/  IADD3 R182, PT, PT, R198, R189.reuse, RZ ;  /* 0x000000bdc6b67210 */ /* 0x080fe20007ffe0ff */
[----:B-----5:R-:W-:Y:S01]  /*3170*/  FMUL.FTZ R185, R238, 1.4426950216293334961 ;  /* 0x3fb8aa3beeb97820 */ /* 0x020fe20000410000 */
[----:B------:R-:W-:Y:S02]  /*3180*/  IADD3 R181, PT, PT, R200, R189, RZ ;  /* 0x000000bdc8b57210 */ /* 0x000fe40007ffe0ff */
[----:B------:R-:W-:Y:S02]  /*3190*/  LEA R186, P0, R206, R222, 0x2 ;  /* 0x000000deceba7211 */ /* 0x000fe400078010ff */
[----:B------:R-:W-:Y:S02]  /*31a0*/  IADD3 R180, PT, PT, R198, R181, RZ ;  /* 0x000000b5c6b47210 */ /* 0x000fe40007ffe0ff */
[----:B------:R-:W-:Y:S02]  /*31b0*/  MOV R223, R221 ;  /* 0x000000dd00df7202 */ /* 0x000fe40000000f00 */
[-C--:B------:R-:W-:Y:S02]  /*31c0*/  @P5 ISETP.GE.AND P1, PT, R217, R242.reuse, PT ;  /* 0x000000f2d900520c */ /* 0x080fe40003f26270 */
[----:B------:R-:W-:Y:S02]  /*31d0*/  LEA.HI.X R187, R206, R223, RZ, 0x2, P0 ;  /* 0x000000dfcebb7211 */ /* 0x000fe400000f14ff */
[-C--:B------:R-:W-:Y:S02]  /*31e0*/  @P5 ISETP.GE.AND P2, PT, R229, R242.reuse, PT ;  /* 0x000000f2e500520c */ /* 0x080fe40003f46270 */
[----:B------:R-:W-:Y:S02]  /*31f0*/  FSETP.NEU.FTZ.AND P0, PT, R238, -INF , PT ;  /* 0xff800000ee00780b */ /* 0x000fe40003f1d000 */
[----:B------:R-:W-:Y:S01]  /*3200*/  ISETP.NE.AND P4, PT, R240, RZ, PT ;  /* 0x000000fff000720c */ /* 0x000fe20003f85270 */
[----:B------:R-:W-:Y:S04]  /*3210*/  DEPBAR.LE SB0, 0x0 ;  /* 0x000080000000791a */ /* 0x000fe80000000000 */
[----:B------:R-:W-:Y:S06]  /*3220*/  BAR.SYNC.DEFER_BLOCKING 0x0 ;  /* 0x0000000000007b1d */ /* 0x000fec0000010000 */
[----:B------:R-:W-:Y:S08]  /*3230*/  LDSM.16.M88.4 R52, [R189] ;  /* 0x00000000bd34783b */ /* 0x000ff00000000200 */
[----:B------:R-:W3:Y:S08]  /*3240*/  LDSM.16.M88.4 R56, [R199+-0x4000] ;  /* 0xffc00000c738783b */ /* 0x000ef00000000200 */
[----:B------:R-:W4:Y:S08]  /*3250*/  LDSM.16.M88.4 R60, [R199+-0x3800] ;  /* 0xffc80000c73c783b */ /* 0x000f300000000200 */
[----:B------:R-:W-:Y:S08]  /*3260*/  LDSM.16.M88.4 R64, [R182] ;  /* 0x00000000b640783b */ /* 0x000ff00000000200 */
[----:B------:R-:W2:Y:S08]  /*3270*/  LDSM.16.M88.4 R100, [R190+-0x4000] ;  /* 0xffc00000be64783b */ /* 0x000eb00000000200 */
[----:B------:R-:W2:Y:S04]  /*3280*/  LDG.E R183, desc[UR14][R186.64] ;  /* 0x0000000ebab77981 */ /* 0x000ea8000c1e1900 */
[----:B------:R-:W1:Y:S01]  /*3290*/  LDSM.16.M88.4 R104, [R190+-0x3800] ;  /* 0xffc80000be68783b */ /* 0x000e620000000200 */
[C---:B---3--:R-:W-:Y:S07]  /*32a0*/  HMMA.16816.F32 R4, R52.reuse, R56, RZ ;  /* 0x000000383404723c */ /* 0x048fee00000018ff */
[----:B------:R3:W3:Y:S01]  /*32b0*/  LDG.E R184, desc[UR14][R186.64+0x20] ;  /* 0x0000200ebab87981 */ /* 0x0006e2000c1e1900 */
[C---:B------:R-:W-:Y:S03]  /*32c0*/  HMMA.16816.F32 R8, R52.reuse, R58, RZ ;  /* 0x0000003a3408723c */ /* 0x040fe600000018ff */
[----:B------:R-:W-:Y:S05]  /*32d0*/  LDSM.16.M88.4 R56, [R181] ;  /* 0x00000000b538783b */ /* 0x000fea0000000200 */
[C---:B----4-:R-:W-:Y:S03]  /*32e0*/  HMMA.16816.F32 R12, R52.reuse, R60, RZ ;  /* 0x0000003c340c723c */ /* 0x050fe600000018ff */
[----:B------:R-:W4:Y:S05]  /*32f0*/  LDSM.16.M88.4 R108, [R197+-0x4000] ;  /* 0xffc00000c56c783b */ /* 0x000f2a0000000200 */
[----:B------:R-:W-:Y:S03]  /*3300*/  HMMA.16816.F32 R16, R52, R62, RZ ;  /* 0x0000003e3410723c */ /* 0x000fe600000018ff */
[----:B------:R-:W4:Y:S05]  /*3310*/  LDSM.16.M88.4 R52, [R197+-0x3800] ;  /* 0xffc80000c534783b */ /* 0x000f2a0000000200 */
[C---:B--2---:R-:W-:Y:S03]  /*3320*/  HMMA.16816.F32 R4, R64.reuse, R100, R4 ;  /* 0x000000644004723c */ /* 0x044fe60000001804 */
[----:B------:R-:W-:Y:S05]  /*3330*/  LDSM.16.M88.4 R60, [R180] ;  /* 0x00000000b43c783b */ /* 0x000fea0000000200 */
[C---:B------:R-:W-:Y:S03]  /*3340*/  HMMA.16816.F32 R8, R64.reuse, R102, R8 ;  /* 0x000000664008723c */ /* 0x040fe60000001808 */
[----:B------:R-:W2:Y:S05]  /*3350*/  LDSM.16.M88.4 R100, [R196+-0x4000] ;  /* 0xffc00000c464783b */ /* 0x000eaa0000000200 */
[C---:B-1----:R-:W-:Y:S03]  /*3360*/  HMMA.16816.F32 R12, R64.reuse, R104, R12 ;  /* 0x00000068400c723c */ /* 0x042fe6000000180c */
[----:B------:R-:W1:Y:S05]  /*3370*/  LDSM.16.M88.4 R112, [R196+-0x3800] ;  /* 0xffc80000c470783b */ /* 0x000e6a0000000200 */
[----:B------:R-:W-:Y:S03]  /*3380*/  HMMA.16816.F32 R16, R64, R106, R16 ;  /* 0x0000006a4010723c */ /* 0x000fe60000001810 */
[----:B------:R-:W-:Y:S05]  /*3390*/  LDSM.16.M88.4 R64, [R189+0x2000] ;  /* 0x00200000bd40783b */ /* 0x000fea0000000200 */
[C---:B----4-:R-:W-:Y:S03]  /*33a0*/  HMMA.16816.F32 R4, R56.reuse, R108, R4 ;  /* 0x0000006c3804723c */ /* 0x050fe60000001804 */
[----:B------:R-:W4:Y:S05]  /*33b0*/  LDSM.16.M88.4 R104, [R199+-0x2000] ;  /* 0xffe00000c768783b */ /* 0x000f2a0000000200 */
[C---:B------:R-:W-:Y:S03]  /*33c0*/  HMMA.16816.F32 R8, R56.reuse, R110, R8 ;  /* 0x0000006e3808723c */ /* 0x040fe60000001808 */
[----:B------:R-:W4:Y:S05]  /*33d0*/  LDSM.16.M88.4 R108, [R199+-0x1800] ;  /* 0xffe80000c76c783b */ /* 0x000f2a0000000200 */
[C---:B------:R-:W-:Y:S08]  /*33e0*/  HMMA.16816.F32 R12, R56.reuse, R52, R12 ;  /* 0x00000034380c723c */ /* 0x040ff0000000180c */
[----:B------:R-:W-:Y:S01]  /*33f0*/  HMMA.16816.F32 R16, R56, R54, R16 ;  /* 0x000000363810723c */ /* 0x000fe20000001810 */
[----:B------:R-:W-:Y:S07]  /*3400*/  LDSM.16.M88.4 R52, [R182+0x2000] ;  /* 0x00200000b634783b */ /* 0x000fee0000000200 */
[C---:B--2---:R-:W-:Y:S01]  /*3410*/  HMMA.16816.F32 R4, R60.reuse, R100, R4 ;  /* 0x000000643c04723c */ /* 0x044fe20000001804 */
[----:B------:R-:W2:Y:S07]  /*3420*/  LDSM.16.M88.4 R56, [R190+-0x2000] ;  /* 0xffe00000be38783b */ /* 0x000eae0000000200 */
[C---:B------:R-:W-:Y:S01]  /*3430*/  HMMA.16816.F32 R8, R60.reuse, R102, R8 ;  /* 0x000000663c08723c */ /* 0x040fe20000001808 */
[----:B------:R-:W2:Y:S07]  /*3440*/  LDSM.16.M88.4 R100, [R190+-0x1800] ;  /* 0xffe80000be64783b */ /* 0x000eae0000000200 */
[C---:B-1----:R-:W-:Y:S08]  /*3450*/  HMMA.16816.F32 R12, R60.reuse, R112, R12 ;  /* 0x000000703c0c723c */ /* 0x042ff0000000180c */
[----:B------:R-:W-:Y:S01]  /*3460*/  HMMA.16816.F32 R16, R60, R114, R16 ;  /* 0x000000723c10723c */ /* 0x000fe20000001810 */
[----:B------:R-:W-:Y:S07]  /*3470*/  LDSM.16.M88.4 R60, [R181+0x2000] ;  /* 0x00200000b53c783b */ /* 0x000fee0000000200 */
[C---:B----4-:R-:W-:Y:S01]  /*3480*/  HMMA.16816.F32 R4, R64.reuse, R104, R4 ;  /* 0x000000684004723c */ /* 0x050fe20000001804 */
        /* <DEDUP_REMOVED lines=11> */
[C---:B--2---:R-:W-:Y:S08]  /*3540*/  HMMA.16816.F32 R4, R52.reuse, R56, R4 ;  /* 0x000000383404723c */ /* 0x044ff00000001804 */
        /* <DEDUP_REMOVED lines=19> */
[-C--:B------:R-:W-:Y:S01]  /*3680*/  @P5 ISETP.GE.AND P1, PT, R231, R242.reuse, PT ;  /* 0x000000f2e700520c */ /* 0x080fe20003f26270 */
[----:B------:R1:W-:Y:S01]  /*3690*/  MUFU.EX2 R185, R223 ;  /* 0x000000df00b97308 */ /* 0x0003e20000000800 */
[----:B------:R-:W-:Y:S01]  /*36a0*/  @P5 FSEL R8, R8, -INF , !P0 ;  /* 0xff80000008085808 */ /* 0x000fe20004000000 */
[--C-:B------:R-:W-:Y:S01]  /*36b0*/  FFMA.FTZ R187, R6, UR11, -R111.reuse ;  /* 0x0000000b06bb7c23 */ /* 0x100fe2000801086f */
[----:B------:R-:W-:Y:S01]  /*36c0*/  @P5 FSEL R10, R10, -INF , !P0 ;  /* 0xff8000000a0a5808 */ /* 0x000fe20004000000 */
[--C-:B------:R-:W-:Y:S01]  /*36d0*/  FFMA.FTZ R250, R7, UR11, -R111.reuse ;  /* 0x0000000b07fa7c23 */ /* 0x100fe2000801086f */
[-C--:B------:R-:W-:Y:S05]  /*36e0*/  @P5 ISETP.GE.AND P0, PT, R233, R242.reuse, PT ;  /* 0x000000f2e900520c */ /* 0x080fea0003f06270 */
[----:B------:R-:W2:Y:S01]  /*36f0*/  MUFU.EX2 R186, R186 ;  /* 0x000000ba00ba7308 */ /* 0x000ea20000000800 */
[----:B------:R-:W-:Y:S01]  /*3700*/  @P5 FSEL R9, R9, -INF , !P1 ;  /* 0xff80000009095808 */ /* 0x000fe20004800000 */
[----:B------:R-:W-:Y:S01]  /*3710*/  FFMA.FTZ R251, R10, UR11, -R111 ;  /* 0x0000000b0afb7c23 */ /* 0x000fe2000801086f */
[----:B------:R-:W-:Y:S07]  /*3720*/  @P5 FSEL R11, R11, -INF , !P1 ;  /* 0xff8000000b0b5808 */ /* 0x000fee0004800000 */
[----:B------:R-:W-:Y:S01]  /*3730*/  MUFU.EX2 R187, R187 ;  /* 0x000000bb00bb7308 */ /* 0x000fe20000000800 */
[-C--:B------:R-:W-:Y:S01]  /*3740*/  @P5 ISETP.GE.AND P2, PT, R232, R242.reuse, PT ;  /* 0x000000f2e800520c */ /* 0x080fe20003f46270 */
[--C-:B------:R-:W-:Y:S01]  /*3750*/  FFMA.FTZ R252, R9, UR11, -R109.reuse ;  /* 0x0000000b09fc7c23 */ /* 0x100fe2000801086d */
[----:B------:R-:W-:Y:S01]  /*3760*/  @P5 FSEL R13, R13, -INF , !P0 ;  /* 0xff8000000d0d5808 */ /* 0x000fe20004000000 */
[----:B-1----:R-:W-:Y:S01]  /*3770*/  FFMA.FTZ R223, R8, UR11, -R109 ;  /* 0x0000000b08df7c23 */ /* 0x002fe2000801086d */
[----:B------:R-:W-:Y:S01]  /*3780*/  @P5 FSEL R15, R15, -INF , !P0 ;  /* 0xff8000000f0f5808 */ /* 0x000fe20004000000 */
[----:B------:R-:W-:Y:S01]  /*3790*/  FFMA.FTZ R114, R11, UR11, -R111 ;  /* 0x0000000b0b727c23 */ /* 0x000fe2000801086f */
[-C--:B------:R-:W-:Y:S03]  /*37a0*/  @P5 ISETP.GE.AND P1, PT, R234, R242.reuse, PT ;  /* 0x000000f2ea00520c */ /* 0x080fe60003f26270 */
[----:B------:R-:W1:Y:S01]  /*37b0*/  MUFU.EX2 R250, R250 ;  /* 0x000000fa00fa7308 */ /* 0x000e620000000800 */
[----:B------:R-:W-:Y:S01]  /*37c0*/  @P5 FSEL R12, R12, -INF , !P2 ;  /* 0xff8000000c0c5808 */ /* 0x000fe20005000000 */
[----:B------:R-:W-:Y:S01]  /*37d0*/  FFMA.FTZ R180, R13, UR11, -R109 ;  /* 0x0000000b0db47c23 */ /* 0x000fe2000801086d */
[----:B------:R-:W-:Y:S01]  /*37e0*/  @P5 FSEL R14, R14, -INF , !P2 ;  /* 0xff8000000e0e5808 */ /* 0x000fe20005000000 */
[----:B------:R-:W-:Y:S01]  /*37f0*/  FFMA.FTZ R110, R15, UR11, -R111 ;  /* 0x0000000b0f6e7c23 */ /* 0x000fe2000801086f */
[----:B------:R-:W-:Y:S01]  /*3800*/  @P5 ISETP.GE.AND P0, PT, R235, R242, PT ;  /* 0x000000f2eb00520c */ /* 0x000fe20003f06270 */
[----:B------:R-:W-:Y:S01]  /*3810*/  FFMA.FTZ R113, R12, UR11, -R109 ;  /* 0x0000000b0c717c23 */ /* 0x000fe2000801086d */
[----:B------:R-:W-:Y:S01]  /*3820*/  @P5 FSEL R18, R18, -INF , !P1 ;  /* 0xff80000012125808 */ /* 0x000fe20004800000 */
[--C-:B------:R-:W-:Y:S01]  /*3830*/  FFMA.FTZ R115, R14, UR11, -R111.reuse ;  /* 0x0000000b0e737c23 */ /* 0x100fe2000801086f */
[----:B------:R-:W-:Y:S01]  /*3840*/  @P5 FSEL R16, R16, -INF , !P1 ;  /* 0xff80000010105808 */ /* 0x000fe20004800000 */
[----:B------:R-:W-:Y:S01]  /*3850*/  MUFU.EX2 R223, R223 ;  /* 0x000000df00df7308 */ /* 0x000fe20000000800 */
[----:B------:R-:W-:Y:S01]  /*3860*/  @P5 FSEL R19, R19, -INF , !P0 ;  /* 0xff80000013135808 */ /* 0x000fe20004000000 */
[----:B------:R-:W-:Y:S01]  /*3870*/  FFMA.FTZ R181, R18, UR11, -R111 ;  /* 0x0000000b12b57c23 */ /* 0x000fe2000801086f */
[----:B------:R-:W-:Y:S07]  /*3880*/  @P5 FSEL R17, R17, -INF , !P0 ;  /* 0xff80000011115808 */ /* 0x000fee0004000000 */
[----:B------:R-:W3:Y:S01]  /*3890*/  MUFU.EX2 R252, R252 ;  /* 0x000000fc00fc7308 */ /* 0x000ee20000000800 */
[----:B------:R-:W-:Y:S01]  /*38a0*/  FFMA.FTZ R182, R16, UR11, -R109 ;  /* 0x0000000b10b67c23 */ /* 0x000fe2000801086d */
[----:B------:R-:W-:Y:S01]  /*38b0*/  FFMA.FTZ R111, R19, UR11, -R111 ;  /* 0x0000000b136f7c23 */ /* 0x000fe2000801086f */
[----:B--2---:R-:W-:Y:S07]  /*38c0*/  F2FP.F16.F32.PACK_AB R15, R186, R185 ;  /* 0x000000b9ba0f723e */ /* 0x004fee00000000ff */
[----:B------:R-:W-:Y:S01]  /*38d0*/  MUFU.EX2 R251, R251 ;  /* 0x000000fb00fb7308 */ /* 0x000fe20000000800 */
[----:B------:R-:W-:Y:S01]  /*38e0*/  FFMA.FTZ R101, R17, UR11, -R109 ;  /* 0x0000000b11657c23 */ /* 0x000fe2000801086d */
[----:B-1----:R-:W-:Y:S08]  /*38f0*/  F2FP.F16.F32.PACK_AB R13, R250, R187 ;  /* 0x000000bbfa0d723e */ /* 0x002ff000000000ff */
[----:B------:R-:W1:Y:S01]  /*3900*/  MUFU.EX2 R114, R114 ;  /* 0x0000007200727308 */ /* 0x000e620000000800 */
[----:B------:R-:W-:Y:S09]  /*3910*/  STS [R214], R15 ;  /* 0x0000000fd6007388 */ /* 0x000ff20000000800 */
[----:B------:R-:W-:Y:S01]  /*3920*/  MUFU.EX2 R113, R113 ;  /* 0x0000007100717308 */ /* 0x000fe20000000800 */
[----:B------:R-:W-:Y:S01]  /*3930*/  STS [R214+0x400], R13 ;  /* 0x0004000dd6007388 */ /* 0x000fe20000000800 */
[----:B---3--:R-:W-:Y:S08]  /*3940*/  F2FP.F16.F32.PACK_AB R107, R252, R223 ;  /* 0x000000dffc6b723e */ /* 0x008ff000000000ff */
[----:B------:R-:W2:Y:S01]  /*3950*/  MUFU.EX2 R180, R180 ;  /* 0x000000b400b47308 */ /* 0x000ea20000000800 */
[----:B------:R-:W-:Y:S09]  /*3960*/  STS [R245], R107 ;  /* 0x0000006bf5007388 */ /* 0x000ff20000000800 */
        /* <DEDUP_REMOVED lines=8> */
[----:B------:R-:W-:Y:S01]  /*39f0*/  MUFU.EX2 R181, R181 ;  /* 0x000000b500b57308 */ /* 0x000fe20000000800 */
[----:B-1----:R-:W-:Y:S09]  /*3a00*/  F2FP.F16.F32.PACK_AB R102, R110, R115 ;  /* 0x000000736e66723e */ /* 0x002ff200000000ff */
[----:B------:R-:W1:Y:S01]  /*3a10*/  MUFU.EX2 R111, R111 ;  /* 0x0000006f006f7308 */ /* 0x000e620000000800 */
[----:B------:R-:W-:Y:S01]  /*3a20*/  STS [R243+0x400], R102 ;  /* 0x00040066f3007388 */ /* 0x000fe20000000800 */
[----:B--2---:R-:W-:Y:S05]  /*3a30*/  F2FP.F16.F32.PACK_AB R103, R182, R109 ;  /* 0x0000006db667723e */ /* 0x004fea00000000ff */
[----:B------:R-:W-:Y:S01]  /*3a40*/  STS [R218], R103 ;  /* 0x00000067da007388 */ /* 0x000fe20000000800 */
[----:B-1----:R-:W-:Y:S05]  /*3a50*/  F2FP.F16.F32.PACK_AB R101, R111, R181 ;  /* 0x000000b56f65723e */ /* 0x002fea00000000ff */
        /* <DEDUP_REMOVED lines=81> */
[----:B------:R-:W-:Y:S02]  /*3f70*/  LOP3.LUT R4, R240, 0x1, RZ, 0xc0, !PT ;  /* 0x00000001f0047812 */ /* 0x000fe400078ec0ff */
[----:B------:R-:W-:Y:S02]  /*3f80*/  ISETP.GE.AND P3, PT, R208, UR6, PT ;  /* 0x00000006d0007c0c */ /* 0x000fe4000bf66270 */
[----:B------:R-:W-:Y:S01]  /*3f90*/  ISETP.NE.U32.AND P1, PT, R4, 0x1, PT ;  /* 0x000000010400780c */ /* 0x000fe20003f25070 */
[----:B------:R-:W1:Y:S01]  /*3fa0*/  LDC R5, c[0x0][0x3b4] ;  /* 0x0000ed00ff057b82 */ /* 0x000e620000000800 */
[----:B------:R-:W-:Y:S02]  /*3fb0*/  ISETP.GE.AND P2, PT, R212, UR6, PT ;  /* 0x00000006d4007c0c */ /* 0x000fe4000bf46270 */
[C---:B-1----:R-:W-:Y:S01]  /*3fc0*/  SHF.L.U64.HI R5, R6.reuse, 0x5, R5 ;  /* 0x0000000506057819 */ /* 0x042fe20000010205 */
[C---:B------:R-:W-:Y:S02]  /*3fd0*/  IMAD.SHL.U32 R8, R6.reuse, 0x40, RZ ;  /* 0x0000004006087824 */ /* 0x040fe400078e00ff */
[----:B------:R-:W-:Y:S02]  /*3fe0*/  IMAD.SHL.U32 R4, R6, 0x20, RZ ;  /* 0x0000002006047824 */ /* 0x000fe400078e00ff */
[----:B------:R-:W-:Y:S05]  /*3ff0*/  IMAD.X R8, RZ, RZ, ~R8, P0 ;  /* 0x000000ffff087224 */ /* 0x000fea00000e0e08 */
[----:B------:R-:W-:Y:S04]  /*4000*/  SHF.R.S64 R7, R7, 0x1f, R8 ;  /* 0x0000001f07077819 */ /* 0x000fe80000001008 */
[----:B------:R-:W-:Y:S01]  /*4010*/  IADD3 R224, P0, PT, R7, R224, RZ ;  /* 0x000000e007e07210 */ /* 0x000fe20007f1e0ff */
[----:B------:R-:W-:Y:S03]  /*4020*/  IMAD.MOV.U32 R7, RZ, RZ, -0x4000 ;  /* 0xffffc000ff077424 */ /* 0x000fe600078e00ff */
[----:B------:R-:W-:Y:S02]  /*4030*/  LEA.HI.X.SX32 R225, R8, R225, 0x1, P0 ;  /* 0x000000e108e17211 */ /* 0x000fe400000f0eff */
[----:B------:R-:W-:Y:S02]  /*4040*/  SEL R6, R7, 0x4000, !P1 ;  /* 0x0000400007067807 */ /* 0x000fe40004800000 */
[CC--:B------:R-:W-:Y:S02]  /*4050*/  @!P3 LEA R10, P1, R4.reuse, R224.reuse, 0x1 ;  /* 0x000000e0040ab211 */ /* 0x0c0fe400078208ff */
[C---:B------:R-:W-:Y:S01]  /*4060*/  @!P2 LEA R8, P0, R4.reuse, R224, 0x1 ;  /* 0x000000e00408a211 */ /* 0x040fe200078008ff */
[--C-:B------:R-:W-:Y:S01]  /*4070*/  IMAD.IADD R237, R237, 0x1, R6.reuse ;  /* 0x00000001eded7824 */ /* 0x100fe200078e0206 */
[CCC-:B------:R-:W-:Y:S01]  /*4080*/  @!P3 LEA.HI.X R11, R4.reuse, R225.reuse, R5.reuse, 0x1, P1 ;  /* 0x000000e1040bb211 */ /* 0x1c0fe200008f0c05 */
[--C-:B------:R-:W-:Y:S01]  /*4090*/  IMAD.IADD R239, R239, 0x1, R6.reuse ;  /* 0x00000001efef7824 */ /* 0x100fe200078e0206 */
[----:B------:R-:W-:Y:S01]  /*40a0*/  @!P2 LEA.HI.X R9, R4, R225, R5, 0x1, P0 ;  /* 0x000000e10409a211 */ /* 0x000fe200000f0c05 */
[----:B------:R-:W-:Y:S01]  /*40b0*/  IMAD.IADD R189, R189, 0x1, R6 ;  /* 0x00000001bdbd7824 */ /* 0x000fe200078e0206 */
[----:B------:R-:W-:Y:S01]  /*40c0*/  @!PT LDS RZ, [RZ] ;  /* 0x00000000fffff984 */ /* 0x000fe20000000800 */
[----:B------:R-:W-:Y:S01]  /*40d0*/  @!PT LDS RZ, [RZ] ;  /* 0x00000000fffff984 */ /* 0x000fe20000000800 */
[----:B------:R-:W-:Y:S01]  /*40e0*/  @!PT LDS RZ, [RZ] ;  /* 0x00000000fffff984 */ /* 0x000fe20000000800 */
[----:B------:R1:W-:Y:S04]  /*40f0*/  @!P3 LDGSTS.E.BYPASS.LTC128B.128 [R237], desc[UR14][R224.64] ;  /* 0x00000000e0edbfae */ /* 0x0003e8000b981a0e */
[----:B------:R1:W-:Y:S04]  /*4100*/  @P3 STS.64 [R239], RZ ;  /* 0x000000ffef003388 */ /* 0x0003e80000000a00 */
[----:B------:R1:W-:Y:S04]  /*4110*/  @P3 STS.64 [R239+0x8], RZ ;  /* 0x000008ffef003388 */ /* 0x0003e80000000a00 */
[----:B------:R-:W-:Y:S01]  /*4120*/  @!PT LDS RZ, [RZ] ;  /* 0x00000000fffff984 */ /* 0x000fe20000000800 */
[----:B------:R-:W-:Y:S01]  /*4130*/  @!PT LDS RZ, [RZ] ;  /* 0x00000000fffff984 */ /* 0x000fe20000000800 */
[----:B------:R-:W-:Y:S01]  /*4140*/  @!PT LDS RZ, [RZ] ;  /* 0x00000000fffff984 */ /* 0x000fe20000000800 */
[----:B------:R1:W-:Y:S04]  /*4150*/  @!P2 LDGSTS.E.BYPASS.LTC128B.128 [R237+0x2000], desc[UR14][R224.64+0x80] ;  /* 0x02000080e0edafae */ /* 0x0003e8000b981a0e */
[----:B------:R1:W-:Y:S04]  /*4160*/  @P2 STS.64 [R239+0x2000], RZ ;  /* 0x002000ffef002388 */ /* 0x0003e80000000a00 */
        /* <DEDUP_REMOVED lines=13> */
[----:B------:R-:W0:Y:S02]  /*4240*/  LDGDEPBAR ;  /* 0x00000000000079af */ /* 0x000e240000000000 */
.L_x_83:
        /* <DEDUP_REMOVED lines=66> */
[----:B------:R-:W-:Y:S02]  /*4670*/  IADD3 R5, P0, PT, RZ, -UR19, RZ ;  /* 0x80000013ff057c10 */ /* 0x000fe4000ff1e0ff */
[----:B------:R-:W-:Y:S02]  /*4680*/  ISETP.GE.AND P2, PT, R208, UR6, PT ;  /* 0x00000006d0007c0c */ /* 0x000fe4000bf46270 */
[----:B------:R-:W-:Y:S01]  /*4690*/  ISETP.GE.AND P1, PT, R212, UR6, PT ;  /* 0x00000006d4007c0c */ /* 0x000fe2000bf26270 */
[----:B------:R-:W-:Y:S05]  /*46a0*/  IMAD.X R4, RZ, RZ, ~UR4, P0 ;  /* 0x80000004ff047e24 */ /* 0x000fea00080e06ff */
[----:B------:R-:W-:Y:S04]  /*46b0*/  SHF.R.S64 R5, R5, 0x1f, R4 ;  /* 0x0000001f05057819 */ /* 0x000fe80000001004 */
[----:B------:R-:W-:Y:S04]  /*46c0*/  IADD3 R226, P0, PT, R5, R226, RZ ;  /* 0x000000e205e27210 */ /* 0x000fe80007f1e0ff */
[----:B------:R-:W-:Y:S01]  /*46d0*/  LEA.HI.X.SX32 R227, R4, R227, 0x1, P0 ;  /* 0x000000e304e37211 */ /* 0x000fe200000f0eff */
[----:B------:R-:W-:Y:S01]  /*46e0*/  @!P1 IMAD.MOV.U32 R6, RZ, RZ, R226 ;  /* 0x000000ffff069224 */ /* 0x000fe200078e00e2 */
[C---:B------:R-:W-:Y:S03]  /*46f0*/  LEA R4, P0, R220.reuse, R226, 0x1 ;  /* 0x000000e2dc047211 */ /* 0x040fe600078008ff */
[----:B------:R-:W-:Y:S01]  /*4700*/  @!PT LDS RZ, [RZ] ;  /* 0x00000000fffff984 */ /* 0x000fe20000000800 */
[----:B------:R-:W-:Y:S01]  /*4710*/  @!PT LDS RZ, [RZ] ;  /* 0x00000000fffff984 */ /* 0x000fe20000000800 */
[----:B------:R-:W-:Y:S01]  /*4720*/  @!PT LDS RZ, [RZ] ;  /* 0x00000000fffff984 */ /* 0x000fe20000000800 */
[----:B------:R1:W-:Y:S01]  /*4730*/  @!P2 LDGSTS.E.BYPASS.LTC128B.128 [R215+0x8000], desc[UR14][R226.64] ;  /* 0x08000000e2d7afae */ /* 0x0003e2000b981a0e */
[----:B------:R-:W-:Y:S01]  /*4740*/  @!P1 IMAD.MOV.U32 R7, RZ, RZ, R227 ;  /* 0x000000ffff079224 */ /* 0x000fe200078e00e3 */
[----:B------:R-:W-:Y:S02]  /*4750*/  LEA.HI.X R5, R220, R227, R219, 0x1, P0 ;  /* 0x000000e3dc057211 */ /* 0x000fe400000f0cdb */
[----:B------:R1:W-:Y:S04]  /*4760*/  @P2 STS.128 [R215+0x8000], RZ ;  /* 0x008000ffd7002388 */ /* 0x0003e80000000c00 */
        /* <DEDUP_REMOVED lines=15> */
[----:B------:R-:W0:Y:S02]  /*4860*/  LDGDEPBAR ;  /* 0x00000000000079af */ /* 0x000e240000000000 */
.L_x_84:
        /* <DEDUP_REMOVED lines=198> */
[----:B------:R-:W1:Y:S01]  /*54d0*/  S2R R0, SR_TID.X ;  /* 0x0000000000007919 */ /* 0x000e620000002100 */
[----:B------:R-:W2:Y:S01]  /*54e0*/  LDCU UR4, c[0x0][0x500] ;  /* 0x0000a000ff0477ac */ /* 0x000ea20008000800 */
[----:B------:R-:W-:Y:S02]  /*54f0*/  IADD3 R3, PT, PT, R213, 0xc040, RZ ;  /* 0x0000c040d5037810 */ /* 0x000fe40007ffe0ff */
[----:B------:R-:W-:Y:S02]  /*5500*/  F2FP.F16.F32.PACK_AB R20, R21, R20 ;  /* 0x000000141514723e */ /* 0x000fe400000000ff */
[----:B------:R-:W-:Y:S02]  /*5510*/  F2FP.F16.F32.PACK_AB R22, R23, R22 ;  /* 0x000000161716723e */ /* 0x000fe400000000ff */
[----:B------:R-:W-:Y:S02]  /*5520*/  F2FP.F16.F32.PACK_AB R32, R33, R32 ;  /* 0x000000202120723e */ /* 0x000fe400000000ff */
[----:B------:R-:W-:-:S02]  /*5530*/  F2FP.F16.F32.PACK_AB R34, R35, R34 ;  /* 0x000000222322723e */ /* 0x000fc400000000ff */
[----:B------:R-:W-:Y:S02]  /*5540*/  F2FP.F16.F32.PACK_AB R24, R25, R24 ;  /* 0x000000181918723e */ /* 0x000fe400000000ff */
[----:B------:R-:W-:Y:S02]  /*5550*/  F2FP.F16.F32.PACK_AB R26, R27, R26 ;  /* 0x0000001a1b1a723e */ /* 0x000fe400000000ff */
[----:B------:R-:W-:Y:S02]  /*5560*/  F2FP.F16.F32.PACK_AB R28, R29, R28 ;  /* 0x0000001c1d1c723e */ /* 0x000fe400000000ff */
[----:B------:R-:W-:Y:S01]  /*5570*/  F2FP.F16.F32.PACK_AB R30, R31, R30 ;  /* 0x0000001e1f1e723e */ /* 0x000fe200000000ff */
[----:B--2---:R-:W-:Y:S01]  /*5580*/  FMUL.FTZ R68, R68, UR4 ;  /* 0x0000000444447c20 */ /* 0x004fe20008410000 */
        /* <DEDUP_REMOVED lines=12> */
[----:B-1----:R-:W-:Y:S01]  /*5650*/  LOP3.LUT P0, RZ, R0, 0x10, RZ, 0xc0, !PT ;  /* 0x0000001000ff7812 */ /* 0x002fe2000780c0ff */
[----:B------:R-:W-:-:S02]  /*5660*/  VIADD R0, R213, 0xc000 ;  /* 0x0000c000d5007836 */ /* 0x000fc40000000000 */
        /* <DEDUP_REMOVED lines=19> */
[----:B------:R-:W-:Y:S01]  /*57a0*/  @P0 VIADD R3, R0, 0xffffffc0 ;  /* 0xffffffc000030836 */ /* 0x000fe20000000000 */
[----:B------:R-:W-:Y:S01]  /*57b0*/  F2FP.F16.F32.PACK_AB R82, R83, R82 ;  /* 0x000000525352723e */ /* 0x000fe200000000ff */
[----:B------:R-:W-:Y:S01]  /*57c0*/  FMUL.FTZ R92, R92, UR4 ;  /* 0x000000045c5c7c20 */ /* 0x000fe20008410000 */
        /* <DEDUP_REMOVED lines=69> */
.L_x_86:
[----:B------:R-:W2:Y:S01]  /*5c20*/  LDC.64 R4, c[0x0][0x5c0] ;  /* 0x00017000ff047b82 */ /* 0x000ea20000000a00 */
[----:B-1----:R-:W-:-:S05]  /*5c30*/  IADD3 R32, PT, PT, R241, R244, RZ ;  /* 0x000000f4f1207210 */ /* 0x002fca0007ffe0ff */
[C---:B--2---:R-:W-:Y:S02]  /*5c40*/  IMAD R7, R32.reuse, R5, RZ ;  /* 0x0000000520077224 */ /* 0x044fe400078e02ff */
[----:B------:R-:W-:-:S05]  /*5c50*/  IMAD.WIDE.U32 R32, R32, R4, RZ ;  /* 0x0000000420207225 */ /* 0x000fca00078e00ff */
[----:B------:R-:W-:Y:S02]  /*5c60*/  IADD3 R7, PT, PT, R33, R7, RZ ;  /* 0x0000000721077210 */ /* 0x000fe40007ffe0ff */
.L_x_87:
        /* <DEDUP_REMOVED lines=12> */
[----:B------:R-:W-:Y:S01]  /*5d30*/  MOV R6, R8 ;  /* 0x0000000800067202 */ /* 0x000fe20000000f00 */
[----:B------:R-:W-:Y:S06]  /*5d40*/  BRA `(.L_x_89) ;  /* 0x0000000000187947 */ /* 0x000fec0003800000 */
.L_x_88:
[----:B------:R-:W1:Y:S01]  /*5d50*/  LDC.64 R2, c[0x0][0x5c8] ;  /* 0x00017200ff027b82 */ /* 0x000e620000000a00 */
[----:B------:R-:W-:-:S05]  /*5d60*/  IADD3 R8, PT, PT, R241, R244, RZ ;  /* 0x000000f4f1087210 */ /* 0x000fca0007ffe0ff */
[C---:B-1----:R-:W-:Y:S02]  /*5d70*/  IMAD R0, R8.reuse, R3, RZ ;  /* 0x0000000308007224 */ /* 0x042fe400078e02ff */
[----:B------:R-:W-:-:S05]  /*5d80*/  IMAD.WIDE.U32 R8, R8, R2, RZ ;  /* 0x0000000208087225 */ /* 0x000fca00078e00ff */
[----:B------:R-:W-:Y:S02]  /*5d90*/  IADD3 R0, PT, PT, R9, R0, RZ ;  /* 0x0000000009007210 */ /* 0x000fe40007ffe0ff */
[----:B------:R-:W-:-:S07]  /*5da0*/  MOV R6, R8 ;  /* 0x0000000800067202 */ /* 0x000fce0000000f00 */
.L_x_89:
[----:B------:R-:W-:Y:S01]  /*5db0*/  BAR.SYNC.DEFER_BLOCKING 0x0 ;  /* 0x0000000000007b1d */ /* 0x000fe20000010000 */
[----:B------:R-:W-:Y:S02]  /*5dc0*/  USHF.L.U32 UR6, UR13, 0x6, URZ ;  /* 0x000000060d067899 */ /* 0x000fe400080006ff */
[----:B------:R-:W-:Y:S02]  /*5dd0*/  USHF.L.U32 UR10, UR13, 0x6, URZ ;  /* 0x000000060d0a7899 */ /* 0x000fe400080006ff */
[----:B------:R-:W-:Y:S01]  /*5de0*/  USHF.R.S32.HI UR7, URZ, 0x1f, UR6 ;  /* 0x0000001fff077899 */ /* 0x000fe20008011406 */
[----:B------:R-:W-:Y:S01]  /*5df0*/  BSSY.RECONVERGENT B0, `(.L_x_90) ;  /* 0x0000025000007945 */ /* 0x000fe20003800200 */
[C---:B------:R-:W-:Y:S01]  /*5e00*/  IMAD.WIDE.U32 R36, R4.reuse, UR6, RZ ;  /* 0x0000000604247c25 */ /* 0x040fe2000f8e00ff */
[----:B------:R-:W1:Y:S03]  /*5e10*/  LDCU.64 UR4, c[0x0][0x5d8] ;  /* 0x0000bb00ff0477ac */ /* 0x000e660008000a00 */
[----:B------:R-:W-:Y:S01]  /*5e20*/  IMAD R34, R4, UR7, RZ ;  /* 0x0000000704227c24 */ /* 0x000fe2000f8e02ff */
[----:B------:R-:W-:Y:S01]  /*5e30*/  LOP3.LUT R33, R36, 0x38, R207, 0xf8, !PT ;  /* 0x0000003824217812 */ /* 0x000fe200078ef8cf */
[----:B------:R-:W-:-:S02]  /*5e40*/  VIADD R242, R242, -UR10 ;  /* 0x8000000af2f27c36 */ /* 0x000fc40008000000 */
[----:B------:R-:W-:Y:S01]  /*5e50*/  IMAD R34, R5, UR6, R34 ;  /* 0x0000000605227c24 */ /* 0x000fe2000f8e0222 */
[----:B------:R-:W-:Y:S02]  /*5e60*/  IADD3 R44, P0, PT, R32, R33, RZ ;  /* 0x00000021202c7210 */ /* 0x000fe40007f1e0ff */
[----:B------:R-:W-:Y:S02]  /*5e70*/  ISETP.GE.AND P2, PT, R209, R242, PT ;  /* 0x000000f2d100720c */ /* 0x000fe40003f46270 */
[----:B------:R-:W-:Y:S02]  /*5e80*/  IADD3.X R45, PT, PT, R7, R37, R34, P0, !PT ;  /* 0x00000025072d7210 */ /* 0x000fe400007fe422 */
[C---:B------:R-:W-:Y:S01]  /*5e90*/  IADD3 R40, P0, PT, R209.reuse, 0x20, RZ ;  /* 0x00000020d1287810 */ /* 0x040fe20007f1e0ff */
[----:B------:R2:W3:Y:S01]  /*5ea0*/  LDS.128 R28, [R215+0xd000] ;  /* 0x00d00000d71c7984 */ /* 0x0004e20000000c00 */
[----:B------:R-:W-:Y:S01]  /*5eb0*/  IADD3 R32, PT, PT, R209, 0x20, RZ ;  /* 0x00000020d1207810 */ /* 0x000fe20007ffe0ff */
[----:B-1----:R-:W-:-:S02]  /*5ec0*/  IMAD.WIDE.U32 R44, R204, UR4, R44 ;  /* 0x00000004cc2c7c25 */ /* 0x002fc4000f8e002c */
[----:B------:R2:W1:Y:S01]  /*5ed0*/  LDS.128 R24, [R215+0xf000] ;  /* 0x00f00000d7187984 */ /* 0x0004620000000c00 */
[----:B------:R-:W-:Y:S01]  /*5ee0*/  ISETP.GE.AND P4, PT, R32, R242, PT ;  /* 0x000000f22000720c */ /* 0x000fe20003f86270 */
[----:B------:R-:W-:Y:S02]  /*5ef0*/  IMAD R41, R204, UR5, R45 ;  /* 0x00000005cc297c24 */ /* 0x000fe4000f8e022d */
[----:B------:R2:W4:Y:S01]  /*5f00*/  LDS.128 R20, [R215+0x10000] ;  /* 0x01000000d7147984 */ /* 0x0005220000000c00 */
[----:B------:R-:W-:-:S03]  /*5f10*/  IMAD.X R7, RZ, RZ, RZ, P0 ;  /* 0x000000ffff077224 */ /* 0x000fc600000e06ff */
[----:B------:R2:W1:Y:S04]  /*5f20*/  LDS.128 R16, [R215+0x11000] ;  /* 0x01100000d7107984 */ /* 0x0004680000000c00 */
[----:B------:R2:W1:Y:S04]  /*5f30*/  LDS.128 R12, [R215+0x12000] ;  /* 0x01200000d70c7984 */ /* 0x0004680000000c00 */
[----:B------:R2:W1:Y:S01]  /*5f40*/  LDS.128 R8, [R215+0x13000] ;  /* 0x01300000d7087984 */ /* 0x0004620000000c00 */
[----:B------:R-:W-:Y:S05]  /*5f50*/  @P2 BRA `(.L_x_91) ;  /* 0x0000000000382947 */ /* 0x000fea0003800000 */
[----:B------:R-:W3:Y:S01]  /*5f60*/  LDCU UR10, c[0x0][0x440] ;  /* 0x00008800ff0a77ac */ /* 0x000ee20008000800 */
[----:B------:R-:W2:Y:S01]  /*5f70*/  LDS.128 R36, [R215+0xe000] ;  /* 0x00e00000d7247984 */ /* 0x000ea20000000c00 */
[----:B------:R-:W-:Y:S01]  /*5f80*/  IMAD.MOV.U32 R42, RZ, RZ, R44 ;  /* 0x000000ffff2a7224 */ /* 0x000fe200078e002c */
[----:B------:R-:W4:Y:S01]  /*5f90*/  LDCU.64 UR4, c[0x0][0x560] ;  /* 0x0000ac00ff0477ac */ /* 0x000f220008000a00 */
[----:B------:R-:W-:Y:S02]  /*5fa0*/  IMAD.MOV.U32 R43, RZ, RZ, R41 ;  /* 0x000000ffff2b7224 */ /* 0x000fe400078e0029 */
[----:B------:R-:W-:-:S04]  /*5fb0*/  IMAD.WIDE.U32 R48, R209, R4, R42 ;  /* 0x00000004d1307225 */ /* 0x000fc800078e002a */
[----:B------:R-:W-:Y:S01]  /*5fc0*/  IMAD R42, R209, R5, R49 ;  /* 0x00000005d12a7224 */ /* 0x000fe200078e0231 */
[----:B---3--:R-:W-:Y:S02]  /*5fd0*/  ISETP.GE.AND P1, PT, R208, UR10, PT ;  /* 0x0000000ad0007c0c */ /* 0x008fe4000bf26270 */
[----:B------:R-:W-:Y:S02]  /*5fe0*/  ISETP.GE.AND P0, PT, R212, UR10, PT ;  /* 0x0000000ad4007c0c */ /* 0x000fe4000bf06270 */
[----:B----4-:R-:W-:-:S04]  /*5ff0*/  LEA R46, P3, R48, UR4, 0x1 ;  /* 0x00000004302e7c11 */ /* 0x010fc8000f8608ff */
[----:B------:R-:W-:-:S05]  /*6000*/  LEA.HI.X R47, R48, UR5, R42, 0x1, P3 ;  /* 0x00000005302f7c11 */ /* 0x000fca00098f0c2a */
[----:B------:R-:W3:Y:S04]  /*6010*/  @!P1 LDS.128 R32, [R215+0xc000] ;  /* 0x00c00000d7209984 */ /* 0x000ee80000000c00 */
[----:B--2---:R2:W-:Y:S04]  /*6020*/  @!P0 STG.E.128 desc[UR14][R46.64+0x80], R36 ;  /* 0x000080242e008986 */ /* 0x0045e8000c101d0e */
[----:B---3--:R2:W-:Y:S02]  /*6030*/  @!P1 STG.E.128 desc[UR14][R46.64], R32 ;  /* 0x000000202e009986 */ /* 0x0085e4000c101d0e */
.L_x_91:
[----:B------:R-:W-:Y:S05]  /*6040*/  BSYNC.RECONVERGENT B0 ;  /* 0x0000000000007941 */ /* 0x000fea0003800200 */
.L_x_90:
[----:B------:R-:W-:Y:S04]  /*6050*/  BSSY.RECONVERGENT B0, `(.L_x_92) ;  /* 0x0000010000007945 */ /* 0x000fe80003800200 */
[----:B------:R-:W-:Y:S05]  /*6060*/  @P4 BRA `(.L_x_93) ;  /* 0x0000000000384947 */ /* 0x000fea0003800000 */
[----:B------:R-:W3:Y:S01]  /*6070*/  LDCU UR10, c[0x0][0x440] ;  /* 0x00008800ff0a77ac */ /* 0x000ee20008000800 */
[----:B--2---:R-:W-:Y:S01]  /*6080*/  MOV R35, R41 ;  /* 0x0000002900237202 */ /* 0x004fe20000000f00 */
[-C--:B------:R-:W-:Y:S01]  /*6090*/  IMAD R32, R7, R4.reuse, RZ ;  /* 0x0000000407207224 */ /* 0x080fe200078e02ff */
[----:B------:R-:W2:Y:S01]  /*60a0*/  LDCU.64 UR4, c[0x0][0x560] ;  /* 0x0000ac00ff0477ac */ /* 0x000ea20008000a00 */
[----:B------:R-:W-:Y:S02]  /*60b0*/  IMAD.MOV.U32 R34, RZ, RZ, R44 ;  /* 0x000000ffff227224 */ /* 0x000fe400078e002c */
[C---:B------:R-:W-:Y:S02]  /*60c0*/  IMAD R32, R40.reuse, R5, R32 ;  /* 0x0000000528207224 */ /* 0x040fe400078e0220 */
[----:B------:R-:W-:-:S04]  /*60d0*/  IMAD.WIDE.U32 R34, R40, R4, R34 ;  /* 0x0000000428227225 */ /* 0x000fc800078e0022 */
[----:B------:R-:W-:Y:S01]  /*60e0*/  IMAD.IADD R32, R32, 0x1, R35 ;  /* 0x0000000120207824 */ /* 0x000fe200078e0223 */
[----:B---3--:R-:W-:Y:S02]  /*60f0*/  ISETP.GE.AND P1, PT, R208, UR10, PT ;  /* 0x0000000ad0007c0c */ /* 0x008fe4000bf26270 */
[----:B------:R-:W-:Y:S02]  /*6100*/  ISETP.GE.AND P0, PT, R212, UR10, PT ;  /* 0x0000000ad4007c0c */ /* 0x000fe4000bf06270 */
[----:B--2---:R-:W-:-:S04]  /*6110*/  LEA R4, P3, R34, UR4, 0x1 ;  /* 0x0000000422047c11 */ /* 0x004fc8000f8608ff */
[----:B------:R-:W-:-:S05]  /*6120*/  LEA.HI.X R5, R34, UR5, R32, 0x1, P3 ;  /* 0x0000000522057c11 */ /* 0x000fca00098f0c20 */
[----:B------:R2:W-:Y:S04]  /*6130*/  @!P1 STG.E.128 desc[UR14][R4.64], R28 ;  /* 0x0000001c04009986 */ /* 0x0005e8000c101d0e */
[----:B-1----:R2:W-:Y:S02]  /*6140*/  @!P0 STG.E.128 desc[UR14][R4.64+0x80], R24 ;  /* 0x0000801804008986 */ /* 0x0025e4000c101d0e */
.L_x_93:
[----:B------:R-:W-:Y:S05]  /*6150*/  BSYNC.RECONVERGENT B0 ;  /* 0x0000000000007941 */ /* 0x000fea0003800200 */
.L_x_92:
[----:B--2---:R-:W-:Y:S01]  /*6160*/  MOV R4, R208 ;  /* 0x000000d000047202 */ /* 0x004fe20000000f00 */
[----:B------:R-:W2:Y:S01]  /*6170*/  LDCU.64 UR4, c[0x0][0x5e0] ;  /* 0x0000bc00ff0477ac */ /* 0x000ea20008000a00 */
[----:B------:R-:W-:Y:S01]  /*6180*/  MOV R5, RZ ;  /* 0x000000ff00057202 */ /* 0x000fe20000000f00 */
[----:B------:R-:W-:Y:S02]  /*6190*/  BSSY.RECONVERGENT B0, `(.L_x_94) ;  /* 0x0000014000007945 */ /* 0x000fe40003800200 */
[----:B-1----:R-:W-:-:S04]  /*61a0*/  IMAD.WIDE.U32 R24, R2, UR6, R4 ;  /* 0x0000000602187c25 */ /* 0x002fc8000f8e0004 */
[----:B------:R-:W-:Y:S01]  /*61b0*/  IMAD R4, R2, UR7, RZ ;  /* 0x0000000702047c24 */ /* 0x000fe2000f8e02ff */
[----:B------:R-:W-:-:S03]  /*61c0*/  IADD3 R26, P0, PT, R6, R24, RZ ;  /* 0x00000018061a7210 */ /* 0x000fc60007f1e0ff */
[----:B------:R-:W-:-:S05]  /*61d0*/  IMAD R5, R3, UR6, R4 ;  /* 0x0000000603057c24 */ /* 0x000fca000f8e0204 */
[----:B------:R-:W-:-:S03]  /*61e0*/  IADD3.X R27, PT, PT, R0, R25, R5, P0, !PT ;  /* 0x00000019001b7210 */ /* 0x000fc600007fe405 */
[----:B--2---:R-:W-:-:S04]  /*61f0*/  IMAD.WIDE.U32 R26, R204, UR4, R26 ;  /* 0x00000004cc1a7c25 */ /* 0x004fc8000f8e001a */
[----:B------:R-:W-:Y:S01]  /*6200*/  IMAD R5, R204, UR5, R27 ;  /* 0x00000005cc057c24 */ /* 0x000fe2000f8e021b */
[----:B------:R-:W-:Y:S06]  /*6210*/  @P2 BRA `(.L_x_95) ;  /* 0x00000000002c2947 */ /* 0x000fec0003800000 */
[----:B------:R-:W1:Y:S01]  /*6220*/  LDCU UR6, c[0x0][0x440] ;  /* 0x00008800ff0677ac */ /* 0x000e620008000800 */
[----:B------:R-:W-:Y:S01]  /*6230*/  IMAD.MOV.U32 R4, RZ, RZ, R26 ;  /* 0x000000ffff047224 */ /* 0x000fe200078e001a */
[----:B------:R-:W2:Y:S03]  /*6240*/  LDCU.64 UR4, c[0x0][0x568] ;  /* 0x0000ad00ff0477ac */ /* 0x000ea60008000a00 */
[----:B---3--:R-:W-:-:S04]  /*6250*/  IMAD.WIDE.U32 R28, R209, R2, R4 ;  /* 0x00000002d11c7225 */ /* 0x008fc800078e0004 */
[----:B------:R-:W-:Y:S01]  /*6260*/  IMAD R0, R209, R3, R29 ;  /* 0x00000003d1007224 */ /* 0x000fe200078e021d */
[----:B-1----:R-:W-:Y:S02]  /*6270*/  ISETP.GE.AND P1, PT, R208, UR6, PT ;  /* 0x00000006d0007c0c */ /* 0x002fe4000bf26270 */
[----:B------:R-:W-:Y:S02]  /*6280*/  ISETP.GE.AND P0, PT, R212, UR6, PT ;  /* 0x00000006d4007c0c */ /* 0x000fe4000bf06270 */
[----:B--2---:R-:W-:-:S04]  /*6290*/  LEA R24, P2, R28, UR4, 0x1 ;  /* 0x000000041c187c11 */ /* 0x004fc8000f8408ff */
[----:B------:R-:W-:-:S05]  /*62a0*/  LEA.HI.X R25, R28, UR5, R0, 0x1, P2 ;  /* 0x000000051c197c11 */ /* 0x000fca00090f0c00 */
[----:B----4-:R1:W-:Y:S04]  /*62b0*/  @!P1 STG.E.128 desc[UR14][R24.64], R20 ;  /* 0x0000001418009986 */ /* 0x0103e8000c101d0e */
[----:B------:R1:W-:Y:S02]  /*62c0*/  @!P0 STG.E.128 desc[UR14][R24.64+0x80], R12 ;  /* 0x0000800c18008986 */ /* 0x0003e4000c101d0e */
.L_x_95:
[----:B------:R-:W-:Y:S05]  /*62d0*/  BSYNC.RECONVERGENT B0 ;  /* 0x0000000000007941 */ /* 0x000fea0003800200 */
.L_x_94:
        /* <DEDUP_REMOVED lines=12> */
[----:B------:R2:W-:Y:S04]  /*63a0*/  @!P1 STG.E.128 desc[UR14][R2.64], R16 ;  /* 0x0000001002009986 */ /* 0x0005e8000c101d0e */
[----:B------:R2:W-:Y:S02]  /*63b0*/  @!P0 STG.E.128 desc[UR14][R2.64+0x80], R8 ;  /* 0x0000800802008986 */ /* 0x0005e4000c101d0e */
.L_x_62:
[----:B------:R-:W-:Y:S05]  /*63c0*/  BSYNC.RECONVERGENT B1 ;  /* 0x0000000000017941 */ /* 0x000fea0003800200 */
.L_x_40:
[----:B------:R-:W3:Y:S01]  /*63d0*/  LDCU UR5, c[0x0][0x438] ;  /* 0x00008700ff0577ac */ /* 0x000ee20008000800 */
[----:B------:R-:W1:Y:S01]  /*63e0*/  LDC R6, c[0x0][0x438] ;  /* 0x00010e00ff067b82 */ /* 0x000e620000000800 */
[----:B------:R-:W4:Y:S01]  /*63f0*/  LDCU UR6, c[0x0][0x370] ;  /* 0x00006e00ff0677ac */ /* 0x000f220008000800 */
[----:B---3--:R-:W-:-:S04]  /*6400*/  UIADD3 UR5, UPT, UPT, UR5, 0x3f, URZ ;  /* 0x0000003f05057890 */ /* 0x008fc8000fffe0ff */
[----:B------:R-:W-:Y:S02]  /*6410*/  USHF.R.S32.HI UR4, URZ, 0x1f, UR5 ;  /* 0x0000001fff047899 */ /* 0x000fe40008011405 */
[----:B----4-:R-:W-:Y:S02]  /*6420*/  UIADD3 UR13, UPT, UPT, UR6, UR13, URZ ;  /* 0x0000000d060d7290 */ /* 0x010fe4000fffe0ff */
[----:B------:R-:W-:-:S04]  /*6430*/  ULEA.HI UR4, UR4, UR5, URZ, 0x6 ;  /* 0x0000000504047291 */ /* 0x000fc8000f8f30ff */
[----:B------:R-:W-:-:S04]  /*6440*/  USHF.R.S32.HI UR4, URZ, 0x6, UR4 ;  /* 0x00000006ff047899 */ /* 0x000fc80008011404 */
[----:B------:R-:W-:-:S09]  /*6450*/  UISETP.GE.AND UP0, UPT, UR13, UR4, UPT ;  /* 0x000000040d00728c */ /* 0x000fd2000bf06270 */
[----:B------:R-:W-:Y:S05]  /*6460*/  BRA.U !UP0, `(.L_x_96) ;  /* 0xffffffa108747547 */ /* 0x000fea000b83ffff */
[----:B------:R-:W-:Y:S05]  /*6470*/  EXIT ;  /* 0x000000000000794d */ /* 0x000fea0003800000 */
.L_x_97:
        /* <DEDUP_REMOVED lines=16> */
.L_x_2412:


//--------------------- .text._ZN5flash44flash_bwd_dq_dk_dv_loop_seqk_parallel_kernelI23Flash_bwd_kernel_traitsILi128ELi64ELi64ELi8ELi4ELi2ELi2ELb1ELb0EN7cutlass6half_tE19Flash_kernel_traitsILi128ELi64ELi64ELi8ES3_EELb0ELb0ELb1ELb0ELb0ELb0ELb0EEEvNS_16Flash_bwd_paramsE --------------------------
	.section	.text._ZN5flash44flash_bwd_dq_dk_dv_loop_seqk_parallel_kernelI23Flash_bwd_kernel_traitsILi128ELi64ELi64ELi8ELi4ELi2ELi2ELb1ELb0EN7cutlass6half_tE19Flash_kernel_traitsILi128ELi64ELi64ELi8ES3_EELb0ELb0ELb1ELb0ELb0ELb0ELb0EEEvNS_16Flash_bwd_paramsE,"ax",@progbits
	.align	128
        .global         _ZN5flash44flash_bwd_dq_dk_dv_loop_seqk_parallel_kernelI23Flash_bwd_kernel_traitsILi128ELi64ELi64ELi8ELi4ELi2ELi2ELb1ELb0EN7cutlass6half_tE19Flash_kernel_traitsILi128ELi64ELi64ELi8ES3_EELb0ELb0ELb1ELb0ELb0ELb0ELb0EEEvNS_16Flash_bwd_paramsE
        .type           _ZN5flash44flash_bwd_dq_dk_dv_loop_seqk_parallel_kernelI23Flash_bwd_kernel_traitsILi128ELi64ELi64ELi8ELi4ELi2ELi2ELb1ELb0EN7cutlass6half_tE19Flash_kernel_traitsILi128ELi64ELi64ELi8ES3_EELb0ELb0ELb1ELb0ELb0ELb0ELb0EEEvNS_16Flash_bwd_paramsE,@function
        .size           _ZN5flash44flash_bwd_dq_dk_dv_loop_seqk_parallel_kernelI23Flash_bwd_kernel_traitsILi128ELi64ELi64ELi8ELi4ELi2ELi2ELb1ELb0EN7cutlass6half_tE19Flash_kernel_traitsILi128ELi64ELi64ELi8ES3_EELb0ELb0ELb1ELb0ELb0ELb0ELb0EEEvNS_16Flash_bwd_paramsE,(.L_x_2413 - _ZN5flash44flash_bwd_dq_dk_dv_loop_seqk_parallel_kernelI23Flash_bwd_kernel_traitsILi128ELi64ELi64ELi8ELi4ELi2ELi2ELb1ELb0EN7cutlass6half_tE19Flash_kernel_traitsILi128ELi64ELi64ELi8ES3_EELb0ELb0ELb1ELb0ELb0ELb0ELb0EEEvNS_16Flash_bwd_paramsE)
        .other          _ZN5flash44flash_bwd_dq_dk_dv_loop_seqk_parallel_kernelI23Flash_bwd_kernel_traitsILi128ELi64ELi64ELi8ELi4ELi2ELi2ELb1ELb0EN7cutlass6half_tE19Flash_kernel_traitsILi128ELi64ELi64ELi8ES3_EELb0ELb0ELb1ELb0ELb0ELb0ELb0EEEvNS_16Flash_bwd_paramsE,@"STO_CUDA_ENTRY STV_DEFAULT"
_ZN5flash44flash_bwd_dq_dk_dv_loop_seqk_parallel_kernelI23Flash_bwd_kernel_traitsILi128ELi64ELi64ELi8ELi4ELi2ELi2ELb1ELb0EN7cutlass6half_tE19Flash_kernel_traitsILi128ELi64ELi64ELi8ES3_EELb0ELb0ELb1ELb0ELb0ELb0ELb0EEEvNS_16Flash_bwd_paramsE:
.text._ZN5flash44flash_bwd_dq_dk_dv_loop_seqk_parallel_kernelI23Flash_bwd_kernel_traitsILi128ELi64ELi64ELi8ELi4ELi2ELi2ELb1ELb0EN7cutlass6half_tE19Flash_kernel_traitsILi128ELi64ELi64ELi8ES3_EELb0ELb0ELb1ELb0ELb0ELb0ELb0EEEvNS_16Flash_bwd_paramsE:
        /* <DEDUP_REMOVED lines=11> */
[----:B------:R-:W-:Y:S01]  /*00b0*/  UMOV UR5, 0x400 ;  /* 0x0000040000057882 */ /* 0x000fe20000000000 */
[----:B------:R-:W-:Y:S01]  /*00c0*/  IMAD.U32 R215, RZ, RZ, UR4 ;  /* 0x00000004ffd77e24 */ /* 0x000fe2000f8e00ff */
[----:B------:R-:W3:Y:S01]  /*00d0*/  S2R R211, SR_CTAID.Y ;  /* 0x0000000000d37919 */ /* 0x000ee20000002600 */
[----:B------:R-:W-:Y:S01]  /*00e0*/  IMAD.MOV.U32 R206, RZ, RZ, 0x40 ;  /* 0x00000040ffce7424 */ /* 0x000fe200078e00ff */
[----:B------:R-:W4:Y:S01]  /*00f0*/  LDCU.64 UR20, c[0x0][0x358] ;  /* 0x00006b00ff1477ac */ /* 0x000f220008000a00 */
[----:B------:R-:W-:Y:S01]  /*0100*/  IMAD.MOV.U32 R204, RZ, RZ, 0x20 ;  /* 0x00000020ffcc7424 */ /* 0x000fe200078e00ff */
[----:B------:R-:W3:Y:S01]  /*0110*/  S2R R208, SR_CTAID.Z ;  /* 0x0000000000d07919 */ /* 0x000ee20000002700 */
[----:B------:R-:W3:Y:S01]  /*0120*/  LDC.64 R216, c[0x0][0x460] ;  /* 0x00011800ffd87b82 */ /* 0x000ee20000000a00 */
[----:B------:R-:W1:Y:S01]  /*0130*/  LDCU.64 UR8, c[0x0][0x470] ;  /* 0x00008e00ff0877ac */ /* 0x000e620008000a00 */
[----:B------:R-:W-:Y:S01]  /*0140*/  UMOV UR19, URZ ;  /* 0x000000ff00137c82 */ /* 0x000fe20008000000 */
[----:B------:R-:W-:-:S05]  /*0150*/  UMOV UR22, URZ ;  /* 0x000000ff00167c82 */ /* 0x000fca0008000000 */
[----:B------:R-:W3:Y:S01]  /*0160*/  S2UR UR18, SR_CTAID.X ;  /* 0x00000000001279c3 */ /* 0x000ee20000002500 */
[----:B--2---:R-:W-:-:S07]  /*0170*/  ULEA UR6, UR6, UR5, 0x18 ;  /* 0x0000000506067291 */ /* 0x004fce000f8ec0ff */
[----:B------:R-:W2:Y:S01]  /*0180*/  LDC R9, c[0x0][0x438] ;  /* 0x00010e00ff097b82 */ /* 0x000ea20000000800 */
[----:B------:R-:W-:Y:S02]  /*0190*/  UIADD3 UR5, UPT, UPT, UR6, 0x12000, URZ ;  /* 0x0001200006057890 */ /* 0x000fe4000fffe0ff */
[----:B------:R-:W-:Y:S01]  /*01a0*/  UIADD3 UR4, UPT, UPT, UR6, 0x10000, URZ ;  /* 0x0001000006047890 */ /* 0x000fe2000fffe0ff */
[C---:B-1----:R-:W-:Y:S01]  /*01b0*/  IMAD.SHL.U32 R3, R205.reuse, 0x2, RZ ;  /* 0x00000002cd037824 */ /* 0x042fe200078e00ff */
[--C-:B------:R-:W-:Y:S01]  /*01c0*/  SHF.R.U32.HI R7, RZ, 0x1, R205.reuse ;  /* 0x00000001ff077819 */ /* 0x100fe200000116cd */
[C---:B------:R-:W-:Y:S01]  /*01d0*/  IMAD.SHL.U32 R6, R205.reuse, 0x20, RZ ;  /* 0x00000020cd067824 */ /* 0x040fe200078e00ff */
[----:B------:R-:W-:Y:S01]  /*01e0*/  SHF.R.U32.HI R5, RZ, 0x2, R205 ;  /* 0x00000002ff057819 */ /* 0x000fe200000116cd */
[----:B------:R-:W-:Y:S01]  /*01f0*/  IMAD.SHL.U32 R2, R205, 0x40, RZ ;  /* 0x00000040cd027824 */ /* 0x000fe200078e00ff */
[----:B------:R-:W-:Y:S01]  /*0200*/  LOP3.LUT R220, R3, 0x38, RZ, 0xc0, !PT ;  /* 0x0000003803dc7812 */ /* 0x000fe200078ec0ff */
[----:B------:R-:W-:Y:S01]  /*0210*/  IMAD.SHL.U32 R213, R205, 0x8, RZ ;  /* 0x00000008cdd57824 */ /* 0x000fe200078e00ff */
[----:B------:R-:W-:-:S02]  /*0220*/  LOP3.LUT R210, R7, 0x30, RZ, 0xc0, !PT ;  /* 0x0000003007d27812 */ /* 0x000fc400078ec0ff */
[--C-:B------:R-:W-:Y:S02]  /*0230*/  LOP3.LUT R220, R220, 0x20, R5.reuse, 0x78, !PT ;  /* 0x00000020dcdc7812 */ /* 0x100fe400078e7805 */
[----:B------:R-:W-:Y:S01]  /*0240*/  LOP3.LUT R210, R210, 0x7, R5, 0xf8, !PT ;  /* 0x00000007d2d27812 */ /* 0x000fe200078ef805 */
[----:B------:R-:W-:Y:S01]  /*0250*/  IMAD.SHL.U32 R5, R205, 0x10, RZ ;  /* 0x00000010cd057824 */ /* 0x000fe200078e00ff */
[----:B------:R-:W-:Y:S02]  /*0260*/  LOP3.LUT R8, R6, 0x200, RZ, 0xc0, !PT ;  /* 0x0000020006087812 */ /* 0x000fe400078ec0ff */
[----:B------:R-:W-:Y:S02]  /*0270*/  SHF.R.U32.HI R214, RZ, 0x3, R205 ;  /* 0x00000003ffd67819 */ /* 0x000fe400000116cd */
[--C-:B------:R-:W-:Y:S02]  /*0280*/  LOP3.LUT R8, R8, 0x3800, R5.reuse, 0xf8, !PT ;  /* 0x0000380008087812 */ /* 0x100fe400078ef805 */
[----:B------:R-:W-:-:S02]  /*0290*/  LOP3.LUT R220, R220, 0x1c0, R5, 0xf8, !PT ;  /* 0x000001c0dcdc7812 */ /* 0x000fc400078ef805 */
[----:B------:R-:W-:Y:S02]  /*02a0*/  LOP3.LUT R5, R5, 0x1c0, RZ, 0xc0, !PT ;  /* 0x000001c005057812 */ /* 0x000fe400078ec0ff */
[C---:B------:R-:W-:Y:S02]  /*02b0*/  LOP3.LUT R16, R6.reuse, 0xc00, RZ, 0xc0, !PT ;  /* 0x00000c0006107812 */ /* 0x040fe400078ec0ff */
[----:B------:R-:W-:Y:S02]  /*02c0*/  LOP3.LUT R10, R6, 0x400, RZ, 0xc0, !PT ;  /* 0x00000400060a7812 */ /* 0x000fe400078ec0ff */
[----:B------:R-:W-:Y:S02]  /*02d0*/  LOP3.LUT R12, R2, 0x1c0, RZ, 0xc0, !PT ;  /* 0x000001c0020c7812 */ /* 0x000fe400078ec0ff */
[----:B------:R-:W-:Y:S02]  /*02e0*/  LOP3.LUT R14, R5, 0x18, R214, 0xf8, !PT ;  /* 0x00000018050e7812 */ /* 0x000fe400078ef8d6 */
[----:B------:R-:W-:-:S02]  /*02f0*/  LOP3.LUT R0, R213, 0x1f8, RZ, 0xc0, !PT ;  /* 0x000001f8d5007812 */ /* 0x000fc400078ec0ff */
[----:B------:R-:W-:Y:S02]  /*0300*/  LOP3.LUT R4, R7, 0x10, RZ, 0xc0, !PT ;  /* 0x0000001007047812 */ /* 0x000fe400078ec0ff */
[--C-:B------:R-:W-:Y:S02]  /*0310*/  LOP3.LUT R5, R16, 0x6, R3.reuse, 0xf8, !PT ;  /* 0x0000000610057812 */ /* 0x100fe400078ef803 */
[----:B------:R-:W-:Y:S02]  /*0320*/  LOP3.LUT R10, R10, 0x6, R3, 0xf8, !PT ;  /* 0x000000060a0a7812 */ /* 0x000fe400078ef803 */
[----:B------:R-:W-:Y:S02]  /*0330*/  LOP3.LUT R12, R12, 0x38, R213, 0xf8, !PT ;  /* 0x000000380c0c7812 */ /* 0x000fe400078ef8d5 */
[----:B------:R-:W-:Y:S02]  /*0340*/  LOP3.LUT R219, R14, 0x38, R3, 0x78, !PT ;  /* 0x000000380edb7812 */ /* 0x000fe400078e7803 */
[----:B------:R-:W-:-:S02]  /*0350*/  LOP3.LUT R3, R3, 0x20, RZ, 0xc0, !PT ;  /* 0x0000002003037812 */ /* 0x000fc400078ec0ff */
[----:B------:R-:W-:Y:S02]  /*0360*/  R2P PR, R205, 0xe ;  /* 0x0000000ecd007804 */ /* 0x000fe40000000000 */
[--C-:B------:R-:W-:Y:S02]  /*0370*/  LOP3.LUT R203, R4, 0x8, R205.reuse, 0xf8, !PT ;  /* 0x0000000804cb7812 */ /* 0x100fe400078ef8cd */
[--C-:B------:R-:W-:Y:S02]  /*0380*/  LOP3.LUT R0, R0, 0x38, R205.reuse, 0x78, !PT ;  /* 0x0000003800007812 */ /* 0x100fe400078e78cd */
[----:B------:R-:W-:Y:S02]  /*0390*/  LOP3.LUT R201, R2, 0x200, RZ, 0xc0, !PT ;  /* 0x0000020002c97812 */ /* 0x000fe400078ec0ff */
[----:B------:R-:W-:Y:S02]  /*03a0*/  LOP3.LUT R205, R12, 0x8, R205, 0x78, !PT ;  /* 0x000000080ccd7812 */ /* 0x000fe400078e78cd */
[----:B------:R-:W-:-:S02]  /*03b0*/  LOP3.LUT R3, R3, 0x18, R214, 0xf8, !PT ;  /* 0x0000001803037812 */ /* 0x000fc400078ef8d6 */
[----:B------:R-:W-:Y:S02]  /*03c0*/  LOP3.LUT R220, R5, R220, RZ, 0xfc, !PT ;  /* 0x000000dc05dc7212 */ /* 0x000fe400078efcff */
[--C-:B------:R-:W-:Y:S02]  /*03d0*/  LOP3.LUT R209, R201, 0xc00, R6.reuse, 0xf8, !PT ;  /* 0x00000c00c9d17812 */ /* 0x100fe400078ef806 */
[----:B------:R-:W-:Y:S02]  /*03e0*/  LOP3.LUT R4, R12, 0x8, R7, 0x78, !PT ;  /* 0x000000080c047812 */ /* 0x000fe400078e7807 */
[----:B------:R-:W-:Y:S02]  /*03f0*/  LOP3.LUT R203, R203, R12, RZ, 0x3c, !PT ;  /* 0x0000000ccbcb7212 */ /* 0x000fe400078e3cff */
[----:B------:R-:W-:Y:S02]  /*0400*/  LOP3.LUT R205, R8, R205, RZ, 0xfc, !PT ;  /* 0x000000cd08cd7212 */ /* 0x000fe400078efcff */
[----:B------:R-:W-:-:S02]  /*0410*/  LOP3.LUT R201, R201, 0x400, R6, 0xf8, !PT ;  /* 0x00000400c9c97812 */ /* 0x000fc400078ef806 */
[----:B------:R-:W-:Y:S01]  /*0420*/  LOP3.LUT R8, R3, 0x1c0, R2, 0xf8, !PT ;  /* 0x000001c003087812 */ /* 0x000fe200078ef802 */
[----:B------:R-:W-:Y:S01]  /*0430*/  IMAD.MOV.U32 R3, RZ, RZ, 0x10 ;  /* 0x00000010ff037424 */ /* 0x000fe200078e00ff */
[----:B------:R-:W-:Y:S02]  /*0440*/  LEA R220, R220, UR5, 0x1 ;  /* 0x00000005dcdc7c11 */ /* 0x000fe4000f8e08ff */
[----:B------:R-:W-:Y:S02]  /*0450*/  LOP3.LUT R203, R203, 0x200, R6, 0xf8, !PT ;  /* 0x00000200cbcb7812 */ /* 0x000fe400078ef806 */
[----:B------:R-:W-:Y:S01]  /*0460*/  LOP3.LUT R201, R201, R4, RZ, 0xfc, !PT ;  /* 0x00000004c9c97212 */ /* 0x000fe200078efcff */
[----:B------:R-:W-:Y:S01]  /*0470*/  VIADD R222, R220, 0x20 ;  /* 0x00000020dcde7836 */ /* 0x000fe20000000000 */
[----:B------:R-:W-:Y:S01]  /*0480*/  LOP3.LUT R207, R8, 0x38, R213, 0x78, !PT ;  /* 0x0000003808cf7812 */ /* 0x000fe200078e78d5 */
[----:B------:R-:W-:Y:S01]  /*0490*/  @P3 VIADD R222, R220, 0xffffffe0 ;  /* 0xffffffe0dcde3836 */ /* 0x000fe20000000000 */
[----:B------:R-:W-:-:S02]  /*04a0*/  SEL R3, R3, 0xfffffff0, !P2 ;  /* 0xfffffff003037807 */ /* 0x000fc40005000000 */
[----:B------:R-:W-:Y:S02]  /*04b0*/  SEL R206, R206, 0xffffffc0, !P2 ;  /* 0xffffffc0cece7807 */ /* 0x000fe40005000000 */
[----:B------:R-:W-:Y:S01]  /*04c0*/  LEA R203, R203, UR5, 0x1 ;  /* 0x00000005cbcb7c11 */ /* 0x000fe2000f8e08ff */
[----:B------:R-:W-:Y:S01]  /*04d0*/  IMAD.IADD R247, R220, 0x1, R3 ;  /* 0x00000001dcf77824 */ /* 0x000fe200078e0203 */
[----:B------:R-:W-:Y:S01]  /*04e0*/  LEA R201, R201, UR4, 0x1 ;  /* 0x00000004c9c97c11 */ /* 0x000fe2000f8e08ff */
[----:B------:R-:W-:Y:S01]  /*04f0*/  IMAD.IADD R226, R3, 0x1, R222 ;  /* 0x0000000103e27824 */ /* 0x000fe200078e02de */
[----:B------:R-:W-:Y:S01]  /*0500*/  LOP3.LUT R219, R10, R219, RZ, 0xfc, !PT ;  /* 0x000000db0adb7212 */ /* 0x000fe200078efcff */
[C---:B------:R-:W-:Y:S01]  /*0510*/  IMAD.IADD R202, R206.reuse, 0x1, R203 ;  /* 0x00000001ceca7824 */ /* 0x040fe200078e02cb */
[----:B---3--:R-:W-:Y:S01]  /*0520*/  LEA R216, P0, R211, R216, 0x2 ;  /* 0x000000d8d3d87211 */ /* 0x008fe200078010ff */
[----:B------:R-:W-:Y:S01]  /*0530*/  IMAD.IADD R200, R206, 0x1, R201 ;  /* 0x00000001cec87824 */ /* 0x000fe200078e02c9 */
[----:B------:R-:W-:-:S02]  /*0540*/  LOP3.LUT R209, R209, R4, RZ, 0xfc, !PT ;  /* 0x00000004d1d17212 */ /* 0x000fc400078efcff */
[----:B------:R-:W-:Y:S02]  /*0550*/  LOP3.LUT R207, R207, 0x200, R2, 0xf8, !PT ;  /* 0x00000200cfcf7812 */ /* 0x000fe400078ef802 */
[----:B------:R-:W-:Y:S02]  /*0560*/  LOP3.LUT R212, R213, 0x38, RZ, 0xc0, !PT ;  /* 0x00000038d5d47812 */ /* 0x000fe400078ec0ff */
[----:B------:R-:W-:Y:S02]  /*0570*/  LOP3.LUT R221, R0, 0x1e00, R213, 0xf8, !PT ;  /* 0x00001e0000dd7812 */ /* 0x000fe400078ef8d5 */
[----:B------:R-:W-:Y:S02]  /*0580*/  LEA.HI.X R217, R211, R217, RZ, 0x2, P0 ;  /* 0x000000d9d3d97211 */ /* 0x000fe400000f14ff */
[----:B------:R-:W-:Y:S02]  /*0590*/  SEL R204, R204, 0xffffffe0, !P1 ;  /* 0xffffffe0cccc7807 */ /* 0x000fe40004800000 */
[----:B------:R-:W-:-:S02]  /*05a0*/  LOP3.LUT R218, R212, 0x40, RZ, 0xfc, !PT ;  /* 0x00000040d4da7812 */ /* 0x000fc400078efcff */
[----:B------:R-:W-:Y:S02]  /*05b0*/  LEA R221, R221, UR6, 0x1 ;  /* 0x00000006dddd7c11 */ /* 0x000fe4000f8e08ff */
[----:B------:R-:W-:Y:S02]  /*05c0*/  LEA R219, R219, UR6, 0x1 ;  /* 0x00000006dbdb7c11 */ /* 0x000fe4000f8e08ff */
[----:B------:R-:W-:Y:S02]  /*05d0*/  LEA R209, R209, UR6, 0x1 ;  /* 0x00000006d1d17c11 */ /* 0x000fe4000f8e08ff */
[----:B------:R-:W-:Y:S02]  /*05e0*/  LEA R205, R205, UR4, 0x1 ;  /* 0x00000004cdcd7c11 */ /* 0x000fe4000f8e08ff */
[----:B--2-4-:R-:W-:-:S07]  /*05f0*/  LEA R207, R207, UR6, 0x1 ;  /* 0x00000006cfcf7c11 */ /* 0x014fce000f8e08ff */
.L_x_157:
[----:B------:R-:W1:Y:S01]  /*0600*/  LDC.64 R2, c[0x0][0x478] ;  /* 0x00011e00ff027b82 */ /* 0x000e620000000a00 */
[----:B------:R-:W-:Y:S01]  /*0610*/  ISETP.NE.U32.AND P4, PT, RZ, UR8, PT ;  /* 0x00000008ff007c0c */ /* 0x000fe2000bf85070 */
[----:B------:R-:W-:Y:S01]  /*0620*/  IMAD.SHL.U32 R11, R211, 0x4, RZ ;  /* 0x00000004d30b7824 */ /* 0x000fe200078e00ff */
[----:B------:R-:W-:Y:S01]  /*0630*/  SHF.R.U32.HI R8, RZ, 0x1e, R211 ;  /* 0x0000001eff087819 */ /* 0x000fe200000116d3 */
[----:B------:R-:W-:Y:S01]  /*0640*/  IMAD.MOV.U32 R244, RZ, RZ, RZ ;  /* 0x000000fffff47224 */ /* 0x000fe200078e00ff */
[----:B------:R-:W-:-:S03]  /*0650*/  ISETP.NE.AND.EX P4, PT, RZ, UR9, PT, P4 ;  /* 0x00000009ff007c0c */ /* 0x000fc6000bf85340 */
[----:B------:R-:W2:Y:S08]  /*0660*/  LDC.64 R6, c[0x0][0x460] ;  /* 0x00011800ff067b82 */ /* 0x000eb00000000a00 */
[----:B------:R-:W3:Y:S02]  /*0670*/  LDC.U8 R0, c[0x0][0x532] ;  /* 0x00014c80ff007b82 */ /* 0x000ee40000000000 */
[----:B------:R-:W-:-:S04]  /*0680*/  @P4 IADD3 R12, P1, PT, R11, UR8, RZ ;  /* 0x000000080b0c4c10 */ /* 0x000fc8000ff3e0ff */
[----:B------:R-:W-:Y:S02]  /*0690*/  @P4 IADD3.X R13, PT, PT, R8, UR9, RZ, P1, !PT ;  /* 0x00000009080d4c10 */ /* 0x000fe40008ffe4ff */
[----:B-1----:R-:W-:Y:S01]  /*06a0*/  ISETP.NE.U32.AND P3, PT, R2, RZ, PT ;  /* 0x000000ff0200720c */ /* 0x002fe20003f65070 */
[----:B------:R-:W1:Y:S02]  /*06b0*/  LDC.64 R4, c[0x0][0x468] ;  /* 0x00011a00ff047b82 */ /* 0x000e640000000a00 */
[----:B------:R-:W4:Y:S01]  /*06c0*/  @P4 LDG.E R244, desc[UR20][R12.64] ;  /* 0x000000140cf44981 */ /* 0x000f22000c1e1900 */
[----:B------:R-:W-:Y:S02]  /*06d0*/  ISETP.NE.AND.EX P3, PT, R3, RZ, PT, P3 ;  /* 0x000000ff0300720c */ /* 0x000fe40003f65330 */
[C---:B--2---:R-:W-:Y:S02]  /*06e0*/  ISETP.NE.U32.AND P5, PT, R6.reuse, RZ, PT ;  /* 0x000000ff0600720c */ /* 0x044fe40003fa5070 */
[----:B------:R-:W-:-:S02]  /*06f0*/  ISETP.NE.U32.AND P2, PT, R6, RZ, PT ;  /* 0x000000ff0600720c */ /* 0x000fc40003f45070 */
[C---:B------:R-:W-:Y:S02]  /*0700*/  ISETP.NE.AND.EX P5, PT, R7.reuse, RZ, PT, P5 ;  /* 0x000000ff0700720c */ /* 0x040fe40003fa5350 */
[----:B------:R-:W-:-:S05]  /*0710*/  ISETP.NE.AND.EX P2, PT, R7, RZ, PT, P2 ;  /* 0x000000ff0700720c */ /* 0x000fca0003f45320 */
[----:B------:R-:W-:Y:S01]  /*0720*/  @P3 IADD3 R2, P0, PT, R11, R2, RZ ;  /* 0x000000020b023210 */ /* 0x000fe20007f1e0ff */
[----:B------:R-:W-:-:S04]  /*0730*/  IMAD.MOV.U32 R6, RZ, RZ, -0x1 ;  /* 0xffffffffff067424 */ /* 0x000fc800078e00ff */
[----:B------:R-:W-:Y:S02]  /*0740*/  @P3 IMAD.X R3, R8, 0x1, R3, P0 ;  /* 0x0000000108033824 */ /* 0x000fe400000e0603 */
[----:B-----5:R2:W5:Y:S04]  /*0750*/  @P5 LDG.E R6, desc[UR20][R216.64] ;  /* 0x00000014d8065981 */ /* 0x020568000c1e1900 */
[----:B------:R-:W4:Y:S04]  /*0760*/  @P3 LDG.E R243, desc[UR20][R2.64] ;  /* 0x0000001402f33981 */ /* 0x000f28000c1e1900 */
[----:B------:R2:W5:Y:S01]  /*0770*/  @P2 LDG.E R7, desc[UR20][R216.64+0x4] ;  /* 0x00000414d8072981 */ /* 0x000562000c1e1900 */
[----:B---3--:R-:W-:-:S02]  /*0780*/  ISETP.NE.AND P4, PT, R0, RZ, PT ;  /* 0x000000ff0000720c */ /* 0x008fc40003f85270 */
[----:B-1----:R-:W-:Y:S01]  /*0790*/  ISETP.EQ.U32.AND P1, PT, R4, RZ, PT ;  /* 0x000000ff0400720c */ /* 0x002fe20003f22070 */
[----:B------:R-:W-:Y:S01]  /*07a0*/  IMAD.MOV.U32 R245, RZ, RZ, -0x1 ;  /* 0xfffffffffff57424 */ /* 0x000fe200078e00ff */
[----:B------:R-:W-:Y:S01]  /*07b0*/  IADD3 R10, P0, PT, R11, R4, RZ ;  /* 0x000000040b0a7210 */ /* 0x000fe20007f1e0ff */
[----:B------:R-:W1:Y:S01]  /*07c0*/  @!P3 LDC R0, c[0x0][0x43c] ;  /* 0x00010f00ff00bb82 */ /* 0x000e620000000800 */
[----:B------:R-:W-:-:S03]  /*07d0*/  ISETP.EQ.OR.EX P1, PT, R5, RZ, !P4, P1 ;  /* 0x000000ff0500720c */ /* 0x000fc60006722710 */
[----:B------:R-:W-:-:S04]  /*07e0*/  IMAD.X R11, R8, 0x1, R5, P0 ;  /* 0x00000001080b7824 */ /* 0x000fc800000e0605 */
[----:B------:R-:W3:Y:S06]  /*07f0*/  @!P2 LDC R246, c[0x0][0x434] ;  /* 0x00010d00fff6ab82 */ /* 0x000eec0000000800 */
[----:B------:R2:W5:Y:S02]  /*0800*/  @!P1 LDG.E R245, desc[UR20][R10.64] ;  /* 0x000000140af59981 */ /* 0x000564000c1e1900 */
[----:B------:R-:W2:Y:S01]  /*0810*/  @!P3 LDC.64 R2, c[0x0][0x488] ;  /* 0x00012200ff02bb82 */ /* 0x000ea20000000a00 */
[----:B------:R-:W-:-:S04]  /*0820*/  ISETP.NE.U32.AND P1, PT, R4, RZ, PT ;  /* 0x000000ff0400720c */ /* 0x000fc80003f25070 */
[----:B------:R-:W-:Y:S02]  /*0830*/  ISETP.NE.AND.EX P1, PT, R5, RZ, PT, P1 ;  /* 0x000000ff0500720c */ /* 0x000fe40003f25310 */
[----:B--2---:R-:W-:-:S04]  /*0840*/  @!P3 ISETP.NE.U32.AND P0, PT, R2, RZ, PT ;  /* 0x000000ff0200b20c */ /* 0x004fc80003f05070 */
[----:B------:R-:W-:-:S04]  /*0850*/  @!P3 ISETP.NE.AND.EX P0, PT, R3, RZ, PT, P0 ;  /* 0x000000ff0300b20c */ /* 0x000fc80003f05300 */
[----:B-1----:R-:W-:Y:S01]  /*0860*/  @!P3 SEL R0, R0, RZ, P0 ;  /* 0x000000ff0000b207 */ /* 0x002fe20000000000 */
[----:B----4-:R-:W-:Y:S02]  /*0870*/  @P3 IMAD.IADD R243, R243, 0x1, -R244 ;  /* 0x00000001f3f33824 */ /* 0x010fe400078e0af4 */
[----:B---3--:R-:W-:Y:S06]  /*0880*/  @!P1 BRA `(.L_x_98) ;  /* 0x00000000000c9947 */ /* 0x008fec0003800000 */
[----:B------:R-:W2:Y:S02]  /*0890*/  @P4 LDG.E R2, desc[UR20][R10.64+0x4] ;  /* 0x000004140a024981 */ /* 0x000ea4000c1e1900 */
[----:B--2--5:R-:W-:-:S06]  /*08a0*/  @P4 IADD3 R9, PT, PT, R2, -R245, RZ ;  /* 0x800000f502094210 */ /* 0x024fcc0007ffe0ff */
[----:B------:R1:W5:Y:S02]  /*08b0*/  @!P4 LDG.E R9, desc[UR20][R10.64] ;  /* 0x000000140a09c981 */ /* 0x000364000c1e1900 */
.L_x_98:
[----:B------:R-:W-:Y:S01]  /*08c0*/  IMAD.SHL.U32 R225, R215, 0x40, RZ ;  /* 0x00000040d7e17824 */ /* 0x000fe200078e00ff */
[----:B-----5:R-:W-:Y:S01]  /*08d0*/  @!P3 IADD3 R243, PT, PT, R0, R9, -R244 ;  /* 0x0000000900f3b210 */ /* 0x020fe20007ffe8f4 */
[----:B------:R-:W-:-:S03]  /*08e0*/  @P2 IMAD.IADD R246, R7, 0x1, -R6 ;  /* 0x0000000107f62824 */ /* 0x000fc600078e0a06 */
[----:B------:R-:W-:-:S13]  /*08f0*/  ISETP.GT.AND P0, PT, R243, R225, PT ;  /* 0x000000e1f300720c */ /* 0x000fda0003f04270 */
[----:B------:R-:W-:Y:S05]  /*0900*/  @!P0 BRA `(.L_x_99) ;  /* 0x0000005c00c88947 */ /* 0x000fea0003800000 */
[----:B------:R-:W2:Y:S01]  /*0910*/  LDC R9, c[0x0][0x504] ;  /* 0x00014100ff097b82 */ /* 0x000ea20000000800 */
[----:B------:R-:W-:Y:S01]  /*0920*/  ISETP.NE.AND P3, PT, R6, -0x1, PT ;  /* 0xffffffff0600780c */ /* 0x000fe20003f65270 */
[----:B------:R-:W-:Y:S01]  /*0930*/  VIADD R0, R246, 0x3f ;  /* 0x0000003ff6007836 */ /* 0x000fe20000000000 */
[----:B------:R-:W-:Y:S02]  /*0940*/  IADD3 R224, PT, PT, R225, 0x40, R246 ;  /* 0x00000040e1e07810 */ /* 0x000fe40007ffe0f6 */
[----:B------:R-:W-:Y:S02]  /*0950*/  ISETP.NE.AND P2, PT, R245, -0x1, PT ;  /* 0xfffffffff500780c */ /* 0x000fe40003f45270 */
[----:B------:R-:W-:-:S04]  /*0960*/  SHF.R.S32.HI R7, RZ, 0x1f, R0 ;  /* 0x0000001fff077819 */ /* 0x000fc80000011400 */
[----:B------:R-:W-:-:S03]  /*0970*/  LEA.HI R7, R7, R0, RZ, 0x6 ;  /* 0x0000000007077211 */ /* 0x000fc600078f30ff */
[----:B------:R-:W3:Y:S01]  /*0980*/  @!P3 LDC.64 R4, c[0x0][0x398] ;  /* 0x0000e600ff04bb82 */ /* 0x000ee20000000a00 */
[----:B------:R-:W-:-:S07]  /*0990*/  SHF.R.S32.HI R7, RZ, 0x6, R7 ;  /* 0x00000006ff077819 */ /* 0x000fce0000011407 */
[----:B------:R-:W4:Y:S01]  /*09a0*/  @P3 LDC.64 R2, c[0x0][0x3b0] ;  /* 0x0000ec00ff023b82 */ /* 0x000f220000000a00 */
[----:B--2---:R-:W-:-:S05]  /*09b0*/  IADD3 R9, PT, PT, R224, R9, -R243 ;  /* 0x00000009e0097210 */ /* 0x004fca0007ffe8f3 */
[----:B------:R-:W-:-:S05]  /*09c0*/  VIADD R9, R9, 0x3f ;  /* 0x0000003f09097836 */ /* 0x000fca0000000000 */
[----:B------:R-:W-:-:S04]  /*09d0*/  SHF.R.S32.HI R16, RZ, 0x1f, R9 ;  /* 0x0000001fff107819 */ /* 0x000fc80000011409 */
[----:B------:R-:W-:Y:S01]  /*09e0*/  LEA.HI R16, R16, R9, RZ, 0x6 ;  /* 0x0000000910107211 */ /* 0x000fe200078f30ff */
[----:B---3--:R-:W-:-:S03]  /*09f0*/  @!P3 IMAD.WIDE.U32 R20, R211, R4, RZ ;  /* 0x00000004d314b225 */ /* 0x008fc600078e00ff */
[----:B------:R-:W-:Y:S01]  /*0a00*/  SHF.R.S32.HI R16, RZ, 0x6, R16 ;  /* 0x00000006ff107819 */ /* 0x000fe20000011410 */
[----:B------:R-:W-:-:S03]  /*0a10*/  @!P3 IMAD R15, R211, R5, R21 ;  /* 0x00000005d30fb224 */ /* 0x000fc600078e0215 */
[----:B------:R-:W-:Y:S01]  /*0a20*/  VIMNMX R16, PT, PT, R7, R16, PT ;  /* 0x0000001007107248 */ /* 0x000fe20003fe0100 */
[----:B----4-:R-:W-:-:S03]  /*0a30*/  @P3 IMAD.WIDE.U32 R4, R6, R2, RZ ;  /* 0x0000000206043225 */ /* 0x010fc600078e00ff */
[----:B------:R-:W-:Y:S01]  /*0a40*/  LEA R17, R16, 0xffffffc0, 0x6 ;  /* 0xffffffc010117811 */ /* 0x000fe200078e30ff */
[----:B------:R-:W-:Y:S02]  /*0a50*/  @P3 IMAD R15, R6, R3, R5 ;  /* 0x00000003060f3224 */ /* 0x000fe400078e0205 */
[----:B------:R-:W-:Y:S01]  /*0a60*/  @P3 IMAD.MOV.U32 R20, RZ, RZ, R4 ;  /* 0x000000ffff143224 */ /* 0x000fe200078e0004 */
[----:B------:R-:W-:Y:S01]  /*0a70*/  SHF.R.S32.HI R21, RZ, 0x1f, R17 ;  /* 0x0000001fff157819 */ /* 0x000fe20000011411 */
[----:B------:R-:W-:Y:S06]  /*0a80*/  @P2 BRA `(.L_x_100) ;  /* 0x0000000000282947 */ /* 0x000fec0003800000 */
[----:B------:R-:W2:Y:S01]  /*0a90*/  LDCU.64 UR14, c[0x0][0x3b8] ;  /* 0x00007700ff0e77ac */ /* 0x000ea20008000a00 */
[----:B------:R-:W-:Y:S01]  /*0aa0*/  SHF.R.S32.HI R3, RZ, 0x1f, R244 ;  /* 0x0000001fff037819 */ /* 0x000fe200000114f4 */
[----:B------:R-:W3:Y:S04]  /*0ab0*/  LDCU.64 UR4, c[0x0][0x3a0] ;  /* 0x00007400ff0477ac */ /* 0x000ee80008000a00 */
[----:B--2---:R-:W-:Y:S02]  /*0ac0*/  IMAD R3, R3, UR14, RZ ;  /* 0x0000000e03037c24 */ /* 0x004fe4000f8e02ff */
[----:B------:R-:W-:-:S04]  /*0ad0*/  IMAD.WIDE.U32 R4, R244, UR14, RZ ;  /* 0x0000000ef4047c25 */ /* 0x000fc8000f8e00ff */
[----:B------:R-:W-:-:S05]  /*0ae0*/  IMAD R0, R244, UR15, R3 ;  /* 0x0000000ff4007c24 */ /* 0x000fca000f8e0203 */
[----:B------:R-:W-:-:S03]  /*0af0*/  IADD3 R5, PT, PT, R5, R0, RZ ;  /* 0x0000000005057210 */ /* 0x000fc60007ffe0ff */
[----:B---3--:R-:W-:-:S04]  /*0b00*/  IMAD.WIDE.U32 R12, R211, UR4, R4 ;  /* 0x00000004d30c7c25 */ /* 0x008fc8000f8e0004 */
[----:B-1----:R-:W-:Y:S01]  /*0b10*/  IMAD R10, R211, UR5, R13 ;  /* 0x00000005d30a7c24 */ /* 0x002fe2000f8e020d */
[----:B------:R-:W-:Y:S06]  /*0b20*/  BRA `(.L_x_101) ;  /* 0x0000000000147947 */ /* 0x000fec0003800000 */
.L_x_100:
[----:B------:R-:W1:Y:S01]  /*0b30*/  LDCU.64 UR14, c[0x0][0x3b8] ;  /* 0x00007700ff0e77ac */ /* 0x000e620008000a00 */
[----:B------:R-:W-:-:S05]  /*0b40*/  IADD3 R12, PT, PT, R244, R245, RZ ;  /* 0x000000f5f40c7210 */ /* 0x000fca0007ffe0ff */
[C---:B-1----:R-:W-:Y:S02]  /*0b50*/  IMAD R10, R12.reuse, UR15, RZ ;  /* 0x0000000f0c0a7c24 */ /* 0x042fe4000f8e02ff */
[----:B------:R-:W-:-:S05]  /*0b60*/  IMAD.WIDE.U32 R12, R12, UR14, RZ ;  /* 0x0000000e0c0c7c25 */ /* 0x000fca000f8e00ff */
[----:B------:R-:W-:Y:S02]  /*0b70*/  IADD3 R10, PT, PT, R13, R10, RZ ;  /* 0x0000000a0d0a7210 */ /* 0x000fe40007ffe0ff */
.L_x_101:
[----:B------:R-:W1:Y:S01]  /*0b80*/  LDC R3, c[0x0][0x3e8] ;  /* 0x0000fa00ff037b82 */ /* 0x000e620000000800 */
[----:B------:R-:W-:Y:S01]  /*0b90*/  IMAD.MOV.U32 R8, RZ, RZ, RZ ;  /* 0x000000ffff087224 */ /* 0x000fe200078e00ff */
[----:B-1----:R-:W-:-:S04]  /*0ba0*/  IABS R4, R3 ;  /* 0x0000000300047213 */ /* 0x002fc80000000000 */
[----:B------:R-:W1:Y:S08]  /*0bb0*/  I2F.RP R5, R4 ;  /* 0x0000000400057306 */ /* 0x000e700000209400 */
[----:B-1----:R-:W1:Y:S02]  /*0bc0*/  MUFU.RCP R7, R5 ;  /* 0x0000000500077308 */ /* 0x002e640000001000 */
[----:B-1----:R-:W-:-:S06]  /*0bd0*/  VIADD R7, R7, 0xffffffe ;  /* 0x0ffffffe07077836 */ /* 0x002fcc0000000000 */
[----:B------:R-:W1:Y:S02]  /*0be0*/  F2I.FTZ.U32.TRUNC.NTZ R9, R7 ;  /* 0x0000000700097305 */ /* 0x000e64000021f000 */
[----:B-1----:R-:W-:-:S04]  /*0bf0*/  IMAD.MOV R0, RZ, RZ, -R9 ;  /* 0x000000ffff007224 */ /* 0x002fc800078e0a09 */
[----:B------:R-:W-:Y:S01]  /*0c00*/  IMAD R2, R0, R4, RZ ;  /* 0x0000000400027224 */ /* 0x000fe200078e02ff */
[----:B------:R-:W-:-:S03]  /*0c10*/  IABS R0, R208 ;  /* 0x000000d000007213 */ /* 0x000fc60000000000 */
[----:B------:R-:W-:-:S06]  /*0c20*/  IMAD.HI.U32 R9, R9, R2, R8 ;  /* 0x0000000209097227 */ /* 0x000fcc00078e0008 */
[----:B------:R-:W-:Y:S01]  /*0c30*/  IMAD.HI.U32 R8, R9, R0, RZ ;  /* 0x0000000009087227 */ /* 0x000fe200078e00ff */
[----:B------:R-:W-:-:S03]  /*0c40*/  SHF.R.S32.HI R9, RZ, 0x1f, R225 ;  /* 0x0000001fff097819 */ /* 0x000fc600000114e1 */
[----:B------:R-:W-:-:S04]  /*0c50*/  IMAD.MOV R5, RZ, RZ, -R8 ;  /* 0x000000ffff057224 */ /* 0x000fc800078e0a08 */
[----:B------:R-:W-:Y:S01]  /*0c60*/  IMAD R5, R4, R5, R0 ;  /* 0x0000000504057224 */ /* 0x000fe200078e0200 */
[----:B------:R-:W-:-:S04]  /*0c70*/  LOP3.LUT R0, R208, R3, RZ, 0x3c, !PT ;  /* 0x00000003d0007212 */ /* 0x000fc800078e3cff */
[----:B------:R-:W-:Y:S02]  /*0c80*/  ISETP.GT.U32.AND P1, PT, R4, R5, PT ;  /* 0x000000050400720c */ /* 0x000fe40003f24070 */
[----:B------:R-:W-:-:S11]  /*0c90*/  ISETP.GE.AND P0, PT, R0, RZ, PT ;  /* 0x000000ff0000720c */ /* 0x000fd60003f06270 */
[-C--:B------:R-:W-:Y:S01]  /*0ca0*/  @!P1 IADD3 R5, PT, PT, R5, -R4.reuse, RZ ;  /* 0x8000000405059210 */ /* 0x080fe20007ffe0ff */
[----:B------:R-:W-:Y:S01]  /*0cb0*/  @!P1 VIADD R8, R8, 0x1 ;  /* 0x0000000108089836 */ /* 0x000fe20000000000 */
[----:B------:R-:W-:Y:S02]  /*0cc0*/  ISETP.NE.AND P1, PT, R3, RZ, PT ;  /* 0x000000ff0300720c */ /* 0x000fe40003f25270 */
[----:B------:R-:W-:-:S13]  /*0cd0*/  ISETP.GE.U32.AND P4, PT, R5, R4, PT ;  /* 0x000000040500720c */ /* 0x000fda0003f86070 */
[----:B------:R-:W-:-:S05]  /*0ce0*/  @P4 VIADD R8, R8, 0x1 ;  /* 0x0000000108084836 */ /* 0x000fca0000000000 */
[----:B------:R-:W-:Y:S02]  /*0cf0*/  @!P0 IADD3 R8, PT, PT, -R8, RZ, RZ ;  /* 0x000000ff08088210 */ /* 0x000fe40007ffe1ff */
[----:B------:R-:W-:-:S04]  /*0d00*/  @!P1 LOP3.LUT R8, RZ, R3, RZ, 0x33, !PT ;  /* 0x00000003ff089212 */ /* 0x000fc800078e33ff */
[----:B------:R-:W-:Y:S01]  /*0d10*/  SHF.R.S32.HI R0, RZ, 0x1f, R8 ;  /* 0x0000001fff007819 */ /* 0x000fe20000011408 */
[----:B------:R-:W-:Y:S06]  /*0d20*/  @P2 BRA `(.L_x_102) ;  /* 0x00000000002c2947 */ /* 0x000fec0003800000 */
[----:B------:R-:W1:Y:S01]  /*0d30*/  LDCU.64 UR12, c[0x0][0x3c0] ;  /* 0x00007800ff0c77ac */ /* 0x000e620008000a00 */
[----:B------:R-:W-:Y:S01]  /*0d40*/  SHF.R.S32.HI R3, RZ, 0x1f, R244 ;  /* 0x0000001fff037819 */ /* 0x000fe200000114f4 */
[----:B------:R-:W2:Y:S04]  /*0d50*/  LDCU.64 UR4, c[0x0][0x3a8] ;  /* 0x00007500ff0477ac */ /* 0x000ea80008000a00 */
[----:B-1----:R-:W-:Y:S02]  /*0d60*/  IMAD R3, R3, UR12, RZ ;  /* 0x0000000c03037c24 */ /* 0x002fe4000f8e02ff */
[----:B------:R-:W-:-:S04]  /*0d70*/  IMAD.WIDE.U32 R4, R244, UR12, RZ ;  /* 0x0000000cf4047c25 */ /* 0x000fc8000f8e00ff */
[----:B------:R-:W-:-:S05]  /*0d80*/  IMAD R2, R244, UR13, R3 ;  /* 0x0000000df4027c24 */ /* 0x000fca000f8e0203 */
[----:B------:R-:W-:-:S03]  /*0d90*/  IADD3 R5, PT, PT, R5, R2, RZ ;  /* 0x0000000205057210 */ /* 0x000fc60007ffe0ff */
[----:B--2---:R-:W-:-:S04]  /*0da0*/  IMAD.WIDE.U32 R2, R211, UR4, R4 ;  /* 0x00000004d3027c25 */ /* 0x004fc8000f8e0004 */
[----:B------:R-:W-:Y:S01]  /*0db0*/  IMAD R11, R211, UR5, R3 ;  /* 0x00000005d30b7c24 */ /* 0x000fe2000f8e0203 */
[----:B------:R-:W-:Y:S01]  /*0dc0*/  MOV R14, R2 ;  /* 0x00000002000e7202 */ /* 0x000fe20000000f00 */
[----:B------:R-:W-:Y:S06]  /*0dd0*/  BRA `(.L_x_103) ;  /* 0x0000000000187947 */ /* 0x000fec0003800000 */
.L_x_102:
[----:B------:R-:W1:Y:S01]  /*0de0*/  LDCU.64 UR12, c[0x0][0x3c0] ;  /* 0x00007800ff0c77ac */ /* 0x000e620008000a00 */
[----:B------:R-:W-:-:S05]  /*0df0*/  IADD3 R2, PT, PT, R244, R245, RZ ;  /* 0x000000f5f4027210 */ /* 0x000fca0007ffe0ff */
[C---:B-1----:R-:W-:Y:S02]  /*0e00*/  IMAD R11, R2.reuse, UR13, RZ ;  /* 0x0000000d020b7c24 */ /* 0x042fe4000f8e02ff */
[----:B------:R-:W-:-:S05]  /*0e10*/  IMAD.WIDE.U32 R2, R2, UR12, RZ ;  /* 0x0000000c02027c25 */ /* 0x000fca000f8e00ff */
[----:B------:R-:W-:Y:S02]  /*0e20*/  IADD3 R11, PT, PT, R3, R11, RZ ;  /* 0x0000000b030b7210 */ /* 0x000fe40007ffe0ff */
[----:B------:R-:W-:-:S07]  /*0e30*/  MOV R14, R2 ;  /* 0x00000002000e7202 */ /* 0x000fce0000000f00 */
.L_x_103:
[----:B------:R-:W1:Y:S01]  /*0e40*/  @!P3 LDC.64 R4, c[0x0][0x588] ;  /* 0x00016200ff04bb82 */ /* 0x000e620000000a00 */
[----:B------:R-:W2:Y:S07]  /*0e50*/  LDCU UR6, c[0x0][0x3e0] ;  /* 0x00007c00ff0677ac */ /* 0x000eae0008000800 */
[----:B------:R-:W3:Y:S08]  /*0e60*/  @P3 LDC.64 R2, c[0x0][0x590] ;  /* 0x00016400ff023b82 */ /* 0x000ef00000000a00 */
[----:B------:R-:W2:Y:S01]  /*0e70*/  LDC R31, c[0x0][0x44c] ;  /* 0x00011300ff1f7b82 */ /* 0x000ea20000000800 */
[----:B-1----:R-:W-:-:S04]  /*0e80*/  @!P3 IMAD.WIDE.U32 R18, R211, R4, RZ ;  /* 0x00000004d312b225 */ /* 0x002fc800078e00ff */
[----:B------:R-:W-:Y:S01]  /*0e90*/  @!P3 IMAD R25, R211, R5, R19 ;  /* 0x00000005d319b224 */ /* 0x000fe200078e0213 */
[----:B------:R-:W-:Y:S01]  /*0ea0*/  @!P3 MOV R30, R18 ;  /* 0x00000012001eb202 */ /* 0x000fe20000000f00 */
        /* <DEDUP_REMOVED lines=11> */
[----:B------:R-:W-:Y:S01]  /*0f60*/  IADD3 R2, PT, PT, R5, R2, RZ ;  /* 0x0000000205027210 */ /* 0x000fe20007ffe0ff */
[----:B------:R-:W-:-:S04]  /*0f70*/  IMAD.WIDE.U32 R22, R18, R31, RZ ;  /* 0x0000001f12167225 */ /* 0x000fc800078e00ff */
[----:B------:R-:W-:Y:S01]  /*0f80*/  IMAD R3, R2, UR6, RZ ;  /* 0x0000000602037c24 */ /* 0x000fe2000f8e02ff */
[----:B------:R-:W-:-:S03]  /*0f90*/  SHF.R.S32.HI R2, RZ, 0x1f, R31 ;  /* 0x0000001fff027819 */ /* 0x000fc6000001141f */
[----:B------:R-:W-:-:S05]  /*0fa0*/  IMAD R3, R4, UR4, R3 ;  /* 0x0000000404037c24 */ /* 0x000fca000f8e0203 */
[----:B------:R-:W-:-:S05]  /*0fb0*/  IADD3 R4, PT, PT, R19, R3, RZ ;  /* 0x0000000313047210 */ /* 0x000fca0007ffe0ff */
[----:B------:R-:W-:-:S04]  /*0fc0*/  IMAD R19, R4, R31, RZ ;  /* 0x0000001f04137224 */ /* 0x000fc800078e02ff */
[----:B------:R-:W-:-:S05]  /*0fd0*/  IMAD R19, R2, R18, R19 ;  /* 0x0000001202137224 */ /* 0x000fca00078e0213 */
[----:B------:R-:W-:Y:S01]  /*0fe0*/  IADD3 R19, PT, PT, R23, R19, RZ ;  /* 0x0000001317137210 */ /* 0x000fe20007ffe0ff */
[----:B------:R-:W-:Y:S06]  /*0ff0*/  BRA `(.L_x_105) ;  /* 0x00000000000c7947 */ /* 0x000fec0003800000 */
.L_x_104:
[-C--:B------:R-:W-:Y:S02]  /*1000*/  IMAD R19, R27, R6.reuse, RZ ;  /* 0x000000061b137224 */ /* 0x080fe400078e02ff */
[----:B------:R-:W-:-:S05]  /*1010*/  IMAD.WIDE.U32 R22, R26, R6, RZ ;  /* 0x000000061a167225 */ /* 0x000fca00078e00ff */
[----:B------:R-:W-:-:S07]  /*1020*/  IADD3 R19, PT, PT, R23, R19, RZ ;  /* 0x0000001317137210 */ /* 0x000fce0007ffe0ff */
.L_x_105:
[----:B------:R-:W1:Y:S01]  /*1030*/  LDCU.U8 UR4, c[0x0][0x548] ;  /* 0x0000a900ff0477ac */ /* 0x000e620008000000 */
[----:B------:R-:W-:Y:S01]  /*1040*/  SHF.L.U32 R5, R211, 0x7, RZ ;  /* 0x00000007d3057819 */ /* 0x000fe200000006ff */
[----:B------:R-:W2:Y:S03]  /*1050*/  LDCU.U8 UR5, c[0x0][0x5f0] ;  /* 0x0000be00ff0577ac */ /* 0x000ea60008000000 */
[----:B------:R-:W-:-:S04]  /*1060*/  SEL R2, R5, RZ, P5 ;  /* 0x000000ff05027207 */ /* 0x000fc80002800000 */
[----:B------:R-:W-:-:S04]  /*1070*/  IADD3 R2, P0, PT, R17, R2, RZ ;  /* 0x0000000211027210 */ /* 0x000fc80007f1e0ff */
[----:B------:R-:W-:Y:S01]  /*1080*/  IADD3.X R3, PT, PT, RZ, R21, RZ, P0, !PT ;  /* 0x00000015ff037210 */ /* 0x000fe200007fe4ff */
[----:B------:R-:W-:Y:S01]  /*1090*/  IMAD.WIDE.U32 R28, R2, R26, RZ ;  /* 0x0000001a021c7225 */ /* 0x000fe200078e00ff */
[----:B-1----:R-:W-:-:S03]  /*10a0*/  UISETP.NE.AND UP0, UPT, UR4, URZ, UPT ;  /* 0x000000ff0400728c */ /* 0x002fc6000bf05270 */
[----:B------:R-:W-:-:S04]  /*10b0*/  IMAD R3, R3, R26, RZ ;  /* 0x0000001a03037224 */ /* 0x000fc800078e02ff */
[----:B------:R-:W-:Y:S02]  /*10c0*/  IMAD R3, R27, R2, R3 ;  /* 0x000000021b037224 */ /* 0x000fe400078e0203 */
[----:B------:R-:W-:-:S03]  /*10d0*/  IMAD R27, R208, R31, RZ ;  /* 0x0000001fd01b7224 */ /* 0x000fc600078e02ff */
[----:B------:R-:W-:Y:S01]  /*10e0*/  IADD3 R18, PT, PT, R29, R3, RZ ;  /* 0x000000031d127210 */ /* 0x000fe20007ffe0ff */
[----:B--2---:R-:W-:Y:S06]  /*10f0*/  BRA.U !UP0, `(.L_x_106) ;  /* 0x00000001081c7547 */ /* 0x004fec000b800000 */
[----:B------:R-:W1:Y:S01]  /*1100*/  LDC R2, c[0x0][0x434] ;  /* 0x00010d00ff027b82 */ /* 0x000e620000000800 */
[----:B------:R-:W-:-:S07]  /*1110*/  ISETP.NE.AND P0, PT, R6, -0x1, PT ;  /* 0xffffffff0600780c */ /* 0x000fce0003f05270 */
[----:B------:R-:W2:Y:S01]  /*1120*/  LDC R13, c[0x0][0x454] ;  /* 0x00011500ff0d7b82 */ /* 0x000ea20000000800 */
[----:B-1----:R-:W-:-:S05]  /*1130*/  IMAD R3, R211, R2, RZ ;  /* 0x00000002d3037224 */ /* 0x002fca00078e02ff */
[----:B------:R-:W-:-:S05]  /*1140*/  SEL R2, R3, R6, !P0 ;  /* 0x0000000603027207 */ /* 0x000fca0004000000 */
[----:B--2---:R-:W-:Y:S01]  /*1150*/  IMAD R13, R208, R13, R2 ;  /* 0x0000000dd00d7224 */ /* 0x004fe200078e0202 */
[----:B------:R-:W-:Y:S05]  /*1160*/  BRA `(.L_x_107) ;  /* 0x00000000000c7947 */ /* 0x000fea0003800000 */
.L_x_106:
[----:B------:R-:W1:Y:S01]  /*1170*/  LDC R13, c[0x0][0x434] ;  /* 0x00010d00ff0d7b82 */ /* 0x000e620000000800 */
[----:B------:R-:W-:-:S04]  /*1180*/  IMAD R2, R211, UR6, R208 ;  /* 0x00000006d3027c24 */ /* 0x000fc8000f8e02d0 */
[----:B-1----:R-:W-:-:S03]  /*1190*/  IMAD R13, R2, R13, RZ ;  /* 0x0000000d020d7224 */ /* 0x002fc600078e02ff */
.L_x_107:
        /* <DEDUP_REMOVED lines=11> */
.L_x_108:
[----:B------:R-:W1:Y:S01]  /*1250*/  LDC R23, c[0x0][0x444] ;  /* 0x00011100ff177b82 */ /* 0x000e620000000800 */
[----:B------:R-:W-:-:S04]  /*1260*/  IMAD R2, R211, UR6, R208 ;  /* 0x00000006d3027c24 */ /* 0x000fc8000f8e02d0 */
[----:B-1----:R-:W-:-:S07]  /*1270*/  IMAD R23, R2, R23, RZ ;  /* 0x0000001702177224 */ /* 0x002fce00078e02ff */
.L_x_109:
[----:B------:R-:W1:Y:S01]  /*1280*/  S2R R29, SR_TID.X ;  /* 0x00000000001d7919 */ /* 0x000e620000002100 */
[----:B------:R-:W2:Y:S01]  /*1290*/  LDC.64 R6, c[0x0][0x5f8] ;  /* 0x00017e00ff067b82 */ /* 0x000ea20000000a00 */
[----:B------:R-:W-:Y:S01]  /*12a0*/  IMAD R236, R31, UR6, RZ ;  /* 0x000000061fec7c24 */ /* 0x000fe2000f8e02ff */
[----:B------:R-:W-:Y:S01]  /*12b0*/  ISETP.NE.AND P3, PT, RZ, UR5, PT ;  /* 0x00000005ff007c0c */ /* 0x000fe2000bf65270 */
[----:B------:R-:W3:Y:S01]  /*12c0*/  S2R R24, SR_TID.X ;  /* 0x0000000000187919 */ /* 0x000ee20000002100 */
[--C-:B------:R-:W-:Y:S01]  /*12d0*/  IADD3 R22, P1, P0, R28, R22, R27.reuse ;  /* 0x000000161c167210 */ /* 0x100fe2000783e01b */
[----:B------:R-:W4:Y:S01]  /*12e0*/  LDCU.64 UR16, c[0x0][0x3c8] ;  /* 0x00007900ff1077ac */ /* 0x000f220008000a00 */
[----:B------:R-:W-:Y:S01]  /*12f0*/  SHF.R.S32.HI R27, RZ, 0x1f, R27 ;  /* 0x0000001fff1b7819 */ /* 0x000fe2000001141b */
[----:B------:R-:W-:Y:S01]  /*1300*/  IMAD R13, R242, 0x40, R13 ;  /* 0x00000040f20d7824 */ /* 0x000fe200078e020d */
[----:B------:R-:W5:Y:S01]  /*1310*/  LDC.64 R2, c[0x0][0x590] ;  /* 0x00016400ff027b82 */ /* 0x000f620000000a00 */
[----:B------:R-:W4:Y:S01]  /*1320*/  LDCU.64 UR10, c[0x0][0x380] ;  /* 0x00007000ff0a77ac */ /* 0x000f220008000a00 */
[----:B------:R-:W-:Y:S01]  /*1330*/  IADD3.X R18, PT, PT, R18, R19, R27, P1, P0 ;  /* 0x0000001312127210 */ /* 0x000fe20000fe041b */
[----:B------:R-:W-:Y:S01]  /*1340*/  IMAD.MOV.U32 R19, RZ, RZ, RZ ;  /* 0x000000ffff137224 */ /* 0x000fe200078e00ff */
[----:B------:R-:W-:Y:S01]  /*1350*/  LEA R23, R242, R23, 0x6 ;  /* 0x00000017f2177211 */ /* 0x000fe200078e30ff */
[----:B------:R-:W4:Y:S01]  /*1360*/  LDCU.64 UR4, c[0x0][0x570] ;  /* 0x0000ae00ff0477ac */ /* 0x000f220008000a00 */
[----:B------:R-:W-:Y:S02]  /*1370*/  BSSY.RECONVERGENT B1, `(.L_x_99) ;  /* 0x000054b000017945 */ /* 0x000fe40003800200 */
[----:B------:R-:W4:Y:S01]  /*1380*/  LDC.64 R4, c[0x0][0x3b0] ;  /* 0x0000ec00ff047b82 */ /* 0x000f220000000a00 */
[----:B------:R-:W4:Y:S01]  /*1390*/  LDCU.64 UR6, c[0x0][0x550] ;  /* 0x0000aa00ff0677ac */ /* 0x000f220008000a00 */
[----:B--2---:R-:W-:-:S06]  /*13a0*/  IMAD.WIDE.U32 R32, R6, UR18, RZ ;  /* 0x0000001206207c25 */ /* 0x004fcc000f8e00ff */
[----:B------:R-:W2:Y:S01]  /*13b0*/  LDC R241, c[0x0][0x508] ;  /* 0x00014200fff17b82 */ /* 0x000ea20000000800 */
[----:B------:R-:W-:Y:S01]  /*13c0*/  IMAD R7, R7, UR18, R33 ;  /* 0x0000001207077c24 */ /* 0x000fe2000f8e0221 */
[----:B-1----:R-:W-:Y:S01]  /*13d0*/  SHF.R.U32.HI R29, RZ, 0x5, R29 ;  /* 0x00000005ff1d7819 */ /* 0x002fe2000001161d */
[----:B-----5:R-:W-:-:S03]  /*13e0*/  IMAD R28, R21, R2, RZ ;  /* 0x00000002151c7224 */ /* 0x020fc600078e02ff */
[----:B------:R-:W-:Y:S02]  /*13f0*/  SEL R7, R7, RZ, P3 ;  /* 0x000000ff07077207 */ /* 0x000fe40001800000 */
[----:B------:R-:W1:Y:S01]  /*1400*/  LDC.64 R250, c[0x0][0x420] ;  /* 0x00010800fffa7b82 */ /* 0x000e620000000a00 */
[----:B---3--:R-:W-:Y:S02]  /*1410*/  LOP3.LUT R24, R24, 0x1f, RZ, 0xc0, !PT ;  /* 0x0000001f18187812 */ /* 0x008fe400078ec0ff */
[----:B------:R-:W-:-:S03]  /*1420*/  SHF.L.U64.HI R227, R2, 0x5, R3 ;  /* 0x0000000502e37819 */ /* 0x000fc60000010203 */
[----:B------:R-:W-:Y:S01]  /*1430*/  IMAD R29, R29, R236, R24 ;  /* 0x000000ec1d1d7224 */ /* 0x000fe200078e0218 */
[----:B------:R-:W-:Y:S01]  /*1440*/  SEL R24, R32, RZ, P3 ;  /* 0x000000ff20187207 */ /* 0x000fe20001800000 */
[----:B----4-:R-:W-:Y:S02]  /*1450*/  IMAD R26, R21, R4, RZ ;  /* 0x00000004151a7224 */ /* 0x010fe400078e02ff */
[----:B------:R-:W-:Y:S01]  /*1460*/  IMAD R21, R17, R3, R28 ;  /* 0x0000000311157224 */ /* 0x000fe200078e021c */
[----:B------:R-:W-:Y:S01]  /*1470*/  IADD3 R24, P1, P0, R29, R22, R24 ;  /* 0x000000161d187210 */ /* 0x000fe2000783e018 */
[----:B------:R-:W-:Y:S01]  /*1480*/  IMAD R26, R17, R5, R26 ;  /* 0x00000005111a7224 */ /* 0x000fe200078e021a */
[----:B------:R-:W-:Y:S02]  /*1490*/  SHF.R.S32.HI R29, RZ, 0x1f, R29 ;  /* 0x0000001fff1d7819 */ /* 0x000fe4000001141d */
[----:B--2---:R-:W-:Y:S02]  /*14a0*/  IADD3 R241, PT, PT, R224, -R241, -R243 ;  /* 0x800000f1e0f17210 */ /* 0x004fe40007ffe8f3 */
[----:B------:R-:W-:Y:S01]  /*14b0*/  IADD3.X R22, PT, PT, R29, R18, R7, P1, P0 ;  /* 0x000000121d167210 */ /* 0x000fe20000fe0407 */
[----:B------:R-:W-:Y:S01]  /*14c0*/  IMAD.MOV.U32 R18, RZ, RZ, R212 ;  /* 0x000000ffff127224 */ /* 0x000fe200078e00d4 */
[----:B------:R-:W2:Y:S01]  /*14d0*/  LDC.64 R6, c[0x0][0x598] ;  /* 0x00016600ff067b82 */ /* 0x000ea20000000a00 */
[----:B------:R-:W-:Y:S01]  /*14e0*/  IADD3 R30, P0, PT, R212, R30, RZ ;  /* 0x0000001ed41e7210 */ /* 0x000fe20007f1e0ff */
[----:B------:R-:W-:-:S02]  /*14f0*/  VIADD R223, R241, 0xffffffc0 ;  /* 0xffffffc0f1df7836 */ /* 0x000fc40000000000 */
[----:B------:R-:W-:-:S04]  /*1500*/  IMAD.WIDE.U32 R32, R17, R4, R18 ;  /* 0x0000000411207225 */ /* 0x000fc800078e0012 */
[----:B------:R-:W-:Y:S01]  /*1510*/  IMAD.X R31, RZ, RZ, R25, P0 ;  /* 0x000000ffff1f7224 */ /* 0x000fe200000e0619 */
[----:B------:R-:W-:Y:S01]  /*1520*/  IADD3 R20, P1, PT, R20, R32, RZ ;  /* 0x0000002014147210 */ /* 0x000fe20007f3e0ff */
[----:B------:R-:W3:Y:S01]  /*1530*/  LDC.64 R28, c[0x0][0x5e8] ;  /* 0x00017a00ff1c7b82 */ /* 0x000ee20000000a00 */
[----:B------:R-:W-:Y:S02]  /*1540*/  IMAD.SHL.U32 R25, R236, 0x40, RZ ;  /* 0x00000040ec197824 */ /* 0x000fe400078e00ff */
[----:B------:R-:W-:-:S03]  /*1550*/  IMAD.WIDE.U32 R30, R17, R2, R30 ;  /* 0x00000002111e7225 */ /* 0x000fc600078e001e */
[----:B------:R-:W-:Y:S01]  /*1560*/  IADD3 R24, P0, PT, R25, R24, RZ ;  /* 0x0000001819187210 */ /* 0x000fe20007f1e0ff */
[----:B------:R-:W-:Y:S01]  /*1570*/  IMAD.IADD R31, R31, 0x1, R21 ;  /* 0x000000011f1f7824 */ /* 0x000fe200078e0215 */
[----:B------:R-:W-:Y:S01]  /*1580*/  IADD3.X R21, PT, PT, R15, R33, R26, P1, !PT ;  /* 0x000000210f157210 */ /* 0x000fe20000ffe41a */
[----:B-1----:R-:W-:Y:S01]  /*1590*/  IMAD.WIDE R250, R13, 0x4, R250 ;  /* 0x000000040dfa7825 */ /* 0x002fe200078e02fa */
[----:B------:R-:W-:Y:S02]  /*15a0*/  LEA.HI.X.SX32 R25, R25, R22, 0x1, P0 ;  /* 0x0000001619197211 */ /* 0x000fe400000f0eff */
[----:B------:R-:W-:Y:S01]  /*15b0*/  LEA R248, P0, R24, UR4, 0x2 ;  /* 0x0000000418f87c11 */ /* 0x000fe2000f8010ff */
[----:B------:R-:W-:-:S03]  /*15c0*/  IMAD.WIDE.U32 R20, R208, UR16, R20 ;  /* 0x00000010d0147c25 */ /* 0x000fc6000f8e0014 */
[----:B------:R-:W-:Y:S01]  /*15d0*/  LEA.HI.X R249, R24, UR5, R25, 0x2, P0 ;  /* 0x0000000518f97c11 */ /* 0x000fe200080f1419 */
[----:B--2---:R-:W-:Y:S01]  /*15e0*/  IMAD.WIDE.U32 R26, R208, R6, R30 ;  /* 0x00000006d01a7225 */ /* 0x004fe200078e001e */
[----:B------:R-:W-:-:S03]  /*15f0*/  SHF.R.S32.HI R6, RZ, 0x1f, R223 ;  /* 0x0000001fff067819 */ /* 0x000fc600000114df */
[----:B------:R-:W-:Y:S01]  /*1600*/  IMAD R21, R208, UR17, R21 ;  /* 0x00000011d0157c24 */ /* 0x000fe2000f8e0215 */
[----:B------:R-:W-:Y:S01]  /*1610*/  LEA.HI R223, R6, R223, RZ, 0x6 ;  /* 0x000000df06df7211 */ /* 0x000fe200078f30ff */
[----:B------:R-:W-:Y:S02]  /*1620*/  IMAD R27, R208, R7, R27 ;  /* 0x00000007d01b7224 */ /* 0x000fe400078e021b */
[----:B------:R-:W-:Y:S01]  /*1630*/  IMAD.WIDE.U32 R20, R214, R4, R20 ;  /* 0x00000004d6147225 */ /* 0x000fe200078e0014 */
[----:B------:R-:W-:-:S03]  /*1640*/  SHF.R.S32.HI R223, RZ, 0x6, R223 ;  /* 0x00000006ffdf7819 */ /* 0x000fc600000114df */
[----:B------:R-:W-:Y:S01]  /*1650*/  IMAD R233, R214, R5, R21 ;  /* 0x00000005d6e97224 */ /* 0x000fe200078e0215 */
[----:B------:R-:W-:Y:S01]  /*1660*/  LEA R232, P1, R20, UR10, 0x1 ;  /* 0x0000000a14e87c11 */ /* 0x000fe2000f8208ff */
[----:B------:R-:W-:Y:S01]  /*1670*/  IMAD.WIDE.U32 R6, R214, R2, R26 ;  /* 0x00000002d6067225 */ /* 0x000fe200078e001a */
[----:B------:R-:W-:Y:S02]  /*1680*/  VIMNMX R223, PT, PT, RZ, R223, !PT ;  /* 0x000000dfffdf7248 */ /* 0x000fe40007fe0100 */
[----:B------:R-:W-:Y:S01]  /*1690*/  LEA.HI.X R233, R20, UR11, R233, 0x1, P1 ;  /* 0x0000000b14e97c11 */ /* 0x000fe200088f0ce9 */
[----:B------:R-:W-:Y:S01]  /*16a0*/  IMAD R235, R214, R3, R7 ;  /* 0x00000003d6eb7224 */ /* 0x000fe200078e0207 */
[----:B------:R-:W-:Y:S01]  /*16b0*/  ISETP.GT.AND P1, PT, R16, R223, PT ;  /* 0x000000df1000720c */ /* 0x000fe20003f24270 */
[----:B---3--:R-:W-:Y:S01]  /*16c0*/  IMAD.WIDE R228, R23, 0x4, R28 ;  /* 0x0000000417e47825 */ /* 0x008fe200078e021c */
[----:B------:R-:W-:Y:S02]  /*16d0*/  LEA R234, P0, R6, UR6, 0x1 ;  /* 0x0000000606ea7c11 */ /* 0x000fe4000f8008ff */
[----:B------:R-:W-:Y:S01]  /*16e0*/  SHF.L.U64.HI R16, R4, 0x5, R5 ;  /* 0x0000000504107819 */ /* 0x000fe20000010205 */
[----:B------:R-:W-:Y:S01]  /*16f0*/  IMAD.MOV.U32 R230, RZ, RZ, R228 ;  /* 0x000000ffffe67224 */ /* 0x000fe200078e00e4 */
[----:B------:R-:W-:Y:S01]  /*1700*/  LEA.HI.X R235, R6, UR7, R235, 0x1, P0 ;  /* 0x0000000706eb7c11 */ /* 0x000fe200080f0ceb */
[----:B------:R-:W-:Y:S01]  /*1710*/  IMAD.SHL.U32 R5, R4, 0x20, RZ ;  /* 0x0000002004057824 */ /* 0x000fe200078e00ff */
[C---:B------:R-:W-:Y:S01]  /*1720*/  IADD3 R6, P0, PT, R214.reuse, 0x20, RZ ;  /* 0x00000020d6067810 */ /* 0x040fe20007f1e0ff */
[----:B------:R-:W-:Y:S01]  /*1730*/  VIADD R3, R214, 0x20 ;  /* 0x00000020d6037836 */ /* 0x000fe20000000000 */
[----:B------:R-:W-:-:S03]  /*1740*/  SHF.L.U32 R228, R2, 0x5, RZ ;  /* 0x0000000502e47819 */ /* 0x000fc600000006ff */
[----:B------:R-:W-:Y:S01]  /*1750*/  IMAD.X R2, RZ, RZ, RZ, P0 ;  /* 0x000000ffff027224 */ /* 0x000fe200000e06ff */
[----:B------:R-:W-:Y:S07]  /*1760*/  @P1 BRA `(.L_x_110) ;  /* 0x0000000400d41947 */ /* 0x000fee0003800000 */
[----:B------:R-:W-:Y:S05]  /*1770*/  @P2 BRA `(.L_x_111) ;  /* 0x0000000000282947 */ /* 0x000fea0003800000 */
        /* <DEDUP_REMOVED lines=9> */
[----:B------:R-:W-:Y:S05]  /*1810*/  BRA `(.L_x_112) ;  /* 0x0000000000187947 */ /* 0x000fea0003800000 */
.L_x_111:
[----:B------:R-:W1:Y:S01]  /*1820*/  LDCU.64 UR10, c[0x0][0x5c0] ;  /* 0x0000b800ff0a77ac */ /* 0x000e620008000a00 */
[----:B------:R-:W-:-:S05]  /*1830*/  IADD3 R0, PT, PT, R244, R245, RZ ;  /* 0x000000f5f4007210 */ /* 0x000fca0007ffe0ff */
[C---:B-1----:R-:W-:Y:S02]  /*1840*/  IMAD R4, R0.reuse, UR11, RZ ;  /* 0x0000000b00047c24 */ /* 0x042fe4000f8e02ff */
[----:B------:R-:W-:-:S05]  /*1850*/  IMAD.WIDE.U32 R10, R0, UR10, RZ ;  /* 0x0000000a000a7c25 */ /* 0x000fca000f8e00ff */
[----:B------:R-:W-:Y:S02]  /*1860*/  IADD3 R0, PT, PT, R11, R4, RZ ;  /* 0x000000040b007210 */ /* 0x000fe40007ffe0ff */
[----:B------:R-:W-:Y:S02]  /*1870*/  MOV R4, R10 ;  /* 0x0000000a00047202 */ /* 0x000fe40000000f00 */
.L_x_112:
        /* <DEDUP_REMOVED lines=12> */
.L_x_113:
[----:B------:R-:W1:Y:S01]  /*1940*/  LDCU.64 UR6, c[0x0][0x5c8] ;  /* 0x0000b900ff0677ac */ /* 0x000e620008000a00 */
[----:B------:R-:W-:-:S05]  /*1950*/  IADD3 R244, PT, PT, R244, R245, RZ ;  /* 0x000000f5f4f47210 */ /* 0x000fca0007ffe0ff */
[C---:B-1----:R-:W-:Y:S02]  /*1960*/  IMAD R7, R244.reuse, UR7, RZ ;  /* 0x00000007f4077c24 */ /* 0x042fe4000f8e02ff */
[----:B------:R-:W-:-:S05]  /*1970*/  IMAD.WIDE.U32 R244, R244, UR6, RZ ;  /* 0x00000006f4f47c25 */ /* 0x000fca000f8e00ff */
[----:B------:R-:W-:Y:S02]  /*1980*/  IADD3 R7, PT, PT, R245, R7, RZ ;  /* 0x00000007f5077210 */ /* 0x000fe40007ffe0ff */
[----:B------:R-:W-:Y:S02]  /*1990*/  MOV R8, R244 ;  /* 0x000000f400087202 */ /* 0x000fe40000000f00 */
.L_x_114:
[----:B------:R-:W1:Y:S01]  /*19a0*/  LDCU.64 UR4, c[0x0][0x5d8] ;  /* 0x0000bb00ff0477ac */ /* 0x000e620008000a00 */
[----:B------:R-:W-:Y:S01]  /*19b0*/  IMAD R10, R9, UR10, RZ ;  /* 0x0000000a090a7c24 */ /* 0x000fe2000f8e02ff */
[C---:B------:R-:W-:Y:S01]  /*19c0*/  IADD3 R243, PT, PT, -R225.reuse, R243, RZ ;  /* 0x000000f3e1f37210 */ /* 0x040fe20007ffe1ff */
[C---:B------:R-:W-:Y:S01]  /*19d0*/  IMAD.WIDE.U32 R12, R225.reuse, UR10, R18 ;  /* 0x0000000ae10c7c25 */ /* 0x040fe2000f8e0012 */
        /* <DEDUP_REMOVED lines=10> */
[----:B------:R-:W-:Y:S02]  /*1a80*/  IMAD.MOV.U32 R10, RZ, RZ, R4 ;  /* 0x000000ffff0a7224 */ /* 0x000fe400078e0004 */
[----:B------:R-:W-:Y:S01]  /*1a90*/  IMAD.MOV.U32 R11, RZ, RZ, R3 ;  /* 0x000000ffff0b7224 */ /* 0x000fe200078e0003 */
[----:B------:R-:W2:Y:S01]  /*1aa0*/  LDCU.64 UR4, c[0x0][0x560] ;  /* 0x0000ac00ff0477ac */ /* 0x000ea20008000a00 */
[----:B------:R-:W-:-:S04]  /*1ab0*/  IMAD.WIDE.U32 R12, R214, UR10, R10 ;  /* 0x0000000ad60c7c25 */ /* 0x000fc8000f8e000a */
[----:B------:R-:W-:Y:S01]  /*1ac0*/  IMAD R0, R214, UR11, R13 ;  /* 0x0000000bd6007c24 */ /* 0x000fe2000f8e020d */
[----:B-1----:R-:W-:Y:S02]  /*1ad0*/  ISETP.GE.AND P2, PT, R212, UR12, PT ;  /* 0x0000000cd4007c0c */ /* 0x002fe4000bf46270 */
[----:B------:R-:W-:Y:S02]  /*1ae0*/  ISETP.GE.AND P1, PT, R218, UR12, PT ;  /* 0x0000000cda007c0c */ /* 0x000fe4000bf26270 */
[----:B--2---:R-:W-:-:S04]  /*1af0*/  LEA R10, P0, R12, UR4, 0x1 ;  /* 0x000000040c0a7c11 */ /* 0x004fc8000f8008ff */
[----:B------:R-:W-:-:S05]  /*1b00*/  LEA.HI.X R11, R12, UR5, R0, 0x1, P0 ;  /* 0x000000050c0b7c11 */ /* 0x000fca00080f0c00 */
[----:B------:R1:W-:Y:S04]  /*1b10*/  @!P2 STG.E.128 desc[UR20][R10.64], RZ ;  /* 0x000000ff0a00a986 */ /* 0x0003e8000c101d14 */
[----:B------:R1:W-:Y:S02]  /*1b20*/  @!P1 STG.E.128 desc[UR20][R10.64+0x80], RZ ;  /* 0x000080ff0a009986 */ /* 0x0003e4000c101d14 */
.L_x_116:
[----:B------:R-:W-:Y:S05]  /*1b30*/  BSYNC.RECONVERGENT B0 ;  /* 0x0000000000007941 */ /* 0x000fea0003800200 */
.L_x_115:
[----:B------:R-:W-:Y:S04]  /*1b40*/  BSSY.RECONVERGENT B0, `(.L_x_117) ;  /* 0x0000010000007945 */ /* 0x000fe80003800200 */
[----:B------:R-:W-:Y:S05]  /*1b50*/  @P3 BRA `(.L_x_118) ;  /* 0x0000000000383947 */ /* 0x000fea0003800000 */
[----:B------:R-:W2:Y:S01]  /*1b60*/  LDCU UR12, c[0x0][0x440] ;  /* 0x00008800ff0c77ac */ /* 0x000ea20008000800 */
[----:B-1----:R-:W-:Y:S01]  /*1b70*/  MOV R11, R3 ;  /* 0x00000003000b7202 */ /* 0x002fe20000000f00 */
[----:B------:R-:W-:Y:S01]  /*1b80*/  IMAD R5, R2, UR10, RZ ;  /* 0x0000000a02057c24 */ /* 0x000fe2000f8e02ff */
[----:B------:R-:W1:Y:S01]  /*1b90*/  LDCU.64 UR4, c[0x0][0x560] ;  /* 0x0000ac00ff0477ac */ /* 0x000e620008000a00 */
[----:B------:R-:W-:Y:S02]  /*1ba0*/  IMAD.MOV.U32 R10, RZ, RZ, R4 ;  /* 0x000000ffff0a7224 */ /* 0x000fe400078e0004 */
[C---:B------:R-:W-:Y:S02]  /*1bb0*/  IMAD R5, R6.reuse, UR11, R5 ;  /* 0x0000000b06057c24 */ /* 0x040fe4000f8e0205 */
[----:B------:R-:W-:-:S04]  /*1bc0*/  IMAD.WIDE.U32 R10, R6, UR10, R10 ;  /* 0x0000000a060a7c25 */ /* 0x000fc8000f8e000a */
[----:B------:R-:W-:Y:S01]  /*1bd0*/  IMAD.IADD R5, R11, 0x1, R5 ;  /* 0x000000010b057824 */ /* 0x000fe200078e0205 */
[----:B--2---:R-:W-:Y:S02]  /*1be0*/  ISETP.GE.AND P1, PT, R212, UR12, PT ;  /* 0x0000000cd4007c0c */ /* 0x004fe4000bf26270 */
[----:B------:R-:W-:Y:S02]  /*1bf0*/  ISETP.GE.AND P0, PT, R218, UR12, PT ;  /* 0x0000000cda007c0c */ /* 0x000fe4000bf06270 */
[----:B-1----:R-:W-:-:S04]  /*1c00*/  LEA R4, P2, R10, UR4, 0x1 ;  /* 0x000000040a047c11 */ /* 0x002fc8000f8408ff */
[----:B------:R-:W-:-:S05]  /*1c10*/  LEA.HI.X R5, R10, UR5, R5, 0x1, P2 ;  /* 0x000000050a057c11 */ /* 0x000fca00090f0c05 */
[----:B------:R2:W-:Y:S04]  /*1c20*/  @!P1 STG.E.128 desc[UR20][R4.64], RZ ;  /* 0x000000ff04009986 */ /* 0x0005e8000c101d14 */
[----:B------:R2:W-:Y:S02]  /*1c30*/  @!P0 STG.E.128 desc[UR20][R4.64+0x80], RZ ;  /* 0x000080ff04008986 */ /* 0x0005e4000c101d14 */
.L_x_118:
[----:B------:R-:W-:Y:S05]  /*1c40*/  BSYNC.RECONVERGENT B0 ;  /* 0x0000000000007941 */ /* 0x000fea0003800200 */
.L_x_117:
[----:B------:R-:W3:Y:S01]  /*1c50*/  LDCU.64 UR4, c[0x0][0x5e0] ;  /* 0x0000bc00ff0477ac */ /* 0x000ee20008000a00 */
[----:B--2---:R-:W-:Y:S01]  /*1c60*/  IMAD.WIDE.U32 R4, R225, UR6, R18 ;  /* 0x00000006e1047c25 */ /* 0x004fe2000f8e0012 */
        /* <DEDUP_REMOVED lines=9> */
[----:B------:R-:W-:Y:S02]  /*1d00*/  IMAD.MOV.U32 R4, RZ, RZ, R8 ;  /* 0x000000ffff047224 */ /* 0x000fe400078e0008 */
[----:B------:R-:W-:Y:S01]  /*1d10*/  IMAD.MOV.U32 R5, RZ, RZ, R3 ;  /* 0x000000ffff057224 */ /* 0x000fe200078e0003 */
[----:B------:R-:W3:Y:S01]  /*1d20*/  LDCU.64 UR4, c[0x0][0x568] ;  /* 0x0000ad00ff0477ac */ /* 0x000ee20008000a00 */
[----:B-1----:R-:W-:-:S04]  /*1d30*/  IMAD.WIDE.U32 R10, R214, UR6, R4 ;  /* 0x00000006d60a7c25 */ /* 0x002fc8000f8e0004 */
[----:B------:R-:W-:Y:S01]  /*1d40*/  IMAD R0, R214, UR7, R11 ;  /* 0x00000007d6007c24 */ /* 0x000fe2000f8e020b */
[----:B--2---:R-:W-:Y:S02]  /*1d50*/  ISETP.GE.AND P1, PT, R212, UR10, PT ;  /* 0x0000000ad4007c0c */ /* 0x004fe4000bf26270 */
[----:B------:R-:W-:Y:S02]  /*1d60*/  ISETP.GE.AND P0, PT, R218, UR10, PT ;  /* 0x0000000ada007c0c */ /* 0x000fe4000bf06270 */
[----:B---3--:R-:W-:-:S04]  /*1d70*/  LEA R4, P2, R10, UR4, 0x1 ;  /* 0x000000040a047c11 */ /* 0x008fc8000f8408ff */
[----:B------:R-:W-:-:S05]  /*1d80*/  LEA.HI.X R5, R10, UR5, R0, 0x1, P2 ;  /* 0x000000050a057c11 */ /* 0x000fca00090f0c00 */
[----:B------:R2:W-:Y:S04]  /*1d90*/  @!P1 STG.E.128 desc[UR20][R4.64], RZ ;  /* 0x000000ff04009986 */ /* 0x0005e8000c101d14 */
[----:B------:R2:W-:Y:S02]  /*1da0*/  @!P0 STG.E.128 desc[UR20][R4.64+0x80], RZ ;  /* 0x000080ff04008986 */ /* 0x0005e4000c101d14 */
.L_x_120:
[----:B------:R-:W-:Y:S05]  /*1db0*/  BSYNC.RECONVERGENT B0 ;  /* 0x0000000000007941 */ /* 0x000fea0003800200 */
.L_x_119:
[----:B------:R-:W-:Y:S05]  /*1dc0*/  @P3 BRA `(.L_x_121) ;  /* 0x0000004800943947 */ /* 0x000fea0003800000 */
[----:B------:R-:W3:Y:S01]  /*1dd0*/  LDCU UR10, c[0x0][0x440] ;  /* 0x00008800ff0a77ac */ /* 0x000ee20008000800 */
[----:B--2---:R-:W-:Y:S02]  /*1de0*/  IMAD R5, R2, UR6, RZ ;  /* 0x0000000602057c24 */ /* 0x004fe4000f8e02ff */
[----:B------:R-:W-:Y:S01]  /*1df0*/  IMAD.MOV.U32 R2, RZ, RZ, R8 ;  /* 0x000000ffff027224 */ /* 0x000fe200078e0008 */
[----:B------:R-:W2:Y:S01]  /*1e00*/  LDCU.64 UR4, c[0x0][0x568] ;  /* 0x0000ad00ff0477ac */ /* 0x000ea20008000a00 */
[C---:B------:R-:W-:Y:S02]  /*1e10*/  IMAD R5, R6.reuse, UR7, R5 ;  /* 0x0000000706057c24 */ /* 0x040fe4000f8e0205 */
[----:B------:R-:W-:-:S05]  /*1e20*/  IMAD.WIDE.U32 R2, R6, UR6, R2 ;  /* 0x0000000606027c25 */ /* 0x000fca000f8e0002 */
[----:B------:R-:W-:Y:S02]  /*1e30*/  IADD3 R5, PT, PT, R3, R5, RZ ;  /* 0x0000000503057210 */ /* 0x000fe40007ffe0ff */
[----:B---3--:R-:W-:Y:S02]  /*1e40*/  ISETP.GE.AND P0, PT, R212, UR10, PT ;  /* 0x0000000ad4007c0c */ /* 0x008fe4000bf06270 */
[----:B--2---:R-:W-:-:S04]  /*1e50*/  LEA R4, P1, R2, UR4, 0x1 ;  /* 0x0000000402047c11 */ /* 0x004fc8000f8208ff */
[----:B------:R-:W-:-:S07]  /*1e60*/  LEA.HI.X R5, R2, UR5, R5, 0x1, P1 ;  /* 0x0000000502057c11 */ /* 0x000fce00088f0c05 */
[----:B------:R2:W-:Y:S01]  /*1e70*/  @!P0 STG.E.128 desc[UR20][R4.64], RZ ;  /* 0x000000ff04008986 */ /* 0x0005e2000c101d14 */
[----:B------:R-:W-:-:S13]  /*1e80*/  ISETP.GE.AND P0, PT, R218, UR10, PT ;  /* 0x0000000ada007c0c */ /* 0x000fda000bf06270 */
[----:B------:R-:W-:Y:S05]  /*1e90*/  @P0 BRA `(.L_x_121) ;  /* 0x0000004800600947 */ /* 0x000fea0003800000 */
[----:B------:R3:W-:Y:S01]  /*1ea0*/  STG.E.128 desc[UR20][R4.64+0x80], RZ ;  /* 0x000080ff04007986 */ /* 0x0007e2000c101d14 */
[----:B------:R-:W-:Y:S05]  /*1eb0*/  BRA `(.L_x_121) ;  /* 0x0000004800587947 */ /* 0x000fea0003800000 */
.L_x_110:
[----:B------:R-:W-:Y:S01]  /*1ec0*/  IMAD R4, R9, UR12, RZ ;  /* 0x0000000c09047c24 */ /* 0x000fe2000f8e02ff */
[----:B------:R-:W1:Y:S01]  /*1ed0*/  LDCU.64 UR4, c[0x0][0x3d8] ;  /* 0x00007b00ff0477ac */ /* 0x000e620008000a00 */
[C---:B------:R-:W-:Y:S01]  /*1ee0*/  IMAD.WIDE.U32 R20, R225.reuse, UR12, R18 ;  /* 0x0000000ce1147c25 */ /* 0x040fe2000f8e0012 */
[----:B------:R-:W-:Y:S03]  /*1ef0*/  BSSY.RECONVERGENT B0, `(.L_x_122) ;  /* 0x0000026000007945 */ /* 0x000fe60003800200 */
[----:B------:R-:W-:Y:S01]  /*1f00*/  IMAD R4, R225, UR13, R4 ;  /* 0x0000000de1047c24 */ /* 0x000fe2000f8e0204 */
[----:B------:R-:W-:Y:S01]  /*1f10*/  @P3 BAR.SYNC.DEFER_BLOCKING 0x0 ;  /* 0x0000000000003b1d */ /* 0x000fe20000010000 */
[----:B------:R-:W-:-:S04]  /*1f20*/  IADD3 R14, P0, PT, R14, R20, RZ ;  /* 0x000000140e0e7210 */ /* 0x000fc80007f1e0ff */
[----:B------:R-:W-:Y:S02]  /*1f30*/  IADD3.X R15, PT, PT, R11, R21, R4, P0, !PT ;  /* 0x000000150b0f7210 */ /* 0x000fe400007fe404 */
[----:B------:R-:W-:Y:S02]  /*1f40*/  IADD3 R4, PT, PT, -R225, R243, RZ ;  /* 0x000000f3e1047210 */ /* 0x000fe40007ffe1ff */
[----:B------:R-:W-:Y:S02]  /*1f50*/  LOP3.LUT R11, R242, 0x80000001, RZ, 0xc0, !PT ;  /* 0x80000001f20b7812 */ /* 0x000fe400078ec0ff */
[----:B------:R-:W-:Y:S01]  /*1f60*/  ISETP.GE.AND P6, PT, R214, R4, PT ;  /* 0x00000004d600720c */ /* 0x000fe20003fc6270 */
[----:B-1----:R-:W-:Y:S01]  /*1f70*/  IMAD R7, R0, UR4, RZ ;  /* 0x0000000400077c24 */ /* 0x002fe2000f8e02ff */
[----:B------:R-:W-:Y:S01]  /*1f80*/  ISETP.NE.AND P0, PT, R11, 0x1, PT ;  /* 0x000000010b00780c */ /* 0x000fe20003f05270 */
[----:B------:R-:W-:-:S03]  /*1f90*/  IMAD.WIDE.U32 R14, R8, UR4, R14 ;  /* 0x00000004080e7c25 */ /* 0x000fc6000f8e000e */
[----:B------:R-:W-:Y:S01]  /*1fa0*/  SEL R196, RZ, 0x4000, P0 ;  /* 0x00004000ffc47807 */ /* 0x000fe20000000000 */
[----:B------:R-:W-:-:S05]  /*1fb0*/  IMAD R7, R8, UR5, R7 ;  /* 0x0000000508077c24 */ /* 0x000fca000f8e0207 */
[----:B------:R-:W-:Y:S01]  /*1fc0*/  IADD3 R7, PT, PT, R15, R7, RZ ;  /* 0x000000070f077210 */ /* 0x000fe20007ffe0ff */
        /* <DEDUP_REMOVED lines=22> */
.L_x_123:
[----:B------:R2:W-:Y:S04]  /*2130*/  STS.128 [R221+0x10000], RZ ;  /* 0x010000ffdd007388 */ /* 0x0005e80000000c00 */
[----:B------:R2:W-:Y:S02]  /*2140*/  STS.128 [R221+0x12000], RZ ;  /* 0x012000ffdd007388 */ /* 0x0005e40000000c00 */
.L_x_124:
[----:B------:R-:W-:Y:S05]  /*2150*/  BSYNC.RECONVERGENT B0 ;  /* 0x0000000000007941 */ /* 0x000fea0003800200 */
.L_x_122:
[----:B------:R-:W-:Y:S01]  /*2160*/  ISETP.GE.AND P5, PT, R3, R4, PT ;  /* 0x000000040300720c */ /* 0x000fe20003fa6270 */
[----:B------:R-:W-:-:S12]  /*2170*/  BSSY.RECONVERGENT B0, `(.L_x_125) ;  /* 0x0000019000007945 */ /* 0x000fd80003800200 */
[----:B------:R3:W-:Y:S04]  /*2180*/  @P5 STS.128 [R221+0x11000], RZ ;  /* 0x011000ffdd005388 */ /* 0x0007e80000000c00 */
[----:B------:R3:W-:Y:S01]  /*2190*/  @P5 STS.128 [R221+0x13000], RZ ;  /* 0x013000ffdd005388 */ /* 0x0007e20000000c00 */
[----:B------:R-:W-:Y:S05]  /*21a0*/  @P5 BRA `(.L_x_126) ;  /* 0x0000000000545947 */ /* 0x000fea0003800000 */
[----:B------:R-:W4:Y:S01]  /*21b0*/  LDCU UR6, c[0x0][0x440] ;  /* 0x00008800ff0677ac */ /* 0x000f220008000800 */
[----:B------:R-:W-:Y:S02]  /*21c0*/  IMAD R11, R2, UR12, RZ ;  /* 0x0000000c020b7c24 */ /* 0x000fe4000f8e02ff */
[----:B------:R-:W-:Y:S01]  /*21d0*/  IMAD.MOV.U32 R15, RZ, RZ, R7 ;  /* 0x000000ffff0f7224 */ /* 0x000fe200078e0007 */
[----:B------:R-:W1:Y:S01]  /*21e0*/  LDCU.64 UR4, c[0x0][0x390] ;  /* 0x00007200ff0477ac */ /* 0x000e620008000a00 */
[C---:B------:R-:W-:Y:S02]  /*21f0*/  IMAD R11, R6.reuse, UR13, R11 ;  /* 0x0000000d060b7c24 */ /* 0x040fe4000f8e020b */
[----:B------:R-:W-:-:S05]  /*2200*/  IMAD.WIDE.U32 R14, R6, UR12, R14 ;  /* 0x0000000c060e7c25 */ /* 0x000fca000f8e000e */
[----:B------:R-:W-:Y:S02]  /*2210*/  IADD3 R11, PT, PT, R15, R11, RZ ;  /* 0x0000000b0f0b7210 */ /* 0x000fe40007ffe0ff */
[----:B----4-:R-:W-:Y:S02]  /*2220*/  ISETP.GE.AND P1, PT, R212, UR6, PT ;  /* 0x00000006d4007c0c */ /* 0x010fe4000bf26270 */
[----:B------:R-:W-:Y:S02]  /*2230*/  ISETP.GE.AND P0, PT, R218, UR6, PT ;  /* 0x00000006da007c0c */ /* 0x000fe4000bf06270 */
[----:B-1----:R-:W-:-:S04]  /*2240*/  LEA R20, P2, R14, UR4, 0x1 ;  /* 0x000000040e147c11 */ /* 0x002fc8000f8408ff */
        /* <DEDUP_REMOVED lines=11> */
.L_x_126:
[----:B------:R-:W-:Y:S05]  /*2300*/  BSYNC.RECONVERGENT B0 ;  /* 0x0000000000007941 */ /* 0x000fea0003800200 */
.L_x_125:
[----:B------:R-:W-:Y:S01]  /*2310*/  IMAD R7, R242, -0x40, R246 ;  /* 0xffffffc0f2077824 */ /* 0x000fe200078e02f6 */
[----:B------:R-:W0:Y:S01]  /*2320*/  LDGDEPBAR ;  /* 0x00000000000079af */ /* 0x000e220000000000 */
[----:B------:R-:W-:Y:S03]  /*2330*/  BSSY.RECONVERGENT B0, `(.L_x_127) ;  /* 0x0000015000007945 */ /* 0x000fe60003800200 */
[----:B------:R-:W-:-:S13]  /*2340*/  ISETP.GE.AND P4, PT, R214, R7, PT ;  /* 0x00000007d600720c */ /* 0x000fda0003f86270 */
[----:B------:R-:W-:Y:S05]  /*2350*/  @P4 BRA `(.L_x_128) ;  /* 0x0000000000404947 */ /* 0x000fea0003800000 */
[----:B------:R-:W5:Y:S02]  /*2360*/  LDCU UR4, c[0x0][0x440] ;  /* 0x00008800ff0477ac */ /* 0x000f640008000800 */
[----:B-----5:R-:W-:Y:S02]  /*2370*/  ISETP.GE.AND P1, PT, R212, UR4, PT ;  /* 0x00000004d4007c0c */ /* 0x020fe4000bf26270 */
        /* <DEDUP_REMOVED lines=14> */
.L_x_128:
[----:B------:R1:W-:Y:S04]  /*2460*/  STS.128 [R221+0x8000], RZ ;  /* 0x008000ffdd007388 */ /* 0x0003e80000000c00 */
[----:B------:R1:W-:Y:S02]  /*2470*/  STS.128 [R221+0xa000], RZ ;  /* 0x00a000ffdd007388 */ /* 0x0003e40000000c00 */
.L_x_129:
[----:B------:R-:W-:Y:S05]  /*2480*/  BSYNC.RECONVERGENT B0 ;  /* 0x0000000000007941 */ /* 0x000fea0003800200 */
.L_x_127:
[----:B------:R-:W-:Y:S01]  /*2490*/  ISETP.GE.AND P3, PT, R3, R7, PT ;  /* 0x000000070300720c */ /* 0x000fe20003f66270 */
[----:B------:R-:W-:-:S12]  /*24a0*/  BSSY.RECONVERGENT B0, `(.L_x_130) ;  /* 0x0000013000007945 */ /* 0x000fd80003800200 */
[----:B------:R1:W-:Y:S04]  /*24b0*/  @P3 STS.128 [R221+0x9000], RZ ;  /* 0x009000ffdd003388 */ /* 0x0003e80000000c00 */
[----:B------:R1:W-:Y:S01]  /*24c0*/  @P3 STS.128 [R221+0xb000], RZ ;  /* 0x00b000ffdd003388 */ /* 0x0003e20000000c00 */
[----:B------:R-:W-:Y:S05]  /*24d0*/  @P3 BRA `(.L_x_131) ;  /* 0x00000000003c3947 */ /* 0x000fea0003800000 */
[----:B------:R-:W5:Y:S01]  /*24e0*/  LDCU UR4, c[0x0][0x440] ;  /* 0x00008800ff0477ac */ /* 0x000f620008000800 */
[----:B-1----:R-:W-:-:S04]  /*24f0*/  LEA R14, P2, R228, R234, 0x1 ;  /* 0x000000eae40e7211 */ /* 0x002fc800078408ff */
        /* <DEDUP_REMOVED lines=13> */
.L_x_131:
[----:B------:R-:W-:Y:S05]  /*25d0*/  BSYNC.RECONVERGENT B0 ;  /* 0x0000000000007941 */ /* 0x000fea0003800200 */
.L_x_130:
[----:B------:R-:W-:Y:S01]  /*25e0*/  BSSY.RECONVERGENT B0, `(.L_x_132) ;  /* 0x0000015000007945 */ /* 0x000fe20003800200 */
[----:B------:R-:W-:-:S03]  /*25f0*/  IADD3 R240, PT, PT, R221, R196, RZ ;  /* 0x000000c4ddf07210 */ /* 0x000fc60007ffe0ff */
[----:B------:R-:W-:Y:S05]  /*2600*/  @P4 BRA `(.L_x_133) ;  /* 0x0000000000404947 */ /* 0x000fea0003800000 */
[----:B------:R-:W5:Y:S02]  /*2610*/  LDCU UR4, c[0x0][0x440] ;  /* 0x00008800ff0477ac */ /* 0x000f640008000800 */
[----:B-----5:R-:W-:Y:S02]  /*2620*/  ISETP.GE.AND P1, PT, R212, UR4, PT ;  /* 0x00000004d4007c0c */ /* 0x020fe4000bf26270 */
[----:B------:R-:W-:-:S11]  /*2630*/  ISETP.GE.AND P0, PT, R218, UR4, PT ;  /* 0x00000004da007c0c */ /* 0x000fd6000bf06270 */
[----:B-1----:R-:W-:Y:S02]  /*2640*/  @!P1 IMAD.MOV.U32 R14, RZ, RZ, R232 ;  /* 0x000000ffff0e9224 */ /* 0x002fe400078e00e8 */
        /* <DEDUP_REMOVED lines=12> */
.L_x_133:
[----:B------:R1:W-:Y:S04]  /*2710*/  STS.128 [R240], RZ ;  /* 0x000000fff0007388 */ /* 0x0003e80000000c00 */
[----:B------:R1:W-:Y:S02]  /*2720*/  STS.128 [R240+0x2000], RZ ;  /* 0x002000fff0007388 */ /* 0x0003e40000000c00 */
.L_x_134:
[----:B------:R-:W-:Y:S05]  /*2730*/  BSYNC.RECONVERGENT B0 ;  /* 0x0000000000007941 */ /* 0x000fea0003800200 */
.L_x_132:
[C---:B------:R-:W-:Y:S01]  /*2740*/  VIADD R4, R210.reuse, 0x8 ;  /* 0x00000008d2047836 */ /* 0x040fe20000000000 */
[CC--:B------:R-:W-:Y:S01]  /*2750*/  ISETP.GE.AND P1, PT, R210.reuse, R7.reuse, PT ;  /* 0x00000007d200720c */ /* 0x0c0fe20003f26270 */
[----:B------:R-:W-:Y:S01]  /*2760*/  IMAD.MOV.U32 R238, RZ, RZ, 0x7f800000 ;  /* 0x7f800000ffee7424 */ /* 0x000fe200078e00ff */
[----:B------:R-:W-:Y:S01]  /*2770*/  MOV R239, 0x7f800000 ;  /* 0x7f80000000ef7802 */ /* 0x000fe20000000f00 */
[----:B-1----:R-:W-:Y:S01]  /*2780*/  IMAD.WIDE.U32 R14, R210, 0x4, R250 ;  /* 0x00000004d20e7825 */ /* 0x002fe200078e00fa */
[----:B------:R-:W-:-:S09]  /*2790*/  ISETP.GE.AND P0, PT, R4, R7, PT ;  /* 0x000000070400720c */ /* 0x000fd20003f06270 */
[----:B------:R1:W5:Y:S04]  /*27a0*/  @!P1 LDG.E R239, desc[UR20][R14.64] ;  /* 0x000000140eef9981 */ /* 0x000368000c1e1900 */
[----:B------:R1:W5:Y:S01]  /*27b0*/  @!P0 LDG.E R238, desc[UR20][R14.64+0x20] ;  /* 0x000020140eee8981 */ /* 0x000362000c1e1900 */
[----:B------:R-:W-:Y:S03]  /*27c0*/  BSSY.RECONVERGENT B0, `(.L_x_135) ;  /* 0x0000013000007945 */ /* 0x000fe60003800200 */
[----:B------:R1:W-:Y:S04]  /*27d0*/  @P3 STS.128 [R240+0x1000], RZ ;  /* 0x001000fff0003388 */ /* 0x0003e80000000c00 */
[----:B------:R1:W-:Y:S01]  /*27e0*/  @P3 STS.128 [R240+0x3000], RZ ;  /* 0x003000fff0003388 */ /* 0x0003e20000000c00 */
[----:B------:R-:W-:Y:S05]  /*27f0*/  @P3 BRA `(.L_x_136) ;  /* 0x00000000003c3947 */ /* 0x000fea0003800000 */
[----:B------:R-:W2:Y:S01]  /*2800*/  LDCU UR4, c[0x0][0x440] ;  /* 0x00008800ff0477ac */ /* 0x000ea20008000800 */
[----:B------:R-:W-:-:S04]  /*2810*/  LEA R4, P2, R5, R232, 0x1 ;  /* 0x000000e805047211 */ /* 0x000fc800078408ff */
        /* <DEDUP_REMOVED lines=13> */
.L_x_136:
[----:B------:R-:W-:Y:S05]  /*28f0*/  BSYNC.RECONVERGENT B0 ;  /* 0x0000000000007941 */ /* 0x000fea0003800200 */
.L_x_135:
[----:B------:R-:W3:Y:S01]  /*2900*/  LDCU.64 UR4, c[0x0][0x3d0] ;  /* 0x00007a00ff0477ac */ /* 0x000ee20008000a00 */
[----:B-1----:R-:W-:Y:S01]  /*2910*/  IMAD.WIDE.U32 R14, R225, UR14, R18 ;  /* 0x0000000ee10e7c25 */ /* 0x002fe2000f8e0012 */
[----:B------:R-:W-:Y:S03]  /*2920*/  BSSY.RECONVERGENT B0, `(.L_x_137) ;  /* 0x0000021000007945 */ /* 0x000fe60003800200 */
[----:B--2---:R-:W-:-:S04]  /*2930*/  IMAD R4, R9, UR14, RZ ;  /* 0x0000000e09047c24 */ /* 0x004fc8000f8e02ff */
[----:B------:R-:W-:Y:S01]  /*2940*/  IMAD R3, R225, UR15, R4 ;  /* 0x0000000fe1037c24 */ /* 0x000fe2000f8e0204 */
[----:B------:R-:W-:-:S04]  /*2950*/  IADD3 R4, P0, PT, R12, R14, RZ ;  /* 0x0000000e0c047210 */ /* 0x000fc80007f1e0ff */
[----:B------:R-:W-:Y:S01]  /*2960*/  IADD3.X R5, PT, PT, R10, R15, R3, P0, !PT ;  /* 0x0000000f0a057210 */ /* 0x000fe200007fe403 */
[----:B---3--:R-:W-:Y:S02]  /*2970*/  IMAD R3, R0, UR4, RZ ;  /* 0x0000000400037c24 */ /* 0x008fe4000f8e02ff */
[----:B------:R-:W-:-:S04]  /*2980*/  IMAD.WIDE.U32 R4, R8, UR4, R4 ;  /* 0x0000000408047c25 */ /* 0x000fc8000f8e0004 */
        /* <DEDUP_REMOVED lines=24> */
.L_x_138:
[----:B------:R1:W-:Y:S04]  /*2b10*/  STS.128 [R221+0xc000], RZ ;  /* 0x00c000ffdd007388 */ /* 0x0003e80000000c00 */
[----:B------:R1:W-:Y:S02]  /*2b20*/  STS.128 [R221+0xe000], RZ ;  /* 0x00e000ffdd007388 */ /* 0x0003e40000000c00 */
.L_x_139:
[----:B------:R-:W-:Y:S05]  /*2b30*/  BSYNC.RECONVERGENT B0 ;  /* 0x0000000000007941 */ /* 0x000fea0003800200 */
.L_x_137:
[----:B------:R3:W-:Y:S01]  /*2b40*/  @P5 STS.128 [R221+0xd000], RZ ;  /* 0x00d000ffdd005388 */ /* 0x0007e20000000c00 */
[----:B------:R-:W1:Y:S01]  /*2b50*/  LDCU UR6, c[0x0][0x440] ;  /* 0x00008800ff0677ac */ /* 0x000e620008000800 */
[----:B------:R-:W-:Y:S02]  /*2b60*/  BSSY.RECONVERGENT B0, `(.L_x_140) ;  /* 0x000001a000007945 */ /* 0x000fe40003800200 */
[----:B------:R3:W-:Y:S01]  /*2b70*/  @P5 STS.128 [R221+0xf000], RZ ;  /* 0x00f000ffdd005388 */ /* 0x0007e20000000c00 */
[----:B------:R-:W1:Y:S01]  /*2b80*/  LDCU UR7, c[0x0][0x3e0] ;  /* 0x00007c00ff0777ac */ /* 0x000e620008000800 */
[----:B------:R-:W1:Y:S01]  /*2b90*/  LDCU UR11, c[0x0][0x45c] ;  /* 0x00008b80ff0b77ac */ /* 0x000e620008000800 */
[----:B------:R-:W-:Y:S05]  /*2ba0*/  @P5 BRA `(.L_x_141) ;  /* 0x0000000000545947 */ /* 0x000fea0003800000 */
[----:B------:R-:W2:Y:S01]  /*2bb0*/  LDCU UR10, c[0x0][0x440] ;  /* 0x00008800ff0a77ac */ /* 0x000ea20008000800 */
[----:B------:R-:W-:Y:S02]  /*2bc0*/  IMAD R5, R2, UR14, RZ ;  /* 0x0000000e02057c24 */ /* 0x000fe4000f8e02ff */
[----:B------:R-:W-:Y:S01]  /*2bd0*/  IMAD.MOV.U32 R2, RZ, RZ, R4 ;  /* 0x000000ffff027224 */ /* 0x000fe200078e0004 */
[----:B------:R-:W4:Y:S01]  /*2be0*/  LDCU.64 UR4, c[0x0][0x388] ;  /* 0x00007100ff0477ac */ /* 0x000f220008000a00 */
[C---:B------:R-:W-:Y:S02]  /*2bf0*/  IMAD R5, R6.reuse, UR15, R5 ;  /* 0x0000000f06057c24 */ /* 0x040fe4000f8e0205 */
[----:B------:R-:W-:-:S05]  /*2c00*/  IMAD.WIDE.U32 R2, R6, UR14, R2 ;  /* 0x0000000e06027c25 */ /* 0x000fca000f8e0002 */
[----:B------:R-:W-:Y:S02]  /*2c10*/  IADD3 R5, PT, PT, R3, R5, RZ ;  /* 0x0000000503057210 */ /* 0x000fe40007ffe0ff */
[----:B--2---:R-:W-:Y:S02]  /*2c20*/  ISETP.GE.AND P1, PT, R212, UR10, PT ;  /* 0x0000000ad4007c0c */ /* 0x004fe4000bf26270 */
[----:B------:R-:W-:Y:S02]  /*2c30*/  ISETP.GE.AND P0, PT, R218, UR10, PT ;  /* 0x0000000ada007c0c */ /* 0x000fe4000bf06270 */
[----:B----4-:R-:W-:-:S04]  /*2c40*/  LEA R4, P2, R2, UR4, 0x1 ;  /* 0x0000000402047c11 */ /* 0x010fc8000f8408ff */
        /* <DEDUP_REMOVED lines=11> */
.L_x_141:
[----:B-1----:R-:W-:Y:S05]  /*2d00*/  BSYNC.RECONVERGENT B0 ;  /* 0x0000000000007941 */ /* 0x002fea0003800200 */
.L_x_140:
[----:B------:R-:W0:Y:S01]  /*2d10*/  LDGDEPBAR ;  /* 0x00000000000079af */ /* 0x000e220000000000 */
[----:B------:R-:W-:Y:S01]  /*2d20*/  IMAD.IADD R199, R206, 0x1, R205 ;  /* 0x00000001cec77824 */ /* 0x000fe200078e02cd */
[----:B------:R-:W1:Y:S01]  /*2d30*/  LDCU UR4, c[0x0][0x590] ;  /* 0x0000b200ff0477ac */ /* 0x000e620008000800 */
[----:B------:R-:W-:Y:S01]  /*2d40*/  IMAD.IADD R198, R205, 0x1, R204 ;  /* 0x00000001cdc67824 */ /* 0x000fe200078e02cc */
[C---:B------:R-:W-:Y:S01]  /*2d50*/  IADD3 R0, PT, PT, R204.reuse, R205, R206 ;  /* 0x000000cdcc007210 */ /* 0x040fe20007ffe0ce */
[----:B--2---:R-:W-:Y:S01]  /*2d60*/  IMAD.IADD R4, R204, 0x1, R199 ;  /* 0x00000001cc047824 */ /* 0x004fe200078e02c7 */
[----:B------:R-:W-:Y:S01]  /*2d70*/  CS2R R94, SRZ ;  /* 0x00000000005e7805 */ /* 0x000fe2000001ff00 */
[--C-:B------:R-:W-:Y:S01]  /*2d80*/  IMAD.IADD R197, R209, 0x1, R196.reuse ;  /* 0x00000001d1c57824 */ /* 0x100fe200078e02c4 */
[----:B------:R-:W-:Y:S01]  /*2d90*/  CS2R R92, SRZ ;  /* 0x00000000005c7805 */ /* 0x000fe2000001ff00 */
[----:B------:R-:W-:Y:S01]  /*2da0*/  IMAD.SHL.U32 R236, R236, 0x8, RZ ;  /* 0x00000008ecec7824 */ /* 0x000fe200078e00ff */
[----:B------:R-:W-:Y:S01]  /*2db0*/  CS2R R98, SRZ ;  /* 0x0000000000627805 */ /* 0x000fe2000001ff00 */
[----:B------:R-:W-:Y:S01]  /*2dc0*/  IMAD.IADD R196, R207, 0x1, R196 ;  /* 0x00000001cfc47824 */ /* 0x000fe200078e02c4 */
[----:B------:R-:W-:Y:S01]  /*2dd0*/  CS2R R96, SRZ ;  /* 0x0000000000607805 */ /* 0x000fe2000001ff00 */
[----:B------:R-:W-:Y:S01]  /*2de0*/  IMAD.MOV.U32 R237, RZ, RZ, R240 ;  /* 0x000000ffffed7224 */ /* 0x000fe200078e00f0 */
[----:B------:R-:W-:Y:S01]  /*2df0*/  CS2R R90, SRZ ;  /* 0x00000000005a7805 */ /* 0x000fe2000001ff00 */
[C---:B------:R-:W-:Y:S01]  /*2e00*/  IMAD.IADD R3, R204.reuse, 0x1, R200 ;  /* 0x00000001cc037824 */ /* 0x040fe200078e02c8 */
[----:B------:R-:W-:Y:S01]  /*2e10*/  CS2R R88, SRZ ;  /* 0x0000000000587805 */ /* 0x000fe2000001ff00 */
[----:B------:R-:W-:Y:S01]  /*2e20*/  IMAD.IADD R2, R204, 0x1, R201 ;  /* 0x00000001cc027824 */ /* 0x000fe200078e02c9 */
[----:B------:R-:W-:-:S02]  /*2e30*/  CS2R R86, SRZ ;  /* 0x0000000000567805 */ /* 0x000fc4000001ff00 */
[----:B------:R-:W-:Y:S02]  /*2e40*/  CS2R R84, SRZ ;  /* 0x0000000000547805 */ /* 0x000fe4000001ff00 */
[----:B------:R-:W-:Y:S02]  /*2e50*/  CS2R R78, SRZ ;  /* 0x00000000004e7805 */ /* 0x000fe4000001ff00 */
[----:B------:R-:W-:Y:S02]  /*2e60*/  CS2R R76, SRZ ;  /* 0x00000000004c7805 */ /* 0x000fe4000001ff00 */
        /* <DEDUP_REMOVED lines=23> */
[----:B------:R-:W-:Y:S01]  /*2fe0*/  CS2R R36, SRZ ;  /* 0x0000000000247805 */ /* 0x000fe2000001ff00 */
[----:B-1----:R-:W-:Y:S01]  /*2ff0*/  USHF.L.U32 UR4, UR4, 0x6, URZ ;  /* 0x0000000604047899 */ /* 0x002fe200080006ff */
[----:B------:R1:W2:Y:S04]  /*3000*/  LDSM.16.M88.4 R140, [R4] ;  /* 0x00000000048c783b */ /* 0x0002a80000000200 */
[----:B------:R1:W1:Y:S04]  /*3010*/  LDSM.16.M88.4 R144, [R4+0x800] ;  /* 0x000800000490783b */ /* 0x0002680000000200 */
[----:B------:R1:W1:Y:S04]  /*3020*/  LDSM.16.M88.4 R172, [R4+0x2000] ;  /* 0x0020000004ac783b */ /* 0x0002680000000200 */
[----:B------:R1:W1:Y:S04]  /*3030*/  LDSM.16.M88.4 R176, [R4+0x2800] ;  /* 0x0028000004b0783b */ /* 0x0002680000000200 */
        /* <DEDUP_REMOVED lines=11> */
[----:B--2---:R1:W1:Y:S02]  /*30f0*/  LDSM.16.M88.4 R168, [R199+0x2800] ;  /* 0x00280000c7a8783b */ /* 0x0042640000000200 */
.L_x_146:
[----:B------:R-:W0:Y:S01]  /*3100*/  LDGDEPBAR ;  /* 0x00000000000079af */ /* 0x000e220000000000 */
[----:B------:R-:W-:Y:S01]  /*3110*/  IMAD.MOV.U32 R231, RZ, RZ, R229 ;  /* 0x000000ffffe77224 */ /* 0x000fe200078e00e5 */
[----:B------:R-:W-:Y:S01]  /*3120*/  LEA R186, P0, R210, R230, 0x2 ;  /* 0x000000e6d2ba7211 */ /* 0x000fe200078010ff */
[----:B------:R-:W-:Y:S01]  /*3130*/  IMAD.IADD R182, R204, 0x1, R197 ;  /* 0x00000001ccb67824 */ /* 0x000fe200078e02c5 */
[----:B------:R-:W-:Y:S02]  /*3140*/  IADD3 R181, PT, PT, R206, R197, RZ ;  /* 0x000000c5ceb57210 */ /* 0x000fe40007ffe0ff */
[----:B------:R-:W-:Y:S02]  /*3150*/  LEA.HI.X R187, R210, R231, RZ, 0x2, P0 ;  /* 0x000000e7d2bb7211 */ /* 0x000fe400000f14ff */
[----:B------:R-:W-:Y:S01]  /*3160*/  SHF.L.U32 R185, R242, 0x6, RZ ;  /* 0x00000006f2b97819 */ /* 0x000fe200000006ff */
[----:B------:R-:W-:Y:S03]  /*3170*/  IMAD.IADD R180, R204, 0x1, R181 ;  /* 0x00000001ccb47824 */ /* 0x000fe600078e02b5 */
[----:B------:R-:W-:Y:S01]  /*3180*/  ISETP.GE.AND P0, PT, R185, R241, PT ;  /* 0x000000f1b900720c */ /* 0x000fe20003f06270 */
[----:B------:R-:W-:Y:S04]  /*3190*/  DEPBAR.LE SB0, 0x0 ;  /* 0x000080000000791a */ /* 0x000fe80000000000 */
[----:B------:R-:W-:Y:S06]  /*31a0*/  BAR.SYNC.DEFER_BLOCKING 0x0 ;  /* 0x0000000000007b1d */ /* 0x000fec0000010000 */
[----:B----4-:R-:W-:Y:S04]  /*31b0*/  LDSM.16.M88.4 R20, [R197] ;  /* 0x00000000c514783b */ /* 0x010fe80000000200 */
[----:B------:R-:W1:Y:S04]  /*31c0*/  LDSM.16.M88.4 R24, [R205+-0x4000] ;  /* 0xffc00000cd18783b */ /* 0x000e680000000200 */
[----:B-----5:R2:W5:Y:S04]  /*31d0*/  LDG.E R184, desc[UR20][R186.64] ;  /* 0x00000014bab87981 */ /* 0x020568000c1e1900 */
[----:B------:R2:W5:Y:S04]  /*31e0*/  LDG.E R183, desc[UR20][R186.64+0x20] ;  /* 0x00002014bab77981 */ /* 0x000568000c1e1900 */
[----:B------:R-:W4:Y:S04]  /*31f0*/  LDSM.16.M88.4 R28, [R205+-0x3800] ;  /* 0xffc80000cd1c783b */ /* 0x000f280000000200 */
[----:B------:R-:W-:Y:S04]  /*3200*/  LDSM.16.M88.4 R32, [R182] ;  /* 0x00000000b620783b */ /* 0x000fe80000000200 */
[----:B------:R-:W3:Y:S04]  /*3210*/  LDSM.16.M88.4 R100, [R198+-0x4000] ;  /* 0xffc00000c664783b */ /* 0x000ee80000000200 */
[----:B------:R-:W2:Y:S04]  /*3220*/  LDSM.16.M88.4 R104, [R198+-0x3800] ;  /* 0xffc80000c668783b */ /* 0x000ea80000000200 */
[----:B------:R-:W-:Y:S04]  /*3230*/  LDSM.16.M88.4 R108, [R199+-0x4000] ;  /* 0xffc00000c76c783b */ /* 0x000fe80000000200 */
[----:B------:R-:W-:Y:S01]  /*3240*/  LDSM.16.M88.4 R112, [R199+-0x3800] ;  /* 0xffc80000c770783b */ /* 0x000fe20000000200 */
[C---:B-1----:R-:W-:Y:S08]  /*3250*/  HMMA.16816.F32 R4, R20.reuse, R24, RZ ;  /* 0x000000181404723c */ /* 0x042ff000000018ff */
[C---:B------:R-:W-:Y:S01]  /*3260*/  HMMA.16816.F32 R8, R20.reuse, R26, RZ ;  /* 0x0000001a1408723c */ /* 0x040fe200000018ff */
[----:B------:R-:W1:Y:S07]  /*3270*/  LDSM.16.M88.4 R24, [R181] ;  /* 0x00000000b518783b */ /* 0x000e6e0000000200 */
[C---:B----4-:R-:W-:Y:S08]  /*3280*/  HMMA.16816.F32 R12, R20.reuse, R28, RZ ;  /* 0x0000001c140c723c */ /* 0x050ff000000018ff */
[----:B------:R-:W-:Y:S01]  /*3290*/  HMMA.16816.F32 R16, R20, R30, RZ ;  /* 0x0000001e1410723c */ /* 0x000fe200000018ff */
[----:B------:R-:W-:Y:S04]  /*32a0*/  LDSM.16.M88.4 R20, [R180] ;  /* 0x00000000b414783b */ /* 0x000fe80000000200 */
[----:B------:R-:W4:Y:S03]  /*32b0*/  LDSM.16.M88.4 R28, [R0+-0x4000] ;  /* 0xffc00000001c783b */ /* 0x000f260000000200 */
[C---:B---3--:R-:W-:Y:S08]  /*32c0*/  HMMA.16816.F32 R4, R32.reuse, R100, R4 ;  /* 0x000000642004723c */ /* 0x048ff00000001804 */
[C---:B------:R-:W-:Y:S01]  /*32d0*/  HMMA.16816.F32 R8, R32.reuse, R102, R8 ;  /* 0x000000662008723c */ /* 0x040fe20000001808 */
[----:B------:R-:W3:Y:S07]  /*32e0*/  LDSM.16.M88.4 R100, [R0+-0x3800] ;  /* 0xffc800000064783b */ /* 0x000eee0000000200 */
[C---:B--2---:R-:W-:Y:S08]  /*32f0*/  HMMA.16816.F32 R12, R32.reuse, R104, R12 ;  /* 0x00000068200c723c */ /* 0x044ff0000000180c */
[----:B------:R-:W-:Y:S01]  /*3300*/  HMMA.16816.F32 R16, R32, R106, R16 ;  /* 0x0000006a2010723c */ /* 0x000fe20000001810 */
[----:B------:R-:W-:Y:S04]  /*3310*/  LDSM.16.M88.4 R32, [R197+0x2000] ;  /* 0x00200000c520783b */ /* 0x000fe80000000200 */
[----:B------:R-:W2:Y:S03]  /*3320*/  LDSM.16.M88.4 R104, [R205+-0x2000] ;  /* 0xffe00000cd68783b */ /* 0x000ea60000000200 */
[C---:B-1----:R-:W-:Y:S08]  /*3330*/  HMMA.16816.F32 R4, R24.reuse, R108, R4 ;  /* 0x0000006c1804723c */ /* 0x042ff00000001804 */
[C---:B------:R-:W-:Y:S01]  /*3340*/  HMMA.16816.F32 R8, R24.reuse, R110, R8 ;  /* 0x0000006e1808723c */ /* 0x040fe20000001808 */
[----:B------:R-:W1:Y:S07]  /*3350*/  LDSM.16.M88.4 R108, [R205+-0x1800] ;  /* 0xffe80000cd6c783b */ /* 0x000e6e0000000200 */
[C---:B------:R-:W-:Y:S08]  /*3360*/  HMMA.16816.F32 R12, R24.reuse, R112, R12 ;  /* 0x00000070180c723c */ /* 0x040ff0000000180c */
[----:B------:R-:W-:Y:S01]  /*3370*/  HMMA.16816.F32 R16, R24, R114, R16 ;  /* 0x000000721810723c */ /* 0x000fe20000001810 */
[----:B------:R-:W-:Y:S04]  /*3380*/  LDSM.16.M88.4 R24, [R182+0x2000] ;  /* 0x00200000b618783b */ /* 0x000fe80000000200 */
[----:B------:R-:W-:Y:S03]  /*3390*/  LDSM.16.M88.4 R112, [R198+-0x1800] ;  /* 0xffe80000c670783b */ /* 0x000fe60000000200 */
[C---:B----4-:R-:W-:Y:S08]  /*33a0*/  HMMA.16816.F32 R4, R20.reuse, R28, R4 ;  /* 0x0000001c1404723c */ /* 0x050ff00000001804 */
[C---:B------:R-:W-:Y:S01]  /*33b0*/  HMMA.16816.F32 R8, R20.reuse, R30, R8 ;  /* 0x0000001e1408723c */ /* 0x040fe20000001808 */
[----:B------:R-:W4:Y:S07]  /*33c0*/  LDSM.16.M88.4 R28, [R198+-0x2000] ;  /* 0xffe00000c61c783b */ /* 0x000f2e0000000200 */
[C---:B---3--:R-:W-:Y:S08]  /*33d0*/  HMMA.16816.F32 R12, R20.reuse, R100, R12 ;  /* 0x00000064140c723c */ /* 0x048ff0000000180c */
[----:B------:R-:W-:Y:S01]  /*33e0*/  HMMA.16816.F32 R16, R20, R102, R16 ;  /* 0x000000661410723c */ /* 0x000fe20000001810 */
[----:B------:R-:W-:Y:S04]  /*33f0*/  LDSM.16.M88.4 R20, [R181+0x2000] ;  /* 0x00200000b514783b */ /* 0x000fe80000000200 */
[----:B------:R-:W3:Y:S03]  /*3400*/  LDSM.16.M88.4 R100, [R199+-0x2000] ;  /* 0xffe00000c764783b */ /* 0x000ee60000000200 */
[C---:B--2---:R-:W-:Y:S08]  /*3410*/  HMMA.16816.F32 R4, R32.reuse, R104, R4 ;  /* 0x000000682004723c */ /* 0x044ff00000001804 */
[C---:B------:R-:W-:Y:S01]  /*3420*/  HMMA.16816.F32 R8, R32.reuse, R106, R8 ;  /* 0x0000006a2008723c */ /* 0x040fe20000001808 */
[----:B------:R-:W2:Y:S07]  /*3430*/  LDSM.16.M88.4 R104, [R199+-0x1800] ;  /* 0xffe80000c768783b */ /* 0x000eae0000000200 */
[C---:B-1----:R-:W-:Y:S08]  /*3440*/  HMMA.16816.F32 R12, R32.reuse, R108, R12 ;  /* 0x0000006c200c723c */ /* 0x042ff0000000180c */
[----:B------:R-:W-:Y:S01]  /*3450*/  HMMA.16816.F32 R16, R32, R110, R16 ;  /* 0x0000006e2010723c */ /* 0x000fe20000001810 */
[----:B------:R-:W-:Y:S04]  /*3460*/  LDSM.16.M88.4 R32, [R0+-0x2000] ;  /* 0xffe000000020783b */ /* 0x000fe80000000200 */
[----:B------:R-:W-:Y:S03]  /*3470*/  LDSM.16.M88.4 R108, [R0+-0x1800] ;  /* 0xffe80000006c783b */ /* 0x000fe60000000200 */
[C---:B----4-:R-:W-:Y:S08]  /*3480*/  HMMA.16816.F32 R4, R24.reuse, R28, R4 ;  /* 0x0000001c1804723c */ /* 0x050ff00000001804 */
[C---:B------:R-:W-:Y:S01]  /*3490*/  HMMA.16816.F32 R8, R24.reuse, R30, R8 ;  /* 0x0000001e1808723c */ /* 0x040fe20000001808 */
[----:B------:R-:W1:Y:S07]  /*34a0*/  LDSM.16.M88.4 R28, [R180+0x2000] ;  /* 0x00200000b41c783b */ /* 0x000e6e0000000200 */
[C---:B------:R-:W-:Y:S08]  /*34b0*/  HMMA.16816.F32 R12, R24.reuse, R112, R12 ;  /* 0x00000070180c723c */ /* 0x040ff0000000180c */
[----:B------:R-:W-:Y:S08]  /*34c0*/  HMMA.16816.F32 R16, R24, R114, R16 ;  /* 0x000000721810723c */ /* 0x000ff00000001810 */
[C---:B---3--:R-:W-:Y:S08]  /*34d0*/  HMMA.16816.F32 R4, R20.reuse, R100, R4 ;  /* 0x000000641404723c */ /* 0x048ff00000001804 */
[C---:B------:R-:W-:Y:S08]  /*34e0*/  HMMA.16816.F32 R8, R20.reuse, R102, R8 ;  /* 0x000000661408723c */ /* 0x040ff00000001808 */
[C---:B--2---:R-:W-:Y:S08]  /*34f0*/  HMMA.16816.F32 R12, R20.reuse, R104, R12 ;  /* 0x00000068140c723c */ /* 0x044ff0000000180c */
[----:B------:R-:W-:Y:S08]  /*3500*/  HMMA.16816.F32 R16, R20, R106, R16 ;  /* 0x0000006a1410723c */ /* 0x000ff00000001810 */
[C---:B-1----:R-:W-:Y:S08]  /*3510*/  HMMA.16816.F32 R4, R28.reuse, R32, R4 ;  /* 0x000000201c04723c */ /* 0x042ff00000001804 */
[C---:B------:R-:W-:Y:S08]  /*3520*/  HMMA.16816.F32 R8, R28.reuse, R34, R8 ;  /* 0x000000221c08723c */ /* 0x040ff00000001808 */
[C---:B------:R-:W-:Y:S08]  /*3530*/  HMMA.16816.F32 R12, R28.reuse, R108, R12 ;  /* 0x0000006c1c0c723c */ /* 0x040ff0000000180c */
[----:B------:R-:W-:Y:S01]  /*3540*/  HMMA.16816.F32 R16, R28, R110, R16 ;  /* 0x0000006e1c10723c */ /* 0x000fe20000001810 */
[----:B------:R-:W-:Y:S08]  /*3550*/  @!UPT UIADD3 URZ, UPT, UPT, URZ, URZ, URZ ;  /* 0x000000fffffff290 */ /* 0x000ff0000fffe0ff */
[----:B------:R-:W-:Y:S11]  /*3560*/  @!P0 BRA `(.L_x_142) ;  /* 0x0000000000248947 */ /* 0x000ff60003800000 */
[----:B------:R-:W-:Y:S01]  /*3570*/  VIADD R22, R225, 0x40 ;  /* 0x00000040e1167836 */ /* 0x000fe20000000000 */
[----:B------:R-:W1:Y:S01]  /*3580*/  LDC R20, c[0x0][0x504] ;  /* 0x00014100ff147b82 */ /* 0x000e620000000800 */
[----:B------:R-:W-:Y:S03]  /*3590*/  VIADD R21, R185, 0x40 ;  /* 0x00000040b9157836 */ /* 0x000fe60000000000 */
[----:B------:R-:W-:Y:S02]  /*35a0*/  ISETP.LT.AND P0, PT, R22, R243, PT ;  /* 0x000000f31600720c */ /* 0x000fe40003f01270 */
[----:B-1----:R-:W-:Y:S05]  /*35b0*/  IADD3 R20, PT, PT, R224, R20, -R243 ;  /* 0x00000014e0147210 */ /* 0x002fea0007ffe8f3 */
[----:B------:R-:W-:Y:S05]  /*35c0*/  VIADD R20, R20, 0xffffffc0 ;  /* 0xffffffc014147836 */ /* 0x000fea0000000000 */
[----:B------:R-:W-:Y:S11]  /*35d0*/  ISETP.GE.AND P1, PT, R21, R20, PT ;  /* 0x000000141500720c */ /* 0x000ff60003f26270 */
[----:B------:R-:W-:Y:S02]  /*35e0*/  @!UPT UIADD3 URZ, UPT, UPT, URZ, URZ, URZ ;  /* 0x000000fffffff290 */ /* 0x000fe4000fffe0ff */
[----:B------:R-:W-:Y:S05]  /*35f0*/  @!P1 BRA P0, `(.L_x_143) ;  /* 0x0000000400609947 */ /* 0x000fea0000000000 */
.L_x_142:
[----:B------:R-:W1:Y:S01]  /*3600*/  LDC R23, c[0x0][0x504] ;  /* 0x00014100ff177b82 */ /* 0x000e620000000800 */
[----:B------:R-:W2:Y:S01]  /*3610*/  S2R R20, SR_TID.X ;  /* 0x0000000000147919 */ /* 0x000ea20000002100 */
[----:B------:R-:W-:Y:S06]  /*3620*/  IMAD.IADD R25, R210, 0x1, R185 ;  /* 0x00000001d2197824 */ /* 0x000fec00078e02b9 */
[----:B------:R-:W3:Y:S01]  /*3630*/  LDC R22, c[0x0][0x508] ;  /* 0x00014200ff167b82 */ /* 0x000ee20000000800 */
[C-C-:B-1----:R-:W-:Y:S02]  /*3640*/  IADD3 R24, PT, PT, R243.reuse, -R23, -R246.reuse ;  /* 0x80000017f3187210 */ /* 0x142fe40007ffe8f6 */
[----:B---3--:R-:W-:Y:S01]  /*3650*/  IADD3 R22, PT, PT, R243, R22, -R246 ;  /* 0x00000016f3167210 */ /* 0x008fe20007ffe8f6 */
[----:B--2---:R-:W-:Y:S01]  /*3660*/  IMAD.SHL.U32 R21, R20, 0x2, RZ ;  /* 0x0000000214157824 */ /* 0x004fe200078e00ff */
[----:B------:R-:W-:Y:S03]  /*3670*/  SHF.R.U32.HI R20, RZ, 0x2, R20 ;  /* 0x00000002ff147819 */ /* 0x000fe60000011614 */
[----:B------:R-:W-:Y:S01]  /*3680*/  IMAD.IADD R22, R25, 0x1, R22 ;  /* 0x0000000119167824 */ /* 0x000fe200078e0216 */
[----:B------:R-:W-:Y:S04]  /*3690*/  LOP3.LUT R21, R21, 0x6, RZ, 0xc0, !PT ;  /* 0x0000000615157812 */ /* 0x000fe800078ec0ff */
[C-C-:B------:R-:W-:Y:S02]  /*36a0*/  VIADDMNMX R103, R22.reuse, 0x1, R243.reuse, PT ;  /* 0x0000000116677846 */ /* 0x140fe400038001f3 */
[----:B------:R-:W-:Y:S01]  /*36b0*/  LOP3.LUT R20, R21, 0xe0, R20, 0xf8, !PT ;  /* 0x000000e015147812 */ /* 0x000fe200078ef814 */
[----:B------:R-:W-:Y:S01]  /*36c0*/  IMAD.IADD R21, R25, 0x1, R24 ;  /* 0x0000000119157824 */ /* 0x000fe200078e0218 */
[----:B------:R-:W-:Y:S03]  /*36d0*/  VIADDMNMX R29, R22, 0x9, R243, PT ;  /* 0x00000009161d7846 */ /* 0x000fe600038001f3 */
[----:B------:R-:W-:Y:S01]  /*36e0*/  IMAD R30, R215, 0x40, R20 ;  /* 0x00000040d71e7824 */ /* 0x000fe200078e0214 */
[----:B------:R-:W-:Y:S02]  /*36f0*/  VIMNMX R23, PT, PT, RZ, R21, !PT ;  /* 0x00000015ff177248 */ /* 0x000fe40007fe0100 */
[----:B------:R-:W-:Y:S01]  /*3700*/  VIADDMNMX R21, R21, 0x8, RZ, !PT ;  /* 0x0000000815157846 */ /* 0x000fe200078001ff */
[C---:B------:R-:W-:Y:S01]  /*3710*/  VIADD R20, R30.reuse, 0x1 ;  /* 0x000000011e147836 */ /* 0x040fe20000000000 */
[C---:B------:R-:W-:Y:S01]  /*3720*/  ISETP.GE.AND P3, PT, R30.reuse, R23, PT ;  /* 0x000000171e00720c */ /* 0x040fe20003f66270 */
[C---:B------:R-:W-:Y:S01]  /*3730*/  VIADD R104, R30.reuse, 0x8 ;  /* 0x000000081e687836 */ /* 0x040fe20000000000 */
[CC--:B------:R-:W-:Y:S01]  /*3740*/  ISETP.GE.AND P1, PT, R30.reuse, R21.reuse, PT ;  /* 0x000000151e00720c */ /* 0x0c0fe20003f26270 */
[----:B------:R-:W-:Y:S01]  /*3750*/  VIADD R102, R30, 0x9 ;  /* 0x000000091e667836 */ /* 0x000fe20000000000 */
[----:B------:R-:W-:Y:S01]  /*3760*/  ISETP.GE.AND P0, PT, R20, R21, PT ;  /* 0x000000151400720c */ /* 0x000fe20003f06270 */
[----:B------:R-:W-:Y:S01]  /*3770*/  VIADD R100, R30, 0x10 ;  /* 0x000000101e647836 */ /* 0x000fe20000000000 */
[----:B------:R-:W-:Y:S01]  /*3780*/  FSEL R28, R6, -INF , P1 ;  /* 0xff800000061c7808 */ /* 0x000fe20000800000 */
[C---:B------:R-:W-:Y:S01]  /*3790*/  VIADD R34, R30.reuse, 0x11 ;  /* 0x000000111e227836 */ /* 0x040fe20000000000 */
[----:B------:R-:W-:Y:S01]  /*37a0*/  FSEL R27, R7, -INF , P0 ;  /* 0xff800000071b7808 */ /* 0x000fe20000000000 */
[----:B------:R-:W-:Y:S01]  /*37b0*/  VIADD R32, R30, 0x18 ;  /* 0x000000181e207836 */ /* 0x000fe20000000000 */
[-C--:B------:R-:W-:Y:S02]  /*37c0*/  ISETP.GE.AND P2, PT, R20, R23.reuse, PT ;  /* 0x000000171400720c */ /* 0x080fe40003f46270 */
[----:B------:R-:W-:Y:S02]  /*37d0*/  ISETP.GE.AND P1, PT, R104, R23, PT ;  /* 0x000000176800720c */ /* 0x000fe40003f26270 */
[----:B------:R-:W-:Y:S02]  /*37e0*/  ISETP.GE.AND P0, PT, R102, R21, PT ;  /* 0x000000156600720c */ /* 0x000fe40003f06270 */
[----:B------:R-:W-:Y:S02]  /*37f0*/  FSEL R33, R4, -INF , P3 ;  /* 0xff80000004217808 */ /* 0x000fe40001800000 */
[----:B------:R-:W-:Y:S02]  /*3800*/  FSEL R31, R5, -INF , P2 ;  /* 0xff800000051f7808 */ /* 0x000fe40001000000 */
[C---:B------:R-:W-:Y:S02]  /*3810*/  ISETP.GE.AND P6, PT, R30.reuse, R103, PT ;  /* 0x000000671e00720c */ /* 0x040fe40003fc6270 */
[C---:B------:R-:W-:Y:S01]  /*3820*/  ISETP.GE.AND P5, PT, R30.reuse, R29, PT ;  /* 0x0000001d1e00720c */ /* 0x040fe20003fa6270 */
[----:B------:R-:W-:Y:S01]  /*3830*/  VIADD R30, R30, 0x19 ;  /* 0x000000191e1e7836 */ /* 0x000fe20000000000 */
[----:B------:R-:W-:Y:S02]  /*3840*/  FSEL R101, R8, -INF , P1 ;  /* 0xff80000008657808 */ /* 0x000fe40000800000 */
[----:B------:R-:W-:Y:S02]  /*3850*/  FSEL R25, R11, -INF , P0 ;  /* 0xff8000000b197808 */ /* 0x000fe40000000000 */
[----:B------:R-:W-:Y:S02]  /*3860*/  ISETP.GE.AND P4, PT, R102, R23, PT ;  /* 0x000000176600720c */ /* 0x000fe40003f86270 */
[----:B------:R-:W-:Y:S02]  /*3870*/  ISETP.GE.AND P3, PT, R104, R21, PT ;  /* 0x000000156800720c */ /* 0x000fe40003f66270 */
[-C--:B------:R-:W-:Y:S02]  /*3880*/  ISETP.GE.AND P2, PT, R100, R23.reuse, PT ;  /* 0x000000176400720c */ /* 0x080fe40003f46270 */
[----:B------:R-:W-:Y:S02]  /*3890*/  ISETP.GE.AND P1, PT, R34, R23, PT ;  /* 0x000000172200720c */ /* 0x000fe40003f26270 */
[----:B------:R-:W-:Y:S02]  /*38a0*/  ISETP.GE.AND P0, PT, R100, R21, PT ;  /* 0x000000156400720c */ /* 0x000fe40003f06270 */
[----:B------:R-:W-:Y:S02]  /*38b0*/  FSEL R35, R9, -INF , P4 ;  /* 0xff80000009237808 */ /* 0x000fe40002000000 */
[----:B------:R-:W-:Y:S02]  /*38c0*/  FSEL R26, R10, -INF , P3 ;  /* 0xff8000000a1a7808 */ /* 0x000fe40001800000 */
[----:B------:R-:W-:Y:S02]  /*38d0*/  FSEL R106, R12, -INF , P2 ;  /* 0xff8000000c6a7808 */ /* 0x000fe40001000000 */
[----:B------:R-:W-:Y:S02]  /*38e0*/  FSEL R105, R13, -INF , P1 ;  /* 0xff8000000d697808 */ /* 0x000fe40000800000 */
[----:B------:R-:W-:Y:S02]  /*38f0*/  FSEL R24, R14, -INF , P0 ;  /* 0xff8000000e187808 */ /* 0x000fe40000000000 */
[-C--:B------:R-:W-:Y:S02]  /*3900*/  ISETP.GE.AND P4, PT, R32, R23.reuse, PT ;  /* 0x000000172000720c */ /* 0x080fe40003f86270 */
[----:B------:R-:W-:Y:S02]  /*3910*/  ISETP.GE.AND P3, PT, R30, R23, PT ;  /* 0x000000171e00720c */ /* 0x000fe40003f66270 */
[-C--:B------:R-:W-:Y:S02]  /*3920*/  ISETP.GE.AND P2, PT, R34, R21.reuse, PT ;  /* 0x000000152200720c */ /* 0x080fe40003f46270 */
[-C--:B------:R-:W-:Y:S02]  /*3930*/  ISETP.GE.AND P1, PT, R32, R21.reuse, PT ;  /* 0x000000152000720c */ /* 0x080fe40003f26270 */
[----:B------:R-:W-:Y:S02]  /*3940*/  ISETP.GE.AND P0, PT, R30, R21, PT ;  /* 0x000000151e00720c */ /* 0x000fe40003f06270 */
[----:B------:R-:W-:Y:S02]  /*3950*/  FSEL R23, R15, -INF , P2 ;  /* 0xff8000000f177808 */ /* 0x000fe40001000000 */
[----:B------:R-:W-:Y:S02]  /*3960*/  FSEL R108, R16, -INF , P4 ;  /* 0xff800000106c7808 */ /* 0x000fe40002000000 */
[----:B------:R-:W-:Y:S02]  /*3970*/  FSEL R107, R17, -INF , P3 ;  /* 0xff800000116b7808 */ /* 0x000fe40001800000 */
[----:B------:R-:W-:Y:S02]  /*3980*/  FSEL R22, R18, -INF , P1 ;  /* 0xff80000012167808 */ /* 0x000fe40000800000 */
[----:B------:R-:W-:Y:S02]  /*3990*/  FSEL R21, R19, -INF , P0 ;  /* 0xff80000013157808 */ /* 0x000fe40000000000 */
[----:B------:R-:W-:Y:S02]  /*39a0*/  FSEL R4, R33, -INF , !P6 ;  /* 0xff80000021047808 */ /* 0x000fe40007000000 */
[----:B------:R-:W-:Y:S02]  /*39b0*/  FSEL R6, R28, -INF , !P5 ;  /* 0xff8000001c067808 */ /* 0x000fe40006800000 */
[-C--:B------:R-:W-:Y:S02]  /*39c0*/  ISETP.GE.AND P4, PT, R20, R103.reuse, PT ;  /* 0x000000671400720c */ /* 0x080fe40003f86270 */
[-C--:B------:R-:W-:Y:S02]  /*39d0*/  ISETP.GE.AND P3, PT, R104, R103.reuse, PT ;  /* 0x000000676800720c */ /* 0x080fe40003f66270 */
[-C--:B------:R-:W-:Y:S02]  /*39e0*/  ISETP.GE.AND P2, PT, R102, R103.reuse, PT ;  /* 0x000000676600720c */ /* 0x080fe40003f46270 */
[-C--:B------:R-:W-:Y:S02]  /*39f0*/  ISETP.GE.AND P1, PT, R100, R103.reuse, PT ;  /* 0x000000676400720c */ /* 0x080fe40003f26270 */
[-C--:B------:R-:W-:Y:S02]  /*3a00*/  ISETP.GE.AND P0, PT, R34, R103.reuse, PT ;  /* 0x000000672200720c */ /* 0x080fe40003f06270 */
[-C--:B------:R-:W-:Y:S02]  /*3a10*/  ISETP.GE.AND P6, PT, R32, R103.reuse, PT ;  /* 0x000000672000720c */ /* 0x080fe40003fc6270 */
[----:B------:R-:W-:Y:S02]  /*3a20*/  ISETP.GE.AND P5, PT, R30, R103, PT ;  /* 0x000000671e00720c */ /* 0x000fe40003fa6270 */
[----:B------:R-:W-:Y:S02]  /*3a30*/  FSEL R5, R31, -INF , !P4 ;  /* 0xff8000001f057808 */ /* 0x000fe40006000000 */
[----:B------:R-:W-:Y:S02]  /*3a40*/  FSEL R8, R101, -INF , !P3 ;  /* 0xff80000065087808 */ /* 0x000fe40005800000 */
[----:B------:R-:W-:Y:S02]  /*3a50*/  FSEL R9, R35, -INF , !P2 ;  /* 0xff80000023097808 */ /* 0x000fe40005000000 */
[----:B------:R-:W-:Y:S02]  /*3a60*/  FSEL R12, R106, -INF , !P1 ;  /* 0xff8000006a0c7808 */ /* 0x000fe40004800000 */
[----:B------:R-:W-:Y:S02]  /*3a70*/  FSEL R13, R105, -INF , !P0 ;  /* 0xff800000690d7808 */ /* 0x000fe40004000000 */
        /* <DEDUP_REMOVED lines=15> */
[----:B------:R-:W-:Y:S07]  /*3b70*/  FSEL R19, R21, -INF , !P5 ;  /* 0xff80000015137808 */ /* 0x000fee0006800000 */
.L_x_143:
[C---:B------:R-:W-:Y:S01]  /*3b80*/  FMUL.FTZ R193, R239.reuse, 1.4426950216293334961 ;  /* 0x3fb8aa3befc17820 */ /* 0x040fe20000410000 */
[C---:B------:R-:W-:Y:S01]  /*3b90*/  FMUL.FTZ R195, R238.reuse, 1.4426950216293334961 ;  /* 0x3fb8aa3beec37820 */ /* 0x040fe20000410000 */
[----:B------:R-:W-:Y:S02]  /*3ba0*/  FSETP.NEU.FTZ.AND P1, PT, R239, -INF , PT ;  /* 0xff800000ef00780b */ /* 0x000fe40003f3d000 */
[----:B------:R-:W-:Y:S02]  /*3bb0*/  FSETP.NEU.FTZ.AND P0, PT, R238, -INF , PT ;  /* 0xff800000ee00780b */ /* 0x000fe40003f1d000 */
[----:B------:R-:W-:Y:S02]  /*3bc0*/  FSEL R193, R193, RZ, P1 ;  /* 0x000000ffc1c17208 */ /* 0x000fe40000800000 */
[----:B------:R-:W-:Y:S02]  /*3bd0*/  FSEL R195, R195, RZ, P0 ;  /* 0x000000ffc3c37208 */ /* 0x000fe40000000000 */
[----:B------:R-:W-:Y:S01]  /*3be0*/  IADD3 R114, PT, PT, R209, R204, RZ ;  /* 0x000000ccd1727210 */ /* 0x000fe20007ffe0ff */
[--C-:B------:R-:W-:Y:S01]  /*3bf0*/  FFMA.FTZ R180, R5, UR11, -R193.reuse ;  /* 0x0000000b05b47c23 */ /* 0x100fe200080108c1 */
[----:B------:R-:W-:Y:S01]  /*3c00*/  FFMA.FTZ R115, R4, UR11, -R193 ;  /* 0x0000000b04737c23 */ /* 0x000fe200080108c1 */
[--C-:B------:R-:W-:Y:S01]  /*3c10*/  FFMA.FTZ R181, R6, UR11, -R195.reuse ;  /* 0x0000000b06b57c23 */ /* 0x100fe200080108c3 */
[----:B------:R-:W-:Y:S01]  /*3c20*/  FFMA.FTZ R182, R7, UR11, -R195 ;  /* 0x0000000b07b67c23 */ /* 0x000fe200080108c3 */
[----:B------:R-:W-:Y:S01]  /*3c30*/  FFMA.FTZ R186, R9, UR11, -R193 ;  /* 0x0000000b09ba7c23 */ /* 0x000fe200080108c1 */
[--C-:B------:R-:W-:Y:S01]  /*3c40*/  FFMA.FTZ R187, R10, UR11, -R195.reuse ;  /* 0x0000000b0abb7c23 */ /* 0x100fe200080108c3 */
[----:B------:R-:W-:Y:S01]  /*3c50*/  FFMA.FTZ R188, R11, UR11, -R195 ;  /* 0x0000000b0bbc7c23 */ /* 0x000fe200080108c3 */
[--C-:B------:R-:W-:Y:S01]  /*3c60*/  FFMA.FTZ R185, R8, UR11, -R193.reuse ;  /* 0x0000000b08b97c23 */ /* 0x100fe200080108c1 */
[----:B------:R-:W-:Y:S01]  /*3c70*/  MUFU.EX2 R115, R115 ;  /* 0x0000007300737308 */ /* 0x000fe20000000800 */
[--C-:B------:R-:W-:Y:S01]  /*3c80*/  FFMA.FTZ R190, R13, UR11, -R193.reuse ;  /* 0x0000000b0dbe7c23 */ /* 0x100fe200080108c1 */
[----:B------:R-:W-:Y:S01]  /*3c90*/  FFMA.FTZ R189, R12, UR11, -R193 ;  /* 0x0000000b0cbd7c23 */ /* 0x000fe200080108c1 */
[--C-:B------:R-:W-:Y:S07]  /*3ca0*/  FFMA.FTZ R191, R14, UR11, -R195.reuse ;  /* 0x0000000b0ebf7c23 */ /* 0x100fee00080108c3 */
[----:B------:R-:W-:Y:S01]  /*3cb0*/  MUFU.EX2 R180, R180 ;  /* 0x000000b400b47308 */ /* 0x000fe20000000800 */
[--C-:B------:R-:W-:Y:S01]  /*3cc0*/  FFMA.FTZ R192, R15, UR11, -R195.reuse ;  /* 0x0000000b0fc07c23 */ /* 0x100fe200080108c3 */
[----:B------:R-:W-:Y:S01]  /*3cd0*/  FFMA.FTZ R252, R18, UR11, -R195 ;  /* 0x0000000b12fc7c23 */ /* 0x000fe200080108c3 */
[----:B------:R-:W-:Y:S07]  /*3ce0*/  FFMA.FTZ R194, R17, UR11, -R193 ;  /* 0x0000000b11c27c23 */ /* 0x000fee00080108c1 */
[----:B------:R-:W-:Y:S01]  /*3cf0*/  MUFU.EX2 R181, R181 ;  /* 0x000000b500b57308 */ /* 0x000fe20000000800 */
[----:B------:R-:W-:Y:S01]  /*3d00*/  FFMA.FTZ R195, R19, UR11, -R195 ;  /* 0x0000000b13c37c23 */ /* 0x000fe200080108c3 */
[----:B------:R-:W-:Y:S01]  /*3d10*/  FFMA.FTZ R231, R16, UR11, -R193 ;  /* 0x0000000b10e77c23 */ /* 0x000fe200080108c1 */
[----:B------:R-:W-:Y:S07]  /*3d20*/  IADD3 R113, PT, PT, R209, R206, RZ ;  /* 0x000000ced1717210 */ /* 0x000fee0007ffe0ff */
[----:B------:R-:W-:Y:S01]  /*3d30*/  MUFU.EX2 R182, R182 ;  /* 0x000000b600b67308 */ /* 0x000fe20000000800 */
[----:B------:R-:W-:Y:S02]  /*3d40*/  ISETP.GT.AND P4, PT, R242, R223, PT ;  /* 0x000000dff200720c */ /* 0x000fe40003f84270 */
[----:B------:R-:W-:Y:S07]  /*3d50*/  IADD3 R112, PT, PT, R113, R204, RZ ;  /* 0x000000cc71707210 */ /* 0x000fee0007ffe0ff */
[----:B------:R-:W-:Y:S10]  /*3d60*/  MUFU.EX2 R185, R185 ;  /* 0x000000b900b97308 */ /* 0x000ff40000000800 */
        /* <DEDUP_REMOVED lines=10> */
[----:B------:R-:W1:Y:S02]  /*3e10*/  MUFU.EX2 R195, R195 ;  /* 0x000000c300c37308 */ /* 0x000e640000000800 */
[----:B-1----:R-:W-:Y:S02]  /*3e20*/  F2FP.F16.F32.PACK_AB R231, R195, R252 ;  /* 0x000000fcc3e7723e */ /* 0x002fe400000000ff */
[----:B------:R-:W-:Y:S02]  /*3e30*/  F2FP.F16.F32.PACK_AB R13, R180, R115 ;  /* 0x00000073b40d723e */ /* 0x000fe400000000ff */
[----:B------:R-:W-:Y:S02]  /*3e40*/  F2FP.F16.F32.PACK_AB R11, R182, R181 ;  /* 0x000000b5b60b723e */ /* 0x000fe400000000ff */
[----:B------:R-:W-:Y:S01]  /*3e50*/  F2FP.F16.F32.PACK_AB R10, R186, R185 ;  /* 0x000000b9ba0a723e */ /* 0x000fe200000000ff */
[----:B------:R-:W-:Y:S01]  /*3e60*/  STS [R220], R13 ;  /* 0x0000000ddc007388 */ /* 0x000fe20000000800 */
[----:B------:R-:W-:Y:S02]  /*3e70*/  F2FP.F16.F32.PACK_AB R6, R188, R187 ;  /* 0x000000bbbc06723e */ /* 0x000fe400000000ff */
[----:B------:R-:W-:Y:S01]  /*3e80*/  F2FP.F16.F32.PACK_AB R9, R190, R189 ;  /* 0x000000bdbe09723e */ /* 0x000fe200000000ff */
[----:B------:R-:W-:Y:S01]  /*3e90*/  STS [R220+0x400], R11 ;  /* 0x0004000bdc007388 */ /* 0x000fe20000000800 */
[----:B------:R-:W-:Y:S02]  /*3ea0*/  F2FP.F16.F32.PACK_AB R7, R192, R191 ;  /* 0x000000bfc007723e */ /* 0x000fe400000000ff */
[----:B------:R-:W-:Y:S01]  /*3eb0*/  F2FP.F16.F32.PACK_AB R5, R194, R193 ;  /* 0x000000c1c205723e */ /* 0x000fe200000000ff */
[----:B------:R-:W-:Y:S04]  /*3ec0*/  STS [R247], R10 ;  /* 0x0000000af7007388 */ /* 0x000fe80000000800 */
[----:B------:R-:W-:Y:S04]  /*3ed0*/  STS [R247+0x400], R6 ;  /* 0x00040006f7007388 */ /* 0x000fe80000000800 */
[----:B------:R-:W-:Y:S04]  /*3ee0*/  STS [R222], R9 ;  /* 0x00000009de007388 */ /* 0x000fe80000000800 */
[----:B------:R-:W-:Y:S04]  /*3ef0*/  STS [R222+0x400], R7 ;  /* 0x00040007de007388 */ /* 0x000fe80000000800 */
        /* <DEDUP_REMOVED lines=41> */
[C---:B-----5:R-:W-:Y:S01]  /*4190*/  FADD.FTZ R231, -R184.reuse, R20 ;  /* 0x00000014b8e77221 */ /* 0x060fe20000010100 */
[----:B------:R-:W-:Y:S01]  /*41a0*/  FADD.FTZ R5, -R184, R21 ;  /* 0x00000015b8057221 */ /* 0x000fe20000010100 */
[C---:B------:R-:W-:Y:S01]  /*41b0*/  FADD.FTZ R6, -R183.reuse, R22 ;  /* 0x00000016b7067221 */ /* 0x040fe20000010100 */
[----:B------:R-:W-:Y:S01]  /*41c0*/  FADD.FTZ R7, -R183, R23 ;  /* 0x00000017b7077221 */ /* 0x000fe20000010100 */
[----:B------:R-:W-:Y:S01]  /*41d0*/  FMUL.FTZ R231, R115, R231 ;  /* 0x000000e773e77220 */ /* 0x000fe20000410000 */
[----:B------:R-:W-:Y:S03]  /*41e0*/  HMMA.16816.F32 R32, R104, R178, R32 ;  /* 0x000000b26820723c */ /* 0x000fe60000001820 */
[----:B------:R-:W-:Y:S01]  /*41f0*/  FMUL.FTZ R180, R180, R5 ;  /* 0x00000005b4b47220 */ /* 0x000fe20000410000 */
[----:B------:R-:W-:Y:S01]  /*4200*/  FMUL.FTZ R181, R181, R6 ;  /* 0x00000006b5b57220 */ /* 0x000fe20000410000 */
[----:B------:R-:W-:Y:S01]  /*4210*/  FMUL.FTZ R182, R182, R7 ;  /* 0x00000007b6b67220 */ /* 0x000fe20000410000 */
[C---:B------:R-:W-:Y:S01]  /*4220*/  FADD.FTZ R115, -R184.reuse, R24 ;  /* 0x00000018b8737221 */ /* 0x040fe20000010100 */
[----:B------:R-:W-:Y:S01]  /*4230*/  FADD.FTZ R5, -R184, R25 ;  /* 0x00000019b8057221 */ /* 0x000fe20000010100 */
[----:B------:R-:W-:Y:S01]  /*4240*/  F2FP.F16.F32.PACK_AB R231, R180, R231 ;  /* 0x000000e7b4e7723e */ /* 0x000fe200000000ff */
[C---:B------:R-:W-:Y:S01]  /*4250*/  FADD.FTZ R6, -R183.reuse, R26 ;  /* 0x0000001ab7067221 */ /* 0x040fe20000010100 */
[----:B------:R-:W-:Y:S01]  /*4260*/  FADD.FTZ R7, -R183, R27 ;  /* 0x0000001bb7077221 */ /* 0x000fe20000010100 */
[----:B------:R-:W-:Y:S01]  /*4270*/  FMUL.FTZ R115, R185, R115 ;  /* 0x00000073b9737220 */ /* 0x000fe20000410000 */
[----:B------:R-:W-:Y:S01]  /*4280*/  FMUL.FTZ R186, R186, R5 ;  /* 0x00000005baba7220 */ /* 0x000fe20000410000 */
[----:B------:R-:W-:Y:S01]  /*4290*/  FMUL.FTZ R187, R187, R6 ;  /* 0x00000006bbbb7220 */ /* 0x000fe20000410000 */
[----:B------:R-:W-:Y:S01]  /*42a0*/  FMUL.FTZ R188, R188, R7 ;  /* 0x00000007bcbc7220 */ /* 0x000fe20000410000 */
[----:B------:R-:W-:Y:S01]  /*42b0*/  F2FP.F16.F32.PACK_AB R181, R182, R181 ;  /* 0x000000b5b6b5723e */ /* 0x000fe200000000ff */
[C---:B------:R-:W-:Y:S01]  /*42c0*/  FADD.FTZ R180, -R184.reuse, R28 ;  /* 0x0000001cb8b47221 */ /* 0x040fe20000010100 */
[C---:B------:R-:W-:Y:S01]  /*42d0*/  FADD.FTZ R185, -R184.reuse, R29 ;  /* 0x0000001db8b97221 */ /* 0x040fe20000010100 */
[C---:B------:R-:W-:Y:S01]  /*42e0*/  FADD.FTZ R182, -R183.reuse, R30 ;  /* 0x0000001eb7b67221 */ /* 0x040fe20000010100 */
[C---:B------:R-:W-:Y:S01]  /*42f0*/  FADD.FTZ R5, -R183.reuse, R31 ;  /* 0x0000001fb7057221 */ /* 0x040fe20000010100 */
[----:B------:R-:W-:Y:S01]  /*4300*/  FADD.FTZ R6, -R184, R32 ;  /* 0x00000020b8067221 */ /* 0x000fe20000010100 */
[----:B------:R-:W-:Y:S01]  /*4310*/  F2FP.F16.F32.PACK_AB R186, R186, R115 ;  /* 0x00000073baba723e */ /* 0x000fe200000000ff */
[C---:B------:R-:W-:Y:S01]  /*4320*/  FADD.FTZ R7, -R183.reuse, R34 ;  /* 0x00000022b7077221 */ /* 0x040fe20000010100 */
[----:B------:R-:W-:Y:S01]  /*4330*/  FADD.FTZ R184, -R184, R33 ;  /* 0x00000021b8b87221 */ /* 0x000fe20000010100 */
[----:B------:R-:W-:Y:S01]  /*4340*/  F2FP.F16.F32.PACK_AB R188, R188, R187 ;  /* 0x000000bbbcbc723e */ /* 0x000fe200000000ff */
[----:B------:R-:W-:Y:S01]  /*4350*/  FADD.FTZ R183, -R183, R35 ;  /* 0x00000023b7b77221 */ /* 0x000fe20000010100 */
[----:B------:R-:W-:Y:S01]  /*4360*/  FMUL.FTZ R180, R189, R180 ;  /* 0x000000b4bdb47220 */ /* 0x000fe20000410000 */
[----:B------:R-:W-:Y:S01]  /*4370*/  FMUL.FTZ R185, R190, R185 ;  /* 0x000000b9beb97220 */ /* 0x000fe20000410000 */
[----:B------:R-:W-:Y:S01]  /*4380*/  FMUL.FTZ R182, R191, R182 ;  /* 0x000000b6bfb67220 */ /* 0x000fe20000410000 */
[----:B------:R-:W-:Y:S01]  /*4390*/  FMUL.FTZ R189, R192, R5 ;  /* 0x00000005c0bd7220 */ /* 0x000fe20000410000 */
[----:B------:R-:W-:Y:S01]  /*43a0*/  FMUL.FTZ R193, R193, R6 ;  /* 0x00000006c1c17220 */ /* 0x000fe20000410000 */
[----:B------:R-:W-:Y:S01]  /*43b0*/  FMUL.FTZ R184, R194, R184 ;  /* 0x000000b8c2b87220 */ /* 0x000fe20000410000 */
[----:B------:R-:W-:Y:S01]  /*43c0*/  F2FP.F16.F32.PACK_AB R185, R185, R180 ;  /* 0x000000b4b9b9723e */ /* 0x000fe200000000ff */
[----:B------:R-:W-:Y:S01]  /*43d0*/  FMUL.FTZ R252, R252, R7 ;  /* 0x00000007fcfc7220 */ /* 0x000fe20000410000 */
[----:B------:R-:W-:Y:S01]  /*43e0*/  F2FP.F16.F32.PACK_AB R189, R189, R182 ;  /* 0x000000b6bdbd723e */ /* 0x000fe200000000ff */
[----:B------:R-:W-:Y:S01]  /*43f0*/  FMUL.FTZ R183, R195, R183 ;  /* 0x000000b7c3b77220 */ /* 0x000fe20000410000 */
[----:B------:R-:W-:Y:S04]  /*4400*/  F2FP.F16.F32.PACK_AB R193, R184, R193 ;  /* 0x000000c1b8c1723e */ /* 0x000fe800000000ff */
[----:B------:R-:W-:Y:S01]  /*4410*/  F2FP.F16.F32.PACK_AB R183, R183, R252 ;  /* 0x000000fcb7b7723e */ /* 0x000fe200000000ff */
        /* <DEDUP_REMOVED lines=20> */
[-CC-:B------:R-:W-:Y:S01]  /*4560*/  @!P3 LEA.HI.X R11, R4, R233.reuse, R5.reuse, 0x1, P1 ;  /* 0x000000e9040bb211 */ /* 0x180fe200008f0c05 */
        /* <DEDUP_REMOVED lines=28> */
.L_x_144:
[----:B------:R2:W-:Y:S04]  /*4730*/  STS [R220+-0x2000], R231 ;  /* 0xffe000e7dc007388 */ /* 0x0005e80000000800 */
[----:B------:R-:W-:Y:S04]  /*4740*/  STS [R220+-0x1c00], R181 ;  /* 0xffe400b5dc007388 */ /* 0x000fe80000000800 */
[----:B------:R-:W-:Y:S04]  /*4750*/  STS [R247+-0x2000], R186 ;  /* 0xffe000baf7007388 */ /* 0x000fe80000000800 */
[----:B------:R-:W-:Y:S04]  /*4760*/  STS [R247+-0x1c00], R188 ;  /* 0xffe400bcf7007388 */ /* 0x000fe80000000800 */
[----:B------:R-:W-:Y:S04]  /*4770*/  STS [R222+-0x2000], R185 ;  /* 0xffe000b9de007388 */ /* 0x000fe80000000800 */
[----:B------:R-:W-:Y:S04]  /*4780*/  STS [R222+-0x1c00], R189 ;  /* 0xffe400bdde007388 */ /* 0x000fe80000000800 */
[----:B------:R-:W-:Y:S01]  /*4790*/  STS [R226+-0x2000], R193 ;  /* 0xffe000c1e2007388 */ /* 0x000fe20000000800 */
[----:B--2---:R-:W2:Y:S03]  /*47a0*/  LDC R231, c[0x0][0x44c] ;  /* 0x00011300ffe77b82 */ /* 0x004ea60000000800 */
[----:B------:R-:W-:Y:S05]  /*47b0*/  STS [R226+-0x1c00], R183 ;  /* 0xffe400b7e2007388 */ /* 0x000fea0000000800 */
[----:B------:R-:W-:Y:S01]  /*47c0*/  BAR.SYNC.DEFER_BLOCKING 0x0 ;  /* 0x0000000000007b1d */ /* 0x000fe20000010000 */
[----:B--2---:R-:W-:Y:S05]  /*47d0*/  IMAD R231, R231, UR7, RZ ;  /* 0x00000007e7e77c24 */ /* 0x004fea000f8e02ff */
        /* <DEDUP_REMOVED lines=19> */
[----:B------:R-:W-:Y:S07]  /*4910*/  LDSM.16.MT88.4 R12, [R207+0x9800] ;  /* 0x00980000cf0c783b */ /* 0x000fee0000004200 */
[----:B------:R-:W-:Y:S01]  /*4920*/  HMMA.16816.F32 R64, R4, R18, R64 ;  /* 0x000000120440723c */ /* 0x000fe20000001840 */
[----:B------:R-:W2:Y:S04]  /*4930*/  LDSM.16.MT88.4 R4, [R203+0x1800] ;  /* 0x00180000cb04783b */ /* 0x000ea80000004200 */
[----:B------:R-:W3:Y:S03]  /*4940*/  LDSM.16.MT88.4 R16, [R202+0x1800] ;  /* 0x00180000ca10783b */ /* 0x000ee60000004200 */
[-C--:B----4-:R-:W-:Y:S08]  /*4950*/  HMMA.16816.F32 R36, R20, R24.reuse, R36 ;  /* 0x000000181424723c */ /* 0x090ff00000001824 */
[C---:B-----5:R-:W-:Y:S08]  /*4960*/  HMMA.16816.F32 R40, R28.reuse, R24, R40 ;  /* 0x000000181c28723c */ /* 0x060ff00000001828 */
[-C--:B------:R-:W-:Y:S08]  /*4970*/  HMMA.16816.F32 R44, R28, R26.reuse, R44 ;  /* 0x0000001a1c2c723c */ /* 0x080ff0000000182c */
[C---:B------:R-:W-:Y:S01]  /*4980*/  HMMA.16816.F32 R48, R20.reuse, R26, R48 ;  /* 0x0000001a1430723c */ /* 0x040fe20000001830 */
[----:B------:R-:W4:Y:S01]  /*4990*/  LDSM.16.MT88.4 R24, [R207+0xb800] ;  /* 0x00b80000cf18783b */ /* 0x000f220000004200 */
[----:B------:R-:W-:Y:S06]  /*49a0*/  BAR.SYNC.DEFER_BLOCKING 0x0 ;  /* 0x0000000000007b1d */ /* 0x000fec0000010000 */
        /* <DEDUP_REMOVED lines=8> */
[-C--:B------:R-:W-:Y:S08]  /*4a30*/  HMMA.16816.F32 R52, R8, R108.reuse, R52 ;  /* 0x0000006c0834723c */ /* 0x080ff00000001834 */
[C---:B------:R-:W-:Y:S08]  /*4a40*/  HMMA.16816.F32 R56, R104.reuse, R108, R56 ;  /* 0x0000006c6838723c */ /* 0x040ff00000001838 */
[-C--:B------:R-:W-:Y:S08]  /*4a50*/  HMMA.16816.F32 R60, R104, R110.reuse, R60 ;  /* 0x0000006e683c723c */ /* 0x080ff0000000183c */
[----:B------:R-:W-:Y:S08]  /*4a60*/  HMMA.16816.F32 R64, R8, R110, R64 ;  /* 0x0000006e0840723c */ /* 0x000ff00000001840 */
[-C--:B--2---:R-:W-:Y:S08]  /*4a70*/  HMMA.16816.F32 R36, R4, R12.reuse, R36 ;  /* 0x0000000c0424723c */ /* 0x084ff00000001824 */
[C---:B---3--:R-:W-:Y:S08]  /*4a80*/  HMMA.16816.F32 R40, R16.reuse, R12, R40 ;  /* 0x0000000c1028723c */ /* 0x048ff00000001828 */
[-C--:B------:R-:W-:Y:S08]  /*4a90*/  HMMA.16816.F32 R44, R16, R14.reuse, R44 ;  /* 0x0000000e102c723c */ /* 0x080ff0000000182c */
[C---:B------:R-:W-:Y:S08]  /*4aa0*/  HMMA.16816.F32 R48, R4.reuse, R14, R48 ;  /* 0x0000000e0430723c */ /* 0x040ff00000001830 */
[-C--:B----4-:R-:W-:Y:S08]  /*4ab0*/  HMMA.16816.F32 R52, R4, R24.reuse, R52 ;  /* 0x000000180434723c */ /* 0x090ff00000001834 */
[C---:B------:R-:W-:Y:S08]  /*4ac0*/  HMMA.16816.F32 R56, R16.reuse, R24, R56 ;  /* 0x000000181038723c */ /* 0x040ff00000001838 */
[-C--:B------:R-:W-:Y:S08]  /*4ad0*/  HMMA.16816.F32 R60, R16, R26.reuse, R60 ;  /* 0x0000001a103c723c */ /* 0x080ff0000000183c */
[----:B------:R-:W-:Y:S04]  /*4ae0*/  HMMA.16816.F32 R64, R4, R26, R64 ;  /* 0x0000001a0440723c */ /* 0x000fe80000001840 */
[----:B------:R-:W-:Y:S04]  /*4af0*/  LEA R5, -R231, RZ, 0x6 ;  /* 0x000000ffe7057211 */ /* 0x000fe800078e31ff */
        /* <DEDUP_REMOVED lines=35> */
.L_x_145:
[----:B------:R-:W-:Y:S01]  /*4d30*/  LDSM.16.M88.4 R100, [R201] ;  /* 0x00000000c964783b */ /* 0x000fe20000000200 */
[----:B------:R-:W-:Y:S02]  /*4d40*/  ISETP.GT.AND P3, PT, R242, R223, PT ;  /* 0x000000dff200720c */ /* 0x000fe40003f64270 */
        /* <DEDUP_REMOVED lines=9> */
[----:B------:R-:W-:Y:S04]  /*4de0*/  LDSM.16.M88.4 R184, [R200] ;  /* 0x00000000c8b8783b */ /* 0x000fe80000000200 */
[----:B------:R-:W4:Y:S04]  /*4df0*/  LDSM.16.MT88.4 R188, [R207+0xd000] ;  /* 0x00d00000cfbc783b */ /* 0x000f280000004200 */
[----:B------:R-:W4:Y:S01]  /*4e00*/  LDSM.16.M88.4 R192, [R200+0x1000] ;  /* 0x00100000c8c0783b */ /* 0x000f220000000200 */
        /* <DEDUP_REMOVED lines=8> */
[----:B------:R-:W1:Y:S07]  /*4e90*/  LDSM.16.MT88.4 R100, [R207+0xf000] ;  /* 0x00f00000cf64783b */ /* 0x000e6e0000004200 */
[-C--:B----4-:R-:W-:Y:S08]  /*4ea0*/  HMMA.16816.F32 R4, R104, R108.reuse, R4 ;  /* 0x0000006c6804723c */ /* 0x090ff00000001804 */
[C---:B------:R-:W-:Y:S08]  /*4eb0*/  HMMA.16816.F32 R8, R112.reuse, R108, R8 ;  /* 0x0000006c7008723c */ /* 0x040ff00000001808 */
[-C--:B------:R-:W-:Y:S08]  /*4ec0*/  HMMA.16816.F32 R12, R112, R110.reuse, R12 ;  /* 0x0000006e700c723c */ /* 0x080ff0000000180c */
[C---:B------:R-:W-:Y:S01]  /*4ed0*/  HMMA.16816.F32 R16, R104.reuse, R110, R16 ;  /* 0x0000006e6810723c */ /* 0x040fe20000001810 */
[----:B------:R-:W-:Y:S07]  /*4ee0*/  LDSM.16.MT88.4 R108, [R207+0xd800] ;  /* 0x00d80000cf6c783b */ /* 0x000fee0000004200 */
[-C--:B------:R-:W-:Y:S08]  /*4ef0*/  HMMA.16816.F32 R20, R104, R180.reuse, R20 ;  /* 0x000000b46814723c */ /* 0x080ff00000001814 */
[C---:B------:R-:W-:Y:S04]  /*4f00*/  HMMA.16816.F32 R24, R112.reuse, R180, R24 ;  /* 0x000000b47018723c */ /* 0x040fe80000001818 */
[C---:B------:R-:W-:Y:S04]  /*4f10*/  LEA R180, P0, R236.reuse, R248, 0x2 ;  /* 0x000000f8ecb47211 */ /* 0x040fe800078010ff */
[-C--:B------:R-:W-:Y:S01]  /*4f20*/  HMMA.16816.F32 R28, R112, R182.reuse, R28 ;  /* 0x000000b6701c723c */ /* 0x080fe2000000181c */
[----:B------:R-:W-:Y:S02]  /*4f30*/  LDSM.16.M88.4 R112, [R3+0x1000] ;  /* 0x001000000370783b */ /* 0x000fe40000000200 */
[----:B------:R-:W-:Y:S05]  /*4f40*/  LEA.HI.X.SX32 R181, R236, R249, 0x2, P0 ;  /* 0x000000f9ecb57211 */ /* 0x000fea00000f16ff */
[----:B------:R-:W-:Y:S01]  /*4f50*/  HMMA.16816.F32 R32, R104, R182, R32 ;  /* 0x000000b66820723c */ /* 0x000fe20000001820 */
[----:B------:R-:W2:Y:S03]  /*4f60*/  LDSM.16.M88.4 R104, [R3] ;  /* 0x000000000368783b */ /* 0x000ea60000000200 */
[C---:B------:R-:W-:Y:S04]  /*4f70*/  LEA R182, P0, R231.reuse, R180, 0x5 ;  /* 0x000000b4e7b67211 */ /* 0x040fe800078028ff */
[-C--:B------:R-:W-:Y:S05]  /*4f80*/  HMMA.16816.F32 R4, R184, R188.reuse, R4 ;  /* 0x000000bcb804723c */ /* 0x080fea0000001804 */
[C---:B------:R-:W-:Y:S03]  /*4f90*/  LEA.HI.X.SX32 R183, R231.reuse, R181, 0x5, P0 ;  /* 0x000000b5e7b77211 */ /* 0x040fe600000f2eff */
[C---:B------:R-:W-:Y:S04]  /*4fa0*/  HMMA.16816.F32 R8, R192.reuse, R188, R8 ;  /* 0x000000bcc008723c */ /* 0x040fe80000001808 */
[C---:B------:R-:W-:Y:S04]  /*4fb0*/  LEA R188, P0, R231.reuse, R182, 0x5 ;  /* 0x000000b6e7bc7211 */ /* 0x040fe800078028ff */
[-C--:B------:R-:W-:Y:S03]  /*4fc0*/  HMMA.16816.F32 R12, R192, R190.reuse, R12 ;  /* 0x000000bec00c723c */ /* 0x080fe6000000180c */
[C---:B------:R-:W-:Y:S05]  /*4fd0*/  LEA.HI.X.SX32 R189, R231.reuse, R183, 0x5, P0 ;  /* 0x000000b7e7bd7211 */ /* 0x040fea00000f2eff */
[C---:B------:R-:W-:Y:S04]  /*4fe0*/  HMMA.16816.F32 R16, R184.reuse, R190, R16 ;  /* 0x000000beb810723c */ /* 0x040fe80000001810 */
[C---:B------:R-:W-:Y:S04]  /*4ff0*/  LEA R190, P0, R231.reuse, R188, 0x5 ;  /* 0x000000bce7be7211 */ /* 0x040fe800078028ff */
[-C--:B-1----:R-:W-:Y:S03]  /*5000*/  HMMA.16816.F32 R20, R184, R100.reuse, R20 ;  /* 0x00000064b814723c */ /* 0x082fe60000001814 */
[C---:B------:R-:W-:Y:S05]  /*5010*/  LEA.HI.X.SX32 R191, R231.reuse, R189, 0x5, P0 ;  /* 0x000000bde7bf7211 */ /* 0x040fea00000f2eff */
[C---:B------:R-:W-:Y:S08]  /*5020*/  HMMA.16816.F32 R24, R192.reuse, R100, R24 ;  /* 0x00000064c018723c */ /* 0x040ff00000001818 */
[-C--:B------:R-:W-:Y:S08]  /*5030*/  HMMA.16816.F32 R28, R192, R102.reuse, R28 ;  /* 0x00000066c01c723c */ /* 0x080ff0000000181c */
[----:B------:R-:W-:Y:S01]  /*5040*/  HMMA.16816.F32 R32, R184, R102, R32 ;  /* 0x00000066b820723c */ /* 0x000fe20000001820 */
[----:B------:R-:W1:Y:S03]  /*5050*/  LDSM.16.MT88.4 R100, [R207+0xf800] ;  /* 0x00f80000cf64783b */ /* 0x000e660000004200 */
[C---:B------:R-:W-:Y:S04]  /*5060*/  LEA R186, P0, R231.reuse, R190, 0x5 ;  /* 0x000000bee7ba7211 */ /* 0x040fe800078028ff */
[-C--:B--2---:R-:W-:Y:S05]  /*5070*/  HMMA.16816.F32 R4, R104, R108.reuse, R4 ;  /* 0x0000006c6804723c */ /* 0x084fea0000001804 */
        /* <DEDUP_REMOVED lines=8> */
[C---:B------:R-:W-:Y:S04]  /*5100*/  IMAD.WIDE R108, R231.reuse, -0xc0, R192 ;  /* 0xffffff40e76c7825 */ /* 0x040fe800078e02c0 */
[-C--:B-1----:R-:W-:Y:S03]  /*5110*/  HMMA.16816.F32 R20, R104, R100.reuse, R20 ;  /* 0x000000646814723c */ /* 0x082fe60000001814 */
[C---:B------:R-:W-:Y:S04]  /*5120*/  LEA R110, P0, R231.reuse, R108, 0x5 ;  /* 0x0000006ce76e7211 */ /* 0x040fe800078028ff */
[C---:B------:R-:W-:Y:S01]  /*5130*/  LEA.HI.X.SX32 R111, R231.reuse, R109, 0x5, P0 ;  /* 0x0000006de76f7211 */ /* 0x040fe200000f2eff */
[C---:B------:R-:W-:Y:S04]  /*5140*/  HMMA.16816.F32 R24, R112.reuse, R100, R24 ;  /* 0x000000647018723c */ /* 0x040fe80000001818 */
[C---:B------:R-:W-:Y:S04]  /*5150*/  LEA R194, P0, R231.reuse, R110, 0x5 ;  /* 0x0000006ee7c27211 */ /* 0x040fe800078028ff */
[-C--:B------:R-:W-:Y:S03]  /*5160*/  HMMA.16816.F32 R28, R112, R102.reuse, R28 ;  /* 0x00000066701c723c */ /* 0x080fe6000000181c */
[C---:B------:R-:W-:Y:S02]  /*5170*/  LEA.HI.X.SX32 R195, R231.reuse, R111, 0x5, P0 ;  /* 0x0000006fe7c37211 */ /* 0x040fe400000f2eff */
[C---:B------:R-:W-:Y:S03]  /*5180*/  LEA R114, P0, R231.reuse, R194, 0x5 ;  /* 0x000000c2e7727211 */ /* 0x040fe600078028ff */
[----:B------:R-:W-:Y:S04]  /*5190*/  HMMA.16816.F32 R32, R104, R102, R32 ;  /* 0x000000666820723c */ /* 0x000fe80000001820 */
[----:B------:R-:W-:Y:S01]  /*51a0*/  @P4 IMAD.WIDE.U32 R104, R210, 0x4, R250 ;  /* 0x00000004d2684825 */ /* 0x000fe200078e00fa */
[C---:B------:R-:W-:Y:S02]  /*51b0*/  LEA.HI.X.SX32 R115, R231.reuse, R195, 0x5, P0 ;  /* 0x000000c3e7737211 */ /* 0x040fe400000f2eff */
[C---:B------:R-:W-:Y:S02]  /*51c0*/  LEA R112, P0, R231.reuse, R114, 0x5 ;  /* 0x00000072e7707211 */ /* 0x040fe400078028ff */
[----:B------:R-:W5:Y:S02]  /*51d0*/  @P4 LDG.E R239, desc[UR20][R104.64+-0x100] ;  /* 0xffff001468ef4981 */ /* 0x000f64000c1e1900 */
[C---:B------:R-:W-:Y:S02]  /*51e0*/  LEA.HI.X.SX32 R113, R231.reuse, R115, 0x5, P0 ;  /* 0x00000073e7717211 */ /* 0x040fe400000f2eff */
[----:B------:R1:W5:Y:S01]  /*51f0*/  @P4 LDG.E R238, desc[UR20][R104.64+-0xe0] ;  /* 0xffff201468ee4981 */ /* 0x000362000c1e1900 */
[C---:B------:R-:W-:Y:S03]  /*5200*/  LEA R102, P0, R231.reuse, R112, 0x5 ;  /* 0x00000070e7667211 */ /* 0x040fe600078028ff */
[----:B------:R2:W-:Y:S01]  /*5210*/  REDG.E.ADD.F32.FTZ.RN.STRONG.GPU desc[UR20][R248.64], R4 ;  /* 0x00000004f80079a6 */ /* 0x0005e2000c12f314 */
[C---:B------:R-:W-:Y:S02]  /*5220*/  LEA.HI.X.SX32 R103, R231.reuse, R113, 0x5, P0 ;  /* 0x00000071e7677211 */ /* 0x040fe400000f2eff */
[C---:B------:R-:W-:Y:S01]  /*5230*/  LEA R106, P0, R231.reuse, R102, 0x5 ;  /* 0x00000066e76a7211 */ /* 0x040fe200078028ff */
[----:B------:R3:W-:Y:S03]  /*5240*/  REDG.E.ADD.F32.FTZ.RN.STRONG.GPU desc[UR20][R180.64], R5 ;  /* 0x00000005b40079a6 */ /* 0x0007e6000c12f314 */
[C---:B------:R-:W-:Y:S01]  /*5250*/  LEA.HI.X.SX32 R107, R231.reuse, R103, 0x5, P0 ;  /* 0x00000067e76b7211 */ /* 0x040fe200000f2eff */
[----:B------:R4:W-:Y:S04]  /*5260*/  REDG.E.ADD.F32.FTZ.RN.STRONG.GPU desc[UR20][R182.64], R6 ;  /* 0x00000006b60079a6 */ /* 0x0009e8000c12f314 */
[----:B------:R4:W-:Y:S04]  /*5270*/  REDG.E.ADD.F32.FTZ.RN.STRONG.GPU desc[UR20][R188.64], R7 ;  /* 0x00000007bc0079a6 */ /* 0x0009e8000c12f314 */
[----:B------:R4:W-:Y:S04]  /*5280*/  REDG.E.ADD.F32.FTZ.RN.STRONG.GPU desc[UR20][R190.64], R8 ;  /* 0x00000008be0079a6 */ /* 0x0009e8000c12f314 */
[----:B------:R4:W-:Y:S01]  /*5290*/  REDG.E.ADD.F32.FTZ.RN.STRONG.GPU desc[UR20][R186.64], R9 ;  /* 0x00000009ba0079a6 */ /* 0x0009e2000c12f314 */
[C---:B-1----:R-:W-:Y:S03]  /*52a0*/  IMAD.WIDE R104, R231.reuse, -0xc0, R106 ;  /* 0xffffff40e7687825 */ /* 0x042fe600078e026a */
[----:B------:R1:W-:Y:S01]  /*52b0*/  REDG.E.ADD.F32.FTZ.RN.STRONG.GPU desc[UR20][R184.64], R10 ;  /* 0x0000000ab80079a6 */ /* 0x0003e2000c12f314 */
[C---:B--2---:R-:W-:Y:S03]  /*52c0*/  LEA R4, P0, R231.reuse, R104, 0x5 ;  /* 0x00000068e7047211 */ /* 0x044fe600078028ff */
[----:B------:R-:W-:Y:S01]  /*52d0*/  REDG.E.ADD.F32.FTZ.RN.STRONG.GPU desc[UR20][R192.64], R11 ;  /* 0x0000000bc00079a6 */ /* 0x000fe2000c12f314 */
[C---:B---3--:R-:W-:Y:S03]  /*52e0*/  LEA.HI.X.SX32 R5, R231.reuse, R105, 0x5, P0 ;  /* 0x00000069e7057211 */ /* 0x048fe600000f2eff */
[----:B------:R-:W-:Y:S01]  /*52f0*/  REDG.E.ADD.F32.FTZ.RN.STRONG.GPU desc[UR20][R248.64+0x80], R16 ;  /* 0x00008010f80079a6 */ /* 0x000fe2000c12f314 */
[C---:B------:R-:W-:Y:S03]  /*5300*/  LEA R180, P0, R231.reuse, R4, 0x5 ;  /* 0x00000004e7b47211 */ /* 0x040fe600078028ff */
[----:B------:R2:W-:Y:S01]  /*5310*/  REDG.E.ADD.F32.FTZ.RN.STRONG.GPU desc[UR20][R108.64+0x80], R17 ;  /* 0x000080116c0079a6 */ /* 0x0005e2000c12f314 */
[C---:B------:R-:W-:Y:S02]  /*5320*/  LEA.HI.X.SX32 R181, R231.reuse, R5, 0x5, P0 ;  /* 0x00000005e7b57211 */ /* 0x040fe400000f2eff */
[C---:B------:R-:W-:Y:S01]  /*5330*/  LEA R100, P0, R231.reuse, R180, 0x5 ;  /* 0x000000b4e7647211 */ /* 0x040fe200078028ff */
[----:B------:R-:W-:Y:S03]  /*5340*/  REDG.E.ADD.F32.FTZ.RN.STRONG.GPU desc[UR20][R110.64+0x80], R18 ;  /* 0x000080126e0079a6 */ /* 0x000fe6000c12f314 */
[C---:B------:R-:W-:Y:S01]  /*5350*/  LEA.HI.X.SX32 R101, R231.reuse, R181, 0x5, P0 ;  /* 0x000000b5e7657211 */ /* 0x040fe200000f2eff */
[----:B------:R-:W-:Y:S01]  /*5360*/  REDG.E.ADD.F32.FTZ.RN.STRONG.GPU desc[UR20][R194.64+0x80], R19 ;  /* 0x00008013c20079a6 */ /* 0x000fe2000c12f314 */
[C---:B----4-:R-:W-:Y:S03]  /*5370*/  LEA R182, P0, R231.reuse, R100, 0x5 ;  /* 0x00000064e7b67211 */ /* 0x050fe600078028ff */
[----:B------:R-:W-:Y:S01]  /*5380*/  REDG.E.ADD.F32.FTZ.RN.STRONG.GPU desc[UR20][R114.64+0x80], R12 ;  /* 0x0000800c720079a6 */ /* 0x000fe2000c12f314 */
[C---:B------:R-:W-:Y:S02]  /*5390*/  LEA.HI.X.SX32 R183, R231.reuse, R101, 0x5, P0 ;  /* 0x00000065e7b77211 */ /* 0x040fe400000f2eff */
[C---:B------:R-:W-:Y:S01]  /*53a0*/  LEA R188, P0, R231.reuse, R182, 0x5 ;  /* 0x000000b6e7bc7211 */ /* 0x040fe200078028ff */
[----:B------:R-:W-:Y:S03]  /*53b0*/  REDG.E.ADD.F32.FTZ.RN.STRONG.GPU desc[UR20][R112.64+0x80], R13 ;  /* 0x0000800d700079a6 */ /* 0x000fe6000c12f314 */
[C---:B------:R-:W-:Y:S01]  /*53c0*/  LEA.HI.X.SX32 R189, R231.reuse, R183, 0x5, P0 ;  /* 0x000000b7e7bd7211 */ /* 0x040fe200000f2eff */
[----:B------:R-:W-:Y:S01]  /*53d0*/  REDG.E.ADD.F32.FTZ.RN.STRONG.GPU desc[UR20][R102.64+0x80], R14 ;  /* 0x0000800e660079a6 */ /* 0x000fe2000c12f314 */
[C---:B------:R-:W-:Y:S03]  /*53e0*/  LEA R190, P0, R231.reuse, R188, 0x5 ;  /* 0x000000bce7be7211 */ /* 0x040fe600078028ff */
[----:B------:R3:W-:Y:S01]  /*53f0*/  REDG.E.ADD.F32.FTZ.RN.STRONG.GPU desc[UR20][R106.64+0x80], R15 ;  /* 0x0000800f6a0079a6 */ /* 0x0007e2000c12f314 */
[C---:B------:R-:W-:Y:S03]  /*5400*/  LEA.HI.X.SX32 R191, R231.reuse, R189, 0x5, P0 ;  /* 0x000000bde7bf7211 */ /* 0x040fe600000f2eff */
[----:B------:R-:W-:Y:S01]  /*5410*/  REDG.E.ADD.F32.FTZ.RN.STRONG.GPU desc[UR20][R248.64+0x100], R20 ;  /* 0x00010014f80079a6 */ /* 0x000fe2000c12f314 */
[C---:B------:R-:W-:Y:S03]  /*5420*/  IMAD.WIDE R6, R231.reuse, -0xc0, R190 ;  /* 0xffffff40e7067825 */ /* 0x040fe600078e02be */
[----:B------:R-:W-:Y:S01]  /*5430*/  REDG.E.ADD.F32.FTZ.RN.STRONG.GPU desc[UR20][R104.64+0x100], R21 ;  /* 0x00010015680079a6 */ /* 0x000fe2000c12f314 */
[C---:B------:R-:W-:Y:S03]  /*5440*/  LEA R186, P0, R231.reuse, R6, 0x5 ;  /* 0x00000006e7ba7211 */ /* 0x040fe600078028ff */
[----:B------:R-:W-:Y:S01]  /*5450*/  REDG.E.ADD.F32.FTZ.RN.STRONG.GPU desc[UR20][R4.64+0x100], R22 ;  /* 0x00010016040079a6 */ /* 0x000fe2000c12f314 */
[C---:B------:R-:W-:Y:S03]  /*5460*/  LEA.HI.X.SX32 R187, R231.reuse, R7, 0x5, P0 ;  /* 0x00000007e7bb7211 */ /* 0x040fe600000f2eff */
[----:B------:R-:W-:Y:S01]  /*5470*/  REDG.E.ADD.F32.FTZ.RN.STRONG.GPU desc[UR20][R180.64+0x100], R23 ;  /* 0x00010017b40079a6 */ /* 0x000fe2000c12f314 */
[C---:B------:R-:W-:Y:S03]  /*5480*/  LEA R8, P0, R231.reuse, R186, 0x5 ;  /* 0x000000bae7087211 */ /* 0x040fe600078028ff */
[----:B------:R-:W-:Y:S01]  /*5490*/  REDG.E.ADD.F32.FTZ.RN.STRONG.GPU desc[UR20][R100.64+0x100], R24 ;  /* 0x00010018640079a6 */ /* 0x000fe2000c12f314 */
[C---:B------:R-:W-:Y:S02]  /*54a0*/  LEA.HI.X.SX32 R9, R231.reuse, R187, 0x5, P0 ;  /* 0x000000bbe7097211 */ /* 0x040fe400000f2eff */
[C---:B-1----:R-:W-:Y:S01]  /*54b0*/  LEA R184, P0, R231.reuse, R8, 0x5 ;  /* 0x00000008e7b87211 */ /* 0x042fe200078028ff */
[----:B------:R-:W-:Y:S03]  /*54c0*/  REDG.E.ADD.F32.FTZ.RN.STRONG.GPU desc[UR20][R182.64+0x100], R25 ;  /* 0x00010019b60079a6 */ /* 0x000fe6000c12f314 */
[C---:B------:R-:W-:Y:S01]  /*54d0*/  LEA.HI.X.SX32 R185, R231.reuse, R9, 0x5, P0 ;  /* 0x00000009e7b97211 */ /* 0x040fe200000f2eff */
[----:B------:R-:W-:Y:S01]  /*54e0*/  REDG.E.ADD.F32.FTZ.RN.STRONG.GPU desc[UR20][R188.64+0x100], R26 ;  /* 0x0001001abc0079a6 */ /* 0x000fe2000c12f314 */
[C---:B--2---:R-:W-:Y:S03]  /*54f0*/  LEA R108, P0, R231.reuse, R184, 0x5 ;  /* 0x000000b8e76c7211 */ /* 0x044fe600078028ff */
[----:B------:R-:W-:Y:S01]  /*5500*/  REDG.E.ADD.F32.FTZ.RN.STRONG.GPU desc[UR20][R190.64+0x100], R27 ;  /* 0x0001001bbe0079a6 */ /* 0x000fe2000c12f314 */
[C---:B------:R-:W-:Y:S02]  /*5510*/  LEA.HI.X.SX32 R109, R231.reuse, R185, 0x5, P0 ;  /* 0x000000b9e76d7211 */ /* 0x040fe400000f2eff */
[C---:B------:R-:W-:Y:S01]  /*5520*/  LEA R192, P0, R231.reuse, R108, 0x5 ;  /* 0x0000006ce7c07211 */ /* 0x040fe200078028ff */
[----:B------:R-:W-:Y:S03]  /*5530*/  REDG.E.ADD.F32.FTZ.RN.STRONG.GPU desc[UR20][R248.64+0x180], R32 ;  /* 0x00018020f80079a6 */ /* 0x000fe6000c12f314 */
[C---:B------:R-:W-:Y:S01]  /*5540*/  LEA.HI.X.SX32 R193, R231.reuse, R109, 0x5, P0 ;  /* 0x0000006de7c17211 */ /* 0x040fe200000f2eff */
[----:B------:R-:W-:Y:S01]  /*5550*/  REDG.E.ADD.F32.FTZ.RN.STRONG.GPU desc[UR20][R6.64+0x180], R33 ;  /* 0x00018021060079a6 */ /* 0x000fe2000c12f314 */
[C---:B---3--:R-:W-:Y:S03]  /*5560*/  LEA R106, P0, R231.reuse, R192, 0x5 ;  /* 0x000000c0e76a7211 */ /* 0x048fe600078028ff */
[----:B------:R-:W-:Y:S01]  /*5570*/  REDG.E.ADD.F32.FTZ.RN.STRONG.GPU desc[UR20][R186.64+0x180], R34 ;  /* 0x00018022ba0079a6 */ /* 0x000fe2000c12f314 */
[----:B------:R-:W-:Y:S03]  /*5580*/  LEA.HI.X.SX32 R107, R231, R193, 0x5, P0 ;  /* 0x000000c1e76b7211 */ /* 0x000fe600000f2eff */
[----:B------:R-:W-:Y:S04]  /*5590*/  REDG.E.ADD.F32.FTZ.RN.STRONG.GPU desc[UR20][R8.64+0x180], R35 ;  /* 0x00018023080079a6 */ /* 0x000fe8000c12f314 */
[----:B------:R-:W-:Y:S04]  /*55a0*/  REDG.E.ADD.F32.FTZ.RN.STRONG.GPU desc[UR20][R184.64+0x180], R28 ;  /* 0x0001801cb80079a6 */ /* 0x000fe8000c12f314 */
[----:B------:R-:W-:Y:S04]  /*55b0*/  LDSM.16.MT88.4 R4, [R203+-0x2000] ;  /* 0xffe00000cb04783b */ /* 0x000fe80000004200 */
[----:B------:R-:W1:Y:S04]  /*55c0*/  LDSM.16.MT88.4 R8, [R196] ;  /* 0x00000000c408783b */ /* 0x000e680000004200 */
[----:B------:R-:W-:Y:S04]  /*55d0*/  REDG.E.ADD.F32.FTZ.RN.STRONG.GPU desc[UR20][R108.64+0x180], R29 ;  /* 0x0001801d6c0079a6 */ /* 0x000fe8000c12f314 */
        /* <DEDUP_REMOVED lines=166> */
[----:B------:R-:W1:Y:S04]  /*6040*/  LDCU.64 UR4, c[0x0][0x5a8] ;  /* 0x0000b500ff0477ac */ /* 0x000e680008000a00 */
[----:B--2---:R-:W-:Y:S02]  /*6050*/  IMAD R3, R3, UR10, RZ ;  /* 0x0000000a03037c24 */ /* 0x004fe4000f8e02ff */
[----:B------:R-:W-:-:S04]  /*6060*/  IMAD.WIDE.U32 R4, R244, UR10, RZ ;  /* 0x0000000af4047c25 */ /* 0x000fc8000f8e00ff */
[----:B------:R-:W-:-:S05]  /*6070*/  IMAD R0, R244, UR11, R3 ;  /* 0x0000000bf4007c24 */ /* 0x000fca000f8e0203 */
[----:B------:R-:W-:-:S03]  /*6080*/  IADD3 R5, PT, PT, R5, R0, RZ ;  /* 0x0000000005057210 */ /* 0x000fc60007ffe0ff */
[----:B-1----:R-:W-:-:S04]  /*6090*/  IMAD.WIDE.U32 R30, R211, UR4, R4 ;  /* 0x00000004d31e7c25 */ /* 0x002fc8000f8e0004 */
[----:B------:R-:W-:Y:S01]  /*60a0*/  IMAD R28, R211, UR5, R31 ;  /* 0x00000005d31c7c24 */ /* 0x000fe2000f8e021f */
[----:B------:R-:W-:Y:S05]  /*60b0*/  BRA `(.L_x_148) ;  /* 0x0000000000147947 */ /* 0x000fea0003800000 */
.L_x_147:
[----:B------:R-:W2:Y:S01]  /*60c0*/  LDCU.64 UR10, c[0x0][0x5c0] ;  /* 0x0000b800ff0a77ac */ /* 0x000ea20008000a00 */
[----:B------:R-:W-:-:S05]  /*60d0*/  IADD3 R30, PT, PT, R244, R245, RZ ;  /* 0x000000f5f41e7210 */ /* 0x000fca0007ffe0ff */
[C---:B--2---:R-:W-:Y:S02]  /*60e0*/  IMAD R28, R30.reuse, UR11, RZ ;  /* 0x0000000b1e1c7c24 */ /* 0x044fe4000f8e02ff */
[----:B------:R-:W-:-:S05]  /*60f0*/  IMAD.WIDE.U32 R30, R30, UR10, RZ ;  /* 0x0000000a1e1e7c25 */ /* 0x000fca000f8e00ff */
[----:B------:R-:W-:Y:S02]  /*6100*/  IADD3 R28, PT, PT, R31, R28, RZ ;  /* 0x0000001c1f1c7210 */ /* 0x000fe40007ffe0ff */
.L_x_148:
        /* <DEDUP_REMOVED lines=10> */
[----:B------:R-:W-:Y:S06]  /*61b0*/  BRA `(.L_x_150) ;  /* 0x0000000000147947 */ /* 0x000fec0003800000 */
.L_x_149:
[----:B------:R-:W2:Y:S01]  /*61c0*/  LDCU.64 UR6, c[0x0][0x5c8] ;  /* 0x0000b900ff0677ac */ /* 0x000ea20008000a00 */
[----:B-1----:R-:W-:-:S05]  /*61d0*/  IADD3 R36, PT, PT, R244, R245, RZ ;  /* 0x000000f5f4247210 */ /* 0x002fca0007ffe0ff */
[C---:B--2---:R-:W-:Y:S02]  /*61e0*/  IMAD R3, R36.reuse, UR7, RZ ;  /* 0x0000000724037c24 */ /* 0x044fe4000f8e02ff */
[----:B------:R-:W-:-:S05]  /*61f0*/  IMAD.WIDE.U32 R36, R36, UR6, RZ ;  /* 0x0000000624247c25 */ /* 0x000fca000f8e00ff */
[----:B------:R-:W-:-:S07]  /*6200*/  IADD3 R3, PT, PT, R37, R3, RZ ;  /* 0x0000000325037210 */ /* 0x000fce0007ffe0ff */
.L_x_150:
[----:B------:R-:W-:Y:S01]  /*6210*/  BAR.SYNC.DEFER_BLOCKING 0x0 ;  /* 0x0000000000007b1d */ /* 0x000fe20000010000 */
[----:B------:R-:W-:-:S04]  /*6220*/  IMAD.SHL.U32 R0, R215, 0x40, RZ ;  /* 0x00000040d7007824 */ /* 0x000fc800078e00ff */
[----:B------:R-:W-:Y:S01]  /*6230*/  IMAD.WIDE.U32 R32, R0, UR10, RZ ;  /* 0x0000000a00207c25 */ /* 0x000fe2000f8e00ff */
[----:B------:R-:W-:Y:S01]  /*6240*/  SHF.R.S32.HI R2, RZ, 0x1f, R0 ;  /* 0x0000001fff027819 */ /* 0x000fe20000011400 */
[----:B------:R-:W1:Y:S01]  /*6250*/  LDCU.64 UR4, c[0x0][0x5d8] ;  /* 0x0000bb00ff0477ac */ /* 0x000e620008000a00 */
[----:B------:R-:W-:Y:S01]  /*6260*/  BSSY.RECONVERGENT B0, `(.L_x_151) ;  /* 0x0000024000007945 */ /* 0x000fe20003800200 */
[----:B------:R-:W-:Y:S02]  /*6270*/  LOP3.LUT R31, R32, 0x38, R213, 0xf8, !PT ;  /* 0x00000038201f7812 */ /* 0x000fe400078ef8d5 */
[----:B------:R-:W-:Y:S01]  /*6280*/  IMAD R29, R2, UR10, RZ ;  /* 0x0000000a021d7c24 */ /* 0x000fe2000f8e02ff */
[----:B------:R-:W-:Y:S02]  /*6290*/  SHF.L.U32 R32, R215, 0x6, RZ ;  /* 0x00000006d7207819 */ /* 0x000fe400000006ff */
[----:B------:R-:W-:Y:S01]  /*62a0*/  IADD3 R42, P0, PT, R30, R31, RZ ;  /* 0x0000001f1e2a7210 */ /* 0x000fe20007f1e0ff */
[----:B------:R-:W-:Y:S01]  /*62b0*/  IMAD R29, R0, UR11, R29 ;  /* 0x0000000b001d7c24 */ /* 0x000fe2000f8e021d */
[----:B------:R-:W-:Y:S01]  /*62c0*/  IADD3 R30, PT, PT, R214, 0x20, RZ ;  /* 0x00000020d61e7810 */ /* 0x000fe20007ffe0ff */
[----:B------:R-:W-:-:S03]  /*62d0*/  IMAD.IADD R243, R243, 0x1, -R32 ;  /* 0x00000001f3f37824 */ /* 0x000fc600078e0a20 */
[----:B------:R-:W-:Y:S02]  /*62e0*/  IADD3.X R43, PT, PT, R28, R33, R29, P0, !PT ;  /* 0x000000211c2b7210 */ /* 0x000fe400007fe41d */
[-C--:B------:R-:W-:Y:S01]  /*62f0*/  ISETP.GE.AND P2, PT, R214, R243.reuse, PT ;  /* 0x000000f3d600720c */ /* 0x080fe20003f46270 */
[----:B------:R2:W3:Y:S01]  /*6300*/  LDS.128 R24, [R221+0xd000] ;  /* 0x00d00000dd187984 */ /* 0x0004e20000000c00 */
[----:B-1----:R-:W-:Y:S01]  /*6310*/  IMAD.WIDE.U32 R42, R208, UR4, R42 ;  /* 0x00000004d02a7c25 */ /* 0x002fe2000f8e002a */
[----:B------:R-:W-:Y:S02]  /*6320*/  IADD3 R38, P0, PT, R214, 0x20, RZ ;  /* 0x00000020d6267810 */ /* 0x000fe40007f1e0ff */
[----:B------:R2:W1:Y:S01]  /*6330*/  LDS.128 R20, [R221+0xf000] ;  /* 0x00f00000dd147984 */ /* 0x0004620000000c00 */
[----:B------:R-:W-:Y:S01]  /*6340*/  IMAD R39, R208, UR5, R43 ;  /* 0x00000005d0277c24 */ /* 0x000fe2000f8e022b */
[----:B------:R-:W-:Y:S01]  /*6350*/  ISETP.GE.AND P4, PT, R30, R243, PT ;  /* 0x000000f31e00720c */ /* 0x000fe20003f86270 */
[----:B------:R-:W-:Y:S01]  /*6360*/  IMAD.X R37, RZ, RZ, RZ, P0 ;  /* 0x000000ffff257224 */ /* 0x000fe200000e06ff */
[----:B------:R2:W4:Y:S04]  /*6370*/  LDS.128 R16, [R221+0x10000] ;  /* 0x01000000dd107984 */ /* 0x0005280000000c00 */
        /* <DEDUP_REMOVED lines=9> */
[----:B------:R-:W-:-:S04]  /*6410*/  IMAD.WIDE.U32 R46, R214, UR10, R40 ;  /* 0x0000000ad62e7c25 */ /* 0x000fc8000f8e0028 */
[----:B------:R-:W-:Y:S01]  /*6420*/  IMAD R40, R214, UR11, R47 ;  /* 0x0000000bd6287c24 */ /* 0x000fe2000f8e022f */
[----:B---3--:R-:W-:Y:S02]  /*6430*/  ISETP.GE.AND P1, PT, R212, UR12, PT ;  /* 0x0000000cd4007c0c */ /* 0x008fe4000bf26270 */
[----:B------:R-:W-:Y:S02]  /*6440*/  ISETP.GE.AND P0, PT, R218, UR12, PT ;  /* 0x0000000cda007c0c */ /* 0x000fe4000bf06270 */
[----:B----4-:R-:W-:-:S04]  /*6450*/  LEA R44, P3, R46, UR4, 0x1 ;  /* 0x000000042e2c7c11 */ /* 0x010fc8000f8608ff */
[----:B------:R-:W-:-:S05]  /*6460*/  LEA.HI.X R45, R46, UR5, R40, 0x1, P3 ;  /* 0x000000052e2d7c11 */ /* 0x000fca00098f0c28 */
[----:B------:R-:W3:Y:S04]  /*6470*/  @!P1 LDS.128 R28, [R221+0xc000] ;  /* 0x00c00000dd1c9984 */ /* 0x000ee80000000c00 */
[----:B--2---:R2:W-:Y:S04]  /*6480*/  @!P0 STG.E.128 desc[UR20][R44.64+0x80], R32 ;  /* 0x000080202c008986 */ /* 0x0045e8000c101d14 */
[----:B---3--:R2:W-:Y:S02]  /*6490*/  @!P1 STG.E.128 desc[UR20][R44.64], R28 ;  /* 0x0000001c2c009986 */ /* 0x0085e4000c101d14 */
.L_x_152:
[----:B------:R-:W-:Y:S05]  /*64a0*/  BSYNC.RECONVERGENT B0 ;  /* 0x0000000000007941 */ /* 0x000fea0003800200 */
.L_x_151:
[----:B------:R-:W-:Y:S04]  /*64b0*/  BSSY.RECONVERGENT B0, `(.L_x_153) ;  /* 0x0000010000007945 */ /* 0x000fe80003800200 */
[----:B------:R-:W-:Y:S05]  /*64c0*/  @P4 BRA `(.L_x_154) ;  /* 0x0000000000384947 */ /* 0x000fea0003800000 */
[----:B------:R-:W3:Y:S01]  /*64d0*/  LDCU UR12, c[0x0][0x440] ;  /* 0x00008800ff0c77ac */ /* 0x000ee20008000800 */
[----:B--2---:R-:W-:Y:S01]  /*64e0*/  MOV R31, R39 ;  /* 0x00000027001f7202 */ /* 0x004fe20000000f00 */
[----:B------:R-:W-:Y:S01]  /*64f0*/  IMAD R29, R37, UR10, RZ ;  /* 0x0000000a251d7c24 */ /* 0x000fe2000f8e02ff */
[----:B------:R-:W2:Y:S01]  /*6500*/  LDCU.64 UR4, c[0x0][0x560] ;  /* 0x0000ac00ff0477ac */ /* 0x000ea20008000a00 */
[----:B------:R-:W-:Y:S02]  /*6510*/  IMAD.MOV.U32 R30, RZ, RZ, R42 ;  /* 0x000000ffff1e7224 */ /* 0x000fe400078e002a */
[C---:B------:R-:W-:Y:S02]  /*6520*/  IMAD R29, R38.reuse, UR11, R29 ;  /* 0x0000000b261d7c24 */ /* 0x040fe4000f8e021d */
[----:B------:R-:W-:-:S04]  /*6530*/  IMAD.WIDE.U32 R30, R38, UR10, R30 ;  /* 0x0000000a261e7c25 */ /* 0x000fc8000f8e001e */
[----:B------:R-:W-:Y:S01]  /*6540*/  IMAD.IADD R29, R29, 0x1, R31 ;  /* 0x000000011d1d7824 */ /* 0x000fe200078e021f */
[----:B---3--:R-:W-:Y:S02]  /*6550*/  ISETP.GE.AND P1, PT, R212, UR12, PT ;  /* 0x0000000cd4007c0c */ /* 0x008fe4000bf26270 */
[----:B------:R-:W-:Y:S02]  /*6560*/  ISETP.GE.AND P0, PT, R218, UR12, PT ;  /* 0x0000000cda007c0c */ /* 0x000fe4000bf06270 */
[----:B--2---:R-:W-:-:S04]  /*6570*/  LEA R28, P3, R30, UR4, 0x1 ;  /* 0x000000041e1c7c11 */ /* 0x004fc8000f8608ff */
[----:B------:R-:W-:-:S05]  /*6580*/  LEA.HI.X R29, R30, UR5, R29, 0x1, P3 ;  /* 0x000000051e1d7c11 */ /* 0x000fca00098f0c1d */
[----:B------:R2:W-:Y:S04]  /*6590*/  @!P1 STG.E.128 desc[UR20][R28.64], R24 ;  /* 0x000000181c009986 */ /* 0x0005e8000c101d14 */
[----:B-1----:R2:W-:Y:S02]  /*65a0*/  @!P0 STG.E.128 desc[UR20][R28.64+0x80], R20 ;  /* 0x000080141c008986 */ /* 0x0025e4000c101d14 */
.L_x_154:
[----:B------:R-:W-:Y:S05]  /*65b0*/  BSYNC.RECONVERGENT B0 ;  /* 0x0000000000007941 */ /* 0x000fea0003800200 */
.L_x_153:
[----:B-12---:R-:W-:Y:S01]  /*65c0*/  MOV R20, R212 ;  /* 0x000000d400147202 */ /* 0x006fe20000000f00 */
[----:B------:R-:W1:Y:S01]  /*65d0*/  LDCU.64 UR4, c[0x0][0x5e0] ;  /* 0x0000bc00ff0477ac */ /* 0x000e620008000a00 */
[----:B------:R-:W-:Y:S01]  /*65e0*/  MOV R21, RZ ;  /* 0x000000ff00157202 */ /* 0x000fe20000000f00 */
[----:B------:R-:W-:Y:S02]  /*65f0*/  BSSY.RECONVERGENT B0, `(.L_x_155) ;  /* 0x0000014000007945 */ /* 0x000fe40003800200 */
[----:B------:R-:W-:-:S04]  /*6600*/  IMAD.WIDE.U32 R22, R0, UR6, R20 ;  /* 0x0000000600167c25 */ /* 0x000fc8000f8e0014 */
[----:B------:R-:W-:Y:S01]  /*6610*/  IMAD R21, R2, UR6, RZ ;  /* 0x0000000602157c24 */ /* 0x000fe2000f8e02ff */
[----:B------:R-:W-:-:S03]  /*6620*/  IADD3 R22, P0, PT, R36, R22, RZ ;  /* 0x0000001624167210 */ /* 0x000fc60007f1e0ff */
[----:B------:R-:W-:-:S05]  /*6630*/  IMAD R0, R0, UR7, R21 ;  /* 0x0000000700007c24 */ /* 0x000fca000f8e0215 */
[----:B------:R-:W-:-:S03]  /*6640*/  IADD3.X R23, PT, PT, R3, R23, R0, P0, !PT ;  /* 0x0000001703177210 */ /* 0x000fc600007fe400 */
[----:B-1----:R-:W-:-:S04]  /*6650*/  IMAD.WIDE.U32 R22, R208, UR4, R22 ;  /* 0x00000004d0167c25 */ /* 0x002fc8000f8e0016 */
[----:B------:R-:W-:Y:S01]  /*6660*/  IMAD R3, R208, UR5, R23 ;  /* 0x00000005d0037c24 */ /* 0x000fe2000f8e0217 */
[----:B------:R-:W-:Y:S06]  /*6670*/  @P2 BRA `(.L_x_156) ;  /* 0x00000000002c2947 */ /* 0x000fec0003800000 */
[----:B------:R-:W1:Y:S01]  /*6680*/  LDCU UR10, c[0x0][0x440] ;  /* 0x00008800ff0a77ac */ /* 0x000e620008000800 */
[----:B------:R-:W-:Y:S01]  /*6690*/  IMAD.MOV.U32 R2, RZ, RZ, R22 ;  /* 0x000000ffff027224 */ /* 0x000fe200078e0016 */
[----:B------:R-:W2:Y:S03]  /*66a0*/  LDCU.64 UR4, c[0x0][0x568] ;  /* 0x0000ad00ff0477ac */ /* 0x000ea60008000a00 */
[----:B---3--:R-:W-:-:S04]  /*66b0*/  IMAD.WIDE.U32 R24, R214, UR6, R2 ;  /* 0x00000006d6187c25 */ /* 0x008fc8000f8e0002 */
[----:B------:R-:W-:Y:S01]  /*66c0*/  IMAD R0, R214, UR7, R25 ;  /* 0x00000007d6007c24 */ /* 0x000fe2000f8e0219 */
[----:B-1----:R-:W-:Y:S02]  /*66d0*/  ISETP.GE.AND P1, PT, R212, UR10, PT ;  /* 0x0000000ad4007c0c */ /* 0x002fe4000bf26270 */
[----:B------:R-:W-:Y:S02]  /*66e0*/  ISETP.GE.AND P0, PT, R218, UR10, PT ;  /* 0x0000000ada007c0c */ /* 0x000fe4000bf06270 */
[----:B--2---:R-:W-:-:S04]  /*66f0*/  LEA R20, P2, R24, UR4, 0x1 ;  /* 0x0000000418147c11 */ /* 0x004fc8000f8408ff */
[----:B------:R-:W-:-:S05]  /*6700*/  LEA.HI.X R21, R24, UR5, R0, 0x1, P2 ;  /* 0x0000000518157c11 */ /* 0x000fca00090f0c00 */
[----:B----4-:R1:W-:Y:S04]  /*6710*/  @!P1 STG.E.128 desc[UR20][R20.64], R16 ;  /* 0x0000001014009986 */ /* 0x0103e8000c101d14 */
[----:B------:R1:W-:Y:S02]  /*6720*/  @!P0 STG.E.128 desc[UR20][R20.64+0x80], R8 ;  /* 0x0000800814008986 */ /* 0x0003e4000c101d14 */
.L_x_156:
[----:B------:R-:W-:Y:S05]  /*6730*/  BSYNC.RECONVERGENT B0 ;  /* 0x0000000000007941 */ /* 0x000fea0003800200 */
.L_x_155:
[----:B------:R-:W-:Y:S05]  /*6740*/  @P4 BRA `(.L_x_121) ;  /* 0x0000000000344947 */ /* 0x000fea0003800000 */
[----:B------:R-:W2:Y:S01]  /*6750*/  LDCU UR10, c[0x0][0x440] ;  /* 0x00008800ff0a77ac */ /* 0x000ea20008000800 */
[----:B------:R-:W-:Y:S02]  /*6760*/  IMAD R37, R37, UR6, RZ ;  /* 0x0000000625257c24 */ /* 0x000fe4000f8e02ff */
[----:B------:R-:W-:Y:S01]  /*6770*/  IMAD.MOV.U32 R2, RZ, RZ, R22 ;  /* 0x000000ffff027224 */ /* 0x000fe200078e0016 */
[----:B------:R-:W1:Y:S01]  /*6780*/  LDCU.64 UR4, c[0x0][0x568] ;  /* 0x0000ad00ff0477ac */ /* 0x000e620008000a00 */
[C---:B------:R-:W-:Y:S02]  /*6790*/  IMAD R37, R38.reuse, UR7, R37 ;  /* 0x0000000726257c24 */ /* 0x040fe4000f8e0225 */
[----:B------:R-:W-:-:S05]  /*67a0*/  IMAD.WIDE.U32 R2, R38, UR6, R2 ;  /* 0x0000000626027c25 */ /* 0x000fca000f8e0002 */
[----:B------:R-:W-:Y:S02]  /*67b0*/  IADD3 R37, PT, PT, R37, R3, RZ ;  /* 0x0000000325257210 */ /* 0x000fe40007ffe0ff */
[----:B--2---:R-:W-:Y:S02]  /*67c0*/  ISETP.GE.AND P1, PT, R212, UR10, PT ;  /* 0x0000000ad4007c0c */ /* 0x004fe4000bf26270 */
[----:B------:R-:W-:Y:S02]  /*67d0*/  ISETP.GE.AND P0, PT, R218, UR10, PT ;  /* 0x0000000ada007c0c */ /* 0x000fe4000bf06270 */
[----:B-1----:R-:W-:-:S04]  /*67e0*/  LEA R8, P2, R2, UR4, 0x1 ;  /* 0x0000000402087c11 */ /* 0x002fc8000f8408ff */
[----:B------:R-:W-:-:S05]  /*67f0*/  LEA.HI.X R9, R2, UR5, R37, 0x1, P2 ;  /* 0x0000000502097c11 */ /* 0x000fca00090f0c25 */
[----:B------:R2:W-:Y:S04]  /*6800*/  @!P1 STG.E.128 desc[UR20][R8.64], R12 ;  /* 0x0000000c08009986 */ /* 0x0005e8000c101d14 */
[----:B------:R2:W-:Y:S02]  /*6810*/  @!P0 STG.E.128 desc[UR20][R8.64+0x80], R4 ;  /* 0x0000800408008986 */ /* 0x0005e4000c101d14 */
.L_x_121:
[----:B------:R-:W-:Y:S05]  /*6820*/  BSYNC.RECONVERGENT B1 ;  /* 0x0000000000017941 */ /* 0x000fea0003800200 */
.L_x_99:
[----:B------:R-:W4:Y:S01]  /*6830*/  LDCU UR5, c[0x0][0x438] ;  /* 0x00008700ff0577ac */ /* 0x000f220008000800 */
[----:B------:R-:W3:Y:S08]  /*6840*/  LDC R0, c[0x0][0x370] ;  /* 0x0000dc00ff007b82 */ /* 0x000ef00000000800 */
[----:B-12---:R-:W1:Y:S01]  /*6850*/  LDC R9, c[0x0][0x438] ;  /* 0x00010e00ff097b82 */ /* 0x006e620000000800 */
[----:B----4-:R-:W-:-:S04]  /*6860*/  UIADD3 UR5, UPT, UPT, UR5, 0x3f, URZ ;  /* 0x0000003f05057890 */ /* 0x010fc8000fffe0ff */
[----:B------:R-:W-:Y:S01]  /*6870*/  USHF.R.S32.HI UR4, URZ, 0x1f, UR5 ;  /* 0x0000001fff047899 */ /* 0x000fe20008011405 */
[----:B---3--:R-:W-:-:S03]  /*6880*/  IADD3 R215, PT, PT, R0, R215, RZ ;  /* 0x000000d700d77210 */ /* 0x008fc60007ffe0ff */
[----:B------:R-:W-:-:S04]  /*6890*/  ULEA.HI UR4, UR4, UR5, URZ, 0x6 ;  /* 0x0000000504047291 */ /* 0x000fc8000f8f30ff */
[----:B------:R-:W-:-:S06]  /*68a0*/  USHF.R.S32.HI UR4, URZ, 0x6, UR4 ;  /* 0x00000006ff047899 */ /* 0x000fcc0008011404 */
[----:B------:R-:W-:-:S13]  /*68b0*/  ISETP.GE.AND P0, PT, R215, UR4, PT ;  /* 0x00000004d7007c0c */ /* 0x000fda000bf06270 */
[----:B-1----:R-:W-:Y:S05]  /*68c0*/  @!P0 BRA `(.L_x_157) ;  /* 0xffffff9c004c8947 */ /* 0x002fea000383ffff */
[----:B------:R-:W-:Y:S05]  /*68d0*/  EXIT ;  /* 0x000000000000794d */ /* 0x000fea0003800000 */
.L_x_158:
        /* <DEDUP_REMOVED lines=10> */
.L_x_2413:


//--------------------- .text._ZN5flash44flash_bwd_dq_dk_dv_loop_seqk_parallel_kernelI23Flash_bwd_kernel_traitsILi128ELi64ELi64ELi8ELi4ELi2ELi2ELb1ELb0EN7cutlass6half_tE19Flash_kernel_traitsILi128ELi64ELi64ELi8ES3_EELb0ELb0ELb0ELb0ELb1ELb1ELb0EEEvNS_16Flash_bwd_paramsE --------------------------
	.section	.text._ZN5flash44flash_bwd_dq_dk_dv_loop_seqk_parallel_kernelI23Flash_bwd_kernel_traitsILi128ELi64ELi64ELi8ELi4ELi2ELi2ELb1ELb0EN7cutlass6half_tE19Flash_kernel_traitsILi128ELi64ELi64ELi8ES3_EELb0ELb0ELb0ELb0ELb1ELb1ELb0EEEvNS_16Flash_bwd_paramsE,"ax",@progbits
	.align	128
        .global         _ZN5flash44flash_bwd_dq_dk_dv_loop_seqk_parallel_kernelI23Flash_bwd_kernel_traitsILi128ELi64ELi64ELi8ELi4ELi2ELi2ELb1ELb0EN7cutlass6half_tE19Flash_kernel_traitsILi128ELi64ELi64ELi8ES3_EELb0ELb0ELb0ELb0ELb1ELb1ELb0EEEvNS_16Flash_bwd_paramsE
        .type           _ZN5flash44flash_bwd_dq_dk_dv_loop_seqk_parallel_kernelI23Flash_bwd_kernel_traitsILi128ELi64ELi64ELi8ELi4ELi2ELi2ELb1ELb0EN7cutlass6half_tE19Flash_kernel_traitsILi128ELi64ELi64ELi8ES3_EELb0ELb0ELb0ELb0ELb1ELb1ELb0EEEvNS_16Flash_bwd_paramsE,@function
        .size           _ZN5flash44flash_bwd_dq_dk_dv_loop_seqk_parallel_kernelI23Flash_bwd_kernel_traitsILi128ELi64ELi64ELi8ELi4ELi2ELi2ELb1ELb0EN7cutlass6half_tE19Flash_kernel_traitsILi128ELi64ELi64ELi8ES3_EELb0ELb0ELb0ELb0ELb1ELb1ELb0EEEvNS_16Flash_bwd_paramsE,(.L_x_2414 - _ZN5flash44flash_bwd_dq_dk_dv_loop_seqk_parallel_kernelI23Flash_bwd_kernel_traitsILi128ELi64ELi64ELi8ELi4ELi2ELi2ELb1ELb0EN7cutlass6half_tE19Flash_kernel_traitsILi128ELi64ELi64ELi8ES3_EELb0ELb0ELb0ELb0ELb1ELb1ELb0EEEvNS_16Flash_bwd_paramsE)
        .other          _ZN5flash44flash_bwd_dq_dk_dv_loop_seqk_parallel_kernelI23Flash_bwd_kernel_traitsILi128ELi64ELi64ELi8ELi4ELi2ELi2ELb1ELb0EN7cutlass6half_tE19Flash_kernel_traitsILi128ELi64ELi64ELi8ES3_EELb0ELb0ELb0ELb0ELb1ELb1ELb0EEEvNS_16Flash_bwd_paramsE,@"STO_CUDA_ENTRY STV_DEFAULT"
_ZN5flash44flash_bwd_dq_dk_dv_loop_seqk_parallel_kernelI23Flash_bwd_kernel_traitsILi128ELi64ELi64ELi8ELi4ELi2ELi2ELb1ELb0EN7cutlass6half_tE19Flash_kernel_traitsILi128ELi64ELi64ELi8ES3_EELb0ELb0ELb0ELb0ELb1ELb1ELb0EEEvNS_16Flash_bwd_paramsE:
.text._ZN5flash44flash_bwd_dq_dk_dv_loop_seqk_parallel_kernelI23Flash_bwd_kernel_traitsILi128ELi64ELi64ELi8ELi4ELi2ELi2ELb1ELb0EN7cutlass6half_tE19Flash_kernel_traitsILi128ELi64ELi64ELi8ES3_EELb0ELb0ELb0ELb0ELb1ELb1ELb0EEEvNS_16Flash_bwd_paramsE:
        /* <DEDUP_REMOVED lines=12> */
[----:B------:R-:W-:Y:S01]  /*00c0*/  IMAD.MOV.U32 R198, RZ, RZ, 0x40 ;  /* 0x00000040ffc67424 */ /* 0x000fe200078e00ff */
[----:B------:R-:W3:Y:S01]  /*00d0*/  S2R R205, SR_CTAID.Y ;  /* 0x0000000000cd7919 */ /* 0x000ee20000002600 */
[----:B------:R-:W-:Y:S01]  /*00e0*/  IMAD.MOV.U32 R215, RZ, RZ, 0x10 ;  /* 0x00000010ffd77424 */ /* 0x000fe200078e00ff */
[----:B------:R-:W4:Y:S01]  /*00f0*/  LDCU.64 UR26, c[0x0][0x358] ;  /* 0x00006b00ff1a77ac */ /* 0x000f220008000a00 */
[----:B------:R-:W-:Y:S01]  /*0100*/  IMAD.MOV.U32 R200, RZ, RZ, 0x20 ;  /* 0x00000020ffc87424 */ /* 0x000fe200078e00ff */
[----:B------:R-:W3:Y:S01]  /*0110*/  S2R R204, SR_CTAID.Z ;  /* 0x0000000000cc7919 */ /* 0x000ee20000002700 */
[----:B------:R-:W-:Y:S01]  /*0120*/  UMOV UR31, URZ ;  /* 0x000000ff001f7c82 */ /* 0x000fe20008000000 */
[----:B------:R-:W-:Y:S01]  /*0130*/  UMOV UR32, URZ ;  /* 0x000000ff00207c82 */ /* 0x000fe20008000000 */
[----:B--2---:R-:W-:-:S04]  /*0140*/  ULEA UR6, UR6, UR4, 0x18 ;  /* 0x0000000406067291 */ /* 0x004fc8000f8ec0ff */
[----:B------:R-:W-:Y:S02]  /*0150*/  UIADD3 UR5, UPT, UPT, UR6, 0x12000, URZ ;  /* 0x0001200006057890 */ /* 0x000fe4000fffe0ff */
        /* <DEDUP_REMOVED lines=8> */
[----:B------:R-:W-:Y:S01]  /*01e0*/  LOP3.LUT R206, R3, 0x30, RZ, 0xc0, !PT ;  /* 0x0000003003ce7812 */ /* 0x000fe200078ec0ff */
[----:B------:R-:W-:Y:S01]  /*01f0*/  IMAD.SHL.U32 R208, R207, 0x8, RZ ;  /* 0x00000008cfd07824 */ /* 0x000fe200078e00ff */
[----:B------:R-:W-:-:S02]  /*0200*/  LOP3.LUT R211, R0, 0x20, R5, 0x78, !PT ;  /* 0x0000002000d37812 */ /* 0x000fc400078e7805 */
[----:B------:R-:W-:Y:S02]  /*0210*/  LOP3.LUT R206, R206, 0x7, R5, 0xf8, !PT ;  /* 0x00000007cece7812 */ /* 0x000fe400078ef805 */
[C---:B------:R-:W-:Y:S02]  /*0220*/  LOP3.LUT R5, R2.reuse, 0x200, RZ, 0xc0, !PT ;  /* 0x0000020002057812 */ /* 0x040fe400078ec0ff */
[----:B------:R-:W-:Y:S02]  /*0230*/  LOP3.LUT R7, R2, 0xc00, RZ, 0xc0, !PT ;  /* 0x00000c0002077812 */ /* 0x000fe400078ec0ff */
[--C-:B------:R-:W-:Y:S02]  /*0240*/  LOP3.LUT R211, R211, 0x1c0, R8.reuse, 0xf8, !PT ;  /* 0x000001c0d3d37812 */ /* 0x100fe400078ef808 */
[----:B------:R-:W-:Y:S02]  /*0250*/  LOP3.LUT R4, R5, 0x3800, R8, 0xf8, !PT ;  /* 0x0000380005047812 */ /* 0x000fe400078ef808 */
[----:B------:R-:W-:-:S02]  /*0260*/  SHF.R.U32.HI R209, RZ, 0x3, R207 ;  /* 0x00000003ffd17819 */ /* 0x000fc400000116cf */
[----:B------:R-:W-:Y:S02]  /*0270*/  LOP3.LUT R8, R8, 0x1c0, RZ, 0xc0, !PT ;  /* 0x000001c008087812 */ /* 0x000fe400078ec0ff */
[----:B------:R-:W-:Y:S02]  /*0280*/  LOP3.LUT R0, R7, 0x6, R6, 0xf8, !PT ;  /* 0x0000000607007812 */ /* 0x000fe400078ef806 */
[----:B------:R-:W-:Y:S02]  /*0290*/  LOP3.LUT R5, R2, 0x400, RZ, 0xc0, !PT ;  /* 0x0000040002057812 */ /* 0x000fe400078ec0ff */
[----:B------:R-:W-:Y:S02]  /*02a0*/  LOP3.LUT R9, R202, 0x1c0, RZ, 0xc0, !PT ;  /* 0x000001c0ca097812 */ /* 0x000fe400078ec0ff */
[----:B------:R-:W-:Y:S02]  /*02b0*/  LOP3.LUT R7, R8, 0x18, R209, 0xf8, !PT ;  /* 0x0000001808077812 */ /* 0x000fe400078ef8d1 */
[----:B------:R-:W-:-:S02]  /*02c0*/  LOP3.LUT R211, R0, R211, RZ, 0xfc, !PT ;  /* 0x000000d300d37212 */ /* 0x000fc400078efcff */
[----:B------:R-:W-:Y:S02]  /*02d0*/  LOP3.LUT R0, R3, 0x10, RZ, 0xc0, !PT ;  /* 0x0000001003007812 */ /* 0x000fe400078ec0ff */
[----:B------:R-:W-:Y:S02]  /*02e0*/  LOP3.LUT R5, R5, 0x6, R6, 0xf8, !PT ;  /* 0x0000000605057812 */ /* 0x000fe400078ef806 */
[----:B------:R-:W-:Y:S02]  /*02f0*/  LOP3.LUT R8, R9, 0x38, R208, 0xf8, !PT ;  /* 0x0000003809087812 */ /* 0x000fe400078ef8d0 */
[----:B------:R-:W-:Y:S02]  /*0300*/  LOP3.LUT R210, R7, 0x38, R6, 0x78, !PT ;  /* 0x0000003807d27812 */ /* 0x000fe400078e7806 */
[----:B------:R-:W-:Y:S02]  /*0310*/  LOP3.LUT R6, R6, 0x20, RZ, 0xc0, !PT ;  /* 0x0000002006067812 */ /* 0x000fe400078ec0ff */
[----:B------:R-:W-:-:S02]  /*0320*/  LOP3.LUT R195, R0, 0x8, R207, 0xf8, !PT ;  /* 0x0000000800c37812 */ /* 0x000fc400078ef8cf */
[----:B------:R-:W-:Y:S02]  /*0330*/  LOP3.LUT R0, R8, 0x8, R3, 0x78, !PT ;  /* 0x0000000808007812 */ /* 0x000fe400078e7803 */
[----:B------:R-:W-:Y:S02]  /*0340*/  LOP3.LUT R193, R202, 0x200, RZ, 0xc0, !PT ;  /* 0x00000200cac17812 */ /* 0x000fe400078ec0ff */
[----:B------:R-:W-:Y:S02]  /*0350*/  LOP3.LUT R3, R6, 0x18, R209, 0xf8, !PT ;  /* 0x0000001806037812 */ /* 0x000fe400078ef8d1 */
[----:B------:R-:W-:Y:S02]  /*0360*/  LOP3.LUT R203, R193, 0xc00, R2, 0xf8, !PT ;  /* 0x00000c00c1cb7812 */ /* 0x000fe400078ef802 */
[----:B------:R-:W-:Y:S02]  /*0370*/  LOP3.LUT R201, R8, 0x8, R207, 0x78, !PT ;  /* 0x0000000808c97812 */ /* 0x000fe400078e78cf */
[----:B------:R-:W-:-:S02]  /*0380*/  LOP3.LUT R3, R3, 0x1c0, R202, 0xf8, !PT ;  /* 0x000001c003037812 */ /* 0x000fc400078ef8ca */
[----:B------:R-:W-:Y:S02]  /*0390*/  LOP3.LUT R193, R193, 0x400, R2, 0xf8, !PT ;  /* 0x00000400c1c17812 */ /* 0x000fe400078ef802 */
[----:B------:R-:W-:Y:S02]  /*03a0*/  R2P PR, R207, 0xe ;  /* 0x0000000ecf007804 */ /* 0x000fe40000000000 */
[----:B------:R-:W-:Y:S02]  /*03b0*/  LOP3.LUT R195, R195, R8, RZ, 0x3c, !PT ;  /* 0x00000008c3c37212 */ /* 0x000fe400078e3cff */
[----:B------:R-:W-:Y:S02]  /*03c0*/  LOP3.LUT R201, R4, R201, RZ, 0xfc, !PT ;  /* 0x000000c904c97212 */ /* 0x000fe400078efcff */
[----:B------:R-:W-:Y:S02]  /*03d0*/  LOP3.LUT R3, R3, 0x38, R208, 0x78, !PT ;  /* 0x0000003803037812 */ /* 0x000fe400078e78d0 */
[----:B------:R-:W-:-:S02]  /*03e0*/  LOP3.LUT R203, R203, R0, RZ, 0xfc, !PT ;  /* 0x00000000cbcb7212 */ /* 0x000fc400078efcff */
[----:B------:R-:W-:Y:S02]  /*03f0*/  LOP3.LUT R193, R193, R0, RZ, 0xfc, !PT ;  /* 0x00000000c1c17212 */ /* 0x000fe400078efcff */
[----:B------:R-:W-:Y:S02]  /*0400*/  LOP3.LUT R0, R208, 0x1f8, RZ, 0xc0, !PT ;  /* 0x000001f8d0007812 */ /* 0x000fe400078ec0ff */
[----:B------:R-:W-:Y:S02]  /*0410*/  LEA R211, R211, UR5, 0x1 ;  /* 0x00000005d3d37c11 */ /* 0x000fe4000f8e08ff */
[----:B------:R-:W-:Y:S02]  /*0420*/  LOP3.LUT R210, R5, R210, RZ, 0xfc, !PT ;  /* 0x000000d205d27212 */ /* 0x000fe400078efcff */
[----:B------:R-:W-:Y:S01]  /*0430*/  LOP3.LUT R195, R195, 0x200, R2, 0xf8, !PT ;  /* 0x00000200c3c37812 */ /* 0x000fe200078ef802 */
[----:B------:R-:W-:Y:S01]  /*0440*/  VIADD R226, R211, 0x20 ;  /* 0x00000020d3e27836 */ /* 0x000fe20000000000 */
[----:B------:R-:W-:Y:S01]  /*0450*/  LOP3.LUT R202, R3, 0x200, R202, 0xf8, !PT ;  /* 0x0000020003ca7812 */ /* 0x000fe200078ef8ca */
[----:B------:R-:W-:Y:S01]  /*0460*/  @P3 VIADD R226, R211, 0xffffffe0 ;  /* 0xffffffe0d3e23836 */ /* 0x000fe20000000000 */
[----:B------:R-:W-:-:S02]  /*0470*/  SEL R198, R198, 0xffffffc0, !P2 ;  /* 0xffffffc0c6c67807 */ /* 0x000fc40005000000 */
[----:B------:R-:W-:Y:S02]  /*0480*/  LEA R203, R203, UR6, 0x1 ;  /* 0x00000006cbcb7c11 */ /* 0x000fe4000f8e08ff */
[----:B------:R-:W-:Y:S02]  /*0490*/  LEA R201, R201, UR4, 0x1 ;  /* 0x00000004c9c97c11 */ /* 0x000fe4000f8e08ff */
[----:B------:R-:W-:Y:S01]  /*04a0*/  LEA R193, R193, UR4, 0x1 ;  /* 0x00000004c1c17c11 */ /* 0x000fe2000f8e08ff */
[--C-:B------:R-:W-:Y:S01]  /*04b0*/  IMAD.IADD R2, R203, 0x1, R198.reuse ;  /* 0x00000001cb027824 */ /* 0x100fe200078e02c6 */
[----:B------:R-:W-:Y:S01]  /*04c0*/  LOP3.LUT R3, R0, 0x38, R207, 0x78, !PT ;  /* 0x0000003800037812 */ /* 0x000fe200078e78cf */
[----:B------:R-:W-:Y:S01]  /*04d0*/  IMAD.IADD R197, R201, 0x1, R198 ;  /* 0x00000001c9c57824 */ /* 0x000fe200078e02c6 */
[----:B------:R-:W-:Y:S01]  /*04e0*/  SEL R215, R215, 0xfffffff0, !P2 ;  /* 0xfffffff0d7d77807 */ /* 0x000fe20005000000 */
[----:B------:R-:W-:Y:S01]  /*04f0*/  IMAD.IADD R191, R198, 0x1, R193 ;  /* 0x00000001c6bf7824 */ /* 0x000fe200078e02c1 */
[----:B------:R-:W-:-:S02]  /*0500*/  SEL R200, R200, 0xffffffe0, !P1 ;  /* 0xffffffe0c8c87807 */ /* 0x000fc40004800000 */
[----:B------:R-:W-:Y:S01]  /*0510*/  LEA R210, R210, UR6, 0x1 ;  /* 0x00000006d2d27c11 */ /* 0x000fe2000f8e08ff */
[----:B------:R-:W-:Y:S01]  /*0520*/  IMAD.IADD R227, R211, 0x1, R215 ;  /* 0x00000001d3e37824 */ /* 0x000fe200078e02d7 */
[----:B------:R-:W-:Y:S01]  /*0530*/  LEA R195, R195, UR5, 0x1 ;  /* 0x00000005c3c37c11 */ /* 0x000fe2000f8e08ff */
[----:B------:R-:W-:Y:S01]  /*0540*/  IMAD.IADD R199, R201, 0x1, R200 ;  /* 0x00000001c9c77824 */ /* 0x000fe200078e02c8 */
[----:B------:R-:W-:Y:S01]  /*0550*/  LOP3.LUT R212, R3, 0x1e00, R208, 0xf8, !PT ;  /* 0x00001e0003d47812 */ /* 0x000fe200078ef8d0 */
[----:B------:R-:W-:Y:S01]  /*0560*/  VIADD R228, R210, 0xc000 ;  /* 0x0000c000d2e47836 */ /* 0x000fe20000000000 */
[----:B------:R-:W-:Y:S01]  /*0570*/  SHF.R.U32.HI R207, RZ, 0x5, R207 ;  /* 0x00000005ffcf7819 */ /* 0x000fe200000116cf */
[----:B------:R-:W-:Y:S01]  /*0580*/  IMAD.IADD R3, R203, 0x1, R200 ;  /* 0x00000001cb037824 */ /* 0x000fe200078e02c8 */
[----:B------:R-:W-:Y:S01]  /*0590*/  LOP3.LUT R214, R208, 0x38, RZ, 0xc0, !PT ;  /* 0x00000038d0d67812 */ /* 0x000fe200078ec0ff */
[----:B------:R-:W-:Y:S01]  /*05a0*/  IMAD.IADD R194, R198, 0x1, R195 ;  /* 0x00000001c6c27824 */ /* 0x000fe200078e02c3 */
[----:B------:R-:W-:Y:S01]  /*05b0*/  LEA R212, R212, UR6, 0x1 ;  /* 0x00000006d4d47c11 */ /* 0x000fe2000f8e08ff */
[----:B------:R-:W-:Y:S01]  /*05c0*/  IMAD.IADD R192, R200, 0x1, R193 ;  /* 0x00000001c8c07824 */ /* 0x000fe200078e02c1 */
[----:B------:R-:W-:Y:S01]  /*05d0*/  LEA R202, R202, UR6, 0x1 ;  /* 0x00000006caca7c11 */ /* 0x000fe2000f8e08ff */
[----:B------:R-:W-:-:S02]  /*05e0*/  IMAD.IADD R196, R200, 0x1, R197 ;  /* 0x00000001c8c47824 */ /* 0x000fc400078e02c5 */
[C---:B------:R-:W-:Y:S02]  /*05f0*/  IMAD.IADD R0, R200.reuse, 0x1, R2 ;  /* 0x00000001c8007824 */ /* 0x040fe400078e0202 */
[----:B------:R-:W-:Y:S02]  /*0600*/  IMAD.IADD R190, R200, 0x1, R191 ;  /* 0x00000001c8be7824 */ /* 0x000fe400078e02bf */
[----:B---34-:R-:W-:-:S07]  /*0610*/  IMAD.IADD R215, R215, 0x1, R226 ;  /* 0x00000001d7d77824 */ /* 0x018fce00078e02e2 */
.L_x_166:
[----:B--2---:R-:W1:Y:S08]  /*0620*/  LDC.64 R6, c[0x0][0x470] ;  /* 0x00011c00ff067b82 */ /* 0x004e700000000a00 */
[----:B------:R-:W2:Y:S01]  /*0630*/  LDC.64 R4, c[0x0][0x478] ;  /* 0x00011e00ff047b82 */ /* 0x000ea20000000a00 */
[----:B-1----:R-:W-:-:S04]  /*0640*/  ISETP.NE.U32.AND P2, PT, R6, RZ, PT ;  /* 0x000000ff0600720c */ /* 0x002fc80003f45070 */
[----:B------:R-:W-:Y:S02]  /*0650*/  ISETP.NE.AND.EX P2, PT, R7, RZ, PT, P2 ;  /* 0x000000ff0700720c */ /* 0x000fe40003f45320 */
[----:B--2---:R-:W-:-:S04]  /*0660*/  ISETP.NE.U32.AND P1, PT, R4, RZ, PT ;  /* 0x000000ff0400720c */ /* 0x004fc80003f25070 */
[----:B------:R-:W-:-:S07]  /*0670*/  ISETP.NE.AND.EX P1, PT, R5, RZ, PT, P1 ;  /* 0x000000ff0500720c */ /* 0x000fce0003f25310 */
[----:B------:R-:W-:-:S04]  /*0680*/  @P2 LEA R10, P0, R205, R6, 0x2 ;  /* 0x00000006cd0a2211 */ /* 0x000fc800078010ff */
[C---:B------:R-:W-:Y:S02]  /*0690*/  @P2 LEA.HI.X R11, R205.reuse, R7, RZ, 0x2, P0 ;  /* 0x00000007cd0b2211 */ /* 0x040fe400000f14ff */
[----:B------:R-:W1:Y:S03]  /*06a0*/  @!P1 LDC.64 R6, c[0x0][0x488] ;  /* 0x00012200ff069b82 */ /* 0x000e660000000a00 */
[----:B------:R-:W2:Y:S01]  /*06b0*/  @P2 LDG.E R8, desc[UR26][R10.64] ;  /* 0x0000001a0a082981 */ /* 0x000ea2000c1e1900 */
[----:B------:R-:W-:-:S04]  /*06c0*/  @P1 LEA R12, P0, R205, R4, 0x2 ;  /* 0x00000004cd0c1211 */ /* 0x000fc800078010ff */
[----:B------:R-:W-:Y:S02]  /*06d0*/  @P1 LEA.HI.X R13, R205, R5, RZ, 0x2, P0 ;  /* 0x00000005cd0d1211 */ /* 0x000fe400000f14ff */
[----:B------:R-:W3:Y:S03]  /*06e0*/  @!P1 LDC.64 R4, c[0x0][0x438] ;  /* 0x00010e00ff049b82 */ /* 0x000ee60000000a00 */
[----:B------:R-:W4:Y:S01]  /*06f0*/  @P1 LDG.E R9, desc[UR26][R12.64] ;  /* 0x0000001a0c091981 */ /* 0x000f22000c1e1900 */
[----:B------:R-:W-:Y:S01]  /*0700*/  UMOV UR28, URZ ;  /* 0x000000ff001c7c82 */ /* 0x000fe20008000000 */
[----:B------:R-:W-:Y:S01]  /*0710*/  USHF.L.U32 UR25, UR24, 0x6, URZ ;  /* 0x0000000618197899 */ /* 0x000fe200080006ff */
[----:B-1----:R-:W-:-:S04]  /*0720*/  @!P1 ISETP.NE.U32.AND P0, PT, R6, RZ, PT ;  /* 0x000000ff0600920c */ /* 0x002fc80003f05070 */
[----:B------:R-:W-:-:S04]  /*0730*/  @!P1 ISETP.NE.AND.EX P0, PT, R7, RZ, PT, P0 ;  /* 0x000000ff0700920c */ /* 0x000fc80003f05300 */
[----:B---3--:R-:W-:Y:S02]  /*0740*/  @!P1 SEL R5, R5, RZ, P0 ;  /* 0x000000ff05059207 */ /* 0x008fe40000000000 */
[----:B--2---:R-:W-:-:S13]  /*0750*/  @P2 R2UR UR28, R8 ;  /* 0x00000000081c22ca */ /* 0x004fda00000e0000 */
[----:B----4-:R-:W-:Y:S01]  /*0760*/  @P1 VIADD R9, R9, -UR28 ;  /* 0x8000001c09091c36 */ /* 0x010fe20008000000 */
[----:B------:R-:W-:-:S04]  /*0770*/  @!P1 IADD3 R9, PT, PT, R5, -UR28, R4 ;  /* 0x8000001c05099c10 */ /* 0x000fc8000fffe004 */
[----:B------:R-:W-:-:S13]  /*0780*/  ISETP.LE.AND P0, PT, R9, UR25, PT ;  /* 0x0000001909007c0c */ /* 0x000fda000bf03270 */
[----:B-----5:R-:W-:Y:S05]  /*0790*/  @P0 BRA `(.L_x_159) ;  /* 0x0000003c003c0947 */ /* 0x020fea0003800000 */
[----:B------:R-:W1:Y:S01]  /*07a0*/  LDC R5, c[0x0][0x3e8] ;  /* 0x0000fa00ff057b82 */ /* 0x000e620000000800 */
[----:B------:R-:W2:Y:S01]  /*07b0*/  LDCU.U8 UR4, c[0x0][0x548] ;  /* 0x0000a900ff0477ac */ /* 0x000ea20008000000 */
[----:B------:R-:W-:Y:S01]  /*07c0*/  SHF.L.U32 R12, R205, 0x7, RZ ;  /* 0x00000007cd0c7819 */ /* 0x000fe200000006ff */
[----:B------:R-:W3:Y:S01]  /*07d0*/  LDCU UR30, c[0x0][0x434] ;  /* 0x00008680ff1e77ac */ /* 0x000ee20008000800 */
[----:B------:R-:W4:Y:S01]  /*07e0*/  LDCU.U8 UR29, c[0x0][0x5f0] ;  /* 0x0000be00ff1d77ac */ /* 0x000f220008000000 */
[----:B--2---:R-:W-:Y:S01]  /*07f0*/  ISETP.NE.AND P0, PT, RZ, UR4, PT ;  /* 0x00000004ff007c0c */ /* 0x004fe2000bf05270 */
[----:B---3--:R-:W-:Y:S01]  /*0800*/  UIADD3 UR4, UPT, UPT, UR30, 0x3f, URZ ;  /* 0x0000003f1e047890 */ /* 0x008fe2000fffe0ff */
[----:B-1----:R-:W-:-:S03]  /*0810*/  IABS R6, R5 ;  /* 0x0000000500067213 */ /* 0x002fc60000000000 */
[----:B------:R-:W-:Y:S01]  /*0820*/  USHF.R.S32.HI UR34, URZ, 0x1f, UR4 ;  /* 0x0000001fff227899 */ /* 0x000fe20008011404 */
[----:B------:R-:W1:Y:S03]  /*0830*/  I2F.RP R10, R6 ;  /* 0x00000006000a7306 */ /* 0x000e660000209400 */
[----:B------:R-:W-:-:S04]  /*0840*/  ULEA.HI UR34, UR34, UR4, URZ, 0x6 ;  /* 0x0000000422227291 */ /* 0x000fc8000f8f30ff */
[----:B------:R-:W-:-:S04]  /*0850*/  USHF.R.S32.HI UR34, URZ, 0x6, UR34 ;  /* 0x00000006ff227899 */ /* 0x000fc80008011422 */
[----:B------:R-:W-:Y:S01]  /*0860*/  UIADD3 UR4, UPT, UPT, UR34, -0x1, URZ ;  /* 0xffffffff22047890 */ /* 0x000fe2000fffe0ff */
[----:B-1----:R-:W1:Y:S05]  /*0870*/  MUFU.RCP R8, R10 ;  /* 0x0000000a00087308 */ /* 0x002e6a0000001000 */
[----:B------:R-:W-:Y:S02]  /*0880*/  IMAD.U32 R224, RZ, RZ, UR4 ;  /* 0x00000004ffe07e24 */ /* 0x000fe4000f8e00ff */
[----:B-1----:R-:W-:-:S04]  /*0890*/  VIADD R8, R8, 0xffffffe ;  /* 0x0ffffffe08087836 */ /* 0x002fc80000000000 */
[----:B------:R-:W1:Y:S02]  /*08a0*/  F2I.FTZ.U32.TRUNC.NTZ R9, R8 ;  /* 0x0000000800097305 */ /* 0x000e64000021f000 */
[----:B-1----:R-:W-:Y:S01]  /*08b0*/  IMAD.MOV R4, RZ, RZ, -R9 ;  /* 0x000000ffff047224 */ /* 0x002fe200078e0a09 */
[----:B------:R-:W-:-:S03]  /*08c0*/  MOV R8, RZ ;  /* 0x000000ff00087202 */ /* 0x000fc60000000f00 */
[----:B------:R-:W-:Y:S01]  /*08d0*/  IMAD R7, R4, R6, RZ ;  /* 0x0000000604077224 */ /* 0x000fe200078e02ff */
[----:B------:R-:W-:-:S03]  /*08e0*/  IABS R4, R204 ;  /* 0x000000cc00047213 */ /* 0x000fc60000000000 */
[----:B------:R-:W-:-:S06]  /*08f0*/  IMAD.HI.U32 R7, R9, R7, R8 ;  /* 0x0000000709077227 */ /* 0x000fcc00078e0008 */
[----:B------:R-:W-:Y:S02]  /*0900*/  IMAD.HI.U32 R18, R7, R4, RZ ;  /* 0x0000000407127227 */ /* 0x000fe400078e00ff */
[----:B------:R-:W1:Y:S02]  /*0910*/  @P0 LDC R7, c[0x0][0x454] ;  /* 0x00011500ff070b82 */ /* 0x000e640000000800 */
[----:B------:R-:W-:-:S04]  /*0920*/  IMAD.MOV R9, RZ, RZ, -R18 ;  /* 0x000000ffff097224 */ /* 0x000fc800078e0a12 */
[C---:B------:R-:W-:Y:S02]  /*0930*/  IMAD R9, R6.reuse, R9, R4 ;  /* 0x0000000906097224 */ /* 0x040fe400078e0204 */
[----:B------:R-:W2:Y:S03]  /*0940*/  @!P0 LDC R4, c[0x0][0x3e0] ;  /* 0x0000f800ff048b82 */ /* 0x000ea60000000800 */
[----:B------:R-:W-:-:S13]  /*0950*/  ISETP.GT.U32.AND P2, PT, R6, R9, PT ;  /* 0x000000090600720c */ /* 0x000fda0003f44070 */
[-C--:B------:R-:W-:Y:S01]  /*0960*/  @!P2 IADD3 R9, PT, PT, R9, -R6.reuse, RZ ;  /* 0x800000060909a210 */ /* 0x080fe20007ffe0ff */
[----:B------:R-:W-:Y:S01]  /*0970*/  @!P2 VIADD R18, R18, 0x1 ;  /* 0x000000011212a836 */ /* 0x000fe20000000000 */
[----:B------:R-:W-:Y:S02]  /*0980*/  ISETP.NE.AND P2, PT, R5, RZ, PT ;  /* 0x000000ff0500720c */ /* 0x000fe40003f45270 */
[----:B------:R-:W-:Y:S02]  /*0990*/  ISETP.GE.U32.AND P3, PT, R9, R6, PT ;  /* 0x000000060900720c */ /* 0x000fe40003f66070 */
[----:B------:R-:W-:Y:S01]  /*09a0*/  LOP3.LUT R6, R204, R5, RZ, 0x3c, !PT ;  /* 0x00000005cc067212 */ /* 0x000fe200078e3cff */
[----:B--2---:R-:W-:-:S03]  /*09b0*/  @!P0 IMAD R4, R205, R4, R204 ;  /* 0x00000004cd048224 */ /* 0x004fc600078e02cc */
[----:B------:R-:W-:Y:S01]  /*09c0*/  ISETP.GE.AND P1, PT, R6, RZ, PT ;  /* 0x000000ff0600720c */ /* 0x000fe20003f26270 */
[----:B-1----:R-:W-:-:S04]  /*09d0*/  @P0 IMAD R6, R204, R7, RZ ;  /* 0x00000007cc060224 */ /* 0x002fc800078e02ff */
[----:B------:R-:W-:Y:S02]  /*09e0*/  @P0 IMAD R9, R205, UR30, R6 ;  /* 0x0000001ecd090c24 */ /* 0x000fe4000f8e0206 */
[----:B------:R-:W-:Y:S01]  /*09f0*/  @P3 IADD3 R18, PT, PT, R18, 0x1, RZ ;  /* 0x0000000112123810 */ /* 0x000fe20007ffe0ff */
[----:B------:R-:W-:-:S05]  /*0a00*/  @!P0 IMAD R9, R4, UR30, RZ ;  /* 0x0000001e04098c24 */ /* 0x000fca000f8e02ff */
[----:B------:R-:W-:Y:S01]  /*0a10*/  @!P1 IMAD.MOV R18, RZ, RZ, -R18 ;  /* 0x000000ffff129224 */ /* 0x000fe200078e0a12 */
[----:B------:R-:W-:-:S04]  /*0a20*/  @!P2 LOP3.LUT R18, RZ, R5, RZ, 0x33, !PT ;  /* 0x00000005ff12a212 */ /* 0x000fc800078e33ff */
[----:B------:R-:W-:Y:S01]  /*0a30*/  SHF.R.S32.HI R7, RZ, 0x1f, R18 ;  /* 0x0000001fff077819 */ /* 0x000fe20000011412 */
[----:B----4-:R-:W-:Y:S06]  /*0a40*/  @!P0 BRA `(.L_x_160) ;  /* 0x00000000001c8947 */ /* 0x010fec0003800000 */
[----:B------:R-:W1:Y:S01]  /*0a50*/  LDC R4, c[0x0][0x444] ;  /* 0x00011100ff047b82 */ /* 0x000e620000000800 */
[----:B------:R-:W2:Y:S01]  /*0a60*/  LDCU UR5, c[0x0][0x430] ;  /* 0x00008600ff0577ac */ /* 0x000ea20008000800 */
[----:B------:R-:W2:Y:S02]  /*0a70*/  LDCU UR4, c[0x0][0x454] ;  /* 0x00008a80ff0477ac */ /* 0x000ea40008000800 */
[----:B--2---:R-:W-:Y:S01]  /*0a80*/  ULEA UR4, UR5, UR4, 0x7 ;  /* 0x0000000405047291 */ /* 0x004fe2000f8e38ff */
[----:B-1----:R-:W-:-:S05]  /*0a90*/  IMAD R13, R205, R4, R12 ;  /* 0x00000004cd0d7224 */ /* 0x002fca00078e020c */
[----:B------:R-:W-:Y:S01]  /*0aa0*/  IMAD R13, R204, UR4, R13 ;  /* 0x00000004cc0d7c24 */ /* 0x000fe2000f8e020d */
[----:B------:R-:W-:Y:S06]  /*0ab0*/  BRA `(.L_x_161) ;  /* 0x0000000000107947 */ /* 0x000fec0003800000 */
.L_x_160:
[----:B------:R-:W1:Y:S01]  /*0ac0*/  LDC R4, c[0x0][0x444] ;  /* 0x00011100ff047b82 */ /* 0x000e620000000800 */
[----:B------:R-:W2:Y:S02]  /*0ad0*/  LDCU UR4, c[0x0][0x3e0] ;  /* 0x00007c00ff0477ac */ /* 0x000ea40008000800 */
[----:B--2---:R-:W-:-:S04]  /*0ae0*/  IMAD R13, R205, UR4, R204 ;  /* 0x00000004cd0d7c24 */ /* 0x004fc8000f8e02cc */
[----:B-1----:R-:W-:-:S07]  /*0af0*/  IMAD R13, R13, R4, RZ ;  /* 0x000000040d0d7224 */ /* 0x002fce00078e02ff */
.L_x_161:
[----:B------:R-:W1:Y:S01]  /*0b00*/  LDCU.64 UR8, c[0x0][0x588] ;  /* 0x0000b100ff0877ac */ /* 0x000e620008000a00 */
[----:B------:R-:W-:Y:S01]  /*0b10*/  IMAD.MOV.U32 R16, RZ, RZ, R214 ;  /* 0x000000ffff107224 */ /* 0x000fe200078e00d6 */
[----:B------:R-:W-:Y:S01]  /*0b20*/  ISETP.NE.AND P5, PT, RZ, UR29, PT ;  /* 0x0000001dff007c0c */ /* 0x000fe2000bfa5270 */
[----:B------:R-:W-:Y:S01]  /*0b30*/  IMAD.MOV.U32 R17, RZ, RZ, RZ ;  /* 0x000000ffff117224 */ /* 0x000fe200078e00ff */
[----:B------:R-:W2:Y:S01]  /*0b40*/  LDCU.64 UR18, c[0x0][0x3c0] ;  /* 0x00007800ff1277ac */ /* 0x000ea20008000a00 */
[C---:B------:R-:W-:Y:S01]  /*0b50*/  LOP3.LUT R5, R224.reuse, 0x80000001, RZ, 0xc0, !PT ;  /* 0x80000001e0057812 */ /* 0x040fe200078ec0ff */
[----:B------:R-:W3:Y:S01]  /*0b60*/  LDC.64 R232, c[0x0][0x420] ;  /* 0x00010800ffe87b82 */ /* 0x000ee20000000a00 */
[----:B------:R-:W-:Y:S01]  /*0b70*/  IMAD R9, R224, 0x40, R9 ;  /* 0x00000040e0097824 */ /* 0x000fe200078e0209 */
[----:B------:R-:W4:Y:S01]  /*0b80*/  LDCU.64 UR12, c[0x0][0x3b8] ;  /* 0x00007700ff0c77ac */ /* 0x000f220008000a00 */
[----:B------:R-:W-:Y:S01]  /*0b90*/  ISETP.NE.AND P4, PT, R5, 0x1, PT ;  /* 0x000000010500780c */ /* 0x000fe20003f85270 */
[----:B------:R-:W3:Y:S04]  /*0ba0*/  LDCU.64 UR22, c[0x0][0x3b0] ;  /* 0x00007600ff1677ac */ /* 0x000ee80008000a00 */
[----:B------:R-:W3:Y:S01]  /*0bb0*/  LDC.64 R216, c[0x0][0x5e8] ;  /* 0x00017a00ffd87b82 */ /* 0x000ee20000000a00 */
[----:B------:R-:W-:-:S02]  /*0bc0*/  USHF.R.S32.HI UR35, URZ, 0x1f, UR28 ;  /* 0x0000001fff237899 */ /* 0x000fc4000801141c */
[----:B------:R-:W-:Y:S01]  /*0bd0*/  UIADD3 UR28, UP0, UPT, UR25, UR28, URZ ;  /* 0x0000001c191c7290 */ /* 0x000fe2000ff1e0ff */
[C---:B-1----:R-:W-:Y:S01]  /*0be0*/  IMAD.WIDE.U32 R10, R205.reuse, UR8, R16 ;  /* 0x00000008cd0a7c25 */ /* 0x042fe2000f8e0010 */
[----:B------:R-:W-:Y:S01]  /*0bf0*/  ULEA UR34, UR34, 0xffffffc0, 0x6 ;  /* 0xffffffc022227891 */ /* 0x000fe2000f8e30ff */
[----:B------:R-:W1:Y:S02]  /*0c00*/  LDCU.128 UR4, c[0x0][0x590] ;  /* 0x0000b200ff0477ac */ /* 0x000e640008000c00 */
[----:B------:R-:W-:Y:S02]  /*0c10*/  IMAD R11, R205, UR9, R11 ;  /* 0x00000009cd0b7c24 */ /* 0x000fe4000f8e020b */
[----:B--2---:R-:W-:Y:S01]  /*0c20*/  IMAD.U32 R20, RZ, RZ, UR18 ;  /* 0x00000012ff147e24 */ /* 0x004fe2000f8e00ff */
[----:B------:R-:W-:Y:S01]  /*0c30*/  ULEA.HI.X.SX32 UR25, UR25, UR35, 0x1, UP0 ;  /* 0x0000002319197291 */ /* 0x000fe200080f0eff */
[----:B----4-:R-:W-:Y:S01]  /*0c40*/  IMAD.U32 R14, RZ, RZ, UR12 ;  /* 0x0000000cff0e7e24 */ /* 0x010fe2000f8e00ff */
[----:B------:R-:W-:Y:S01]  /*0c50*/  USHF.R.S32.HI UR33, URZ, 0x1f, UR34 ;  /* 0x0000001fff217899 */ /* 0x000fe20008011422 */
[----:B------:R-:W-:Y:S01]  /*0c60*/  IMAD.WIDE.U32 R20, R20, UR28, R16 ;  /* 0x0000001c14147c25 */ /* 0x000fe2000f8e0010 */
[----:B------:R-:W-:-:S02]  /*0c70*/  UIMAD UR37, UR25, UR18, URZ ;  /* 0x00000012192572a4 */ /* 0x000fc4000f8e02ff */
[----:B------:R-:W-:Y:S01]  /*0c80*/  UIMAD UR8, UR25, UR12, URZ ;  /* 0x0000000c190872a4 */ /* 0x000fe2000f8e02ff */
[----:B------:R-:W-:Y:S01]  /*0c90*/  IMAD.WIDE.U32 R14, R14, UR28, R16 ;  /* 0x0000001c0e0e7c25 */ /* 0x000fe2000f8e0010 */
[----:B------:R-:W2:Y:S03]  /*0ca0*/  LDCU.64 UR10, c[0x0][0x3a0] ;  /* 0x00007400ff0a77ac */ /* 0x000ea60008000a00 */
[----:B------:R-:W-:Y:S01]  /*0cb0*/  IMAD R5, R209, UR19, RZ ;  /* 0x00000013d1057c24 */ /* 0x000fe2000f8e02ff */
[----:B------:R-:W4:Y:S01]  /*0cc0*/  LDCU.64 UR20, c[0x0][0x398] ;  /* 0x00007300ff1477ac */ /* 0x000f220008000a00 */
[----:B---3--:R-:W-:Y:S01]  /*0cd0*/  IMAD.WIDE R232, R9, 0x4, R232 ;  /* 0x0000000409e87825 */ /* 0x008fe200078e02e8 */
[----:B------:R-:W-:-:S03]  /*0ce0*/  UIMAD UR36, UR33, UR22, URZ ;  /* 0x00000016212472a4 */ /* 0x000fc6000f8e02ff */
[----:B-1----:R-:W-:Y:S01]  /*0cf0*/  IMAD.U32 R24, RZ, RZ, UR4 ;  /* 0x00000004ff187e24 */ /* 0x002fe2000f8e00ff */
[----:B------:R-:W-:Y:S02]  /*0d00*/  UIMAD UR9, UR28, UR19, UR37 ;  /* 0x000000131c0972a4 */ /* 0x000fe4000f8e0225 */
[----:B------:R-:W-:Y:S01]  /*0d10*/  UIMAD UR8, UR28, UR13, UR8 ;  /* 0x0000000d1c0872a4 */ /* 0x000fe2000f8e0208 */
[----:B------:R-:W-:Y:S01]  /*0d20*/  IMAD.WIDE.U32 R24, R24, UR34, R10 ;  /* 0x0000002218187c25 */ /* 0x000fe2000f8e000a */
[----:B------:R-:W1:Y:S03]  /*0d30*/  LDCU.64 UR16, c[0x0][0x3a8] ;  /* 0x00007500ff1077ac */ /* 0x000e660008000a00 */
[----:B------:R-:W-:Y:S01]  /*0d40*/  VIADD R21, R21, UR9 ;  /* 0x0000000915157c36 */ /* 0x000fe20008000000 */
[----:B------:R-:W-:Y:S01]  /*0d50*/  UIMAD.WIDE.U32 UR38, UR34, UR22, URZ ;  /* 0x00000016222672a5 */ /* 0x000fe2000f8e00ff */
[----:B------:R-:W-:Y:S01]  /*0d60*/  VIADD R15, R15, UR8 ;  /* 0x000000080f0f7c36 */ /* 0x000fe20008000000 */
[----:B------:R-:W-:Y:S01]  /*0d70*/  UIMAD UR36, UR34, UR23, UR36 ;  /* 0x00000017222472a4 */ /* 0x000fe2000f8e0224 */
[----:B------:R-:W3:Y:S01]  /*0d80*/  LDCU.64 UR14, c[0x0][0x3d8] ;  /* 0x00007b00ff0e77ac */ /* 0x000ee20008000a00 */
[----:B--2---:R-:W-:-:S02]  /*0d90*/  IMAD.WIDE.U32 R14, R205, UR10, R14 ;  /* 0x0000000acd0e7c25 */ /* 0x004fc4000f8e000e */
[----:B------:R-:W-:Y:S02]  /*0da0*/  UIADD3 UR36, UPT, UPT, UR39, UR36, URZ ;  /* 0x0000002427247290 */ /* 0x000fe4000fffe0ff */
[----:B------:R-:W-:Y:S01]  /*0db0*/  IMAD.U32 R22, RZ, RZ, UR38 ;  /* 0x00000026ff167e24 */ /* 0x000fe2000f8e00ff */
[----:B------:R-:W-:Y:S01]  /*0dc0*/  UIMAD UR35, UR33, UR4, URZ ;  /* 0x00000004212372a4 */ /* 0x000fe2000f8e02ff */
[----:B------:R-:W-:Y:S01]  /*0dd0*/  IMAD.U32 R23, RZ, RZ, UR39 ;  /* 0x00000027ff177e24 */ /* 0x000fe2000f8e00ff */
[----:B------:R-:W2:Y:S01]  /*0de0*/  LDCU.64 UR8, c[0x0][0x3d0] ;  /* 0x00007a00ff0877ac */ /* 0x000ea20008000a00 */
[C---:B------:R-:W-:Y:S01]  /*0df0*/  IMAD R15, R205.reuse, UR11, R15 ;  /* 0x0000000bcd0f7c24 */ /* 0x040fe2000f8e020f */
[----:B------:R-:W-:Y:S01]  /*0e00*/  LOP3.LUT R22, R22, 0x38, R208, 0xf8, !PT ;  /* 0x0000003816167812 */ /* 0x000fe200078ef8d0 */
[----:B------:R-:W-:Y:S01]  /*0e10*/  IMAD.U32 R23, RZ, RZ, UR36 ;  /* 0x00000024ff177e24 */ /* 0x000fe2000f8e00ff */
[----:B------:R-:W-:Y:S01]  /*0e20*/  UIMAD UR35, UR34, UR5, UR35 ;  /* 0x00000005222372a4 */ /* 0x000fe2000f8e0223 */
[C---:B-1----:R-:W-:Y:S01]  /*0e30*/  IMAD.WIDE.U32 R20, R205.reuse, UR16, R20 ;  /* 0x00000010cd147c25 */ /* 0x042fe2000f8e0014 */
[----:B------:R-:W1:Y:S03]  /*0e40*/  LDCU.64 UR10, c[0x0][0x3c8] ;  /* 0x00007900ff0a77ac */ /* 0x000e660008000a00 */
[----:B----4-:R-:W-:Y:S01]  /*0e50*/  IMAD.WIDE.U32 R22, R205, UR20, R22 ;  /* 0x00000014cd167c25 */ /* 0x010fe2000f8e0016 */
[----:B------:R-:W-:Y:S01]  /*0e60*/  IADD3 R25, PT, PT, R25, UR35, RZ ;  /* 0x0000002319197c10 */ /* 0x000fe2000fffe0ff */
[----:B------:R-:W-:-:S02]  /*0e70*/  USHF.L.U32 UR35, UR18, 0x5, URZ ;  /* 0x0000000512237899 */ /* 0x000fc400080006ff */
[C---:B------:R-:W-:Y:S01]  /*0e80*/  IMAD R23, R205.reuse, UR21, R23 ;  /* 0x00000015cd177c24 */ /* 0x040fe2000f8e0217 */
[----:B------:R-:W-:Y:S01]  /*0e90*/  USHF.L.U64.HI UR21, UR18, 0x5, UR19 ;  /* 0x0000000512157899 */ /* 0x000fe20008010213 */
[----:B------:R-:W-:Y:S01]  /*0ea0*/  IMAD R21, R205, UR17, R21 ;  /* 0x00000011cd157c24 */ /* 0x000fe2000f8e0215 */
[----:B------:R-:W4:Y:S01]  /*0eb0*/  LDCU.64 UR16, c[0x0][0x550] ;  /* 0x0000aa00ff1077ac */ /* 0x000f220008000a00 */
[----:B------:R-:W-:Y:S01]  /*0ec0*/  IMAD.WIDE.U32 R24, R204, UR6, R24 ;  /* 0x00000006cc187c25 */ /* 0x000fe2000f8e0018 */
[----:B------:R-:W-:-:S03]  /*0ed0*/  USHF.L.U64.HI UR20, UR12, 0x5, UR13 ;  /* 0x000000050c147899 */ /* 0x000fc6000801020d */
[----:B---3--:R-:W-:Y:S02]  /*0ee0*/  IMAD R11, R7, UR14, RZ ;  /* 0x0000000e070b7c24 */ /* 0x008fe4000f8e02ff */
[----:B------:R-:W-:Y:S01]  /*0ef0*/  IMAD.WIDE.U32 R20, R18, UR14, R20 ;  /* 0x0000000e12147c25 */ /* 0x000fe2000f8e0014 */
[----:B------:R-:W-:-:S03]  /*0f00*/  USHF.L.U32 UR14, UR12, 0x5, URZ ;  /* 0x000000050c0e7899 */ /* 0x000fc600080006ff */
[----:B--2---:R-:W-:Y:S02]  /*0f10*/  IMAD R7, R7, UR8, RZ ;  /* 0x0000000807077c24 */ /* 0x004fe4000f8e02ff */
[----:B------:R-:W-:Y:S01]  /*0f20*/  IMAD R25, R204, UR7, R25 ;  /* 0x00000007cc197c24 */ /* 0x000fe2000f8e0219 */
[----:B------:R-:W2:Y:S01]  /*0f30*/  LDCU.64 UR6, c[0x0][0x390] ;  /* 0x00007200ff0677ac */ /* 0x000ea20008000a00 */
[----:B------:R-:W-:Y:S02]  /*0f40*/  IMAD.U32 R26, RZ, RZ, UR35 ;  /* 0x00000023ff1a7e24 */ /* 0x000fe4000f8e00ff */
[----:B------:R-:W-:Y:S02]  /*0f50*/  IMAD.U32 R27, RZ, RZ, UR21 ;  /* 0x00000015ff1b7e24 */ /* 0x000fe4000f8e00ff */
[C---:B------:R-:W-:Y:S02]  /*0f60*/  IMAD R11, R18.reuse, UR15, R11 ;  /* 0x0000000f120b7c24 */ /* 0x040fe4000f8e020b */
[----:B------:R-:W-:-:S02]  /*0f70*/  IMAD R7, R18, UR9, R7 ;  /* 0x0000000912077c24 */ /* 0x000fc4000f8e0207 */
[----:B------:R-:W-:-:S04]  /*0f80*/  IMAD.WIDE.U32 R26, R209, UR18, R26 ;  /* 0x00000012d11a7c25 */ /* 0x000fc8000f8e001a */
[----:B------:R-:W-:Y:S01]  /*0f90*/  IMAD.WIDE.U32 R18, R18, UR8, R14 ;  /* 0x0000000812127c25 */ /* 0x000fe2000f8e000e */
[----:B------:R-:W3:Y:S01]  /*0fa0*/  LDCU.64 UR8, c[0x0][0x388] ;  /* 0x00007100ff0877ac */ /* 0x000ee20008000a00 */
[----:B------:R-:W-:Y:S02]  /*0fb0*/  IADD3 R15, P0, PT, R20, R26, RZ ;  /* 0x0000001a140f7210 */ /* 0x000fe40007f1e0ff */
[----:B------:R-:W-:Y:S01]  /*0fc0*/  IMAD.U32 R16, RZ, RZ, UR14 ;  /* 0x0000000eff107e24 */ /* 0x000fe2000f8e00ff */
[----:B------:R-:W-:Y:S01]  /*0fd0*/  USHF.L.U64.HI UR14, UR4, 0x5, UR5 ;  /* 0x00000005040e7899 */ /* 0x000fe20008010205 */
[----:B------:R-:W-:Y:S01]  /*0fe0*/  IMAD.U32 R17, RZ, RZ, UR20 ;  /* 0x00000014ff117e24 */ /* 0x000fe2000f8e00ff */
[----:B------:R-:W-:Y:S01]  /*0ff0*/  IADD3 R19, PT, PT, R19, R7, RZ ;  /* 0x0000000713137210 */ /* 0x000fe20007ffe0ff */
[----:B------:R-:W-:-:S04]  /*1000*/  IMAD.WIDE.U32 R24, R209, UR4, R24 ;  /* 0x00000004d1187c25 */ /* 0x000fc8000f8e0018 */
[----:B------:R-:W-:Y:S01]  /*1010*/  IMAD.IADD R21, R21, 0x1, R11 ;  /* 0x0000000115157824 */ /* 0x000fe200078e020b */
[----:B----4-:R-:W-:Y:S01]  /*1020*/  LEA R220, P1, R24, UR16, 0x1 ;  /* 0x0000001018dc7c11 */ /* 0x010fe2000f8208ff */
[----:B------:R-:W-:-:S03]  /*1030*/  IMAD.WIDE.U32 R16, R209, UR12, R16 ;  /* 0x0000000cd1107c25 */ /* 0x000fc6000f8e0010 */
[----:B------:R-:W-:Y:S01]  /*1040*/  IADD3.X R6, PT, PT, R21, R5, R27, P0, !PT ;  /* 0x0000000515067210 */ /* 0x000fe200007fe41b */
[C---:B------:R-:W-:Y:S01]  /*1050*/  IMAD R11, R209.reuse, UR13, RZ ;  /* 0x0000000dd10b7c24 */ /* 0x040fe2000f8e02ff */
[----:B------:R-:W-:Y:S01]  /*1060*/  USHF.L.U32 UR13, UR4, 0x5, URZ ;  /* 0x00000005040d7899 */ /* 0x000fe200080006ff */
[----:B-1----:R-:W-:Y:S01]  /*1070*/  IMAD.WIDE.U32 R22, R204, UR10, R22 ;  /* 0x0000000acc167c25 */ /* 0x002fe2000f8e0016 */
[----:B------:R-:W-:Y:S02]  /*1080*/  IADD3 R14, P0, PT, R18, R16, RZ ;  /* 0x00000010120e7210 */ /* 0x000fe40007f1e0ff */
[----:B------:R-:W-:Y:S01]  /*1090*/  USHF.L.U64.HI UR14, UR13, 0x1, UR14 ;  /* 0x000000010d0e7899 */ /* 0x000fe2000801020e */
[----:B------:R-:W-:Y:S01]  /*10a0*/  IMAD R221, R209, UR5, R25 ;  /* 0x00000005d1dd7c24 */ /* 0x000fe2000f8e0219 */
[----:B------:R-:W1:Y:S01]  /*10b0*/  LDCU.64 UR4, c[0x0][0x380] ;  /* 0x00007000ff0477ac */ /* 0x000e620008000a00 */
[----:B------:R-:W-:Y:S01]  /*10c0*/  IMAD R23, R204, UR11, R23 ;  /* 0x0000000bcc177c24 */ /* 0x000fe2000f8e0217 */
[----:B------:R-:W-:Y:S01]  /*10d0*/  IADD3.X R7, PT, PT, R19, R11, R17, P0, !PT ;  /* 0x0000000b13077210 */ /* 0x000fe200007fe411 */
[----:B------:R-:W-:Y:S01]  /*10e0*/  IMAD.WIDE.U32 R20, R209, UR18, R20 ;  /* 0x00000012d1147c25 */ /* 0x000fe2000f8e0014 */
[----:B--2---:R-:W-:-:S02]  /*10f0*/  LEA R16, P0, R15, UR6, 0x1 ;  /* 0x000000060f107c11 */ /* 0x004fc4000f8008ff */
[----:B------:R-:W-:Y:S01]  /*1100*/  LEA.HI.X R221, R24, UR17, R221, 0x1, P1 ;  /* 0x0000001118dd7c11 */ /* 0x000fe200088f0cdd */
[----:B------:R-:W-:Y:S01]  /*1110*/  IMAD.WIDE.U32 R22, R209, UR22, R22 ;  /* 0x00000016d1167c25 */ /* 0x000fe2000f8e0016 */
[----:B------:R-:W-:Y:S01]  /*1120*/  LEA R24, P2, R20, UR6, 0x1 ;  /* 0x0000000614187c11 */ /* 0x000fe2000f8408ff */
[----:B------:R-:W-:Y:S01]  /*1130*/  USHF.L.U32 UR6, UR13, 0x1, URZ ;  /* 0x000000010d067899 */ /* 0x000fe200080006ff */
[----:B------:R-:W-:Y:S01]  /*1140*/  LEA.HI.X R17, R15, UR7, R6, 0x1, P0 ;  /* 0x000000070f117c11 */ /* 0x000fe200080f0c06 */
[----:B------:R-:W-:Y:S01]  /*1150*/  IMAD.IADD R5, R21, 0x1, R5 ;  /* 0x0000000115057824 */ /* 0x000fe200078e0205 */
[----:B---3--:R-:W-:Y:S01]  /*1160*/  LEA R6, P0, R14, UR8, 0x1 ;  /* 0x000000080e067c11 */ /* 0x008fe2000f8008ff */
[C---:B------:R-:W-:Y:S01]  /*1170*/  IMAD R219, R209.reuse, UR23, R23 ;  /* 0x00000017d1db7c24 */ /* 0x040fe2000f8e0217 */
[----:B------:R-:W-:Y:S01]  /*1180*/  USHF.L.U64.HI UR23, UR22, 0x5, UR23 ;  /* 0x0000000516177899 */ /* 0x000fe20008010217 */
[----:B------:R-:W-:Y:S01]  /*1190*/  IMAD.WIDE.U32 R18, R209, UR12, R18 ;  /* 0x0000000cd1127c25 */ /* 0x000fe2000f8e0012 */
[----:B------:R-:W-:Y:S01]  /*11a0*/  USHF.L.U32 UR22, UR22, 0x5, URZ ;  /* 0x0000000516167899 */ /* 0x000fe200080006ff */
[----:B------:R-:W-:Y:S01]  /*11b0*/  LEA.HI.X R25, R20, UR7, R5, 0x1, P2 ;  /* 0x0000000714197c11 */ /* 0x000fe200090f0c05 */
[----:B------:R-:W-:Y:S01]  /*11c0*/  @P5 BAR.SYNC.DEFER_BLOCKING 0x0 ;  /* 0x0000000000005b1d */ /* 0x000fe20000010000 */
[----:B------:R-:W-:Y:S01]  /*11d0*/  LEA.HI.X R7, R14, UR9, R7, 0x1, P0 ;  /* 0x000000090e077c11 */ /* 0x000fe200080f0c07 */
[----:B------:R-:W-:Y:S01]  /*11e0*/  USHF.L.U32 UR7, UR22, 0x1, URZ ;  /* 0x0000000116077899 */ /* 0x000fe200080006ff */
[----:B------:R-:W-:Y:S01]  /*11f0*/  IADD3 R14, P0, PT, R220, UR6, RZ ;  /* 0x00000006dc0e7c10 */ /* 0x000fe2000ff1e0ff */
[----:B------:R-:W-:Y:S01]  /*1200*/  USHF.L.U64.HI UR23, UR22, 0x1, UR23 ;  /* 0x0000000116177899 */ /* 0x000fe20008010217 */
[----:B-1----:R-:W-:Y:S01]  /*1210*/  LEA R218, P3, R22, UR4, 0x1 ;  /* 0x0000000416da7c11 */ /* 0x002fe2000f8608ff */
[----:B------:R-:W-:Y:S01]  /*1220*/  IMAD.IADD R8, R19, 0x1, R11 ;  /* 0x0000000113087824 */ /* 0x000fe200078e020b */
[----:B------:R-:W-:Y:S01]  /*1230*/  SEL R5, RZ, 0x4000, P4 ;  /* 0x00004000ff057807 */ /* 0x000fe20002000000 */
[----:B------:R-:W1:Y:S01]  /*1240*/  LDCU UR4, c[0x0][0x3e0] ;  /* 0x00007c00ff0477ac */ /* 0x000e620008000800 */
[----:B------:R-:W-:-:S02]  /*1250*/  IADD3.X R15, PT, PT, R221, UR14, RZ, P0, !PT ;  /* 0x0000000edd0f7c10 */ /* 0x000fc400087fe4ff */
[----:B------:R-:W-:Y:S01]  /*1260*/  LEA.HI.X R219, R22, UR5, R219, 0x1, P3 ;  /* 0x0000000516db7c11 */ /* 0x000fe200098f0cdb */
[----:B------:R-:W-:Y:S01]  /*1270*/  IMAD.IADD R225, R212, 0x1, R5 ;  /* 0x00000001d4e17824 */ /* 0x000fe200078e0205 */
[C---:B------:R-:W-:Y:S01]  /*1280*/  LEA R10, P1, R18.reuse, UR8, 0x1 ;  /* 0x00000008120a7c11 */ /* 0x040fe2000f8208ff */
[----:B------:R-:W2:Y:S03]  /*1290*/  LDCU UR5, c[0x0][0x44c] ;  /* 0x00008980ff0577ac */ /* 0x000ea60008000800 */
[----:B------:R-:W-:Y:S01]  /*12a0*/  LEA.HI.X R11, R18, UR9, R8, 0x1, P1 ;  /* 0x00000009120b7c11 */ /* 0x000fe200088f0c08 */
[----:B------:R-:W-:Y:S01]  /*12b0*/  IMAD.WIDE.U32 R18, R206, 0x4, R232 ;  /* 0x00000004ce127825 */ /* 0x000fe200078e00e8 */
[----:B------:R-:W3:Y:S01]  /*12c0*/  LDC.64 R8, c[0x0][0x460] ;  /* 0x00011800ff087b82 */ /* 0x000ee20000000a00 */
[----:B------:R-:W-:Y:S01]  /*12d0*/  @!PT LDS RZ, [RZ] ;  /* 0x00000000fffff984 */ /* 0x000fe20000000800 */
[----:B------:R-:W-:Y:S01]  /*12e0*/  @!PT LDS RZ, [RZ] ;  /* 0x00000000fffff984 */ /* 0x000fe20000000800 */
[----:B------:R-:W-:Y:S01]  /*12f0*/  @!PT LDS RZ, [RZ] ;  /* 0x00000000fffff984 */ /* 0x000fe20000000800 */
[----:B------:R-:W-:Y:S04]  /*1300*/  LDGSTS.E.BYPASS.LTC128B.128 [R212+0x10000], desc[UR26][R24.64] ;  /* 0x1000000018d47fae */ /* 0x000fe8000b981a1a */
[----:B------:R-:W-:Y:S04]  /*1310*/  LDGSTS.E.BYPASS.LTC128B.128 [R212+0x12000], desc[UR26][R24.64+0x80] ;  /* 0x1200008018d47fae */ /* 0x000fe8000b981a1a */
[----:B------:R-:W-:Y:S04]  /*1320*/  LDGSTS.E.BYPASS.LTC128B.128 [R212+0x11000], desc[UR26][R16.64] ;  /* 0x1100000010d47fae */ /* 0x000fe8000b981a1a */
[----:B------:R4:W-:Y:S04]  /*1330*/  LDGSTS.E.BYPASS.LTC128B.128 [R212+0x13000], desc[UR26][R16.64+0x80] ;  /* 0x1300008010d47fae */ /* 0x0009e8000b981a1a */
[----:B------:R-:W0:Y:S04]  /*1340*/  LDGDEPBAR ;  /* 0x00000000000079af */ /* 0x000e280000000000 */
[----:B------:R-:W-:Y:S04]  /*1350*/  LDGSTS.E.BYPASS.LTC128B.128 [R212+0x8000], desc[UR26][R220.64] ;  /* 0x08000000dcd47fae */ /* 0x000fe8000b981a1a */
[----:B------:R-:W-:Y:S04]  /*1360*/  LDGSTS.E.BYPASS.LTC128B.128 [R212+0xa000], desc[UR26][R220.64+0x80] ;  /* 0x0a000080dcd47fae */ /* 0x000fe8000b981a1a */
[----:B------:R-:W-:Y:S04]  /*1370*/  LDGSTS.E.BYPASS.LTC128B.128 [R212+0x9000], desc[UR26][R14.64] ;  /* 0x090000000ed47fae */ /* 0x000fe8000b981a1a */
[----:B------:R1:W-:Y:S04]  /*1380*/  LDGSTS.E.BYPASS.LTC128B.128 [R212+0xb000], desc[UR26][R14.64+0x80] ;  /* 0x0b0000800ed47fae */ /* 0x0003e8000b981a1a */
[----:B------:R-:W-:Y:S01]  /*1390*/  LDGSTS.E.BYPASS.LTC128B.128 [R225], desc[UR26][R218.64] ;  /* 0x00000000dae17fae */ /* 0x000fe2000b981a1a */
[----:B----4-:R-:W-:-:S03]  /*13a0*/  IADD3 R16, P0, PT, R218, UR7, RZ ;  /* 0x00000007da107c10 */ /* 0x010fc6000ff1e0ff */
[----:B------:R-:W-:Y:S01]  /*13b0*/  LDGSTS.E.BYPASS.LTC128B.128 [R225+0x2000], desc[UR26][R218.64+0x80] ;  /* 0x02000080dae17fae */ /* 0x000fe2000b981a1a */
[----:B------:R-:W-:-:S03]  /*13c0*/  IADD3.X R17, PT, PT, R219, UR23, RZ, P0, !PT ;  /* 0x00000017db117c10 */ /* 0x000fc600087fe4ff */
[----:B------:R-:W5:Y:S04]  /*13d0*/  LDG.E R223, desc[UR26][R18.64] ;  /* 0x0000001a12df7981 */ /* 0x000f68000c1e1900 */
[----:B------:R-:W-:Y:S04]  /*13e0*/  LDGSTS.E.BYPASS.LTC128B.128 [R225+0x1000], desc[UR26][R16.64] ;  /* 0x0100000010e17fae */ /* 0x000fe8000b981a1a */
[----:B------:R4:W-:Y:S04]  /*13f0*/  LDGSTS.E.BYPASS.LTC128B.128 [R225+0x3000], desc[UR26][R16.64+0x80] ;  /* 0x0300008010e17fae */ /* 0x0009e8000b981a1a */
[----:B------:R-:W-:Y:S04]  /*1400*/  LDGSTS.E.BYPASS.LTC128B.128 [R212+0xc000], desc[UR26][R10.64] ;  /* 0x0c0000000ad47fae */ /* 0x000fe8000b981a1a */
[----:B------:R2:W-:Y:S04]  /*1410*/  LDGSTS.E.BYPASS.LTC128B.128 [R212+0xe000], desc[UR26][R10.64+0x80] ;  /* 0x0e0000800ad47fae */ /* 0x0005e8000b981a1a */
[----:B------:R-:W-:Y:S04]  /*1420*/  LDGSTS.E.BYPASS.LTC128B.128 [R212+0xd000], desc[UR26][R6.64] ;  /* 0x0d00000006d47fae */ /* 0x000fe8000b981a1a */
[----:B------:R3:W-:Y:S04]  /*1430*/  LDGSTS.E.BYPASS.LTC128B.128 [R212+0xf000], desc[UR26][R6.64+0x80] ;  /* 0x0f00008006d47fae */ /* 0x0007e8000b981a1a */
[----:B------:R-:W0:Y:S01]  /*1440*/  LDGDEPBAR ;  /* 0x00000000000079af */ /* 0x000e220000000000 */
[----:B-1----:R-:W-:-:S03]  /*1450*/  SHF.R.S32.HI R14, RZ, 0x1f, R4 ;  /* 0x0000001fff0e7819 */ /* 0x002fc60000011404 */
[----:B------:R1:W5:Y:S01]  /*1460*/  LDG.E R222, desc[UR26][R18.64+0x20] ;  /* 0x0000201a12de7981 */ /* 0x000362000c1e1900 */
[----:B----4-:R-:W-:Y:S02]  /*1470*/  IMAD.WIDE.U32 R16, R205, R4, RZ ;  /* 0x00000004cd107225 */ /* 0x010fe400078e00ff */
[----:B------:R-:W4:Y:S02]  /*1480*/  S2R R4, SR_CTAID.X ;  /* 0x0000000000047919 */ /* 0x000f240000002500 */
[----:B--2---:R-:W-:Y:S01]  /*1490*/  IMAD R11, R14, R205, RZ ;  /* 0x000000cd0e0b7224 */ /* 0x004fe200078e02ff */
[----:B------:R-:W2:Y:S01]  /*14a0*/  S2R R10, SR_TID.X ;  /* 0x00000000000a7919 */ /* 0x000ea20000002100 */
[----:B------:R-:W-:Y:S01]  /*14b0*/  USHF.R.S32.HI UR8, URZ, 0x1f, UR4 ;  /* 0x0000001fff087899 */ /* 0x000fe20008011404 */
[----:B---3--:R-:W-:Y:S01]  /*14c0*/  ISETP.NE.U32.AND P0, PT, R8, RZ, PT ;  /* 0x000000ff0800720c */ /* 0x008fe20003f05070 */
[----:B------:R-:W4:Y:S01]  /*14d0*/  LDC.64 R6, c[0x0][0x5f8] ;  /* 0x00017e00ff067b82 */ /* 0x000f220000000a00 */
[----:B------:R-:W-:-:S07]  /*14e0*/  DEPBAR.LE SB0, 0x1 ;  /* 0x000080400000791a */ /* 0x000fce0000000000 */
[----:B------:R-:W-:Y:S01]  /*14f0*/  BAR.SYNC.DEFER_BLOCKING 0x0 ;  /* 0x0000000000007b1d */ /* 0x000fe20000010000 */
[----:B------:R-:W-:-:S04]  /*1500*/  IMAD.IADD R11, R17, 0x1, R11 ;  /* 0x00000001110b7824 */ /* 0x000fc800078e020b */
[----:B------:R-:W-:-:S04]  /*1510*/  IMAD R11, R11, UR4, RZ ;  /* 0x000000040b0b7c24 */ /* 0x000fc8000f8e02ff */
[C---:B------:R-:W-:Y:S02]  /*1520*/  IMAD R11, R16.reuse, UR8, R11 ;  /* 0x00000008100b7c24 */ /* 0x040fe4000f8e020b */
[----:B------:R-:W-:Y:S01]  /*1530*/  IMAD.WIDE.U32 R16, R16, UR4, RZ ;  /* 0x0000000410107c25 */ /* 0x000fe2000f8e00ff */
[----:B------:R-:W-:Y:S01]  /*1540*/  USHF.R.S32.HI UR8, URZ, 0x1f, UR5 ;  /* 0x0000001fff087899 */ /* 0x000fe20008011405 */
[----:B------:R-:W-:Y:S02]  /*1550*/  ISETP.NE.AND.EX P0, PT, R9, RZ, PT, P0 ;  /* 0x000000ff0900720c */ /* 0x000fe40003f05300 */
[----:B------:R-:W-:Y:S02]  /*1560*/  IMAD.IADD R11, R17, 0x1, R11 ;  /* 0x00000001110b7824 */ /* 0x000fe400078e020b */
[----:B------:R-:W-:Y:S02]  /*1570*/  IMAD R14, R204, UR5, RZ ;  /* 0x00000005cc0e7c24 */ /* 0x000fe4000f8e02ff */
[----:B------:R-:W-:Y:S01]  /*1580*/  IMAD R11, R11, UR5, RZ ;  /* 0x000000050b0b7c24 */ /* 0x000fe2000f8e02ff */
[----:B------:R-:W-:-:S02]  /*1590*/  SEL R12, R12, RZ, P0 ;  /* 0x000000ff0c0c7207 */ /* 0x000fc40000000000 */
[----:B------:R-:W-:Y:S01]  /*15a0*/  SHF.R.S32.HI R15, RZ, 0x1f, R14 ;  /* 0x0000001fff0f7819 */ /* 0x000fe2000001140e */
[----:B------:R1:W3:Y:S01]  /*15b0*/  LDSM.16.M88.4 R116, [R201] ;  /* 0x00000000c974783b */ /* 0x0002e20000000200 */
[----:B------:R-:W-:-:S03]  /*15c0*/  IMAD R11, R16, UR8, R11 ;  /* 0x00000008100b7c24 */ /* 0x000fc6000f8e020b */
[----:B------:R1:W1:Y:S01]  /*15d0*/  LDSM.16.M88.4 R120, [R201+0x800] ;  /* 0x00080000c978783b */ /* 0x0002620000000200 */
[----:B------:R-:W-:-:S03]  /*15e0*/  UIMAD.WIDE UR8, UR4, UR5, URZ ;  /* 0x00000005040872a5 */ /* 0x000fc6000f8e02ff */
        /* <DEDUP_REMOVED lines=13> */
[----:B------:R1:W1:Y:S01]  /*16c0*/  LDSM.16.M88.4 R176, [R196+0x2800] ;  /* 0x00280000c4b0783b */ /* 0x0002620000000200 */
[----:B------:R-:W-:Y:S01]  /*16d0*/  IADD3 R12, P0, PT, R12, UR34, RZ ;  /* 0x000000220c0c7c10 */ /* 0x000fe2000ff1e0ff */
[----:B------:R-:W-:Y:S01]  /*16e0*/  IMAD.WIDE.U32 R14, R16, UR5, R14 ;  /* 0x00000005100e7c25 */ /* 0x000fe2000f8e000e */
[----:B--2---:R-:W-:-:S03]  /*16f0*/  LOP3.LUT R10, R10, 0x1f, RZ, 0xc0, !PT ;  /* 0x0000001f0a0a7812 */ /* 0x004fc600078ec0ff */
[----:B------:R-:W-:Y:S01]  /*1700*/  IMAD R8, R12, UR9, RZ ;  /* 0x000000090c087c24 */ /* 0x000fe2000f8e02ff */
[----:B------:R-:W-:Y:S01]  /*1710*/  UIMAD UR9, UR4, UR5, URZ ;  /* 0x00000005040972a4 */ /* 0x000fe2000f8e02ff */
[----:B------:R-:W-:Y:S01]  /*1720*/  IADD3 R15, PT, PT, R15, R11, RZ ;  /* 0x0000000b0f0f7210 */ /* 0x000fe20007ffe0ff */
[----:B------:R-:W-:Y:S01]  /*1730*/  IMAD.X R9, RZ, RZ, UR33, P0 ;  /* 0x00000021ff097e24 */ /* 0x000fe200080e06ff */
[----:B------:R-:W2:Y:S01]  /*1740*/  LDCU.64 UR4, c[0x0][0x570] ;  /* 0x0000ae00ff0477ac */ /* 0x000ea20008000a00 */
[----:B----4-:R-:W-:-:S04]  /*1750*/  IMAD.WIDE.U32 R16, R4, R6, RZ ;  /* 0x0000000604107225 */ /* 0x010fc800078e00ff */
[----:B------:R-:W-:Y:S01]  /*1760*/  IMAD R8, R9, UR8, R8 ;  /* 0x0000000809087c24 */ /* 0x000fe2000f8e0208 */
[----:B------:R-:W-:Y:S01]  /*1770*/  SEL R6, R16, RZ, P5 ;  /* 0x000000ff10067207 */ /* 0x000fe20002800000 */
[----:B------:R-:W-:-:S04]  /*1780*/  IMAD.WIDE.U32 R14, R12, UR8, R14 ;  /* 0x000000080c0e7c25 */ /* 0x000fc8000f8e000e */
[----:B------:R-:W-:Y:S02]  /*1790*/  IMAD R9, R207, UR9, R10 ;  /* 0x00000009cf097c24 */ /* 0x000fe4000f8e020a */
[----:B------:R-:W-:Y:S01]  /*17a0*/  IMAD R7, R4, R7, R17 ;  /* 0x0000000704077224 */ /* 0x000fe200078e0211 */
[----:B------:R-:W-:Y:S01]  /*17b0*/  USHF.L.U32 UR8, UR9, 0x6, URZ ;  /* 0x0000000609087899 */ /* 0x000fe200080006ff */
[----:B------:R-:W-:Y:S01]  /*17c0*/  IMAD.IADD R8, R15, 0x1, R8 ;  /* 0x000000010f087824 */ /* 0x000fe200078e0208 */
[----:B------:R-:W-:Y:S02]  /*17d0*/  IADD3 R6, P1, P0, R9, R14, R6 ;  /* 0x0000000e09067210 */ /* 0x000fe4000783e006 */
[----:B------:R-:W-:Y:S02]  /*17e0*/  SHF.R.S32.HI R9, RZ, 0x1f, R9 ;  /* 0x0000001fff097819 */ /* 0x000fe40000011409 */
[----:B------:R-:W-:Y:S01]  /*17f0*/  SEL R7, R7, RZ, P5 ;  /* 0x000000ff07077207 */ /* 0x000fe20002800000 */
[----:B------:R-:W-:Y:S01]  /*1800*/  UISETP.GE.AND UP0, UPT, UR30, 0x1, UPT ;  /* 0x000000011e00788c */ /* 0x000fe2000bf06270 */
[----:B------:R-:W-:-:S02]  /*1810*/  IMAD.U32 R4, RZ, RZ, UR8 ;  /* 0x00000008ff047e24 */ /* 0x000fc4000f8e00ff */
[----:B------:R-:W-:Y:S02]  /*1820*/  IADD3.X R7, PT, PT, R9, R8, R7, P1, P0 ;  /* 0x0000000809077210 */ /* 0x000fe40000fe0407 */
[----:B------:R-:W-:Y:S01]  /*1830*/  IADD3 R6, P0, PT, R6, UR8, RZ ;  /* 0x0000000806067c10 */ /* 0x000fe2000ff1e0ff */
[----:B------:R-:W-:-:S03]  /*1840*/  IMAD R13, R224, 0x40, R13 ;  /* 0x00000040e00d7824 */ /* 0x000fc600078e020d */
[----:B------:R-:W-:Y:S02]  /*1850*/  LEA.HI.X.SX32 R7, R4, R7, 0x1, P0 ;  /* 0x0000000704077211 */ /* 0x000fe400000f0eff */
[C---:B--2---:R-:W-:Y:S01]  /*1860*/  LEA R230, P0, R6.reuse, UR4, 0x2 ;  /* 0x0000000406e67c11 */ /* 0x044fe2000f8010ff */
[----:B------:R-:W-:Y:S01]  /*1870*/  IMAD.WIDE R216, R13, 0x4, R216 ;  /* 0x000000040dd87825 */ /* 0x000fe200078e02d8 */
[----:B------:R-:W-:Y:S02]  /*1880*/  CS2R R94, SRZ ;  /* 0x00000000005e7805 */ /* 0x000fe4000001ff00 */
[----:B------:R-:W-:Y:S02]  /*1890*/  CS2R R92, SRZ ;  /* 0x00000000005c7805 */ /* 0x000fe4000001ff00 */
[----:B------:R-:W-:Y:S02]  /*18a0*/  LEA.HI.X R231, R6, UR5, R7, 0x2, P0 ;  /* 0x0000000506e77c11 */ /* 0x000fe400080f1407 */
        /* <DEDUP_REMOVED lines=29> */
[----:B------:R-:W-:Y:S01]  /*1a80*/  CS2R R20, SRZ ;  /* 0x0000000000147805 */ /* 0x000fe2000001ff00 */
[----:B-1-3--:R-:W-:Y:S06]  /*1a90*/  BRA.U !UP0, `(.L_x_162) ;  /* 0x0000002108047547 */ /* 0x00afec000b800000 */
[----:B------:R-:W1:Y:S01]  /*1aa0*/  LDC R213, c[0x0][0x44c] ;  /* 0x00011300ffd57b82 */ /* 0x000e620000000800 */
[----:B------:R-:W2:Y:S01]  /*1ab0*/  LDCU UR5, c[0x0][0x3b0] ;  /* 0x00007600ff0577ac */ /* 0x000ea20008000800 */
[-C--:B------:R-:W-:Y:S01]  /*1ac0*/  IADD3 R189, PT, PT, R203, R5.reuse, RZ ;  /* 0x00000005cbbd7210 */ /* 0x080fe20007ffe0ff */
[----:B------:R-:W3:Y:S01]  /*1ad0*/  LDCU UR4, c[0x0][0x590] ;  /* 0x0000b200ff0477ac */ /* 0x000ee20008000800 */
[----:B------:R-:W4:Y:S01]  /*1ae0*/  LDCU UR8, c[0x0][0x3e0] ;  /* 0x00007c00ff0877ac */ /* 0x000f220008000800 */
[----:B------:R-:W1:Y:S01]  /*1af0*/  LDCU UR10, c[0x0][0x45c] ;  /* 0x00008b80ff0a77ac */ /* 0x000e620008000800 */
[----:B------:R-:W-:Y:S02]  /*1b00*/  USHF.L.U32 UR9, UR9, 0x3, URZ ;  /* 0x0000000309097899 */ /* 0x000fe400080006ff */
[----:B--2---:R-:W-:Y:S02]  /*1b10*/  USHF.L.U32 UR5, UR5, 0x6, URZ ;  /* 0x0000000605057899 */ /* 0x004fe400080006ff */
[----:B---3--:R-:W-:Y:S01]  /*1b20*/  USHF.L.U32 UR4, UR4, 0x6, URZ ;  /* 0x0000000604047899 */ /* 0x008fe200080006ff */
[----:B------:R-:W-:-:S02]  /*1b30*/  IADD3 R188, PT, PT, R202, R5, RZ ;  /* 0x00000005cabc7210 */ /* 0x000fc40007ffe0ff */
[----:B----4-:R-:W-:-:S09]  /*1b40*/  MOV R95, RZ ;  /* 0x000000ff005f7202 */ /* 0x010fd20000000f00 */
.L_x_165:
[----:B------:R-:W0:Y:S01]  /*1b50*/  LDGDEPBAR ;  /* 0x00000000000079af */ /* 0x000e220000000000 */
[-C--:B------:R-:W-:Y:S01]  /*1b60*/  IADD3 R182, PT, PT, R200, R189.reuse, RZ ;  /* 0x000000bdc8b67210 */ /* 0x080fe20007ffe0ff */
[C---:B-----5:R-:W-:Y:S01]  /*1b70*/  FMUL.FTZ R241, R223.reuse, 1.4426950216293334961 ;  /* 0x3fb8aa3bdff17820 */ /* 0x060fe20000410000 */
[----:B------:R-:W-:Y:S01]  /*1b80*/  IADD3 R181, PT, PT, R198, R189, RZ ;  /* 0x000000bdc6b57210 */ /* 0x000fe20007ffe0ff */
[----:B------:R-:W-:Y:S01]  /*1b90*/  FMUL.FTZ R243, R222, 1.4426950216293334961 ;  /* 0x3fb8aa3bdef37820 */ /* 0x000fe20000410000 */
[----:B------:R-:W-:Y:S02]  /*1ba0*/  LEA R186, P0, R206, R216, 0x2 ;  /* 0x000000d8ceba7211 */ /* 0x000fe400078010ff */
[----:B------:R-:W-:Y:S02]  /*1bb0*/  IADD3 R180, PT, PT, R200, R181, RZ ;  /* 0x000000b5c8b47210 */ /* 0x000fe40007ffe0ff */
[----:B------:R-:W-:Y:S02]  /*1bc0*/  LEA.HI.X R187, R206, R217, RZ, 0x2, P0 ;  /* 0x000000d9cebb7211 */ /* 0x000fe400000f14ff */
[----:B------:R-:W-:Y:S02]  /*1bd0*/  FSETP.NEU.FTZ.AND P1, PT, R223, -INF , PT ;  /* 0xff800000df00780b */ /* 0x000fe40003f3d000 */
[----:B------:R-:W-:Y:S02]  /*1be0*/  FSETP.NEU.FTZ.AND P0, PT, R222, -INF , PT ;  /* 0xff800000de00780b */ /* 0x000fe40003f1d000 */
[----:B------:R-:W-:Y:S02]  /*1bf0*/  FSEL R241, R241, RZ, P1 ;  /* 0x000000fff1f17208 */ /* 0x000fe40000800000 */
[----:B------:R-:W-:Y:S01]  /*1c00*/  FSEL R243, R243, RZ, P0 ;  /* 0x000000fff3f37208 */ /* 0x000fe20000000000 */
[----:B------:R-:W-:Y:S04]  /*1c10*/  DEPBAR.LE SB0, 0x0 ;  /* 0x000080000000791a */ /* 0x000fe80000000000 */
[----:B------:R-:W-:Y:S06]  /*1c20*/  BAR.SYNC.DEFER_BLOCKING 0x0 ;  /* 0x0000000000007b1d */ /* 0x000fec0000010000 */
[----:B------:R-:W-:Y:S06]  /*1c30*/  LDSM.16.M88.4 R52, [R189] ;  /* 0x00000000bd34783b */ /* 0x000fec0000000200 */
[----:B------:R-:W2:Y:S06]  /*1c40*/  LDSM.16.M88.4 R56, [R201+-0x4000] ;  /* 0xffc00000c938783b */ /* 0x000eac0000000200 */
[----:B------:R-:W3:Y:S06]  /*1c50*/  LDSM.16.M88.4 R60, [R201+-0x3800] ;  /* 0xffc80000c93c783b */ /* 0x000eec0000000200 */
[----:B------:R-:W-:Y:S06]  /*1c60*/  LDSM.16.M88.4 R64, [R182] ;  /* 0x00000000b640783b */ /* 0x000fec0000000200 */
[----:B------:R-:W4:Y:S06]  /*1c70*/  LDSM.16.M88.4 R100, [R199+-0x4000] ;  /* 0xffc00000c764783b */ /* 0x000f2c0000000200 */
[----:B------:R-:W4:Y:S06]  /*1c80*/  LDG.E R183, desc[UR26][R186.64] ;  /* 0x0000001abab77981 */ /* 0x000f2c000c1e1900 */
[----:B------:R-:W1:Y:S06]  /*1c90*/  LDSM.16.M88.4 R104, [R199+-0x3800] ;  /* 0xffc80000c768783b */ /* 0x000e6c0000000200 */
[----:B------:R1:W4:Y:S06]  /*1ca0*/  LDG.E R184, desc[UR26][R186.64+0x20] ;  /* 0x0000201abab87981 */ /* 0x00032c000c1e1900 */
[----:B------:R-:W-:Y:S01]  /*1cb0*/  LDSM.16.M88.4 R108, [R197+-0x4000] ;  /* 0xffc00000c56c783b */ /* 0x000fe20000000200 */
[C---:B--2---:R-:W-:Y:S05]  /*1cc0*/  HMMA.16816.F32 R4, R52.reuse, R56, RZ ;  /* 0x000000383404723c */ /* 0x044fea00000018ff */
[----:B------:R-:W-:Y:S03]  /*1cd0*/  LDSM.16.M88.4 R112, [R197+-0x3800] ;  /* 0xffc80000c570783b */ /* 0x000fe60000000200 */
[C---:B------:R-:W-:Y:S03]  /*1ce0*/  HMMA.16816.F32 R8, R52.reuse, R58, RZ ;  /* 0x0000003a3408723c */ /* 0x040fe600000018ff */
[----:B------:R-:W2:Y:S05]  /*1cf0*/  LDSM.16.M88.4 R56, [R181] ;  /* 0x00000000b538783b */ /* 0x000eaa0000000200 */
[C---:B---3--:R-:W-:Y:S08]  /*1d00*/  HMMA.16816.F32 R12, R52.reuse, R60, RZ ;  /* 0x0000003c340c723c */ /* 0x048ff000000018ff */
[----:B------:R-:W-:Y:S01]  /*1d10*/  HMMA.16816.F32 R16, R52, R62, RZ ;  /* 0x0000003e3410723c */ /* 0x000fe200000018ff */
[----:B------:R-:W-:Y:S06]  /*1d20*/  LDSM.16.M88.4 R52, [R180] ;  /* 0x00000000b434783b */ /* 0x000fec0000000200 */
[----:B------:R-:W3:Y:S01]  /*1d30*/  LDSM.16.M88.4 R60, [R196+-0x4000] ;  /* 0xffc00000c43c783b */ /* 0x000ee20000000200 */
[C---:B----4-:R-:W-:Y:S08]  /*1d40*/  HMMA.16816.F32 R4, R64.reuse, R100, R4 ;  /* 0x000000644004723c */ /* 0x050ff00000001804 */
[C---:B------:R-:W-:Y:S01]  /*1d50*/  HMMA.16816.F32 R8, R64.reuse, R102, R8 ;  /* 0x000000664008723c */ /* 0x040fe20000001808 */
[----:B------:R-:W4:Y:S07]  /*1d60*/  LDSM.16.M88.4 R100, [R196+-0x3800] ;  /* 0xffc80000c464783b */ /* 0x000f2e0000000200 */
[C---:B-1----:R-:W-:Y:S08]  /*1d70*/  HMMA.16816.F32 R12, R64.reuse, R104, R12 ;  /* 0x00000068400c723c */ /* 0x042ff0000000180c */
[----:B------:R-:W-:Y:S01]  /*1d80*/  HMMA.16816.F32 R16, R64, R106, R16 ;  /* 0x0000006a4010723c */ /* 0x000fe20000001810 */
[----:B------:R-:W-:Y:S06]  /*1d90*/  LDSM.16.M88.4 R64, [R189+0x2000] ;  /* 0x00200000bd40783b */ /* 0x000fec0000000200 */
[----:B------:R-:W1:Y:S01]  /*1da0*/  LDSM.16.M88.4 R104, [R201+-0x2000] ;  /* 0xffe00000c968783b */ /* 0x000e620000000200 */
[C---:B--2---:R-:W-:Y:S08]  /*1db0*/  HMMA.16816.F32 R4, R56.reuse, R108, R4 ;  /* 0x0000006c3804723c */ /* 0x044ff00000001804 */
[C---:B------:R-:W-:Y:S01]  /*1dc0*/  HMMA.16816.F32 R8, R56.reuse, R110, R8 ;  /* 0x0000006e3808723c */ /* 0x040fe20000001808 */
[----:B------:R-:W2:Y:S07]  /*1dd0*/  LDSM.16.M88.4 R108, [R201+-0x1800] ;  /* 0xffe80000c96c783b */ /* 0x000eae0000000200 */
[C---:B------:R-:W-:Y:S08]  /*1de0*/  HMMA.16816.F32 R12, R56.reuse, R112, R12 ;  /* 0x00000070380c723c */ /* 0x040ff0000000180c */
[----:B------:R-:W-:Y:S01]  /*1df0*/  HMMA.16816.F32 R16, R56, R114, R16 ;  /* 0x000000723810723c */ /* 0x000fe20000001810 */
[----:B------:R-:W-:Y:S06]  /*1e00*/  LDSM.16.M88.4 R56, [R182+0x2000] ;  /* 0x00200000b638783b */ /* 0x000fec0000000200 */
[----:B------:R-:W-:Y:S01]  /*1e10*/  LDSM.16.M88.4 R112, [R199+-0x1800] ;  /* 0xffe80000c770783b */ /* 0x000fe20000000200 */
[C---:B---3--:R-:W-:Y:S08]  /*1e20*/  HMMA.16816.F32 R4, R52.reuse, R60, R4 ;  /* 0x0000003c3404723c */ /* 0x048ff00000001804 */
[C---:B------:R-:W-:Y:S01]  /*1e30*/  HMMA.16816.F32 R8, R52.reuse, R62, R8 ;  /* 0x0000003e3408723c */ /* 0x040fe20000001808 */
[----:B------:R-:W3:Y:S07]  /*1e40*/  LDSM.16.M88.4 R60, [R199+-0x2000] ;  /* 0xffe00000c73c783b */ /* 0x000eee0000000200 */
[C---:B----4-:R-:W-:Y:S08]  /*1e50*/  HMMA.16816.F32 R12, R52.reuse, R100, R12 ;  /* 0x00000064340c723c */ /* 0x050ff0000000180c */
[----:B------:R-:W-:Y:S01]  /*1e60*/  HMMA.16816.F32 R16, R52, R102, R16 ;  /* 0x000000663410723c */ /* 0x000fe20000001810 */
[----:B------:R-:W-:Y:S06]  /*1e70*/  LDSM.16.M88.4 R52, [R181+0x2000] ;  /* 0x00200000b534783b */ /* 0x000fec0000000200 */
[----:B------:R-:W4:Y:S01]  /*1e80*/  LDSM.16.M88.4 R100, [R197+-0x2000] ;  /* 0xffe00000c564783b */ /* 0x000f220000000200 */
[C---:B-1----:R-:W-:Y:S08]  /*1e90*/  HMMA.16816.F32 R4, R64.reuse, R104, R4 ;  /* 0x000000684004723c */ /* 0x042ff00000001804 */
[C---:B------:R-:W-:Y:S01]  /*1ea0*/  HMMA.16816.F32 R8, R64.reuse, R106, R8 ;  /* 0x0000006a4008723c */ /* 0x040fe20000001808 */
[----:B------:R-:W-:Y:S07]  /*1eb0*/  LDSM.16.M88.4 R104, [R196+-0x2000] ;  /* 0xffe00000c468783b */ /* 0x000fee0000000200 */
[C---:B--2---:R-:W-:Y:S08]  /*1ec0*/  HMMA.16816.F32 R12, R64.reuse, R108, R12 ;  /* 0x0000006c400c723c */ /* 0x044ff0000000180c */
[----:B------:R-:W-:Y:S01]  /*1ed0*/  HMMA.16816.F32 R16, R64, R110, R16 ;  /* 0x0000006e4010723c */ /* 0x000fe20000001810 */
[----:B------:R-:W-:Y:S07]  /*1ee0*/  LDSM.16.M88.4 R64, [R180+0x2000] ;  /* 0x00200000b440783b */ /* 0x000fee0000000200 */
[C---:B---3--:R-:W-:Y:S08]  /*1ef0*/  HMMA.16816.F32 R4, R56.reuse, R60, R4 ;  /* 0x0000003c3804723c */ /* 0x048ff00000001804 */
[C---:B------:R-:W-:Y:S01]  /*1f00*/  HMMA.16816.F32 R8, R56.reuse, R62, R8 ;  /* 0x0000003e3808723c */ /* 0x040fe20000001808 */
[----:B------:R-:W1:Y:S07]  /*1f10*/  LDSM.16.M88.4 R60, [R197+-0x1800] ;  /* 0xffe80000c53c783b */ /* 0x000e6e0000000200 */
[C---:B------:R-:W-:Y:S08]  /*1f20*/  HMMA.16816.F32 R12, R56.reuse, R112, R12 ;  /* 0x00000070380c723c */ /* 0x040ff0000000180c */
[----:B------:R-:W-:Y:S01]  /*1f30*/  HMMA.16816.F32 R16, R56, R114, R16 ;  /* 0x000000723810723c */ /* 0x000fe20000001810 */
[----:B------:R-:W2:Y:S07]  /*1f40*/  LDSM.16.M88.4 R56, [R196+-0x1800] ;  /* 0xffe80000c438783b */ /* 0x000eae0000000200 */
[C---:B----4-:R-:W-:Y:S08]  /*1f50*/  HMMA.16816.F32 R4, R52.reuse, R100, R4 ;  /* 0x000000643404723c */ /* 0x050ff00000001804 */
[C---:B------:R-:W-:Y:S08]  /*1f60*/  HMMA.16816.F32 R8, R52.reuse, R102, R8 ;  /* 0x000000663408723c */ /* 0x040ff00000001808 */
[C---:B-1----:R-:W-:Y:S08]  /*1f70*/  HMMA.16816.F32 R12, R52.reuse, R60, R12 ;  /* 0x0000003c340c723c */ /* 0x042ff0000000180c */
[----:B------:R-:W-:Y:S08]  /*1f80*/  HMMA.16816.F32 R16, R52, R62, R16 ;  /* 0x0000003e3410723c */ /* 0x000ff00000001810 */
[C---:B------:R-:W-:Y:S08]  /*1f90*/  HMMA.16816.F32 R4, R64.reuse, R104, R4 ;  /* 0x000000684004723c */ /* 0x040ff00000001804 */
[C---:B------:R-:W-:Y:S08]  /*1fa0*/  HMMA.16816.F32 R8, R64.reuse, R106, R8 ;  /* 0x0000006a4008723c */ /* 0x040ff00000001808 */
[C---:B--2---:R-:W-:Y:S03]  /*1fb0*/  HMMA.16816.F32 R12, R64.reuse, R56, R12 ;  /* 0x00000038400c723c */ /* 0x044fe6000000180c */
[--C-:B------:R-:W-:Y:S01]  /*1fc0*/  FFMA.FTZ R235, R5, UR10, -R241.reuse ;  /* 0x0000000a05eb7c23 */ /* 0x100fe200080108f1 */
[----:B------:R-:W-:Y:S01]  /*1fd0*/  FFMA.FTZ R185, R4, UR10, -R241 ;  /* 0x0000000a04b97c23 */ /* 0x000fe200080108f1 */
[--C-:B------:R-:W-:Y:S01]  /*1fe0*/  FFMA.FTZ R187, R6, UR10, -R243.reuse ;  /* 0x0000000a06bb7c23 */ /* 0x100fe200080108f3 */
[--C-:B------:R-:W-:Y:S01]  /*1ff0*/  FFMA.FTZ R234, R7, UR10, -R243.reuse ;  /* 0x0000000a07ea7c23 */ /* 0x100fe200080108f3 */
[----:B------:R-:W-:Y:S01]  /*2000*/  MUFU.EX2 R186, R235 ;  /* 0x000000eb00ba7308 */ /* 0x000fe20000000800 */
[----:B------:R-:W-:Y:S03]  /*2010*/  HMMA.16816.F32 R16, R64, R58, R16 ;  /* 0x0000003a4010723c */ /* 0x000fe60000001810 */
[----:B------:R-:W-:Y:S01]  /*2020*/  FFMA.FTZ R244, R10, UR10, -R243 ;  /* 0x0000000a0af47c23 */ /* 0x000fe200080108f3 */
[--C-:B------:R-:W-:Y:S01]  /*2030*/  FFMA.FTZ R229, R8, UR10, -R241.reuse ;  /* 0x0000000a08e57c23 */ /* 0x100fe200080108f1 */
[----:B------:R-:W-:Y:S01]  /*2040*/  FFMA.FTZ R236, R9, UR10, -R241 ;  /* 0x0000000a09ec7c23 */ /* 0x000fe200080108f1 */
[----:B------:R-:W-:Y:S03]  /*2050*/  FFMA.FTZ R238, R11, UR10, -R243 ;  /* 0x0000000a0bee7c23 */ /* 0x000fe600080108f3 */
[----:B------:R1:W-:Y:S10]  /*2060*/  MUFU.EX2 R235, R244 ;  /* 0x000000f400eb7308 */ /* 0x0003f40000000800 */
[----:B------:R-:W2:Y:S01]  /*2070*/  MUFU.EX2 R185, R185 ;  /* 0x000000b900b97308 */ /* 0x000ea20000000800 */
[--C-:B------:R-:W-:Y:S01]  /*2080*/  FFMA.FTZ R237, R12, UR10, -R241.reuse ;  /* 0x0000000a0ced7c23 */ /* 0x100fe200080108f1 */
[----:B------:R-:W-:Y:S01]  /*2090*/  FFMA.FTZ R240, R13, UR10, -R241 ;  /* 0x0000000a0df07c23 */ /* 0x000fe200080108f1 */
[--C-:B------:R-:W-:Y:S07]  /*20a0*/  FFMA.FTZ R239, R14, UR10, -R243.reuse ;  /* 0x0000000a0eef7c23 */ /* 0x100fee00080108f3 */
[----:B------:R-:W-:Y:S01]  /*20b0*/  MUFU.EX2 R187, R187 ;  /* 0x000000bb00bb7308 */ /* 0x000fe20000000800 */
[----:B------:R-:W-:Y:S09]  /*20c0*/  FFMA.FTZ R242, R15, UR10, -R243 ;  /* 0x0000000a0ff27c23 */ /* 0x000ff200080108f3 */
[----:B------:R-:W3:Y:S01]  /*20d0*/  MUFU.EX2 R234, R234 ;  /* 0x000000ea00ea7308 */ /* 0x000ee20000000800 */
[----:B------:R-:W-:Y:S01]  /*20e0*/  FFMA.FTZ R245, R16, UR10, -R241 ;  /* 0x0000000a10f57c23 */ /* 0x000fe200080108f1 */
[----:B------:R-:W-:Y:S01]  /*20f0*/  FFMA.FTZ R246, R18, UR10, -R243 ;  /* 0x0000000a12f67c23 */ /* 0x000fe200080108f3 */
[----:B-1----:R-:W-:Y:S07]  /*2100*/  FFMA.FTZ R244, R17, UR10, -R241 ;  /* 0x0000000a11f47c23 */ /* 0x002fee00080108f1 */
[----:B------:R-:W-:Y:S01]  /*2110*/  MUFU.EX2 R229, R229 ;  /* 0x000000e500e57308 */ /* 0x000fe20000000800 */
[----:B------:R-:W-:Y:S01]  /*2120*/  FFMA.FTZ R243, R19, UR10, -R243 ;  /* 0x0000000a13f37c23 */ /* 0x000fe200080108f3 */
[----:B--2---:R-:W-:Y:S08]  /*2130*/  F2FP.F16.F32.PACK_AB R180, R186, R185 ;  /* 0x000000b9bab4723e */ /* 0x004ff000000000ff */
[----:B------:R-:W1:Y:S01]  /*2140*/  MUFU.EX2 R236, R236 ;  /* 0x000000ec00ec7308 */ /* 0x000e620000000800 */
[----:B------:R-:W-:Y:S09]  /*2150*/  STS [R211], R180 ;  /* 0x000000b4d3007388 */ /* 0x000ff20000000800 */
[----:B------:R-:W2:Y:S01]  /*2160*/  MUFU.EX2 R238, R238 ;  /* 0x000000ee00ee7308 */ /* 0x000ea20000000800 */
[----:B---3--:R-:W-:Y:S09]  /*2170*/  F2FP.F16.F32.PACK_AB R251, R234, R187 ;  /* 0x000000bbeafb723e */ /* 0x008ff200000000ff */
[----:B------:R-:W-:Y:S01]  /*2180*/  MUFU.EX2 R237, R237 ;  /* 0x000000ed00ed7308 */ /* 0x000fe20000000800 */
[----:B------:R-:W-:Y:S09]  /*2190*/  STS [R211+0x400], R251 ;  /* 0x000400fbd3007388 */ /* 0x000ff20000000800 */
[----:B------:R-:W3:Y:S01]  /*21a0*/  MUFU.EX2 R240, R240 ;  /* 0x000000f000f07308 */ /* 0x000ee20000000800 */
[----:B-1----:R-:W-:Y:S09]  /*21b0*/  F2FP.F16.F32.PACK_AB R249, R236, R229 ;  /* 0x000000e5ecf9723e */ /* 0x002ff200000000ff */
[----:B------:R-:W-:Y:S01]  /*21c0*/  MUFU.EX2 R239, R239 ;  /* 0x000000ef00ef7308 */ /* 0x000fe20000000800 */
[----:B--2---:R-:W-:Y:S01]  /*21d0*/  F2FP.F16.F32.PACK_AB R252, R238, R235 ;  /* 0x000000ebeefc723e */ /* 0x004fe200000000ff */
[----:B------:R-:W-:Y:S08]  /*21e0*/  STS [R227], R249 ;  /* 0x000000f9e3007388 */ /* 0x000ff00000000800 */
[----:B------:R-:W1:Y:S01]  /*21f0*/  MUFU.EX2 R242, R242 ;  /* 0x000000f200f27308 */ /* 0x000e620000000800 */
[----:B------:R-:W-:Y:S09]  /*2200*/  STS [R227+0x400], R252 ;  /* 0x000400fce3007388 */ /* 0x000ff20000000800 */
[----:B------:R1:W-:Y:S01]  /*2210*/  MUFU.EX2 R241, R245 ;  /* 0x000000f500f17308 */ /* 0x0003e20000000800 */
[----:B---3--:R-:W-:Y:S09]  /*2220*/  F2FP.F16.F32.PACK_AB R247, R240, R237 ;  /* 0x000000edf0f7723e */ /* 0x008ff200000000ff */
[----:B------:R-:W2:Y:S01]  /*2230*/  MUFU.EX2 R244, R244 ;  /* 0x000000f400f47308 */ /* 0x000ea20000000800 */
[----:B------:R-:W-:Y:S09]  /*2240*/  STS [R226], R247 ;  /* 0x000000f7e2007388 */ /* 0x000ff20000000800 */
[----:B------:R-:W-:Y:S10]  /*2250*/  MUFU.EX2 R246, R246 ;  /* 0x000000f600f67308 */ /* 0x000ff40000000800 */
[----:B------:R-:W3:Y:S01]  /*2260*/  MUFU.EX2 R243, R243 ;  /* 0x000000f300f37308 */ /* 0x000ee20000000800 */
[----:B-1----:R-:W-:Y:S02]  /*2270*/  F2FP.F16.F32.PACK_AB R245, R242, R239 ;  /* 0x000000eff2f5723e */ /* 0x002fe400000000ff */
[----:B--2---:R-:W-:Y:S03]  /*2280*/  F2FP.F16.F32.PACK_AB R250, R244, R241 ;  /* 0x000000f1f4fa723e */ /* 0x004fe600000000ff */
[----:B------:R-:W-:Y:S06]  /*2290*/  STS [R226+0x400], R245 ;  /* 0x000400f5e2007388 */ /* 0x000fec0000000800 */
[----:B------:R-:W-:Y:S01]  /*22a0*/  STS [R215], R250 ;  /* 0x000000fad7007388 */ /* 0x000fe20000000800 */
[----:B---3--:R-:W-:Y:S05]  /*22b0*/  F2FP.F16.F32.PACK_AB R248, R243, R246 ;  /* 0x000000f6f3f8723e */ /* 0x008fea00000000ff */
[----:B------:R-:W-:Y:S06]  /*22c0*/  STS [R215+0x400], R248 ;  /* 0x000400f8d7007388 */ /* 0x000fec0000000800 */
[----:B------:R-:W1:Y:S06]  /*22d0*/  LDSM.16.M88.4 R52, [R203+0x8000] ;  /* 0x00800000cb34783b */ /* 0x000e6c0000000200 */
[----:B------:R-:W2:Y:S06]  /*22e0*/  LDSM.16.M88.4 R56, [R3+0x8000] ;  /* 0x008000000338783b */ /* 0x000eac0000000200 */
        /* <DEDUP_REMOVED lines=41> */
[----:B------:R-:W-:Y:S01]  /*2580*/  IADD3 R185, PT, PT, R224, 0x1, RZ ;  /* 0x00000001e0b97810 */ /* 0x000fe20007ffe0ff */
[----:B------:R-:W-:Y:S01]  /*2590*/  FMUL.FTZ R245, R186, R245 ;  /* 0x000000f5baf57220 */ /* 0x000fe20000410000 */
[C---:B------:R-:W-:Y:S01]  /*25a0*/  FADD.FTZ R247, -R183.reuse, R9 ;  /* 0x00000009b7f77221 */ /* 0x040fe20000010100 */
[----:B------:R-:W-:Y:S01]  /*25b0*/  FADD.FTZ R186, -R183, R8 ;  /* 0x00000008b7ba7221 */ /* 0x000fe20000010100 */
[----:B------:R-:W-:Y:S02]  /*25c0*/  ISETP.NE.AND P1, PT, R185, 0x1, PT ;  /* 0x00000001b900780c */ /* 0x000fe40003f25270 */
[----:B------:R-:W-:Y:S01]  /*25d0*/  FMUL.FTZ R247, R236, R247 ;  /* 0x000000f7ecf77220 */ /* 0x000fe20000410000 */
[----:B------:R-:W-:Y:S01]  /*25e0*/  FMUL.FTZ R186, R229, R186 ;  /* 0x000000bae5ba7220 */ /* 0x000fe20000410000 */
[C---:B------:R-:W-:Y:S01]  /*25f0*/  FADD.FTZ R185, -R183.reuse, R13 ;  /* 0x0000000db7b97221 */ /* 0x040fe20000010100 */
[----:B------:R-:W-:Y:S01]  /*2600*/  FADD.FTZ R236, -R183, R12 ;  /* 0x0000000cb7ec7221 */ /* 0x000fe20000010100 */
[----:B------:R-:W-:Y:S01]  /*2610*/  FADD.FTZ R229, -R184, R7 ;  /* 0x00000007b8e57221 */ /* 0x000fe20000010100 */
[----:B------:R-:W-:Y:S01]  /*2620*/  F2FP.F16.F32.PACK_AB R248, R245, R248 ;  /* 0x000000f8f5f8723e */ /* 0x000fe200000000ff */
[----:B------:R-:W-:Y:S01]  /*2630*/  FMUL.FTZ R185, R240, R185 ;  /* 0x000000b9f0b97220 */ /* 0x000fe20000410000 */
[----:B------:R-:W-:Y:S01]  /*2640*/  FADD.FTZ R240, -R184, R6 ;  /* 0x00000006b8f07221 */ /* 0x000fe20000010100 */
[----:B------:R-:W-:Y:S01]  /*2650*/  FMUL.FTZ R236, R237, R236 ;  /* 0x000000ecedec7220 */ /* 0x000fe20000410000 */
[----:B------:R-:W-:Y:S01]  /*2660*/  FMUL.FTZ R229, R234, R229 ;  /* 0x000000e5eae57220 */ /* 0x000fe20000410000 */
[C---:B------:R-:W-:Y:S01]  /*2670*/  FADD.FTZ R250, -R183.reuse, R16 ;  /* 0x00000010b7fa7221 */ /* 0x040fe20000010100 */
[----:B------:R-:W-:Y:S01]  /*2680*/  FADD.FTZ R183, -R183, R17 ;  /* 0x00000011b7b77221 */ /* 0x000fe20000010100 */
[----:B------:R-:W-:Y:S01]  /*2690*/  FMUL.FTZ R240, R187, R240 ;  /* 0x000000f0bbf07220 */ /* 0x000fe20000410000 */
[----:B------:R-:W-:Y:S01]  /*26a0*/  F2FP.F16.F32.PACK_AB R185, R185, R236 ;  /* 0x000000ecb9b9723e */ /* 0x000fe200000000ff */
[----:B------:R-:W-:Y:S01]  /*26b0*/  FMUL.FTZ R250, R241, R250 ;  /* 0x000000faf1fa7220 */ /* 0x000fe20000410000 */
[----:B------:R-:W-:Y:S01]  /*26c0*/  FMUL.FTZ R183, R244, R183 ;  /* 0x000000b7f4b77220 */ /* 0x000fe20000410000 */
[C---:B------:R-:W-:Y:S01]  /*26d0*/  FADD.FTZ R234, -R184.reuse, R10 ;  /* 0x0000000ab8ea7221 */ /* 0x040fe20000010100 */
[----:B------:R-:W-:Y:S01]  /*26e0*/  F2FP.F16.F32.PACK_AB R240, R229, R240 ;  /* 0x000000f0e5f0723e */ /* 0x000fe200000000ff */
[C---:B------:R-:W-:Y:S01]  /*26f0*/  FADD.FTZ R187, -R184.reuse, R11 ;  /* 0x0000000bb8bb7221 */ /* 0x040fe20000010100 */
[C---:B------:R-:W-:Y:S01]  /*2700*/  FADD.FTZ R236, -R184.reuse, R14 ;  /* 0x0000000eb8ec7221 */ /* 0x040fe20000010100 */
[----:B------:R-:W-:Y:S01]  /*2710*/  F2FP.F16.F32.PACK_AB R250, R183, R250 ;  /* 0x000000fab7fa723e */ /* 0x000fe200000000ff */
        /* <DEDUP_REMOVED lines=8> */
[----:B------:R-:W-:Y:S01]  /*27a0*/  FMUL.FTZ R229, R246, R229 ;  /* 0x000000e5f6e57220 */ /* 0x000fe20000410000 */
[----:B------:R-:W-:Y:S01]  /*27b0*/  FMUL.FTZ R184, R243, R184 ;  /* 0x000000b8f3b87220 */ /* 0x000fe20000410000 */
[----:B------:R-:W-:Y:S06]  /*27c0*/  @!P1 BRA `(.L_x_163) ;  /* 0x0000000000549947 */ /* 0x000fec0003800000 */
[----:B------:R-:W-:Y:S01]  /*27d0*/  IADD3 R7, P0, PT, RZ, -UR31, RZ ;  /* 0x8000001fff077c10 */ /* 0x000fe2000ff1e0ff */
[----:B------:R-:W-:Y:S01]  /*27e0*/  IMAD.MOV.U32 R4, RZ, RZ, -0x4000 ;  /* 0xffffc000ff047424 */ /* 0x000fe200078e00ff */
[----:B------:R-:W-:Y:S03]  /*27f0*/  LOP3.LUT R5, R224, 0x1, RZ, 0xc0, !PT ;  /* 0x00000001e0057812 */ /* 0x000fe600078ec0ff */
[----:B------:R-:W-:Y:S01]  /*2800*/  IMAD.X R6, RZ, RZ, ~UR5, P0 ;  /* 0x80000005ff067e24 */ /* 0x000fe200080e06ff */
[----:B------:R-:W-:Y:S04]  /*2810*/  ISETP.NE.U32.AND P2, PT, R5, 0x1, PT ;  /* 0x000000010500780c */ /* 0x000fe80003f45070 */
[----:B------:R-:W-:Y:S02]  /*2820*/  SHF.R.S64 R7, R7, 0x1f, R6 ;  /* 0x0000001f07077819 */ /* 0x000fe40000001006 */
[----:B------:R-:W-:Y:S02]  /*2830*/  SEL R4, R4, 0x4000, !P2 ;  /* 0x0000400004047807 */ /* 0x000fe40005000000 */
[----:B------:R-:W-:Y:S03]  /*2840*/  IADD3 R218, P0, PT, R7, R218, RZ ;  /* 0x000000da07da7210 */ /* 0x000fe60007f1e0ff */
[--C-:B------:R-:W-:Y:S01]  /*2850*/  IMAD.IADD R225, R225, 0x1, R4.reuse ;  /* 0x00000001e1e17824 */ /* 0x100fe200078e0204 */
[----:B------:R-:W-:Y:S01]  /*2860*/  LEA.HI.X.SX32 R219, R6, R219, 0x1, P0 ;  /* 0x000000db06db7211 */ /* 0x000fe200000f0eff */
[----:B------:R-:W-:Y:S01]  /*2870*/  IMAD.IADD R189, R189, 0x1, R4 ;  /* 0x00000001bdbd7824 */ /* 0x000fe200078e0204 */
[----:B------:R-:W-:Y:S03]  /*2880*/  IADD3 R6, P0, PT, R218, UR7, RZ ;  /* 0x00000007da067c10 */ /* 0x000fe6000ff1e0ff */
[----:B------:R-:W-:Y:S01]  /*2890*/  @!PT LDS RZ, [RZ] ;  /* 0x00000000fffff984 */ /* 0x000fe20000000800 */
[----:B------:R-:W-:Y:S01]  /*28a0*/  @!PT LDS RZ, [RZ] ;  /* 0x00000000fffff984 */ /* 0x000fe20000000800 */
[----:B------:R-:W-:Y:S01]  /*28b0*/  @!PT LDS RZ, [RZ] ;  /* 0x00000000fffff984 */ /* 0x000fe20000000800 */
[----:B------:R1:W-:Y:S01]  /*28c0*/  LDGSTS.E.BYPASS.LTC128B.128 [R225], desc[UR26][R218.64] ;  /* 0x00000000dae17fae */ /* 0x0003e2000b981a1a */
[----:B------:R-:W-:Y:S03]  /*28d0*/  IADD3.X R7, PT, PT, R219, UR23, RZ, P0, !PT ;  /* 0x00000017db077c10 */ /* 0x000fe600087fe4ff */
[----:B------:R1:W-:Y:S04]  /*28e0*/  LDGSTS.E.BYPASS.LTC128B.128 [R225+0x2000], desc[UR26][R218.64+0x80] ;  /* 0x02000080dae17fae */ /* 0x0003e8000b981a1a */
[----:B------:R1:W-:Y:S04]  /*28f0*/  LDGSTS.E.BYPASS.LTC128B.128 [R225+0x1000], desc[UR26][R6.64] ;  /* 0x0100000006e17fae */ /* 0x0003e8000b981a1a */
[----:B------:R1:W-:Y:S04]  /*2900*/  LDGSTS.E.BYPASS.LTC128B.128 [R225+0x3000], desc[UR26][R6.64+0x80] ;  /* 0x0300008006e17fae */ /* 0x0003e8000b981a1a */
[----:B------:R-:W0:Y:S02]  /*2910*/  LDGDEPBAR ;  /* 0x00000000000079af */ /* 0x000e240000000000 */
.L_x_163:
[----:B------:R-:W-:Y:S01]  /*2920*/  F2FP.F16.F32.PACK_AB R234, R187, R234 ;  /* 0x000000eabbea723e */ /* 0x000fe200000000ff */
[----:B------:R-:W-:Y:S01]  /*2930*/  STS [R211+-0x2000], R248 ;  /* 0xffe000f8d3007388 */ /* 0x000fe20000000800 */
[----:B------:R-:W-:Y:S02]  /*2940*/  F2FP.F16.F32.PACK_AB R183, R183, R236 ;  /* 0x000000ecb7b7723e */ /* 0x000fe400000000ff */
[----:B------:R-:W-:Y:S01]  /*2950*/  F2FP.F16.F32.PACK_AB R184, R184, R229 ;  /* 0x000000e5b8b8723e */ /* 0x000fe200000000ff */
[----:B------:R-:W-:Y:S01]  /*2960*/  STS [R211+-0x1c00], R240 ;  /* 0xffe400f0d3007388 */ /* 0x000fe20000000800 */
[----:B------:R-:W-:Y:S03]  /*2970*/  IMAD R229, R213, UR8, RZ ;  /* 0x00000008d5e57c24 */ /* 0x000fe6000f8e02ff */
[----:B------:R-:W-:Y:S04]  /*2980*/  STS [R227+-0x2000], R186 ;  /* 0xffe000bae3007388 */ /* 0x000fe80000000800 */
[----:B------:R-:W-:Y:S04]  /*2990*/  STS [R227+-0x1c00], R234 ;  /* 0xffe400eae3007388 */ /* 0x000fe80000000800 */
[----:B------:R-:W-:Y:S04]  /*29a0*/  STS [R226+-0x2000], R185 ;  /* 0xffe000b9e2007388 */ /* 0x000fe80000000800 */
[----:B------:R-:W-:Y:S04]  /*29b0*/  STS [R226+-0x1c00], R183 ;  /* 0xffe400b7e2007388 */ /* 0x000fe80000000800 */
[----:B------:R-:W-:Y:S04]  /*29c0*/  STS [R215+-0x2000], R250 ;  /* 0xffe000fad7007388 */ /* 0x000fe80000000800 */
[----:B------:R-:W-:Y:S01]  /*29d0*/  STS [R215+-0x1c00], R184 ;  /* 0xffe400b8d7007388 */ /* 0x000fe20000000800 */
[----:B------:R-:W-:Y:S06]  /*29e0*/  BAR.SYNC.DEFER_BLOCKING 0x0 ;  /* 0x0000000000007b1d */ /* 0x000fec0000010000 */
[----:B-1----:R-:W-:Y:S04]  /*29f0*/  LDSM.16.MT88.4 R4, [R195] ;  /* 0x00000000c304783b */ /* 0x002fe80000004200 */
[----:B------:R-:W1:Y:S04]  /*2a00*/  LDSM.16.MT88.4 R8, [R202+0x8000] ;  /* 0x00800000ca08783b */ /* 0x000e680000004200 */
        /* <DEDUP_REMOVED lines=56> */
[----:B------:R-:W-:Y:S03]  /*2d90*/  IADD3 R6, P0, PT, R220, UR6, RZ ;  /* 0x00000006dc067c10 */ /* 0x000fe6000ff1e0ff */
[----:B------:R-:W-:Y:S01]  /*2da0*/  @!PT LDS RZ, [RZ] ;  /* 0x00000000fffff984 */ /* 0x000fe20000000800 */
[----:B------:R-:W-:Y:S01]  /*2db0*/  @!PT LDS RZ, [RZ] ;  /* 0x00000000fffff984 */ /* 0x000fe20000000800 */
[----:B------:R-:W-:Y:S01]  /*2dc0*/  @!PT LDS RZ, [RZ] ;  /* 0x00000000fffff984 */ /* 0x000fe20000000800 */
[----:B------:R1:W-:Y:S01]  /*2dd0*/  LDGSTS.E.BYPASS.LTC128B.128 [R212+0x8000], desc[UR26][R220.64] ;  /* 0x08000000dcd47fae */ /* 0x0003e2000b981a1a */
[----:B------:R-:W-:Y:S03]  /*2de0*/  IADD3.X R7, PT, PT, R221, UR14, RZ, P0, !PT ;  /* 0x0000000edd077c10 */ /* 0x000fe600087fe4ff */
[----:B------:R1:W-:Y:S04]  /*2df0*/  LDGSTS.E.BYPASS.LTC128B.128 [R212+0xa000], desc[UR26][R220.64+0x80] ;  /* 0x0a000080dcd47fae */ /* 0x0003e8000b981a1a */
[----:B------:R1:W-:Y:S04]  /*2e00*/  LDGSTS.E.BYPASS.LTC128B.128 [R212+0x9000], desc[UR26][R6.64] ;  /* 0x0900000006d47fae */ /* 0x0003e8000b981a1a */
[----:B------:R1:W-:Y:S04]  /*2e10*/  LDGSTS.E.BYPASS.LTC128B.128 [R212+0xb000], desc[UR26][R6.64+0x80] ;  /* 0x0b00008006d47fae */ /* 0x0003e8000b981a1a */
[----:B------:R-:W0:Y:S02]  /*2e20*/  LDGDEPBAR ;  /* 0x00000000000079af */ /* 0x000e240000000000 */
.L_x_164:
[----:B------:R-:W-:Y:S01]  /*2e30*/  LDSM.16.M88.4 R100, [R193] ;  /* 0x00000000c164783b */ /* 0x000fe20000000200 */
[----:B------:R-:W-:Y:S01]  /*2e40*/  IMAD.U32 R235, RZ, RZ, UR9 ;  /* 0x00000009ffeb7e24 */ /* 0x000fe2000f8e00ff */
[----:B------:R-:W-:Y:S02]  /*2e50*/  ISETP.GT.AND P4, PT, R224, RZ, PT ;  /* 0x000000ffe000720c */ /* 0x000fe40003f84270 */
[----:B------:R-:W1:Y:S01]  /*2e60*/  LDSM.16.MT88.4 R16, [R202+0xc000] ;  /* 0x00c00000ca10783b */ /* 0x000e620000004200 */
[----:B------:R-:W-:Y:S02]  /*2e70*/  @P1 IADD3 R216, P2, PT, R216, -0x100, RZ ;  /* 0xffffff00d8d81810 */ /* 0x000fe40007f5e0ff */
[----:B------:R-:W-:Y:S01]  /*2e80*/  LEA R234, P0, R235, R230, 0x2 ;  /* 0x000000e6ebea7211 */ /* 0x000fe200078010ff */
[----:B------:R-:W2:Y:S01]  /*2e90*/  LDSM.16.M88.4 R60, [R193+0x1000] ;  /* 0x00100000c13c783b */ /* 0x000ea20000000200 */
[----:B------:R-:W-:Y:S03]  /*2ea0*/  @P1 IADD3.X R217, PT, PT, R217, -0x1, RZ, P2, !PT ;  /* 0xffffffffd9d91810 */ /* 0x000fe600017fe4ff */
        /* <DEDUP_REMOVED lines=21> */
[C---:B------:R-:W-:Y:S01]  /*3000*/  HMMA.16816.F32 R56, R112.reuse, R180, R56 ;  /* 0x000000b47038723c */ /* 0x040fe20000001838 */
[----:B------:R-:W-:Y:S05]  /*3010*/  IMAD.U32 R181, RZ, RZ, UR9 ;  /* 0x00000009ffb57e24 */ /* 0x000fea000f8e00ff */
[----:B------:R-:W-:Y:S02]  /*3020*/  LEA.HI.X.SX32 R235, R181, R231, 0x2, P0 ;  /* 0x000000e7b5eb7211 */ /* 0x000fe400000f16ff */
[-C--:B------:R-:W-:Y:S01]  /*3030*/  HMMA.16816.F32 R60, R112, R182.reuse, R60 ;  /* 0x000000b6703c723c */ /* 0x080fe2000000183c */
[----:B------:R-:W2:Y:S02]  /*3040*/  LDSM.16.MT88.4 R112, [R202+0xf000] ;  /* 0x00f00000ca70783b */ /* 0x000ea40000004200 */
[C---:B------:R-:W-:Y:S04]  /*3050*/  LEA R236, P0, R229.reuse, R234, 0x5 ;  /* 0x000000eae5ec7211 */ /* 0x040fe800078028ff */
[C---:B------:R-:W-:Y:S01]  /*3060*/  LEA.HI.X.SX32 R237, R229.reuse, R235, 0x5, P0 ;  /* 0x000000ebe5ed7211 */ /* 0x040fe200000f2eff */
[----:B------:R-:W-:Y:S01]  /*3070*/  HMMA.16816.F32 R64, R104, R182, R64 ;  /* 0x000000b66840723c */ /* 0x000fe20000001840 */
[----:B------:R-:W-:Y:S03]  /*3080*/  LDSM.16.M88.4 R104, [R190] ;  /* 0x00000000be68783b */ /* 0x000fe60000000200 */
[C---:B------:R-:W-:Y:S01]  /*3090*/  LEA R238, P0, R229.reuse, R236, 0x5 ;  /* 0x000000ece5ee7211 */ /* 0x040fe200078028ff */
[----:B------:R-:W-:Y:S03]  /*30a0*/  LDSM.16.M88.4 R180, [R190+0x1000] ;  /* 0x00100000beb4783b */ /* 0x000fe60000000200 */
[C---:B------:R-:W-:Y:S01]  /*30b0*/  LEA.HI.X.SX32 R239, R229.reuse, R237, 0x5, P0 ;  /* 0x000000ede5ef7211 */ /* 0x040fe200000f2eff */
[-C--:B-1----:R-:W-:Y:S05]  /*30c0*/  HMMA.16816.F32 R4, R100, R108.reuse, R4 ;  /* 0x0000006c6404723c */ /* 0x082fea0000001804 */
[C---:B------:R-:W-:Y:S03]  /*30d0*/  LEA R240, P0, R229.reuse, R238, 0x5 ;  /* 0x000000eee5f07211 */ /* 0x040fe600078028ff */
[C---:B------:R-:W-:Y:S04]  /*30e0*/  HMMA.16816.F32 R8, R184.reuse, R108, R8 ;  /* 0x0000006cb808723c */ /* 0x040fe80000001808 */
[C---:B------:R-:W-:Y:S02]  /*30f0*/  LEA.HI.X.SX32 R241, R229.reuse, R239, 0x5, P0 ;  /* 0x000000efe5f17211 */ /* 0x040fe400000f2eff */
[C---:B------:R-:W-:Y:S02]  /*3100*/  LEA R242, P0, R229.reuse, R240, 0x5 ;  /* 0x000000f0e5f27211 */ /* 0x040fe400078028ff */
[-C--:B------:R-:W-:Y:S03]  /*3110*/  HMMA.16816.F32 R12, R184, R110.reuse, R12 ;  /* 0x0000006eb80c723c */ /* 0x080fe6000000180c */
[C---:B------:R-:W-:Y:S02]  /*3120*/  LEA.HI.X.SX32 R243, R229.reuse, R241, 0x5, P0 ;  /* 0x000000f1e5f37211 */ /* 0x040fe400000f2eff */
[C---:B------:R-:W-:Y:S03]  /*3130*/  LEA R244, P0, R229.reuse, R242, 0x5 ;  /* 0x000000f2e5f47211 */ /* 0x040fe600078028ff */
[C---:B------:R-:W-:Y:S01]  /*3140*/  HMMA.16816.F32 R16, R100.reuse, R110, R16 ;  /* 0x0000006e6410723c */ /* 0x040fe20000001810 */
[----:B------:R-:W1:Y:S03]  /*3150*/  LDSM.16.MT88.4 R108, [R202+0xd800] ;  /* 0x00d80000ca6c783b */ /* 0x000e660000004200 */
[C---:B------:R-:W-:Y:S04]  /*3160*/  LEA.HI.X.SX32 R245, R229.reuse, R243, 0x5, P0 ;  /* 0x000000f3e5f57211 */ /* 0x040fe800000f2eff */
[-C--:B--2---:R-:W-:Y:S08]  /*3170*/  HMMA.16816.F32 R52, R100, R112.reuse, R52 ;  /* 0x000000706434723c */ /* 0x084ff00000001834 */
[C---:B------:R-:W-:Y:S04]  /*3180*/  HMMA.16816.F32 R56, R184.reuse, R112, R56 ;  /* 0x00000070b838723c */ /* 0x040fe80000001838 */
[C---:B------:R-:W-:Y:S04]  /*3190*/  LEA R112, P0, R229.reuse, R244, 0x5 ;  /* 0x000000f4e5707211 */ /* 0x040fe800078028ff */
[-C--:B------:R-:W-:Y:S03]  /*31a0*/  HMMA.16816.F32 R60, R184, R114.reuse, R60 ;  /* 0x00000072b83c723c */ /* 0x080fe6000000183c */
[C---:B------:R-:W-:Y:S05]  /*31b0*/  LEA.HI.X.SX32 R113, R229.reuse, R245, 0x5, P0 ;  /* 0x000000f5e5717211 */ /* 0x040fea00000f2eff */
[----:B------:R-:W-:Y:S01]  /*31c0*/  HMMA.16816.F32 R64, R100, R114, R64 ;  /* 0x000000726440723c */ /* 0x000fe20000001840 */
[----:B------:R-:W2:Y:S03]  /*31d0*/  LDSM.16.MT88.4 R100, [R202+0xf800] ;  /* 0x00f80000ca64783b */ /* 0x000ea60000004200 */
[C---:B------:R-:W-:Y:S04]  /*31e0*/  IMAD.WIDE R186, R229.reuse, -0xc0, R112 ;  /* 0xffffff40e5ba7825 */ /* 0x040fe800078e0270 */
        /* <DEDUP_REMOVED lines=8> */
[C---:B------:R-:W-:Y:S04]  /*3270*/  HMMA.16816.F32 R16, R104.reuse, R110, R16 ;  /* 0x0000006e6810723c */ /* 0x040fe80000001810 */
[C---:B------:R-:W-:Y:S02]  /*3280*/  LEA.HI.X.SX32 R109, R229.reuse, R115, 0x5, P0 ;  /* 0x00000073e56d7211 */ /* 0x040fe400000f2eff */
[C---:B------:R-:W-:Y:S02]  /*3290*/  LEA R246, P0, R229.reuse, R108, 0x5 ;  /* 0x0000006ce5f67211 */ /* 0x040fe400078028ff */
[-C--:B--2---:R-:W-:Y:S03]  /*32a0*/  HMMA.16816.F32 R52, R104, R100.reuse, R52 ;  /* 0x000000646834723c */ /* 0x084fe60000001834 */
[C---:B------:R-:W-:Y:S02]  /*32b0*/  LEA.HI.X.SX32 R247, R229.reuse, R109, 0x5, P0 ;  /* 0x0000006de5f77211 */ /* 0x040fe400000f2eff */
[C---:B------:R-:W-:Y:S03]  /*32c0*/  LEA R110, P0, R229.reuse, R246, 0x5 ;  /* 0x000000f6e56e7211 */ /* 0x040fe600078028ff */
[C---:B------:R-:W-:Y:S04]  /*32d0*/  HMMA.16816.F32 R56, R180.reuse, R100, R56 ;  /* 0x00000064b438723c */ /* 0x040fe80000001838 */
[C---:B------:R-:W-:Y:S02]  /*32e0*/  LEA.HI.X.SX32 R111, R229.reuse, R247, 0x5, P0 ;  /* 0x000000f7e56f7211 */ /* 0x040fe400000f2eff */
[C---:B------:R-:W-:Y:S02]  /*32f0*/  LEA R248, P0, R229.reuse, R110, 0x5 ;  /* 0x0000006ee5f87211 */ /* 0x040fe400078028ff */
[-C--:B------:R-:W-:Y:S03]  /*3300*/  HMMA.16816.F32 R60, R180, R102.reuse, R60 ;  /* 0x00000066b43c723c */ /* 0x080fe6000000183c */
[----:B------:R-:W-:Y:S01]  /*3310*/  @P1 IMAD.WIDE.U32 R180, R206, 0x4, R232 ;  /* 0x00000004ceb41825 */ /* 0x000fe200078e00e8 */
[C---:B------:R-:W-:Y:S04]  /*3320*/  LEA.HI.X.SX32 R249, R229.reuse, R111, 0x5, P0 ;  /* 0x0000006fe5f97211 */ /* 0x040fe800000f2eff */
[----:B------:R-:W-:Y:S01]  /*3330*/  HMMA.16816.F32 R64, R104, R102, R64 ;  /* 0x000000666840723c */ /* 0x000fe20000001840 */
[----:B------:R-:W5:Y:S03]  /*3340*/  @P1 LDG.E R223, desc[UR26][R180.64+-0x100] ;  /* 0xffff001ab4df1981 */ /* 0x000f66000c1e1900 */
[C---:B------:R-:W-:Y:S01]  /*3350*/  IMAD.WIDE R250, R229.reuse, -0xc0, R248 ;  /* 0xffffff40e5fa7825 */ /* 0x040fe200078e02f8 */
[----:B------:R1:W5:Y:S04]  /*3360*/  @P1 LDG.E R222, desc[UR26][R180.64+-0xe0] ;  /* 0xffff201ab4de1981 */ /* 0x000368000c1e1900 */
        /* <DEDUP_REMOVED lines=9> */
[----:B------:R-:W-:Y:S01]  /*3400*/  REDG.E.ADD.F32.FTZ.RN.STRONG.GPU desc[UR26][R244.64], R10 ;  /* 0x0000000af40079a6 */ /* 0x000fe2000c12f31a */
[C---:B------:R-:W-:Y:S02]  /*3410*/  LEA.HI.X.SX32 R181, R229.reuse, R183, 0x5, P0 ;  /* 0x000000b7e5b57211 */ /* 0x040fe400000f2eff */
[C---:B--2---:R-:W-:Y:S01]  /*3420*/  LEA R4, P0, R229.reuse, R180, 0x5 ;  /* 0x000000b4e5047211 */ /* 0x044fe200078028ff */
[----:B------:R-:W-:Y:S03]  /*3430*/  REDG.E.ADD.F32.FTZ.RN.STRONG.GPU desc[UR26][R112.64], R11 ;  /* 0x0000000b700079a6 */ /* 0x000fe6000c12f31a */
[C---:B---3--:R-:W-:Y:S01]  /*3440*/  LEA.HI.X.SX32 R5, R229.reuse, R181, 0x5, P0 ;  /* 0x000000b5e5057211 */ /* 0x048fe200000f2eff */
        /* <DEDUP_REMOVED lines=8> */
[C---:B----4-:R-:W-:Y:S03]  /*34d0*/  LEA R236, P0, R229.reuse, R100, 0x5 ;  /* 0x00000064e5ec7211 */ /* 0x050fe600078028ff */
        /* <DEDUP_REMOVED lines=25> */
[----:B------:R-:W-:Y:S03]  /*3670*/  LEA.HI.X.SX32 R109, R229, R107, 0x5, P0 ;  /* 0x0000006be56d7211 */ /* 0x000fe600000f2eff */
[----:B------:R-:W-:Y:S04]  /*3680*/  REDG.E.ADD.F32.FTZ.RN.STRONG.GPU desc[UR26][R230.64+0x180], R64 ;  /* 0x00018040e60079a6 */ /* 0x000fe8000c12f31a */
[----:B------:R-:W-:Y:S04]  /*3690*/  REDG.E.ADD.F32.FTZ.RN.STRONG.GPU desc[UR26][R238.64+0x180], R65 ;  /* 0x00018041ee0079a6 */ /* 0x000fe8000c12f31a */
[----:B------:R-:W-:Y:S04]  /*36a0*/  REDG.E.ADD.F32.FTZ.RN.STRONG.GPU desc[UR26][R6.64+0x180], R66 ;  /* 0x00018042060079a6 */ /* 0x000fe8000c12f31a */
        /* <DEDUP_REMOVED lines=64> */
.L_x_162:
[----:B------:R-:W1:Y:S01]  /*3ab0*/  S2R R4, SR_TID.X ;  /* 0x0000000000047919 */ /* 0x000e620000002100 */
[----:B------:R-:W2:Y:S01]  /*3ac0*/  LDCU UR4, c[0x0][0x500] ;  /* 0x0000a000ff0477ac */ /* 0x000ea20008000800 */
[----:B------:R-:W-:Y:S01]  /*3ad0*/  IADD3 R9, PT, PT, R210, 0xc040, RZ ;  /* 0x0000c040d2097810 */ /* 0x000fe20007ffe0ff */
[----:B------:R-:W3:Y:S01]  /*3ae0*/  LDC.64 R6, c[0x0][0x5c0] ;  /* 0x00017000ff067b82 */ /* 0x000ee20000000a00 */
[----:B------:R-:W-:Y:S01]  /*3af0*/  F2FP.F16.F32.PACK_AB R21, R21, R20 ;  /* 0x000000141515723e */ /* 0x000fe200000000ff */
[----:B------:R-:W4:Y:S01]  /*3b00*/  LDCU.64 UR8, c[0x0][0x5b0] ;  /* 0x0000b600ff0877ac */ /* 0x000f220008000a00 */
[----:B------:R-:W-:Y:S02]  /*3b10*/  F2FP.F16.F32.PACK_AB R23, R23, R22 ;  /* 0x000000161717723e */ /* 0x000fe400000000ff */
[----:B------:R-:W-:Y:S01]  /*3b20*/  F2FP.F16.F32.PACK_AB R32, R33, R32 ;  /* 0x000000202120723e */ /* 0x000fe200000000ff */
[----:B------:R-:W4:Y:S01]  /*3b30*/  LDCU.64 UR10, c[0x0][0x5d8] ;  /* 0x0000bb00ff0a77ac */ /* 0x000f220008000a00 */
[----:B------:R-:W-:-:S02]  /*3b40*/  F2FP.F16.F32.PACK_AB R34, R35, R34 ;  /* 0x000000222322723e */ /* 0x000fc400000000ff */
[----:B------:R-:W-:Y:S01]  /*3b50*/  F2FP.F16.F32.PACK_AB R25, R25, R24 ;  /* 0x000000181919723e */ /* 0x000fe200000000ff */
[----:B------:R-:W4:Y:S01]  /*3b60*/  LDCU.64 UR12, c[0x0][0x5e0] ;  /* 0x0000bc00ff0c77ac */ /* 0x000f220008000a00 */
        /* <DEDUP_REMOVED lines=39> */
[----:B------:R-:W-:Y:S01]  /*3de0*/  @P0 IADD3 R9, PT, PT, R228, -0x40, RZ ;  /* 0xffffffc0e4090810 */ /* 0x000fe20007ffe0ff */
[----:B------:R-:W-:Y:S01]  /*3df0*/  FMUL.FTZ R94, R94, UR4 ;  /* 0x000000045e5e7c20 */ /* 0x000fe20008410000 */
[----:B------:R-:W-:Y:S01]  /*3e00*/  FMUL.FTZ R95, R95, UR4 ;  /* 0x000000045f5f7c20 */ /* 0x000fe20008410000 */
[----:B------:R-:W-:Y:S01]  /*3e10*/  F2FP.F16.F32.PACK_AB R73, R73, R72 ;  /* 0x000000484949723e */ /* 0x000fe200000000ff */
[----:B------:R-:W1:Y:S01]  /*3e20*/  LDC.64 R4, c[0x0][0x5c8] ;  /* 0x00017200ff047b82 */ /* 0x000e620000000a00 */
[----:B------:R-:W-:Y:S01]  /*3e30*/  F2FP.F16.F32.PACK_AB R75, R75, R74 ;  /* 0x0000004a4b4b723e */ /* 0x000fe200000000ff */
[----:B------:R-:W2:Y:S01]  /*3e40*/  LDCU.64 UR4, c[0x0][0x5a8] ;  /* 0x0000b500ff0477ac */ /* 0x000ea20008000a00 */
[----:B------:R-:W-:Y:S01]  /*3e50*/  F2FP.F16.F32.PACK_AB R76, R77, R76 ;  /* 0x0000004c4d4c723e */ /* 0x000fe200000000ff */
[----:B---3--:R-:W-:Y:S01]  /*3e60*/  IMAD R8, R6, UR25, RZ ;  /* 0x0000001906087c24 */ /* 0x008fe2000f8e02ff */
[----:B------:R-:W-:-:S02]  /*3e70*/  F2FP.F16.F32.PACK_AB R78, R79, R78 ;  /* 0x0000004e4f4e723e */ /* 0x000fc400000000ff */
[----:B------:R-:W-:Y:S01]  /*3e80*/  F2FP.F16.F32.PACK_AB R85, R85, R84 ;  /* 0x000000545555723e */ /* 0x000fe200000000ff */
[----:B------:R-:W-:Y:S01]  /*3e90*/  IMAD R8, R7, UR28, R8 ;  /* 0x0000001c07087c24 */ /* 0x000fe2000f8e0208 */
[----:B------:R-:W-:Y:S01]  /*3ea0*/  F2FP.F16.F32.PACK_AB R87, R87, R86 ;  /* 0x000000565757723e */ /* 0x000fe200000000ff */
[----:B------:R-:W-:Y:S01]  /*3eb0*/  STS [R210+0xc000], R69 ;  /* 0x00c00045d2007388 */ /* 0x000fe20000000800 */
[----:B------:R-:W-:Y:S02]  /*3ec0*/  F2FP.F16.F32.PACK_AB R96, R97, R96 ;  /* 0x000000606160723e */ /* 0x000fe400000000ff */
[----:B------:R-:W-:Y:S01]  /*3ed0*/  F2FP.F16.F32.PACK_AB R98, R99, R98 ;  /* 0x000000626362723e */ /* 0x000fe200000000ff */
[----:B------:R-:W-:Y:S01]  /*3ee0*/  STS [R210+0xc400], R71 ;  /* 0x00c40047d2007388 */ /* 0x000fe20000000800 */
[----:B------:R-:W-:Y:S02]  /*3ef0*/  F2FP.F16.F32.PACK_AB R89, R89, R88 ;  /* 0x000000585959723e */ /* 0x000fe400000000ff */
[----:B------:R-:W-:Y:S01]  /*3f00*/  F2FP.F16.F32.PACK_AB R91, R91, R90 ;  /* 0x0000005a5b5b723e */ /* 0x000fe200000000ff */
[----:B------:R-:W-:Y:S01]  /*3f10*/  STS [R9], R80 ;  /* 0x0000005009007388 */ /* 0x000fe20000000800 */
[----:B------:R-:W-:-:S02]  /*3f20*/  F2FP.F16.F32.PACK_AB R92, R93, R92 ;  /* 0x0000005c5d5c723e */ /* 0x000fc400000000ff */
[----:B------:R-:W-:Y:S01]  /*3f30*/  F2FP.F16.F32.PACK_AB R94, R95, R94 ;  /* 0x0000005e5f5e723e */ /* 0x000fe200000000ff */
[----:B------:R-:W-:Y:S01]  /*3f40*/  STS [R9+0x400], R82 ;  /* 0x0004005209007388 */ /* 0x000fe20000000800 */
[----:B------:R-:W-:Y:S02]  /*3f50*/  F2FP.F16.F32.PACK_AB R37, R37, R36 ;  /* 0x000000242525723e */ /* 0x000fe400000000ff */
[----:B------:R-:W-:Y:S01]  /*3f60*/  F2FP.F16.F32.PACK_AB R39, R39, R38 ;  /* 0x000000262727723e */ /* 0x000fe200000000ff */
[----:B------:R-:W-:Y:S01]  /*3f70*/  STS [R210+0xd000], R73 ;  /* 0x00d00049d2007388 */ /* 0x000fe20000000800 */
[----:B------:R-:W-:Y:S02]  /*3f80*/  F2FP.F16.F32.PACK_AB R48, R49, R48 ;  /* 0x000000303130723e */ /* 0x000fe400000000ff */
[----:B------:R-:W-:Y:S01]  /*3f90*/  F2FP.F16.F32.PACK_AB R50, R51, R50 ;  /* 0x000000323332723e */ /* 0x000fe200000000ff */
[----:B------:R-:W-:Y:S01]  /*3fa0*/  STS [R210+0xd400], R75 ;  /* 0x00d4004bd2007388 */ /* 0x000fe20000000800 */
[----:B------:R-:W-:Y:S01]  /*3fb0*/  F2FP.F16.F32.PACK_AB R41, R41, R40 ;  /* 0x000000282929723e */ /* 0x000fe200000000ff */
[----:B-1----:R-:W-:Y:S01]  /*3fc0*/  IMAD R40, R4, UR25, RZ ;  /* 0x0000001904287c24 */ /* 0x002fe2000f8e02ff */
[----:B------:R-:W-:Y:S01]  /*3fd0*/  F2FP.F16.F32.PACK_AB R43, R43, R42 ;  /* 0x0000002a2b2b723e */ /* 0x000fe200000000ff */
[----:B------:R-:W-:Y:S01]  /*3fe0*/  STS [R9+0x1000], R76 ;  /* 0x0010004c09007388 */ /* 0x000fe20000000800 */
[----:B------:R-:W-:Y:S01]  /*3ff0*/  F2FP.F16.F32.PACK_AB R44, R45, R44 ;  /* 0x0000002c2d2c723e */ /* 0x000fe200000000ff */
[----:B------:R-:W-:Y:S01]  /*4000*/  IMAD R40, R5, UR28, R40 ;  /* 0x0000001c05287c24 */ /* 0x000fe2000f8e0228 */
[----:B------:R-:W-:Y:S01]  /*4010*/  F2FP.F16.F32.PACK_AB R46, R47, R46 ;  /* 0x0000002e2f2e723e */ /* 0x000fe200000000ff */
[----:B------:R-:W-:Y:S01]  /*4020*/  STS [R9+0x1400], R78 ;  /* 0x0014004e09007388 */ /* 0x000fe20000000800 */
[----:B------:R-:W-:-:S02]  /*4030*/  MOV R10, R214 ;  /* 0x000000d6000a7202 */ /* 0x000fc40000000f00 */
[----:B------:R-:W-:Y:S01]  /*4040*/  MOV R11, RZ ;  /* 0x000000ff000b7202 */ /* 0x000fe20000000f00 */
[----:B------:R-:W-:Y:S04]  /*4050*/  STS [R210+0xe000], R85 ;  /* 0x00e00055d2007388 */ /* 0x000fe80000000800 */
[----:B------:R-:W-:Y:S01]  /*4060*/  STS [R210+0xe400], R87 ;  /* 0x00e40057d2007388 */ /* 0x000fe20000000800 */
[----:B------:R-:W-:-:S03]  /*4070*/  IMAD.WIDE.U32 R12, R6, UR28, R10 ;  /* 0x0000001c060c7c25 */ /* 0x000fc6000f8e000a */
[----:B------:R-:W-:Y:S01]  /*4080*/  STS [R9+0x2000], R96 ;  /* 0x0020006009007388 */ /* 0x000fe20000000800 */
[----:B------:R-:W-:Y:S01]  /*4090*/  IMAD.WIDE.U32 R10, R4, UR28, R10 ;  /* 0x0000001c040a7c25 */ /* 0x000fe2000f8e000a */
[----:B------:R-:W-:Y:S02]  /*40a0*/  IADD3 R13, PT, PT, R13, R8, RZ ;  /* 0x000000080d0d7210 */ /* 0x000fe40007ffe0ff */
[----:B------:R-:W-:Y:S01]  /*40b0*/  STS [R9+0x2400], R98 ;  /* 0x0024006209007388 */ /* 0x000fe20000000800 */
[----:B--2---:R-:W-:-:S03]  /*40c0*/  IMAD.WIDE.U32 R12, R205, UR4, R12 ;  /* 0x00000004cd0c7c25 */ /* 0x004fc6000f8e000c */
[----:B------:R-:W-:Y:S01]  /*40d0*/  STS [R210+0xf000], R89 ;  /* 0x00f00059d2007388 */ /* 0x000fe20000000800 */
[----:B------:R-:W-:-:S03]  /*40e0*/  IMAD R47, R205, UR5, R13 ;  /* 0x00000005cd2f7c24 */ /* 0x000fc6000f8e020d */
[----:B------:R-:W-:Y:S01]  /*40f0*/  STS [R210+0xf400], R91 ;  /* 0x00f4005bd2007388 */ /* 0x000fe20000000800 */
[----:B------:R-:W1:Y:S03]  /*4100*/  LDCU.128 UR4, c[0x0][0x560] ;  /* 0x0000ac00ff0477ac */ /* 0x000e660008000c00 */
[----:B------:R-:W-:Y:S04]  /*4110*/  STS [R9+0x3000], R92 ;  /* 0x0030005c09007388 */ /* 0x000fe80000000800 */
        /* <DEDUP_REMOVED lines=13> */
[----:B------:R2:W-:Y:S04]  /*41f0*/  STS [R210+0x13000], R41 ;  /* 0x01300029d2007388 */ /* 0x0005e80000000800 */
[----:B------:R-:W-:Y:S04]  /*4200*/  STS [R210+0x13400], R43 ;  /* 0x0134002bd2007388 */ /* 0x000fe80000000800 */
[----:B------:R-:W-:Y:S04]  /*4210*/  STS [R9+0x7000], R44 ;  /* 0x0070002c09007388 */ /* 0x000fe80000000800 */
[----:B------:R3:W-:Y:S01]  /*4220*/  STS [R9+0x7400], R46 ;  /* 0x0074002e09007388 */ /* 0x0007e20000000800 */
[----:B------:R-:W-:Y:S01]  /*4230*/  BAR.SYNC.DEFER_BLOCKING 0x0 ;  /* 0x0000000000007b1d */ /* 0x000fe20000010000 */
[----:B--2---:R-:W-:-:S02]  /*4240*/  IADD3 R41, PT, PT, R11, R40, RZ ;  /* 0x000000280b297210 */ /* 0x004fc40007ffe0ff */
[----:B------:R-:W-:-:S05]  /*4250*/  MOV R40, R10 ;  /* 0x0000000a00287202 */ /* 0x000fca0000000f00 */
[----:B----4-:R-:W-:-:S04]  /*4260*/  IMAD.WIDE.U32 R40, R205, UR8, R40 ;  /* 0x00000008cd287c25 */ /* 0x010fc8000f8e0028 */
[----:B------:R-:W-:Y:S01]  /*4270*/  IMAD R41, R205, UR9, R41 ;  /* 0x00000009cd297c24 */ /* 0x000fe2000f8e0229 */
[----:B---3--:R-:W-:Y:S01]  /*4280*/  MOV R46, R12 ;  /* 0x0000000c002e7202 */ /* 0x008fe20000000f00 */
[----:B------:R-:W2:Y:S01]  /*4290*/  LDS.128 R36, [R212+0xc000] ;  /* 0x00c00000d4247984 */ /* 0x000ea20000000c00 */
[----:B------:R-:W-:-:S03]  /*42a0*/  IMAD.WIDE.U32 R42, R204, UR12, R40 ;  /* 0x0000000ccc2a7c25 */ /* 0x000fc6000f8e0028 */
[----:B------:R-:W3:Y:S01]  /*42b0*/  LDS.128 R28, [R212+0xe000] ;  /* 0x00e00000d41c7984 */ /* 0x000ee20000000c00 */
[----:B------:R-:W-:-:S03]  /*42c0*/  IMAD.WIDE.U32 R46, R204, UR10, R46 ;  /* 0x0000000acc2e7c25 */ /* 0x000fc6000f8e002e */
[----:B------:R-:W4:Y:S01]  /*42d0*/  LDS.128 R32, [R212+0xd000] ;  /* 0x00d00000d4207984 */ /* 0x000f220000000c00 */
[C---:B------:R-:W-:Y:S02]  /*42e0*/  IMAD R47, R204.reuse, UR11, R47 ;  /* 0x0000000bcc2f7c24 */ /* 0x040fe4000f8e022f */
[----:B------:R-:W-:Y:S01]  /*42f0*/  IMAD R43, R204, UR13, R43 ;  /* 0x0000000dcc2b7c24 */ /* 0x000fe2000f8e022b */
[----:B------:R-:W4:Y:S01]  /*4300*/  LDS.128 R24, [R212+0xf000] ;  /* 0x00f00000d4187984 */ /* 0x000f220000000c00 */
[----:B------:R-:W-:-:S03]  /*4310*/  IMAD.WIDE.U32 R46, R209, R6, R46 ;  /* 0x00000006d12e7225 */ /* 0x000fc600078e002e */
[----:B------:R-:W4:Y:S01]  /*4320*/  LDS.128 R20, [R212+0x10000] ;  /* 0x01000000d4147984 */ /* 0x000f220000000c00 */
[C---:B------:R-:W-:Y:S01]  /*4330*/  IMAD R40, R209.reuse, R7, R47 ;  /* 0x00000007d1287224 */ /* 0x040fe200078e022f */
[C---:B-1----:R-:W-:Y:S01]  /*4340*/  LEA R44, P0, R46.reuse, UR4, 0x1 ;  /* 0x000000042e2c7c11 */ /* 0x042fe2000f8008ff */
[C---:B------:R-:W-:Y:S01]  /*4350*/  IMAD.WIDE.U32 R42, R209.reuse, R4, R42 ;  /* 0x00000004d12a7225 */ /* 0x040fe200078e002a */
[----:B------:R-:W1:Y:S02]  /*4360*/  LDS.128 R12, [R212+0x12000] ;  /* 0x01200000d40c7984 */ /* 0x000e640000000c00 */
[----:B------:R-:W-:Y:S01]  /*4370*/  LEA.HI.X R45, R46, UR5, R40, 0x1, P0 ;  /* 0x000000052e2d7c11 */ /* 0x000fe200080f0c28 */
[----:B------:R-:W-:Y:S01]  /*4380*/  IMAD R40, R209, R5, R43 ;  /* 0x00000005d1287224 */ /* 0x000fe200078e022b */
[----:B------:R-:W1:Y:S01]  /*4390*/  LDS.128 R16, [R212+0x11000] ;  /* 0x01100000d4107984 */ /* 0x000e620000000c00 */
[----:B------:R-:W-:Y:S02]  /*43a0*/  LEA R48, P1, R6, R44, 0x6 ;  /* 0x0000002c06307211 */ /* 0x000fe400078230ff */
[----:B------:R-:W-:Y:S01]  /*43b0*/  LEA R46, P0, R42, UR6, 0x1 ;  /* 0x000000062a2e7c11 */ /* 0x000fe2000f8008ff */
[----:B------:R-:W1:Y:S01]  /*43c0*/  LDS.128 R8, [R212+0x13000] ;  /* 0x01300000d4087984 */ /* 0x000e620000000c00 */
[----:B------:R-:W-:-:S02]  /*43d0*/  LEA.HI.X R49, R6, R45, R7, 0x6, P1 ;  /* 0x0000002d06317211 */ /* 0x000fc400008f3407 */
[----:B------:R-:W-:Y:S02]  /*43e0*/  LEA.HI.X R47, R42, UR7, R40, 0x1, P0 ;  /* 0x000000072a2f7c11 */ /* 0x000fe400080f0c28 */
[----:B------:R-:W-:-:S04]  /*43f0*/  LEA R6, P0, R4, R46, 0x6 ;  /* 0x0000002e04067211 */ /* 0x000fc800078030ff */
[----:B------:R-:W-:Y:S01]  /*4400*/  LEA.HI.X R7, R4, R47, R5, 0x6, P0 ;  /* 0x0000002f04077211 */ /* 0x000fe200000f3405 */
[----:B--2---:R2:W-:Y:S04]  /*4410*/  STG.E.128 desc[UR26][R44.64], R36 ;  /* 0x000000242c007986 */ /* 0x0045e8000c101d1a */
[----:B---3--:R2:W-:Y:S04]  /*4420*/  STG.E.128 desc[UR26][R44.64+0x80], R28 ;  /* 0x0000801c2c007986 */ /* 0x0085e8000c101d1a */
[----:B----4-:R2:W-:Y:S04]  /*4430*/  STG.E.128 desc[UR26][R48.64], R32 ;  /* 0x0000002030007986 */ /* 0x0105e8000c101d1a */
[----:B------:R2:W-:Y:S04]  /*4440*/  STG.E.128 desc[UR26][R48.64+0x80], R24 ;  /* 0x0000801830007986 */ /* 0x0005e8000c101d1a */
[----:B------:R2:W-:Y:S04]  /*4450*/  STG.E.128 desc[UR26][R46.64], R20 ;  /* 0x000000142e007986 */ /* 0x0005e8000c101d1a */
[----:B-1----:R2:W-:Y:S04]  /*4460*/  STG.E.128 desc[UR26][R46.64+0x80], R12 ;  /* 0x0000800c2e007986 */ /* 0x0025e8000c101d1a */
[----:B------:R2:W-:Y:S04]  /*4470*/  STG.E.128 desc[UR26][R6.64], R16 ;  /* 0x0000001006007986 */ /* 0x0005e8000c101d1a */
[----:B------:R2:W-:Y:S02]  /*4480*/  STG.E.128 desc[UR26][R6.64+0x80], R8 ;  /* 0x0000800806007986 */ /* 0x0005e4000c101d1a */
.L_x_159:
[----:B------:R-:W1:Y:S01]  /*4490*/  LDCU UR5, c[0x0][0x438] ;  /* 0x00008700ff0577ac */ /* 0x000e620008000800 */
[----:B------:R-:W3:Y:S01]  /*44a0*/  LDCU UR6, c[0x0][0x370] ;  /* 0x00006e00ff0677ac */ /* 0x000ee20008000800 */
[----:B-1----:R-:W-:-:S04]  /*44b0*/  UIADD3 UR5, UPT, UPT, UR5, 0x3f, URZ ;  /* 0x0000003f05057890 */ /* 0x002fc8000fffe0ff */
[----:B------:R-:W-:Y:S02]  /*44c0*/  USHF.R.S32.HI UR4, URZ, 0x1f, UR5 ;  /* 0x0000001fff047899 */ /* 0x000fe40008011405 */
[----:B---3--:R-:W-:Y:S02]  /*44d0*/  UIADD3 UR24, UPT, UPT, UR6, UR24, URZ ;  /* 0x0000001806187290 */ /* 0x008fe4000fffe0ff */
[----:B------:R-:W-:-:S04]  /*44e0*/  ULEA.HI UR4, UR4, UR5, URZ, 0x6 ;  /* 0x0000000504047291 */ /* 0x000fc8000f8f30ff */
[----:B------:R-:W-:-:S04]  /*44f0*/  USHF.R.S32.HI UR4, URZ, 0x6, UR4 ;  /* 0x00000006ff047899 */ /* 0x000fc80008011404 */
[----:B------:R-:W-:-:S09]  /*4500*/  UISETP.GE.AND UP0, UPT, UR24, UR4, UPT ;  /* 0x000000041800728c */ /* 0x000fd2000bf06270 */
[----:B------:R-:W-:Y:S05]  /*4510*/  BRA.U !UP0, `(.L_x_166) ;  /* 0xffffffc108407547 */ /* 0x000fea000b83ffff */
[----:B------:R-:W-:Y:S05]  /*4520*/  EXIT ;  /* 0x000000000000794d */ /* 0x000fea0003800000 */
.L_x_167:
        /* <DEDUP_REMOVED lines=13> */
.L_x_2414:


//--------------------- .text._ZN5flash44flash_bwd_dq_dk_dv_loop_seqk_parallel_kernelI23Flash_bwd_kernel_traitsILi128ELi64ELi64ELi8ELi4ELi2ELi2ELb1ELb0EN7cutlass6half_tE19Flash_kernel_traitsILi128ELi64ELi64ELi8ES3_EELb0ELb0ELb0ELb1ELb0ELb0ELb0EEEvNS_16Flash_bwd_paramsE --------------------------
	.section	.text._ZN5flash44flash_bwd_dq_dk_dv_loop_seqk_parallel_kernelI23Flash_bwd_kernel_traitsILi128ELi64ELi64ELi8ELi4ELi2ELi2ELb1ELb0EN7cutlass6half_tE19Flash_kernel_traitsILi128ELi64ELi64ELi8ES3_EELb0ELb0ELb0ELb1ELb0ELb0ELb0EEEvNS_16Flash_bwd_paramsE,"ax",@progbits
	.align	128
        .global         _ZN5flash44flash_bwd_dq_dk_dv_loop_seqk_parallel_kernelI23Flash_bwd_kernel_traitsILi128ELi64ELi64ELi8ELi4ELi2ELi2ELb1ELb0EN7cutlass6half_tE19Flash_kernel_traitsILi128ELi64ELi64ELi8ES3_EELb0ELb0ELb0ELb1ELb0ELb0ELb0EEEvNS_16Flash_bwd_paramsE
        .type           _ZN5flash44flash_bwd_dq_dk_dv_loop_seqk_parallel_kernelI23Flash_bwd_kernel_traitsILi128ELi64ELi64ELi8ELi4ELi2ELi2ELb1ELb0EN7cutlass6half_tE19Flash_kernel_traitsILi128ELi64ELi64ELi8ES3_EELb0ELb0ELb0ELb1ELb0ELb0ELb0EEEvNS_16Flash_bwd_paramsE,@function
        .size           _ZN5flash44flash_bwd_dq_dk_dv_loop_seqk_parallel_kernelI23Flash_bwd_kernel_traitsILi128ELi64ELi64ELi8ELi4ELi2ELi2ELb1ELb0EN7cutlass6half_tE19Flash_kernel_traitsILi128ELi64ELi64ELi8ES3_EELb0ELb0ELb0ELb1ELb0ELb0ELb0EEEvNS_16Flash_bwd_paramsE,(.L_x_2415 - _ZN5flash44flash_bwd_dq_dk_dv_loop_seqk_parallel_kernelI23Flash_bwd_kernel_traitsILi128ELi64ELi64ELi8ELi4ELi2ELi2ELb1ELb0EN7cutlass6half_tE19Flash_kernel_traitsILi128ELi64ELi64ELi8ES3_EELb0ELb0ELb0ELb1ELb0ELb0ELb0EEEvNS_16Flash_bwd_paramsE)
        .other          _ZN5flash44flash_bwd_dq_dk_dv_loop_seqk_parallel_kernelI23Flash_bwd_kernel_traitsILi128ELi64ELi64ELi8ELi4ELi2ELi2ELb1ELb0EN7cutlass6half_tE19Flash_kernel_traitsILi128ELi64ELi64ELi8ES3_EELb0ELb0ELb0ELb1ELb0ELb0ELb0EEEvNS_16Flash_bwd_paramsE,@"STO_CUDA_ENTRY STV_DEFAULT"
_ZN5flash44flash_bwd_dq_dk_dv_loop_seqk_parallel_kernelI23Flash_bwd_kernel_traitsILi128ELi64ELi64ELi8ELi4ELi2ELi2ELb1ELb0EN7cutlass6half_tE19Flash_kernel_traitsILi128ELi64ELi64ELi8ES3_EELb0ELb0ELb0ELb1ELb0ELb0ELb0EEEvNS_16Flash_bwd_paramsE:
.text._ZN5flash44flash_bwd_dq_dk_dv_loop_seqk_parallel_kernelI23Flash_bwd_kernel_traitsILi128ELi64ELi64ELi8ELi4ELi2ELi2ELb1ELb0EN7cutlass6half_tE19Flash_kernel_traitsILi128ELi64ELi64ELi8ES3_EELb0ELb0ELb0ELb1ELb0ELb0ELb0EEEvNS_16Flash_bwd_paramsE:
        /* <DEDUP_REMOVED lines=18> */
[----:B------:R-:W4:Y:S01]  /*0120*/  LDC.64 R218, c[0x0][0x460] ;  /* 0x00011800ffda7b82 */ /* 0x000f220000000a00 */
[----:B------:R-:W1:Y:S01]  /*0130*/  LDCU.64 UR8, c[0x0][0x470] ;  /* 0x00008e00ff0877ac */ /* 0x000e620008000a00 */
[----:B------:R-:W-:Y:S01]  /*0140*/  UMOV UR26, URZ ;  /* 0x000000ff001a7c82 */ /* 0x000fe20008000000 */
[----:B------:R-:W-:-:S05]  /*0150*/  UMOV UR27, URZ ;  /* 0x000000ff001b7c82 */ /* 0x000fca0008000000 */
[----:B------:R-:W3:Y:S01]  /*0160*/  S2UR UR20, SR_CTAID.X ;  /* 0x00000000001479c3 */ /* 0x000ee20000002500 */
        /* <DEDUP_REMOVED lines=26> */
[--C-:B------:R-:W-:Y:S02]  /*0310*/  LOP3.LUT R5, R5, 0x6, R4.reuse, 0xf8, !PT ;  /* 0x0000000605057812 */ /* 0x100fe400078ef804 */
[--C-:B------:R-:W-:Y:S01]  /*0320*/  LOP3.LUT R10, R7, 0x6, R4.reuse, 0xf8, !PT ;  /* 0x00000006070a7812 */ /* 0x100fe200078ef804 */
[----:B---3--:R-:W-:Y:S01]  /*0330*/  IMAD.U32 R7, RZ, RZ, UR4 ;  /* 0x00000004ff077e24 */ /* 0x008fe2000f8e00ff */
[----:B------:R-:W-:Y:S01]  /*0340*/  LOP3.LUT R221, R221, 0x38, R4, 0x78, !PT ;  /* 0x00000038dddd7812 */ /* 0x000fe200078e7804 */
[----:B------:R-:W-:Y:S01]  /*0350*/  UIADD3 UR4, UPT, UPT, UR6, 0x10000, URZ ;  /* 0x0001000006047890 */ /* 0x000fe2000fffe0ff */
[----:B------:R-:W-:-:S02]  /*0360*/  LOP3.LUT R4, R4, 0x20, RZ, 0xc0, !PT ;  /* 0x0000002004047812 */ /* 0x000fc400078ec0ff */
[----:B------:R-:W-:Y:S02]  /*0370*/  LOP3.LUT R0, R215, 0x1f8, RZ, 0xc0, !PT ;  /* 0x000001f8d7007812 */ /* 0x000fe400078ec0ff */
[----:B------:R-:W-:Y:S02]  /*0380*/  LOP3.LUT R4, R4, 0x18, R217, 0xf8, !PT ;  /* 0x0000001804047812 */ /* 0x000fe400078ef8d9 */
[----:B------:R-:W-:Y:S02]  /*0390*/  R2P PR, R207, 0xe ;  /* 0x0000000ecf007804 */ /* 0x000fe40000000000 */
[----:B------:R-:W-:Y:S02]  /*03a0*/  LOP3.LUT R4, R4, 0x1c0, R3, 0xf8, !PT ;  /* 0x000001c004047812 */ /* 0x000fe400078ef803 */
[----:B------:R-:W-:Y:S02]  /*03b0*/  LOP3.LUT R0, R0, 0x38, R207, 0x78, !PT ;  /* 0x0000003800007812 */ /* 0x000fe400078e78cf */
[----:B------:R-:W-:-:S02]  /*03c0*/  LOP3.LUT R201, R3, 0x200, RZ, 0xc0, !PT ;  /* 0x0000020003c97812 */ /* 0x000fc400078ec0ff */
[----:B------:R-:W-:Y:S02]  /*03d0*/  LOP3.LUT R207, R12, 0x8, R207, 0x78, !PT ;  /* 0x000000080ccf7812 */ /* 0x000fe400078e78cf */
[----:B------:R-:W-:Y:S02]  /*03e0*/  LOP3.LUT R210, R4, 0x38, R215, 0x78, !PT ;  /* 0x0000003804d27812 */ /* 0x000fe400078e78d7 */
[----:B------:R-:W-:Y:S02]  /*03f0*/  LOP3.LUT R222, R5, R222, RZ, 0xfc, !PT ;  /* 0x000000de05de7212 */ /* 0x000fe400078efcff */
[----:B------:R-:W-:Y:S02]  /*0400*/  LOP3.LUT R211, R201, 0xc00, R6, 0xf8, !PT ;  /* 0x00000c00c9d37812 */ /* 0x000fe400078ef806 */
[----:B------:R-:W-:Y:S02]  /*0410*/  LOP3.LUT R203, R203, R12, RZ, 0x3c, !PT ;  /* 0x0000000ccbcb7212 */ /* 0x000fe400078e3cff */
[----:B------:R-:W-:-:S02]  /*0420*/  LOP3.LUT R207, R8, R207, RZ, 0xfc, !PT ;  /* 0x000000cf08cf7212 */ /* 0x000fc400078efcff */
[--C-:B------:R-:W-:Y:S02]  /*0430*/  LOP3.LUT R201, R201, 0x400, R6.reuse, 0xf8, !PT ;  /* 0x00000400c9c97812 */ /* 0x100fe400078ef806 */
[----:B------:R-:W-:Y:S01]  /*0440*/  LOP3.LUT R210, R210, 0x200, R3, 0xf8, !PT ;  /* 0x00000200d2d27812 */ /* 0x000fe200078ef803 */
[----:B------:R-:W-:Y:S01]  /*0450*/  IMAD.MOV.U32 R3, RZ, RZ, 0x10 ;  /* 0x00000010ff037424 */ /* 0x000fe200078e00ff */
[----:B------:R-:W-:Y:S02]  /*0460*/  LEA R222, R222, UR5, 0x1 ;  /* 0x00000005dede7c11 */ /* 0x000fe4000f8e08ff */
[----:B------:R-:W-:Y:S02]  /*0470*/  LOP3.LUT R203, R203, 0x200, R6, 0xf8, !PT ;  /* 0x00000200cbcb7812 */ /* 0x000fe400078ef806 */
[-C--:B------:R-:W-:Y:S01]  /*0480*/  LOP3.LUT R211, R211, R2.reuse, RZ, 0xfc, !PT ;  /* 0x00000002d3d37212 */ /* 0x080fe200078efcff */
[C---:B------:R-:W-:Y:S01]  /*0490*/  VIADD R242, R222.reuse, 0x20 ;  /* 0x00000020def27836 */ /* 0x040fe20000000000 */
[----:B------:R-:W-:Y:S01]  /*04a0*/  LOP3.LUT R201, R201, R2, RZ, 0xfc, !PT ;  /* 0x00000002c9c97212 */ /* 0x000fe200078efcff */
[----:B------:R-:W-:Y:S01]  /*04b0*/  @P3 VIADD R242, R222, 0xffffffe0 ;  /* 0xffffffe0def23836 */ /* 0x000fe20000000000 */
[----:B------:R-:W-:-:S02]  /*04c0*/  SEL R208, R208, 0xffffffc0, !P2 ;  /* 0xffffffc0d0d07807 */ /* 0x000fc40005000000 */
[----:B------:R-:W-:Y:S02]  /*04d0*/  LEA R207, R207, UR4, 0x1 ;  /* 0x00000004cfcf7c11 */ /* 0x000fe4000f8e08ff */
[----:B------:R-:W-:Y:S02]  /*04e0*/  SEL R3, R3, 0xfffffff0, !P2 ;  /* 0xfffffff003037807 */ /* 0x000fe40005000000 */
[----:B------:R-:W-:Y:S01]  /*04f0*/  SEL R206, R206, 0xffffffe0, !P1 ;  /* 0xffffffe0cece7807 */ /* 0x000fe20004800000 */
[----:B------:R-:W-:Y:S01]  /*0500*/  IMAD.IADD R205, R208, 0x1, R207 ;  /* 0x00000001d0cd7824 */ /* 0x000fe200078e02cf */
        /* <DEDUP_REMOVED lines=18> */
.L_x_225:
[----:B-1----:R-:W1:Y:S01]  /*0630*/  LDCU.64 UR4, c[0x0][0x478] ;  /* 0x00008f00ff0477ac */ /* 0x002e620008000a00 */
[----:B------:R-:W2:Y:S01]  /*0640*/  LDC.64 R2, c[0x0][0x460] ;  /* 0x00011800ff027b82 */ /* 0x000ea20000000a00 */
        /* <DEDUP_REMOVED lines=43> */
.L_x_168:
        /* <DEDUP_REMOVED lines=10> */
[----:B------:R-:W-:-:S04]  /*09a0*/  SHF.R.S32.HI R6, RZ, 0x6, R6 ;  /* 0x00000006ff067819 */ /* 0x000fc80000011406 */
[----:B------:R-:W-:-:S03]  /*09b0*/  LEA R15, R6, 0xffffffc0, 0x6 ;  /* 0xffffffc0060f7811 */ /* 0x000fc600078e30ff */
[----:B------:R-:W3:Y:S01]  /*09c0*/  @P3 LDC.64 R2, c[0x0][0x3b0] ;  /* 0x0000ec00ff023b82 */ /* 0x000ee20000000a00 */
[----:B------:R-:W-:Y:S01]  /*09d0*/  SHF.R.S32.HI R19, RZ, 0x1f, R15 ;  /* 0x0000001fff137819 */ /* 0x000fe2000001140f */
[----:B--2---:R-:W-:-:S04]  /*09e0*/  @!P3 IMAD.WIDE.U32 R20, R213, R4, RZ ;  /* 0x00000004d514b225 */ /* 0x004fc800078e00ff */
[----:B-1----:R-:W-:Y:S02]  /*09f0*/  @!P3 IMAD R13, R213, R5, R21 ;  /* 0x00000005d50db224 */ /* 0x002fe400078e0215 */
[----:B---3--:R-:W-:-:S04]  /*0a00*/  @P3 IMAD.WIDE.U32 R4, R11, R2, RZ ;  /* 0x000000020b043225 */ /* 0x008fc800078e00ff */
[----:B------:R-:W-:Y:S02]  /*0a10*/  @P3 IMAD R13, R11, R3, R5 ;  /* 0x000000030b0d3224 */ /* 0x000fe400078e0205 */
[----:B------:R-:W-:Y:S01]  /*0a20*/  @P3 IMAD.MOV.U32 R20, RZ, RZ, R4 ;  /* 0x000000ffff143224 */ /* 0x000fe200078e0004 */
        /* <DEDUP_REMOVED lines=12> */
.L_x_170:
[----:B------:R-:W1:Y:S01]  /*0af0*/  LDCU.64 UR14, c[0x0][0x3b8] ;  /* 0x00007700ff0e77ac */ /* 0x000e620008000a00 */
[----:B------:R-:W-:-:S05]  /*0b00*/  IADD3 R2, PT, PT, R240, R243, RZ ;  /* 0x000000f3f0027210 */ /* 0x000fca0007ffe0ff */
[C---:B-1----:R-:W-:Y:S02]  /*0b10*/  IMAD R9, R2.reuse, UR15, RZ ;  /* 0x0000000f02097c24 */ /* 0x042fe4000f8e02ff */
[----:B------:R-:W-:-:S05]  /*0b20*/  IMAD.WIDE.U32 R2, R2, UR14, RZ ;  /* 0x0000000e02027c25 */ /* 0x000fca000f8e00ff */
[----:B------:R-:W-:Y:S02]  /*0b30*/  IADD3 R9, PT, PT, R3, R9, RZ ;  /* 0x0000000903097210 */ /* 0x000fe40007ffe0ff */
[----:B------:R-:W-:-:S07]  /*0b40*/  MOV R10, R2 ;  /* 0x00000002000a7202 */ /* 0x000fce0000000f00 */
.L_x_171:
[----:B------:R-:W1:Y:S01]  /*0b50*/  LDC R3, c[0x0][0x3e8] ;  /* 0x0000fa00ff037b82 */ /* 0x000e620000000800 */
[----:B------:R-:W-:Y:S01]  /*0b60*/  USHF.R.S32.HI UR24, URZ, 0x1f, UR25 ;  /* 0x0000001fff187899 */ /* 0x000fe20008011419 */
[----:B-1----:R-:W-:-:S04]  /*0b70*/  IABS R5, R3 ;  /* 0x0000000300057213 */ /* 0x002fc80000000000 */
[----:B------:R-:W1:Y:S08]  /*0b80*/  I2F.RP R7, R5 ;  /* 0x0000000500077306 */ /* 0x000e700000209400 */
        /* <DEDUP_REMOVED lines=35> */
.L_x_172:
[----:B------:R-:W1:Y:S01]  /*0dc0*/  LDCU.64 UR12, c[0x0][0x3c0] ;  /* 0x00007800ff0c77ac */ /* 0x000e620008000a00 */
[----:B------:R-:W-:-:S05]  /*0dd0*/  IADD3 R2, PT, PT, R240, R243, RZ ;  /* 0x000000f3f0027210 */ /* 0x000fca0007ffe0ff */
[C---:B-1----:R-:W-:Y:S02]  /*0de0*/  IMAD R12, R2.reuse, UR13, RZ ;  /* 0x0000000d020c7c24 */ /* 0x042fe4000f8e02ff */
[----:B------:R-:W-:-:S05]  /*0df0*/  IMAD.WIDE.U32 R2, R2, UR12, RZ ;  /* 0x0000000c02027c25 */ /* 0x000fca000f8e00ff */
[----:B------:R-:W-:Y:S02]  /*0e00*/  IADD3 R12, PT, PT, R3, R12, RZ ;  /* 0x0000000c030c7210 */ /* 0x000fe40007ffe0ff */
[----:B------:R-:W-:-:S07]  /*0e10*/  MOV R14, R2 ;  /* 0x00000002000e7202 */ /* 0x000fce0000000f00 */
.L_x_173:
[----:B------:R-:W1:Y:S01]  /*0e20*/  @!P3 LDC.64 R4, c[0x0][0x588] ;  /* 0x00016200ff04bb82 */ /* 0x000e620000000a00 */
[----:B------:R-:W2:Y:S01]  /*0e30*/  LDCU UR10, c[0x0][0x3e0] ;  /* 0x00007c00ff0a77ac */ /* 0x000ea20008000800 */
[----:B------:R-:W2:Y:S06]  /*0e40*/  LDCU UR28, c[0x0][0x44c] ;  /* 0x00008980ff1c77ac */ /* 0x000eac0008000800 */
[----:B------:R-:W3:Y:S01]  /*0e50*/  @P3 LDC.64 R2, c[0x0][0x590] ;  /* 0x00016400ff023b82 */ /* 0x000ee20000000a00 */
[----:B--2---:R-:W-:Y:S01]  /*0e60*/  UIMAD.WIDE UR6, UR10, UR28, URZ ;  /* 0x0000001c0a0672a5 */ /* 0x004fe2000f8e02ff */
[----:B-1----:R-:W-:-:S04]  /*0e70*/  @!P3 IMAD.WIDE.U32 R28, R213, R4, RZ ;  /* 0x00000004d51cb225 */ /* 0x002fc800078e00ff */
[----:B------:R-:W-:Y:S02]  /*0e80*/  @!P3 IMAD R5, R213, R5, R29 ;  /* 0x00000005d505b224 */ /* 0x000fe400078e021d */
[----:B---3--:R-:W-:-:S04]  /*0e90*/  @P3 IMAD.WIDE.U32 R16, R11, R2, RZ ;  /* 0x000000020b103225 */ /* 0x008fc800078e00ff */
[----:B------:R-:W-:Y:S01]  /*0ea0*/  @P3 IMAD R5, R11, R3, R17 ;  /* 0x000000030b053224 */ /* 0x000fe200078e0211 */
[----:B------:R-:W-:Y:S01]  /*0eb0*/  @P3 MOV R28, R16 ;  /* 0x00000010001c3202 */ /* 0x000fe20000000f00 */
        /* <DEDUP_REMOVED lines=8> */
[----:B------:R-:W-:-:S04]  /*0f40*/  IMAD.WIDE.U32 R24, R16, UR28, RZ ;  /* 0x0000001c10187c25 */ /* 0x000fc8000f8e00ff */
[----:B------:R-:W-:-:S04]  /*0f50*/  IMAD R2, R2, UR10, RZ ;  /* 0x0000000a02027c24 */ /* 0x000fc8000f8e02ff */
[----:B------:R-:W-:Y:S01]  /*0f60*/  IMAD R2, R22, UR4, R2 ;  /* 0x0000000416027c24 */ /* 0x000fe2000f8e0202 */
[----:B------:R-:W-:-:S04]  /*0f70*/  USHF.R.S32.HI UR4, URZ, 0x1f, UR28 ;  /* 0x0000001fff047899 */ /* 0x000fc8000801141c */
[----:B------:R-:W-:-:S05]  /*0f80*/  IADD3 R2, PT, PT, R17, R2, RZ ;  /* 0x0000000211027210 */ /* 0x000fca0007ffe0ff */
[----:B------:R-:W-:-:S04]  /*0f90*/  IMAD R23, R2, UR28, RZ ;  /* 0x0000001c02177c24 */ /* 0x000fc8000f8e02ff */
[----:B------:R-:W-:-:S05]  /*0fa0*/  IMAD R23, R16, UR4, R23 ;  /* 0x0000000410177c24 */ /* 0x000fca000f8e0217 */
[----:B------:R-:W-:Y:S01]  /*0fb0*/  IADD3 R23, PT, PT, R25, R23, RZ ;  /* 0x0000001719177210 */ /* 0x000fe20007ffe0ff */
[----:B------:R-:W-:Y:S06]  /*0fc0*/  BRA `(.L_x_175) ;  /* 0x00000000000c7947 */ /* 0x000fec0003800000 */
.L_x_174:
[C---:B------:R-:W-:Y:S02]  /*0fd0*/  IMAD R23, R11.reuse, UR7, RZ ;  /* 0x000000070b177c24 */ /* 0x040fe4000f8e02ff */
[----:B------:R-:W-:-:S05]  /*0fe0*/  IMAD.WIDE.U32 R24, R11, UR6, RZ ;  /* 0x000000060b187c25 */ /* 0x000fca000f8e00ff */
[----:B------:R-:W-:-:S07]  /*0ff0*/  IADD3 R23, PT, PT, R25, R23, RZ ;  /* 0x0000001719177210 */ /* 0x000fce0007ffe0ff */
.L_x_175:
[----:B------:R-:W1:Y:S01]  /*1000*/  LDCU.U8 UR4, c[0x0][0x548] ;  /* 0x0000a900ff0477ac */ /* 0x000e620008000000 */
[----:B------:R-:W-:Y:S01]  /*1010*/  SHF.L.U32 R26, R213, 0x7, RZ ;  /* 0x00000007d51a7819 */ /* 0x000fe200000006ff */
[----:B------:R-:W-:Y:S01]  /*1020*/  IMAD R25, R212, UR28, RZ ;  /* 0x0000001cd4197c24 */ /* 0x000fe2000f8e02ff */
[----:B------:R-:W2:Y:S02]  /*1030*/  LDCU.U8 UR16, c[0x0][0x5f0] ;  /* 0x0000be00ff1077ac */ /* 0x000ea40008000000 */
[----:B------:R-:W-:-:S04]  /*1040*/  SEL R16, R26, RZ, P5 ;  /* 0x000000ff1a107207 */ /* 0x000fc80002800000 */
[----:B------:R-:W-:-:S04]  /*1050*/  IADD3 R16, P0, PT, R15, R16, RZ ;  /* 0x000000100f107210 */ /* 0x000fc80007f1e0ff */
[----:B------:R-:W-:Y:S01]  /*1060*/  IADD3.X R3, PT, PT, RZ, R19, RZ, P0, !PT ;  /* 0x00000013ff037210 */ /* 0x000fe200007fe4ff */
[----:B-1----:R-:W-:-:S04]  /*1070*/  UISETP.NE.AND UP0, UPT, UR4, URZ, UPT ;  /* 0x000000ff0400728c */ /* 0x002fc8000bf05270 */
[----:B------:R-:W-:-:S04]  /*1080*/  IMAD R3, R3, UR6, RZ ;  /* 0x0000000603037c24 */ /* 0x000fc8000f8e02ff */
[C---:B------:R-:W-:Y:S02]  /*1090*/  IMAD R3, R16.reuse, UR7, R3 ;  /* 0x0000000710037c24 */ /* 0x040fe4000f8e0203 */
[----:B------:R-:W-:-:S05]  /*10a0*/  IMAD.WIDE.U32 R16, R16, UR6, RZ ;  /* 0x0000000610107c25 */ /* 0x000fca000f8e00ff */
        /* <DEDUP_REMOVED lines=9> */
.L_x_176:
[----:B------:R-:W1:Y:S01]  /*1140*/  LDC R18, c[0x0][0x434] ;  /* 0x00010d00ff127b82 */ /* 0x000e620000000800 */
[----:B------:R-:W-:-:S04]  /*1150*/  IMAD R3, R213, UR10, R212 ;  /* 0x0000000ad5037c24 */ /* 0x000fc8000f8e02d4 */
[----:B-1----:R-:W-:-:S03]  /*1160*/  IMAD R18, R3, R18, RZ ;  /* 0x0000001203127224 */ /* 0x002fc600078e02ff */
.L_x_177:
        /* <DEDUP_REMOVED lines=11> */
.L_x_178:
[----:B------:R-:W1:Y:S01]  /*1220*/  LDC R26, c[0x0][0x444] ;  /* 0x00011100ff1a7b82 */ /* 0x000e620000000800 */
[----:B------:R-:W-:-:S04]  /*1230*/  IMAD R3, R213, UR10, R212 ;  /* 0x0000000ad5037c24 */ /* 0x000fc8000f8e02d4 */
[----:B-1----:R-:W-:-:S07]  /*1240*/  IMAD R26, R3, R26, RZ ;  /* 0x0000001a031a7224 */ /* 0x002fce00078e02ff */
.L_x_179:
[----:B------:R-:W1:Y:S01]  /*1250*/  LDCU.128 UR4, c[0x0][0x590] ;  /* 0x0000b200ff0477ac */ /* 0x000e620008000c00 */
[----:B------:R-:W2:Y:S01]  /*1260*/  LDC.64 R2, c[0x0][0x3b0] ;  /* 0x0000ec00ff027b82 */ /* 0x000ea20000000a00 */
[----:B------:R-:W3:Y:S01]  /*1270*/  S2R R21, SR_TID.X ;  /* 0x0000000000157919 */ /* 0x000ee20000002100 */
[----:B------:R-:W-:Y:S01]  /*1280*/  IADD3 R28, P0, PT, R216, R28, RZ ;  /* 0x0000001cd81c7210 */ /* 0x000fe20007f1e0ff */
[----:B------:R-:W-:Y:S01]  /*1290*/  IMAD.MOV.U32 R17, RZ, RZ, RZ ;  /* 0x000000ffff117224 */ /* 0x000fe200078e00ff */
[----:B------:R-:W-:Y:S01]  /*12a0*/  UIMAD UR28, UR10, UR28, URZ ;  /* 0x0000001c0a1c72a4 */ /* 0x000fe2000f8e02ff */
[----:B------:R-:W4:Y:S01]  /*12b0*/  S2R R11, SR_TID.X ;  /* 0x00000000000b7919 */ /* 0x000f220000002100 */
[----:B------:R-:W5:Y:S01]  /*12c0*/  LDCU.64 UR10, c[0x0][0x3c8] ;  /* 0x00007900ff0a77ac */ /* 0x000f620008000a00 */
[----:B------:R-:W-:Y:S01]  /*12d0*/  IMAD.X R29, RZ, RZ, R5, P0 ;  /* 0x000000ffff1d7224 */ /* 0x000fe200000e0605 */
[--C-:B------:R-:W-:Y:S01]  /*12e0*/  IADD3 R24, P1, P0, R16, R24, R25.reuse ;  /* 0x0000001810187210 */ /* 0x100fe2000783e019 */
[----:B------:R-:W5:Y:S01]  /*12f0*/  LDC.64 R4, c[0x0][0x5f8] ;  /* 0x00017e00ff047b82 */ /* 0x000f620000000a00 */
[----:B------:R-:W-:Y:S01]  /*1300*/  MOV R16, R216 ;  /* 0x000000d800107202 */ /* 0x000fe20000000f00 */
[----:B------:R-:W5:Y:S01]  /*1310*/  LDCU.64 UR18, c[0x0][0x570] ;  /* 0x0000ae00ff1277ac */ /* 0x000f620008000a00 */
[----:B------:R-:W-:Y:S01]  /*1320*/  ISETP.NE.AND P4, PT, RZ, UR16, PT ;  /* 0x00000010ff007c0c */ /* 0x000fe2000bf85270 */
[----:B------:R-:W-:Y:S01]  /*1330*/  IMAD R26, R239, 0x40, R26 ;  /* 0x00000040ef1a7824 */ /* 0x000fe200078e021a */
[----:B------:R-:W-:Y:S01]  /*1340*/  SHF.R.S32.HI R25, RZ, 0x1f, R25 ;  /* 0x0000001fff197819 */ /* 0x000fe20000011419 */
[----:B------:R-:W5:Y:S01]  /*1350*/  LDCU.64 UR16, c[0x0][0x380] ;  /* 0x00007000ff1077ac */ /* 0x000f620008000a00 */
[----:B------:R-:W-:Y:S01]  /*1360*/  BSSY.RECONVERGENT B1, `(.L_x_169) ;  /* 0x000055b000017945 */ /* 0x000fe20003800200 */
[----:B-1----:R-:W-:Y:S01]  /*1370*/  IMAD R32, R19, UR4, RZ ;  /* 0x0000000413207c24 */ /* 0x002fe2000f8e02ff */
[----:B------:R-:W-:Y:S01]  /*1380*/  IADD3.X R22, PT, PT, R22, R23, R25, P1, P0 ;  /* 0x0000001716167210 */ /* 0x000fe20000fe0419 */
[C---:B------:R-:W-:Y:S01]  /*1390*/  IMAD.WIDE.U32 R28, R15.reuse, UR4, R28 ;  /* 0x000000040f1c7c25 */ /* 0x040fe2000f8e001c */
[----:B------:R-:W1:Y:S03]  /*13a0*/  LDC.64 R248, c[0x0][0x420] ;  /* 0x00010800fff87b82 */ /* 0x000e660000000a00 */
[----:B------:R-:W-:-:S02]  /*13b0*/  IMAD R32, R15, UR5, R32 ;  /* 0x000000050f207c24 */ /* 0x000fc4000f8e0220 */
[----:B--2---:R-:W-:-:S04]  /*13c0*/  IMAD.WIDE.U32 R34, R15, R2, R16 ;  /* 0x000000020f227225 */ /* 0x004fc800078e0010 */
[----:B------:R-:W-:Y:S01]  /*13d0*/  IMAD.IADD R33, R29, 0x1, R32 ;  /* 0x000000011d217824 */ /* 0x000fe200078e0220 */
[----:B------:R-:W-:Y:S01]  /*13e0*/  IADD3 R34, P3, PT, R20, R34, RZ ;  /* 0x0000002214227210 */ /* 0x000fe20007f7e0ff */
[----:B------:R-:W-:Y:S02]  /*13f0*/  IMAD.MOV.U32 R32, RZ, RZ, R28 ;  /* 0x000000ffff207224 */ /* 0x000fe400078e001c */
[----:B------:R-:W-:Y:S01]  /*1400*/  IMAD R28, R19, R2, RZ ;  /* 0x00000002131c7224 */ /* 0x000fe200078e02ff */
[----:B---3--:R-:W-:Y:S01]  /*1410*/  SHF.R.U32.HI R21, RZ, 0x5, R21 ;  /* 0x00000005ff157819 */ /* 0x008fe20000011615 */
[----:B------:R-:W-:Y:S01]  /*1420*/  IMAD.WIDE.U32 R32, R212, UR6, R32 ;  /* 0x00000006d4207c25 */ /* 0x000fe2000f8e0020 */
[----:B----4-:R-:W-:-:S03]  /*1430*/  LOP3.LUT R30, R11, 0x1f, RZ, 0xc0, !PT ;  /* 0x0000001f0b1e7812 */ /* 0x010fc600078ec0ff */
[----:B------:R-:W-:Y:S02]  /*1440*/  IMAD R28, R15, R3, R28 ;  /* 0x000000030f1c7224 */ /* 0x000fe400078e021c */
[----:B------:R-:W-:Y:S01]  /*1450*/  IMAD R33, R212, UR7, R33 ;  /* 0x00000007d4217c24 */ /* 0x000fe2000f8e0221 */
[----:B------:R-:W2:Y:S01]  /*1460*/  LDCU.64 UR6, c[0x0][0x550] ;  /* 0x0000aa00ff0677ac */ /* 0x000ea20008000a00 */
[----:B------:R-:W-:Y:S01]  /*1470*/  IMAD R21, R21, UR28, R30 ;  /* 0x0000001c15157c24 */ /* 0x000fe2000f8e021e */
[----:B------:R-:W-:Y:S01]  /*1480*/  IADD3.X R35, PT, PT, R13, R35, R28, P3, !PT ;  /* 0x000000230d237210 */ /* 0x000fe20001ffe41c */
[----:B-----5:R-:W-:-:S04]  /*1490*/  IMAD.WIDE.U32 R28, R4, UR20, RZ ;  /* 0x00000014041c7c25 */ /* 0x020fc8000f8e00ff */
[----:B------:R-:W-:Y:S01]  /*14a0*/  IMAD R4, R5, UR20, R29 ;  /* 0x0000001405047c24 */ /* 0x000fe2000f8e021d */
[----:B------:R-:W-:Y:S01]  /*14b0*/  SEL R5, R28, RZ, P4 ;  /* 0x000000ff1c057207 */ /* 0x000fe20002000000 */
[----:B------:R-:W-:Y:S01]  /*14c0*/  IMAD.WIDE.U32 R30, R212, UR10, R34 ;  /* 0x0000000ad41e7c25 */ /* 0x000fe2000f8e0022 */
[----:B------:R-:W-:Y:S02]  /*14d0*/  USHF.L.U64.HI UR10, UR4, 0x5, UR5 ;  /* 0x00000005040a7899 */ /* 0x000fe40008010205 */
[----:B------:R-:W-:Y:S01]  /*14e0*/  IADD3 R5, P1, P0, R21, R24, R5 ;  /* 0x0000001815057210 */ /* 0x000fe2000783e005 */
[C---:B------:R-:W-:Y:S01]  /*14f0*/  IMAD.WIDE.U32 R28, R217.reuse, UR4, R32 ;  /* 0x00000004d91c7c25 */ /* 0x040fe2000f8e0020 */
[----:B------:R-:W3:Y:S01]  /*1500*/  LDC.64 R24, c[0x0][0x5e8] ;  /* 0x00017a00ff187b82 */ /* 0x000ee20000000a00 */
[----:B------:R-:W-:Y:S02]  /*1510*/  SHF.R.S32.HI R21, RZ, 0x1f, R21 ;  /* 0x0000001fff157819 */ /* 0x000fe40000011415 */
[----:B------:R-:W-:Y:S01]  /*1520*/  SEL R4, R4, RZ, P4 ;  /* 0x000000ff04047207 */ /* 0x000fe20002000000 */
[----:B------:R-:W-:Y:S01]  /*1530*/  IMAD R31, R212, UR11, R31 ;  /* 0x0000000bd41f7c24 */ /* 0x000fe2000f8e021f */
[----:B------:R-:W-:Y:S01]  /*1540*/  USHF.L.U32 UR11, UR4, 0x5, URZ ;  /* 0x00000005040b7899 */ /* 0x000fe200080006ff */
[----:B------:R-:W-:Y:S01]  /*1550*/  IMAD R233, R217, UR5, R29 ;  /* 0x00000005d9e97c24 */ /* 0x000fe2000f8e021d */
[----:B------:R-:W-:Y:S01]  /*1560*/  IADD3.X R4, PT, PT, R21, R22, R4, P1, P0 ;  /* 0x0000001615047210 */ /* 0x000fe20000fe0404 */
[----:B------:R-:W-:Y:S01]  /*1570*/  USHF.L.U32 UR4, UR28, 0x6, URZ ;  /* 0x000000061c047899 */ /* 0x000fe200080006ff */
[----:B--2---:R-:W-:Y:S01]  /*1580*/  LEA R232, P1, R28, UR6, 0x1 ;  /* 0x000000061ce87c11 */ /* 0x004fe2000f8208ff */
[----:B------:R-:W-:-:S03]  /*1590*/  IMAD.WIDE.U32 R20, R217, R2, R30 ;  /* 0x00000002d9147225 */ /* 0x000fc600078e001e */
[----:B------:R-:W-:Y:S01]  /*15a0*/  LEA.HI.X R233, R28, UR7, R233, 0x1, P1 ;  /* 0x000000071ce97c11 */ /* 0x000fe200088f0ce9 */
[----:B------:R-:W-:Y:S01]  /*15b0*/  IMAD R231, R217, R3, R21 ;  /* 0x00000003d9e77224 */ /* 0x000fe200078e0215 */
[----:B------:R-:W-:Y:S02]  /*15c0*/  ISETP.GT.AND P1, PT, R0, RZ, PT ;  /* 0x000000ff0000720c */ /* 0x000fe40003f24270 */
[----:B------:R-:W-:Y:S02]  /*15d0*/  MOV R13, UR4 ;  /* 0x00000004000d7c02 */ /* 0x000fe40008000f00 */
[----:B------:R-:W-:Y:S02]  /*15e0*/  IADD3 R5, P0, PT, R5, UR4, RZ ;  /* 0x0000000405057c10 */ /* 0x000fe4000ff1e0ff */
[----:B------:R-:W-:Y:S02]  /*15f0*/  LEA R230, P3, R20, UR16, 0x1 ;  /* 0x0000001014e67c11 */ /* 0x000fe4000f8608ff */
[----:B------:R-:W-:Y:S01]  /*1600*/  LEA.HI.X.SX32 R4, R13, R4, 0x1, P0 ;  /* 0x000000040d047211 */ /* 0x000fe200000f0eff */
[----:B------:R-:W-:Y:S01]  /*1610*/  IMAD R13, R239, 0x40, R18 ;  /* 0x00000040ef0d7824 */ /* 0x000fe200078e0212 */
[----:B------:R-:W-:Y:S01]  /*1620*/  LEA R246, P0, R5, UR18, 0x2 ;  /* 0x0000001205f67c11 */ /* 0x000fe2000f8010ff */
[----:B---3--:R-:W-:Y:S01]  /*1630*/  IMAD.WIDE R228, R26, 0x4, R24 ;  /* 0x000000041ae47825 */ /* 0x008fe200078e0218 */
[----:B------:R-:W-:-:S02]  /*1640*/  LEA.HI.X R231, R20, UR17, R231, 0x1, P3 ;  /* 0x0000001114e77c11 */ /* 0x000fc400098f0ce7 */
[----:B------:R-:W-:Y:S01]  /*1650*/  LEA.HI.X R247, R5, UR19, R4, 0x2, P0 ;  /* 0x0000001305f77c11 */ /* 0x000fe200080f1404 */
[----:B-1----:R-:W-:Y:S01]  /*1660*/  IMAD.WIDE R248, R13, 0x4, R248 ;  /* 0x000000040df87825 */ /* 0x002fe200078e02f8 */
[C---:B------:R-:W-:Y:S02]  /*1670*/  IADD3 R5, P0, PT, R217.reuse, 0x20, RZ ;  /* 0x00000020d9057810 */ /* 0x040fe40007f1e0ff */
[C---:B------:R-:W-:Y:S01]  /*1680*/  SHF.L.U64.HI R18, R2.reuse, 0x5, R3 ;  /* 0x0000000502127819 */ /* 0x040fe20000010203 */
[----:B------:R-:W-:Y:S01]  /*1690*/  IMAD.MOV.U32 R227, RZ, RZ, R229 ;  /* 0x000000ffffe37224 */ /* 0x000fe200078e00e5 */
[----:B------:R-:W-:Y:S01]  /*16a0*/  SHF.L.U32 R3, R2, 0x5, RZ ;  /* 0x0000000502037819 */ /* 0x000fe200000006ff */
[----:B------:R-:W-:Y:S01]  /*16b0*/  VIADD R13, R217, 0x20 ;  /* 0x00000020d90d7836 */ /* 0x000fe20000000000 */
[----:B------:R-:W-:Y:S01]  /*16c0*/  IADD3.X R2, PT, PT, RZ, RZ, RZ, P0, !PT ;  /* 0x000000ffff027210 */ /* 0x000fe200007fe4ff */
[----:B------:R-:W-:Y:S06]  /*16d0*/  @P1 BRA `(.L_x_180) ;  /* 0x0000000400d81947 */ /* 0x000fec0003800000 */
        /* <DEDUP_REMOVED lines=11> */
[----:B------:R-:W-:Y:S05]  /*1790*/  BRA `(.L_x_182) ;  /* 0x0000000000187947 */ /* 0x000fea0003800000 */
.L_x_181:
[----:B------:R-:W1:Y:S01]  /*17a0*/  LDCU.64 UR10, c[0x0][0x5c0] ;  /* 0x0000b800ff0a77ac */ /* 0x000e620008000a00 */
[----:B------:R-:W-:-:S05]  /*17b0*/  IADD3 R0, PT, PT, R240, R243, RZ ;  /* 0x000000f3f0007210 */ /* 0x000fca0007ffe0ff */
[C---:B-1----:R-:W-:Y:S02]  /*17c0*/  IMAD R3, R0.reuse, UR11, RZ ;  /* 0x0000000b00037c24 */ /* 0x042fe4000f8e02ff */
[----:B------:R-:W-:-:S05]  /*17d0*/  IMAD.WIDE.U32 R6, R0, UR10, RZ ;  /* 0x0000000a00067c25 */ /* 0x000fca000f8e00ff */
[----:B------:R-:W-:Y:S02]  /*17e0*/  IADD3 R0, PT, PT, R7, R3, RZ ;  /* 0x0000000307007210 */ /* 0x000fe40007ffe0ff */
[----:B------:R-:W-:Y:S02]  /*17f0*/  MOV R4, R6 ;  /* 0x0000000600047202 */ /* 0x000fe40000000f00 */
.L_x_182:
        /* <DEDUP_REMOVED lines=10> */
[----:B------:R-:W-:Y:S06]  /*18a0*/  BRA `(.L_x_184) ;  /* 0x0000000000147947 */ /* 0x000fec0003800000 */
.L_x_183:
[----:B------:R-:W1:Y:S01]  /*18b0*/  LDCU.64 UR6, c[0x0][0x5c8] ;  /* 0x0000b900ff0677ac */ /* 0x000e620008000a00 */
[----:B------:R-:W-:-:S05]  /*18c0*/  IADD3 R240, PT, PT, R240, R243, RZ ;  /* 0x000000f3f0f07210 */ /* 0x000fca0007ffe0ff */
[C---:B-1----:R-:W-:Y:S02]  /*18d0*/  IMAD R6, R240.reuse, UR7, RZ ;  /* 0x00000007f0067c24 */ /* 0x042fe4000f8e02ff */
[----:B------:R-:W-:-:S05]  /*18e0*/  IMAD.WIDE.U32 R8, R240, UR6, RZ ;  /* 0x00000006f0087c25 */ /* 0x000fca000f8e00ff */
[----:B------:R-:W-:Y:S02]  /*18f0*/  IADD3 R6, PT, PT, R9, R6, RZ ;  /* 0x0000000609067210 */ /* 0x000fe40007ffe0ff */
.L_x_184:
[----:B------:R-:W-:Y:S01]  /*1900*/  IMAD.U32 R3, RZ, RZ, UR10 ;  /* 0x0000000aff037e24 */ /* 0x000fe2000f8e00ff */
[----:B------:R-:W1:Y:S01]  /*1910*/  LDCU.64 UR4, c[0x0][0x5d8] ;  /* 0x0000bb00ff0477ac */ /* 0x000e620008000a00 */
[----:B------:R-:W-:Y:S02]  /*1920*/  BSSY.RECONVERGENT B0, `(.L_x_185) ;  /* 0x0000019000007945 */ /* 0x000fe40003800200 */
[----:B------:R-:W-:Y:S01]  /*1930*/  IMAD.WIDE.U32 R10, R3, UR25, R16 ;  /* 0x00000019030a7c25 */ /* 0x000fe2000f8e0010 */
[----:B------:R-:W-:-:S03]  /*1940*/  UIMAD UR12, UR24, UR10, URZ ;  /* 0x0000000a180c72a4 */ /* 0x000fc6000f8e02ff */
[----:B------:R-:W-:Y:S01]  /*1950*/  IMAD.U32 R3, RZ, RZ, UR6 ;  /* 0x00000006ff037e24 */ /* 0x000fe2000f8e00ff */
[----:B------:R-:W-:Y:S01]  /*1960*/  IADD3 R10, P0, PT, R4, R10, RZ ;  /* 0x0000000a040a7210 */ /* 0x000fe20007f1e0ff */
[----:B------:R-:W-:Y:S01]  /*1970*/  UIMAD UR12, UR25, UR11, UR12 ;  /* 0x0000000b190c72a4 */ /* 0x000fe2000f8e020c */
[----:B------:R-:W-:-:S04]  /*1980*/  IADD3 R4, PT, PT, R241, -UR25, RZ ;  /* 0x80000019f1047c10 */ /* 0x000fc8000fffe0ff */
[-C--:B------:R-:W-:Y:S02]  /*1990*/  ISETP.GE.AND P4, PT, R217, R4.reuse, PT ;  /* 0x00000004d900720c */ /* 0x080fe40003f86270 */
[----:B------:R-:W-:Y:S02]  /*19a0*/  IADD3.X R11, PT, PT, R0, UR12, R11, P0, !PT ;  /* 0x0000000c000b7c10 */ /* 0x000fe400087fe40b */
[----:B------:R-:W-:Y:S01]  /*19b0*/  ISETP.GE.AND P3, PT, R13, R4, PT ;  /* 0x000000040d00720c */ /* 0x000fe20003f66270 */
[----:B-1----:R-:W-:-:S04]  /*19c0*/  IMAD.WIDE.U32 R10, R212, UR4, R10 ;  /* 0x00000004d40a7c25 */ /* 0x002fc8000f8e000a */
[----:B------:R-:W-:-:S04]  /*19d0*/  IMAD R7, R212, UR5, R11 ;  /* 0x00000005d4077c24 */ /* 0x000fc8000f8e020b */
[----:B------:R-:W-:Y:S05]  /*19e0*/  @P4 BRA `(.L_x_186) ;  /* 0x0000000000304947 */ /* 0x000fea0003800000 */
        /* <DEDUP_REMOVED lines=12> */
.L_x_186:
[----:B------:R-:W-:Y:S05]  /*1ab0*/  BSYNC.RECONVERGENT B0 ;  /* 0x0000000000007941 */ /* 0x000fea0003800200 */
.L_x_185:
[----:B------:R-:W-:Y:S04]  /*1ac0*/  BSSY.RECONVERGENT B0, `(.L_x_187) ;  /* 0x000000f000007945 */ /* 0x000fe80003800200 */
        /* <DEDUP_REMOVED lines=12> */
[----:B------:R2:W-:Y:S04]  /*1b90*/  @!P1 STG.E.128 desc[UR22][R12.64], RZ ;  /* 0x000000ff0c009986 */ /* 0x0005e8000c101d16 */
[----:B------:R2:W-:Y:S02]  /*1ba0*/  @!P0 STG.E.128 desc[UR22][R12.64+0x80], RZ ;  /* 0x000080ff0c008986 */ /* 0x0005e4000c101d16 */
.L_x_188:
[----:B------:R-:W-:Y:S05]  /*1bb0*/  BSYNC.RECONVERGENT B0 ;  /* 0x0000000000007941 */ /* 0x000fea0003800200 */
.L_x_187:
[----:B------:R-:W3:Y:S01]  /*1bc0*/  LDCU.64 UR4, c[0x0][0x5e0] ;  /* 0x0000bc00ff0477ac */ /* 0x000ee20008000a00 */
[----:B------:R-:W-:Y:S01]  /*1bd0*/  IMAD.WIDE.U32 R10, R3, UR25, R16 ;  /* 0x00000019030a7c25 */ /* 0x000fe2000f8e0010 */
[----:B------:R-:W-:Y:S01]  /*1be0*/  BSSY.RECONVERGENT B0, `(.L_x_189) ;  /* 0x0000014000007945 */ /* 0x000fe20003800200 */
[----:B------:R-:W-:Y:S01]  /*1bf0*/  UIMAD UR24, UR24, UR6, URZ ;  /* 0x00000006181872a4 */ /* 0x000fe2000f8e02ff */
[----:B------:R-:W-:-:S03]  /*1c00*/  IADD3 R8, P0, PT, R8, R10, RZ ;  /* 0x0000000a08087210 */ /* 0x000fc60007f1e0ff */
[----:B------:R-:W-:-:S06]  /*1c10*/  UIMAD UR24, UR25, UR7, UR24 ;  /* 0x00000007191872a4 */ /* 0x000fcc000f8e0218 */
[----:B------:R-:W-:-:S03]  /*1c20*/  IADD3.X R9, PT, PT, R6, UR24, R11, P0, !PT ;  /* 0x0000001806097c10 */ /* 0x000fc600087fe40b */
[----:B---3--:R-:W-:-:S04]  /*1c30*/  IMAD.WIDE.U32 R8, R212, UR4, R8 ;  /* 0x00000004d4087c25 */ /* 0x008fc8000f8e0008 */
[----:B------:R-:W-:Y:S01]  /*1c40*/  IMAD R3, R212, UR5, R9 ;  /* 0x00000005d4037c24 */ /* 0x000fe2000f8e0209 */
[----:B------:R-:W-:Y:S06]  /*1c50*/  @P4 BRA `(.L_x_190) ;  /* 0x0000000000304947 */ /* 0x000fec0003800000 */
[----:B------:R-:W3:Y:S01]  /*1c60*/  LDCU UR10, c[0x0][0x440] ;  /* 0x00008800ff0a77ac */ /* 0x000ee20008000800 */
[----:B------:R-:W-:Y:S02]  /*1c70*/  IMAD.MOV.U32 R6, RZ, RZ, R8 ;  /* 0x000000ffff067224 */ /* 0x000fe400078e0008 */
[----:B------:R-:W-:Y:S01]  /*1c80*/  IMAD.MOV.U32 R7, RZ, RZ, R3 ;  /* 0x000000ffff077224 */ /* 0x000fe200078e0003 */
[----:B------:R-:W4:Y:S01]  /*1c90*/  LDCU.64 UR4, c[0x0][0x568] ;  /* 0x0000ad00ff0477ac */ /* 0x000f220008000a00 */
[----:B------:R-:W-:-:S04]  /*1ca0*/  IMAD.WIDE.U32 R10, R217, UR6, R6 ;  /* 0x00000006d90a7c25 */ /* 0x000fc8000f8e0006 */
[----:B------:R-:W-:Y:S01]  /*1cb0*/  IMAD R0, R217, UR7, R11 ;  /* 0x00000007d9007c24 */ /* 0x000fe2000f8e020b */
[----:B---3--:R-:W-:Y:S02]  /*1cc0*/  ISETP.GE.AND P1, PT, R216, UR10, PT ;  /* 0x0000000ad8007c0c */ /* 0x008fe4000bf26270 */
[----:B------:R-:W-:Y:S02]  /*1cd0*/  ISETP.GE.AND P0, PT, R220, UR10, PT ;  /* 0x0000000adc007c0c */ /* 0x000fe4000bf06270 */
[----:B----4-:R-:W-:-:S04]  /*1ce0*/  LEA R6, P2, R10, UR4, 0x1 ;  /* 0x000000040a067c11 */ /* 0x010fc8000f8408ff */
[----:B------:R-:W-:-:S05]  /*1cf0*/  LEA.HI.X R7, R10, UR5, R0, 0x1, P2 ;  /* 0x000000050a077c11 */ /* 0x000fca00090f0c00 */
[----:B------:R3:W-:Y:S04]  /*1d00*/  @!P1 STG.E.128 desc[UR22][R6.64], RZ ;  /* 0x000000ff06009986 */ /* 0x0007e8000c101d16 */
[----:B------:R3:W-:Y:S02]  /*1d10*/  @!P0 STG.E.128 desc[UR22][R6.64+0x80], RZ ;  /* 0x000080ff06008986 */ /* 0x0007e4000c101d16 */
.L_x_190:
[----:B------:R-:W-:Y:S05]  /*1d20*/  BSYNC.RECONVERGENT B0 ;  /* 0x0000000000007941 */ /* 0x000fea0003800200 */
.L_x_189:
[----:B------:R-:W-:Y:S05]  /*1d30*/  @P3 BRA `(.L_x_191) ;  /* 0x0000004800f43947 */ /* 0x000fea0003800000 */
[----:B------:R-:W4:Y:S01]  /*1d40*/  LDCU UR10, c[0x0][0x440] ;  /* 0x00008800ff0a77ac */ /* 0x000f220008000800 */
[----:B---3--:R-:W-:Y:S01]  /*1d50*/  MOV R7, R3 ;  /* 0x0000000300077202 */ /* 0x008fe20000000f00 */
[----:B------:R-:W-:Y:S01]  /*1d60*/  IMAD R2, R2, UR6, RZ ;  /* 0x0000000602027c24 */ /* 0x000fe2000f8e02ff */
[----:B------:R-:W3:Y:S01]  /*1d70*/  LDCU.64 UR4, c[0x0][0x568] ;  /* 0x0000ad00ff0477ac */ /* 0x000ee20008000a00 */
[----:B------:R-:W-:Y:S02]  /*1d80*/  IMAD.MOV.U32 R6, RZ, RZ, R8 ;  /* 0x000000ffff067224 */ /* 0x000fe400078e0008 */
[C---:B------:R-:W-:Y:S02]  /*1d90*/  IMAD R2, R5.reuse, UR7, R2 ;  /* 0x0000000705027c24 */ /* 0x040fe4000f8e0202 */
[----:B------:R-:W-:-:S04]  /*1da0*/  IMAD.WIDE.U32 R6, R5, UR6, R6 ;  /* 0x0000000605067c25 */ /* 0x000fc8000f8e0006 */
[----:B------:R-:W-:Y:S01]  /*1db0*/  IMAD.IADD R3, R7, 0x1, R2 ;  /* 0x0000000107037824 */ /* 0x000fe200078e0202 */
[----:B----4-:R-:W-:Y:S02]  /*1dc0*/  ISETP.GE.AND P0, PT, R216, UR10, PT ;  /* 0x0000000ad8007c0c */ /* 0x010fe4000bf06270 */
[----:B---3--:R-:W-:-:S04]  /*1dd0*/  LEA R2, P1, R6, UR4, 0x1 ;  /* 0x0000000406027c11 */ /* 0x008fc8000f8208ff */
[----:B------:R-:W-:-:S07]  /*1de0*/  LEA.HI.X R3, R6, UR5, R3, 0x1, P1 ;  /* 0x0000000506037c11 */ /* 0x000fce00088f0c03 */
[----:B------:R3:W-:Y:S01]  /*1df0*/  @!P0 STG.E.128 desc[UR22][R2.64], RZ ;  /* 0x000000ff02008986 */ /* 0x0007e2000c101d16 */
[----:B------:R-:W-:-:S13]  /*1e00*/  ISETP.GE.AND P0, PT, R220, UR10, PT ;  /* 0x0000000adc007c0c */ /* 0x000fda000bf06270 */
[----:B------:R-:W-:Y:S05]  /*1e10*/  @P0 BRA `(.L_x_191) ;  /* 0x0000004800bc0947 */ /* 0x000fea0003800000 */
[----:B------:R4:W-:Y:S01]  /*1e20*/  STG.E.128 desc[UR22][R2.64+0x80], RZ ;  /* 0x000080ff02007986 */ /* 0x0009e2000c101d16 */
[----:B------:R-:W-:Y:S05]  /*1e30*/  BRA `(.L_x_191) ;  /* 0x0000004800b47947 */ /* 0x000fea0003800000 */
.L_x_180:
[----:B------:R-:W-:Y:S01]  /*1e40*/  IMAD.U32 R15, RZ, RZ, UR12 ;  /* 0x0000000cff0f7e24 */ /* 0x000fe2000f8e00ff */
[----:B------:R-:W-:Y:S01]  /*1e50*/  UIMAD UR6, UR24, UR12, URZ ;  /* 0x0000000c180672a4 */ /* 0x000fe2000f8e02ff */
[----:B------:R-:W-:Y:S01]  /*1e60*/  LOP3.LUT R4, R239, 0x80000001, RZ, 0xc0, !PT ;  /* 0x80000001ef047812 */ /* 0x000fe200078ec0ff */
[----:B------:R-:W1:Y:S01]  /*1e70*/  LDCU.64 UR4, c[0x0][0x3d8] ;  /* 0x00007b00ff0477ac */ /* 0x000e620008000a00 */
[----:B------:R-:W-:Y:S01]  /*1e80*/  IMAD.WIDE.U32 R20, R15, UR25, R16 ;  /* 0x000000190f147c25 */ /* 0x000fe2000f8e0010 */
[----:B------:R-:W-:Y:S01]  /*1e90*/  BSSY.RECONVERGENT B0, `(.L_x_192) ;  /* 0x0000024000007945 */ /* 0x000fe20003800200 */
[----:B------:R-:W-:Y:S01]  /*1ea0*/  UIMAD UR6, UR25, UR13, UR6 ;  /* 0x0000000d190672a4 */ /* 0x000fe2000f8e0206 */
[----:B------:R-:W-:Y:S01]  /*1eb0*/  @P4 BAR.SYNC.DEFER_BLOCKING 0x0 ;  /* 0x0000000000004b1d */ /* 0x000fe20000010000 */
[----:B------:R-:W-:-:S04]  /*1ec0*/  IADD3 R20, P0, PT, R14, R20, RZ ;  /* 0x000000140e147210 */ /* 0x000fc80007f1e0ff */
[----:B------:R-:W-:Y:S02]  /*1ed0*/  IADD3.X R21, PT, PT, R12, UR6, R21, P0, !PT ;  /* 0x000000060c157c10 */ /* 0x000fe400087fe415 */
[----:B------:R-:W-:Y:S02]  /*1ee0*/  IADD3 R12, PT, PT, R241, -UR25, RZ ;  /* 0x80000019f10c7c10 */ /* 0x000fe4000fffe0ff */
[----:B------:R-:W-:Y:S02]  /*1ef0*/  ISETP.NE.AND P0, PT, R4, 0x1, PT ;  /* 0x000000010400780c */ /* 0x000fe40003f05270 */
[----:B------:R-:W-:Y:S01]  /*1f00*/  ISETP.GE.AND P6, PT, R217, R12, PT ;  /* 0x0000000cd900720c */ /* 0x000fe20003fc6270 */
[----:B-1----:R-:W-:Y:S01]  /*1f10*/  IMAD R15, R7, UR4, RZ ;  /* 0x00000004070f7c24 */ /* 0x002fe2000f8e02ff */
[----:B------:R-:W-:Y:S01]  /*1f20*/  SEL R4, RZ, 0x4000, P0 ;  /* 0x00004000ff047807 */ /* 0x000fe20000000000 */
[----:B------:R-:W-:-:S04]  /*1f30*/  IMAD.WIDE.U32 R20, R8, UR4, R20 ;  /* 0x0000000408147c25 */ /* 0x000fc8000f8e0014 */
[----:B------:R-:W-:-:S04]  /*1f40*/  IMAD R15, R8, UR5, R15 ;  /* 0x00000005080f7c24 */ /* 0x000fc8000f8e020f */
[----:B------:R-:W-:Y:S02]  /*1f50*/  IMAD.IADD R15, R21, 0x1, R15 ;  /* 0x00000001150f7824 */ /* 0x000fe400078e020f */
[----:B------:R-:W-:Y:S05]  /*1f60*/  @P6 BRA `(.L_x_193) ;  /* 0x0000000000506947 */ /* 0x000fea0003800000 */
[----:B------:R-:W1:Y:S01]  /*1f70*/  LDCU UR6, c[0x0][0x440] ;  /* 0x00008800ff0677ac */ /* 0x000e620008000800 */
[----:B------:R-:W-:Y:S01]  /*1f80*/  IMAD.MOV.U32 R14, RZ, RZ, R20 ;  /* 0x000000ffff0e7224 */ /* 0x000fe200078e0014 */
[----:B------:R-:W2:Y:S03]  /*1f90*/  LDCU.64 UR4, c[0x0][0x390] ;  /* 0x00007200ff0477ac */ /* 0x000ea60008000a00 */
        /* <DEDUP_REMOVED lines=17> */
.L_x_193:
[----:B------:R2:W-:Y:S04]  /*20b0*/  STS.128 [R223+0x10000], RZ ;  /* 0x010000ffdf007388 */ /* 0x0005e80000000c00 */
[----:B------:R2:W-:Y:S02]  /*20c0*/  STS.128 [R223+0x12000], RZ ;  /* 0x012000ffdf007388 */ /* 0x0005e40000000c00 */
.L_x_194:
[----:B------:R-:W-:Y:S05]  /*20d0*/  BSYNC.RECONVERGENT B0 ;  /* 0x0000000000007941 */ /* 0x000fea0003800200 */
.L_x_192:
        /* <DEDUP_REMOVED lines=8> */
[----:B------:R-:W5:Y:S01]  /*2160*/  LDCU.64 UR4, c[0x0][0x390] ;  /* 0x00007200ff0477ac */ /* 0x000f620008000a00 */
[C---:B------:R-:W-:Y:S02]  /*2170*/  IMAD R12, R5.reuse, UR13, R12 ;  /* 0x0000000d050c7c24 */ /* 0x040fe4000f8e020c */
[----:B------:R-:W-:-:S05]  /*2180*/  IMAD.WIDE.U32 R14, R5, UR12, R14 ;  /* 0x0000000c050e7c25 */ /* 0x000fca000f8e000e */
        /* <DEDUP_REMOVED lines=15> */
.L_x_196:
[----:B------:R-:W-:Y:S05]  /*2280*/  BSYNC.RECONVERGENT B0 ;  /* 0x0000000000007941 */ /* 0x000fea0003800200 */
.L_x_195:
        /* <DEDUP_REMOVED lines=21> */
.L_x_198:
[----:B------:R1:W-:Y:S04]  /*23e0*/  STS.128 [R223+0x8000], RZ ;  /* 0x008000ffdf007388 */ /* 0x0003e80000000c00 */
[----:B------:R1:W-:Y:S02]  /*23f0*/  STS.128 [R223+0xa000], RZ ;  /* 0x00a000ffdf007388 */ /* 0x0003e40000000c00 */
.L_x_199:
[----:B------:R-:W-:Y:S05]  /*2400*/  BSYNC.RECONVERGENT B0 ;  /* 0x0000000000007941 */ /* 0x000fea0003800200 */
.L_x_197:
[----:B------:R-:W-:Y:S01]  /*2410*/  ISETP.GE.AND P3, PT, R13, R12, PT ;  /* 0x0000000c0d00720c */ /* 0x000fe20003f66270 */
[----:B------:R-:W-:-:S12]  /*2420*/  BSSY.RECONVERGENT B0, `(.L_x_200) ;  /* 0x0000016000007945 */ /* 0x000fd80003800200 */
[----:B------:R1:W-:Y:S04]  /*2430*/  @P3 STS.128 [R223+0x9000], RZ ;  /* 0x009000ffdf003388 */ /* 0x0003e80000000c00 */
[----:B------:R1:W-:Y:S01]  /*2440*/  @P3 STS.128 [R223+0xb000], RZ ;  /* 0x00b000ffdf003388 */ /* 0x0003e20000000c00 */
[----:B------:R-:W-:Y:S05]  /*2450*/  @P3 BRA `(.L_x_201) ;  /* 0x0000000000483947 */ /* 0x000fea0003800000 */
[----:B------:R-:W5:Y:S01]  /*2460*/  LDCU UR4, c[0x0][0x440] ;  /* 0x00008800ff0477ac */ /* 0x000f620008000800 */
[----:B-1----:R-:W-:Y:S02]  /*2470*/  IMAD.U32 R15, RZ, RZ, UR11 ;  /* 0x0000000bff0f7e24 */ /* 0x002fe4000f8e00ff */
[----:B------:R-:W-:Y:S02]  /*2480*/  IMAD.U32 R13, RZ, RZ, UR11 ;  /* 0x0000000bff0d7e24 */ /* 0x000fe4000f8e00ff */
[----:B------:R-:W-:Y:S01]  /*2490*/  IMAD.U32 R14, RZ, RZ, UR10 ;  /* 0x0000000aff0e7e24 */ /* 0x000fe2000f8e00ff */
        /* <DEDUP_REMOVED lines=14> */
.L_x_201:
[----:B------:R-:W-:Y:S05]  /*2580*/  BSYNC.RECONVERGENT B0 ;  /* 0x0000000000007941 */ /* 0x000fea0003800200 */
.L_x_200:
        /* <DEDUP_REMOVED lines=19> */
.L_x_203:
[----:B------:R1:W-:Y:S04]  /*26c0*/  STS.128 [R238], RZ ;  /* 0x000000ffee007388 */ /* 0x0003e80000000c00 */
[----:B------:R1:W-:Y:S02]  /*26d0*/  STS.128 [R238+0x2000], RZ ;  /* 0x002000ffee007388 */ /* 0x0003e40000000c00 */
.L_x_204:
[----:B------:R-:W-:Y:S05]  /*26e0*/  BSYNC.RECONVERGENT B0 ;  /* 0x0000000000007941 */ /* 0x000fea0003800200 */
.L_x_202:
[C---:B------:R-:W-:Y:S01]  /*26f0*/  VIADD R13, R214.reuse, 0x8 ;  /* 0x00000008d60d7836 */ /* 0x040fe20000000000 */
[CC--:B------:R-:W-:Y:S01]  /*2700*/  ISETP.GE.AND P1, PT, R214.reuse, R12.reuse, PT ;  /* 0x0000000cd600720c */ /* 0x0c0fe20003f26270 */
        /* <DEDUP_REMOVED lines=25> */
.L_x_206:
[----:B------:R-:W-:Y:S05]  /*28a0*/  BSYNC.RECONVERGENT B0 ;  /* 0x0000000000007941 */ /* 0x000fea0003800200 */
.L_x_205:
[----:B------:R-:W2:Y:S01]  /*28b0*/  LDCU.64 UR4, c[0x0][0x3d0] ;  /* 0x00007a00ff0477ac */ /* 0x000ea20008000a00 */
[----:B------:R-:W-:Y:S01]  /*28c0*/  MOV R3, UR14 ;  /* 0x0000000e00037c02 */ /* 0x000fe20008000f00 */
[----:B------:R-:W-:Y:S01]  /*28d0*/  BSSY.RECONVERGENT B0, `(.L_x_207) ;  /* 0x0000022000007945 */ /* 0x000fe20003800200 */
[----:B------:R-:W-:-:S03]  /*28e0*/  UIMAD UR6, UR24, UR14, URZ ;  /* 0x0000000e180672a4 */ /* 0x000fc6000f8e02ff */
[----:B-1----:R-:W-:Y:S01]  /*28f0*/  IMAD.WIDE.U32 R12, R3, UR25, R16 ;  /* 0x00000019030c7c25 */ /* 0x002fe2000f8e0010 */
[----:B------:R-:W-:Y:S02]  /*2900*/  UIMAD UR6, UR25, UR15, UR6 ;  /* 0x0000000f190672a4 */ /* 0x000fe4000f8e0206 */
[----:B------:R-:W-:-:S04]  /*2910*/  IADD3 R12, P0, PT, R10, R12, RZ ;  /* 0x0000000c0a0c7210 */ /* 0x000fc80007f1e0ff */
[----:B------:R-:W-:Y:S01]  /*2920*/  IADD3.X R13, PT, PT, R9, UR6, R13, P0, !PT ;  /* 0x00000006090d7c10 */ /* 0x000fe200087fe40d */
[----:B--2---:R-:W-:Y:S02]  /*2930*/  IMAD R3, R7, UR4, RZ ;  /* 0x0000000407037c24 */ /* 0x004fe4000f8e02ff */
        /* <DEDUP_REMOVED lines=25> */
.L_x_208:
[----:B------:R1:W-:Y:S04]  /*2ad0*/  STS.128 [R223+0xc000], RZ ;  /* 0x00c000ffdf007388 */ /* 0x0003e80000000c00 */
[----:B------:R1:W-:Y:S02]  /*2ae0*/  STS.128 [R223+0xe000], RZ ;  /* 0x00e000ffdf007388 */ /* 0x0003e40000000c00 */
.L_x_209:
[----:B------:R-:W-:Y:S05]  /*2af0*/  BSYNC.RECONVERGENT B0 ;  /* 0x0000000000007941 */ /* 0x000fea0003800200 */
.L_x_207:
[----:B------:R1:W-:Y:S01]  /*2b00*/  @P5 STS.128 [R223+0xd000], RZ ;  /* 0x00d000ffdf005388 */ /* 0x0003e20000000c00 */
[----:B------:R-:W-:Y:S03]  /*2b10*/  BSSY.RECONVERGENT B0, `(.L_x_210) ;  /* 0x0000019000007945 */ /* 0x000fe60003800200 */
[----:B------:R1:W-:Y:S01]  /*2b20*/  @P5 STS.128 [R223+0xf000], RZ ;  /* 0x00f000ffdf005388 */ /* 0x0003e20000000c00 */
        /* <DEDUP_REMOVED lines=23> */
.L_x_211:
[----:B------:R-:W-:Y:S05]  /*2ca0*/  BSYNC.RECONVERGENT B0 ;  /* 0x0000000000007941 */ /* 0x000fea0003800200 */
.L_x_210:
[----:B------:R-:W3:Y:S01]  /*2cb0*/  LDCU.64 UR4, c[0x0][0x538] ;  /* 0x0000a700ff0477ac */ /* 0x000ee20008000a00 */
[----:B------:R-:W0:Y:S01]  /*2cc0*/  LDGDEPBAR ;  /* 0x00000000000079af */ /* 0x000e220000000000 */
[----:B------:R-:W-:Y:S01]  /*2cd0*/  IMAD.IADD R199, R207, 0x1, R206 ;  /* 0x00000001cfc77824 */ /* 0x000fe200078e02ce */
[----:B------:R-:W1:Y:S01]  /*2ce0*/  LDC R224, c[0x0][0x44c] ;  /* 0x00011300ffe07b82 */ /* 0x000e620000000800 */
[----:B------:R-:W4:Y:S01]  /*2cf0*/  LDCU UR7, c[0x0][0x590] ;  /* 0x0000b200ff0777ac */ /* 0x000f220008000800 */
[----:B------:R-:W1:Y:S01]  /*2d00*/  LDCU UR6, c[0x0][0x45c] ;  /* 0x00008b80ff0677ac */ /* 0x000e620008000800 */
[----:B---3--:R-:W-:-:S04]  /*2d10*/  ISETP.NE.U32.AND P0, PT, RZ, UR4, PT ;  /* 0x00000004ff007c0c */ /* 0x008fc8000bf05070 */
[----:B------:R-:W-:Y:S01]  /*2d20*/  ISETP.NE.AND.EX P0, PT, RZ, UR5, PT, P0 ;  /* 0x00000005ff007c0c */ /* 0x000fe2000bf05300 */
[----:B------:R-:W-:-:S04]  /*2d30*/  DEPBAR.LE SB0, 0x1 ;  /* 0x000080400000791a */ /* 0x000fc80000000000 */
[----:B------:R-:W-:Y:S08]  /*2d40*/  BAR.SYNC.DEFER_BLOCKING 0x0 ;  /* 0x0000000000007b1d */ /* 0x000ff00000010000 */
[----:B------:R-:W-:Y:S01]  /*2d50*/  VOTEU.ANY UP0, P0 ;  /* 0x0000000000ff7886 */ /* 0x000fe20000000100 */
[----:B------:R-:W-:-:S13]  /*2d60*/  PLOP3.LUT P1, PT, PT, PT, UP0, 0x80, 0x8 ;  /* 0x000000000008781c */ /* 0x000fda0003f2f008 */
[----:B------:R-:W3:Y:S01]  /*2d70*/  @P1 LDC.64 R2, c[0x0][0x540] ;  /* 0x00015000ff021b82 */ /* 0x000ee20000000a00 */
[----:B--2---:R-:W-:Y:S02]  /*2d80*/  @P1 IMAD.MOV.U32 R8, RZ, RZ, R212 ;  /* 0x000000ffff081224 */ /* 0x004fe400078e00d4 */
[----:B------:R-:W-:Y:S01]  /*2d90*/  @P1 IMAD.MOV.U32 R9, RZ, RZ, RZ ;  /* 0x000000ffff091224 */ /* 0x000fe200078e00ff */
[----:B------:R2:W1:Y:S04]  /*2da0*/  LDSM.16.M88.4 R116, [R207] ;  /* 0x00000000cf74783b */ /* 0x0004680000000200 */
[----:B------:R-:W4:Y:S01]  /*2db0*/  @P1 LDC R7, c[0x0][0x458] ;  /* 0x00011600ff071b82 */ /* 0x000f220000000800 */
[----:B------:R2:W1:Y:S04]  /*2dc0*/  LDSM.16.M88.4 R120, [R207+0x800] ;  /* 0x00080000cf78783b */ /* 0x0004680000000200 */
[----:B------:R2:W1:Y:S04]  /*2dd0*/  LDSM.16.M88.4 R124, [R199] ;  /* 0x00000000c77c783b */ /* 0x0004680000000200 */
[----:B------:R2:W1:Y:S04]  /*2de0*/  LDSM.16.M88.4 R128, [R199+0x800] ;  /* 0x00080000c780783b */ /* 0x0004680000000200 */
[----:B------:R2:W1:Y:S01]  /*2df0*/  LDSM.16.M88.4 R132, [R205] ;  /* 0x00000000cd84783b */ /* 0x0004620000000200 */
[----:B---3--:R-:W-:-:S03]  /*2e00*/  @P1 IMAD.WIDE.U32 R8, R213, R2, R8 ;  /* 0x00000002d5081225 */ /* 0x008fc600078e0008 */
[----:B------:R2:W3:Y:S01]  /*2e10*/  LDSM.16.M88.4 R136, [R205+0x800] ;  /* 0x00080000cd88783b */ /* 0x0004e20000000200 */
[----:B------:R-:W-:Y:S01]  /*2e20*/  @P1 IMAD R3, R213, R3, R9 ;  /* 0x00000003d5031224 */ /* 0x000fe200078e0209 */
[C---:B------:R-:W-:Y:S02]  /*2e30*/  @P1 LEA R12, P0, R8.reuse, UR4, 0x2 ;  /* 0x00000004080c1c11 */ /* 0x040fe4000f8010ff */
[----:B------:R2:W1:Y:S02]  /*2e40*/  LDSM.16.M88.4 R140, [R204] ;  /* 0x00000000cc8c783b */ /* 0x0004640000000200 */
[----:B------:R-:W-:Y:S01]  /*2e50*/  @P1 LEA.HI.X R13, R8, UR5, R3, 0x2, P0 ;  /* 0x00000005080d1c11 */ /* 0x000fe200080f1403 */
[----:B------:R-:W-:Y:S01]  /*2e60*/  UIADD3 UR4, UPT, UPT, UR25, 0x40, URZ ;  /* 0x0000004019047890 */ /* 0x000fe2000fffe0ff */
[----:B------:R2:W1:Y:S01]  /*2e70*/  LDSM.16.M88.4 R144, [R204+0x800] ;  /* 0x00080000cc90783b */ /* 0x0004620000000200 */
[----:B----4-:R-:W4:Y:S01]  /*2e80*/  @P1 MUFU.RCP R5, R7 ;  /* 0x0000000700051308 */ /* 0x010f220000001000 */
[--C-:B------:R-:W-:Y:S01]  /*2e90*/  IMAD.IADD R198, R211, 0x1, R4.reuse ;  /* 0x00000001d3c67824 */ /* 0x100fe200078e0204 */
[----:B------:R-:W-:Y:S01]  /*2ea0*/  CS2R R94, SRZ ;  /* 0x00000000005e7805 */ /* 0x000fe2000001ff00 */
[----:B------:R-:W4:Y:S01]  /*2eb0*/  @P1 LDG.E R8, desc[UR22][R12.64] ;  /* 0x000000160c081981 */ /* 0x000f22000c1e1900 */
[----:B------:R-:W-:Y:S01]  /*2ec0*/  ISETP.LE.AND P0, PT, R241, UR4, PT ;  /* 0x00000004f1007c0c */ /* 0x000fe2000bf03270 */
[----:B------:R-:W-:Y:S01]  /*2ed0*/  IMAD.SHL.U32 R3, R11, 0x2, RZ ;  /* 0x000000020b037824 */ /* 0x000fe200078e00ff */
[----:B------:R-:W-:Y:S01]  /*2ee0*/  SHF.R.U32.HI R11, RZ, 0x2, R11 ;  /* 0x00000002ff0b7819 */ /* 0x000fe2000001160b */
[----:B------:R2:W1:Y:S01]  /*2ef0*/  LDSM.16.M88.4 R148, [R207+0x2000] ;  /* 0x00200000cf94783b */ /* 0x0004620000000200 */
[----:B------:R-:W-:Y:S01]  /*2f00*/  IMAD.IADD R197, R210, 0x1, R4 ;  /* 0x00000001d2c57824 */ /* 0x000fe200078e0204 */
[----:B------:R-:W-:-:S02]  /*2f10*/  CS2R R92, SRZ ;  /* 0x00000000005c7805 */ /* 0x000fc4000001ff00 */
[----:B------:R-:W-:Y:S01]  /*2f20*/  LOP3.LUT R10, R3, 0x6, RZ, 0xc0, !PT ;  /* 0x00000006030a7812 */ /* 0x000fe200078ec0ff */
[----:B------:R2:W1:Y:S01]  /*2f30*/  LDSM.16.M88.4 R152, [R207+0x2800] ;  /* 0x00280000cf98783b */ /* 0x0004620000000200 */
[----:B------:R-:W-:Y:S01]  /*2f40*/  IMAD.IADD R3, R214, 0x1, R241 ;  /* 0x00000001d6037824 */ /* 0x000fe200078e02f1 */
[----:B------:R-:W-:Y:S02]  /*2f50*/  CS2R R98, SRZ ;  /* 0x0000000000627805 */ /* 0x000fe4000001ff00 */
[----:B------:R-:W-:Y:S01]  /*2f60*/  LOP3.LUT R11, R10, 0xe0, R11, 0xf8, !PT ;  /* 0x000000e00a0b7812 */ /* 0x000fe200078ef80b */
[----:B------:R2:W1:Y:S01]  /*2f70*/  LDSM.16.M88.4 R156, [R199+0x2000] ;  /* 0x00200000c79c783b */ /* 0x0004620000000200 */
[----:B------:R-:W-:Y:S01]  /*2f80*/  IMAD R3, R6, 0x40, R3 ;  /* 0x0000004006037824 */ /* 0x000fe200078e0203 */
[----:B------:R-:W-:Y:S02]  /*2f90*/  CS2R R96, SRZ ;  /* 0x0000000000607805 */ /* 0x000fe4000001ff00 */
[----:B------:R-:W-:Y:S01]  /*2fa0*/  IADD3 R234, PT, PT, R0, UR25, R11 ;  /* 0x0000001900ea7c10 */ /* 0x000fe2000fffe00b */
[----:B------:R-:W3:Y:S01]  /*2fb0*/  @P0 S2R R2, SR_TID.X ;  /* 0x0000000000020919 */ /* 0x000ee20000002100 */
[----:B------:R-:W-:Y:S01]  /*2fc0*/  IMAD.MOV.U32 R235, RZ, RZ, R238 ;  /* 0x000000ffffeb7224 */ /* 0x000fe200078e00ee */
[----:B------:R-:W-:-:S02]  /*2fd0*/  CS2R R90, SRZ ;  /* 0x00000000005a7805 */ /* 0x000fc4000001ff00 */
[----:B------:R-:W-:Y:S01]  /*2fe0*/  IADD3 R234, PT, PT, R3, -0x59, -R234 ;  /* 0xffffffa703ea7810 */ /* 0x000fe20007ffe8ea */
[----:B------:R2:W1:Y:S01]  /*2ff0*/  LDSM.16.M88.4 R160, [R199+0x2800] ;  /* 0x00280000c7a0783b */ /* 0x0004620000000200 */
[C---:B------:R-:W-:Y:S01]  /*3000*/  IMAD.IADD R196, R206.reuse, 0x1, R200 ;  /* 0x00000001cec47824 */ /* 0x040fe200078e02c8 */
[----:B------:R-:W-:Y:S01]  /*3010*/  CS2R R88, SRZ ;  /* 0x0000000000587805 */ /* 0x000fe2000001ff00 */
[----:B------:R-:W-:Y:S01]  /*3020*/  IMAD.IADD R3, R206, 0x1, R201 ;  /* 0x00000001ce037824 */ /* 0x000fe200078e02c9 */
[----:B------:R2:W1:Y:S01]  /*3030*/  LDSM.16.M88.4 R164, [R205+0x2000] ;  /* 0x00200000cda4783b */ /* 0x0004620000000200 */
[----:B------:R-:W-:Y:S02]  /*3040*/  CS2R R86, SRZ ;  /* 0x0000000000567805 */ /* 0x000fe4000001ff00 */
[----:B------:R-:W-:Y:S02]  /*3050*/  CS2R R84, SRZ ;  /* 0x0000000000547805 */ /* 0x000fe4000001ff00 */
[----:B------:R-:W-:Y:S01]  /*3060*/  CS2R R78, SRZ ;  /* 0x00000000004e7805 */ /* 0x000fe2000001ff00 */
[----:B------:R2:W1:Y:S01]  /*3070*/  LDSM.16.M88.4 R168, [R205+0x2800] ;  /* 0x00280000cda8783b */ /* 0x0004620000000200 */
[----:B------:R-:W-:-:S02]  /*3080*/  CS2R R76, SRZ ;  /* 0x00000000004c7805 */ /* 0x000fc4000001ff00 */
[----:B------:R-:W-:Y:S02]  /*3090*/  CS2R R82, SRZ ;  /* 0x0000000000527805 */ /* 0x000fe4000001ff00 */
[----:B------:R-:W-:Y:S01]  /*30a0*/  CS2R R80, SRZ ;  /* 0x0000000000507805 */ /* 0x000fe2000001ff00 */
[----:B------:R2:W1:Y:S01]  /*30b0*/  LDSM.16.M88.4 R172, [R204+0x2000] ;  /* 0x00200000ccac783b */ /* 0x0004620000000200 */
[----:B------:R-:W-:Y:S02]  /*30c0*/  CS2R R74, SRZ ;  /* 0x00000000004a7805 */ /* 0x000fe4000001ff00 */
[----:B------:R-:W-:Y:S02]  /*30d0*/  CS2R R72, SRZ ;  /* 0x0000000000487805 */ /* 0x000fe4000001ff00 */
[----:B------:R-:W-:Y:S01]  /*30e0*/  CS2R R70, SRZ ;  /* 0x0000000000467805 */ /* 0x000fe2000001ff00 */
[----:B------:R2:W1:Y:S01]  /*30f0*/  LDSM.16.M88.4 R176, [R204+0x2800] ;  /* 0x00280000ccb0783b */ /* 0x0004620000000200 */
        /* <DEDUP_REMOVED lines=10> */
[----:B------:R-:W-:Y:S01]  /*31a0*/  CS2R R28, SRZ ;  /* 0x00000000001c7805 */ /* 0x000fe2000001ff00 */
[----:B---3--:R-:W-:Y:S01]  /*31b0*/  @P0 IMAD.SHL.U32 R0, R2, 0x2, RZ ;  /* 0x0000000202000824 */ /* 0x008fe200078e00ff */
[----:B------:R-:W-:Y:S01]  /*31c0*/  @P0 SHF.R.U32.HI R225, RZ, 0x2, R2 ;  /* 0x00000002ffe10819 */ /* 0x000fe20000011602 */
[----:B------:R-:W-:Y:S01]  /*31d0*/  IMAD.IADD R2, R211, 0x1, R206 ;  /* 0x00000001d3027824 */ /* 0x000fe200078e02ce */
[----:B------:R-:W-:-:S02]  /*31e0*/  CS2R R34, SRZ ;  /* 0x0000000000227805 */ /* 0x000fc4000001ff00 */
[----:B------:R-:W-:Y:S02]  /*31f0*/  CS2R R32, SRZ ;  /* 0x0000000000207805 */ /* 0x000fe4000001ff00 */
[----:B------:R-:W-:Y:S02]  /*3200*/  @P0 LOP3.LUT R0, R0, 0x6, RZ, 0xc0, !PT ;  /* 0x0000000600000812 */ /* 0x000fe400078ec0ff */
[----:B------:R-:W-:Y:S02]  /*3210*/  CS2R R26, SRZ ;  /* 0x00000000001a7805 */ /* 0x000fe4000001ff00 */
[----:B------:R-:W-:Y:S02]  /*3220*/  CS2R R24, SRZ ;  /* 0x0000000000187805 */ /* 0x000fe4000001ff00 */
[----:B------:R-:W-:Y:S02]  /*3230*/  CS2R R22, SRZ ;  /* 0x0000000000167805 */ /* 0x000fe4000001ff00 */
[----:B------:R-:W-:Y:S01]  /*3240*/  @P0 LOP3.LUT R225, R0, 0xe0, R225, 0xf8, !PT ;  /* 0x000000e000e10812 */ /* 0x000fe200078ef8e1 */
[----:B------:R-:W-:Y:S01]  /*3250*/  IMAD.IADD R0, R209, 0x1, R206 ;  /* 0x00000001d1007824 */ /* 0x000fe200078e02ce */
[----:B------:R-:W-:Y:S01]  /*3260*/  CS2R R20, SRZ ;  /* 0x0000000000147805 */ /* 0x000fe2000001ff00 */
[----:B------:R-:W-:Y:S01]  /*3270*/  UMOV UR13, URZ ;  /* 0x000000ff000d7c82 */ /* 0x000fe20008000000 */
[----:B------:R-:W3:Y:S01]  /*3280*/  LDCU UR4, c[0x0][0x440] ;  /* 0x00008800ff0477ac */ /* 0x000ee20008000800 */
[----:B------:R-:W1:Y:S01]  /*3290*/  LDCU UR5, c[0x0][0x3e0] ;  /* 0x00007c00ff0577ac */ /* 0x000e620008000800 */
[----:B------:R-:W-:-:S02]  /*32a0*/  USHF.L.U32 UR7, UR7, 0x6, URZ ;  /* 0x0000000607077899 */ /* 0x000fc400080006ff */
[----:B------:R-:W-:Y:S01]  /*32b0*/  USHF.L.U32 UR28, UR28, 0x3, URZ ;  /* 0x000000031c1c7899 */ /* 0x000fe200080006ff */
[----:B----4-:R-:W-:-:S05]  /*32c0*/  @P1 FMUL.FTZ R5, R8, R5 ;  /* 0x0000000508051220 */ /* 0x010fca0000410000 */
[----:B------:R-:W-:-:S13]  /*32d0*/  @P1 R2UR UR12, R5 ;  /* 0x00000000050c12ca */ /* 0x000fda00000e0000 */
[----:B-123--:R-:W-:-:S05]  /*32e0*/  @UP0 UMOV UR13, UR12 ;  /* 0x0000000c000d0c82 */ /* 0x00efca0008000000 */
.L_x_214:
[----:B------:R-:W0:Y:S01]  /*32f0*/  LDGDEPBAR ;  /* 0x00000000000079af */ /* 0x000e220000000000 */
[----:B------:R-:W-:Y:S01]  /*3300*/  IADD3 R182, PT, PT, R206, R198, RZ ;  /* 0x000000c6ceb67210 */ /* 0x000fe20007ffe0ff */
[----:B------:R-:W-:Y:S01]  /*3310*/  IMAD.IADD R181, R208, 0x1, R198 ;  /* 0x00000001d0b57824 */ /* 0x000fe200078e02c6 */
[----:B------:R-:W-:Y:S01]  /*3320*/  LEA R186, P1, R214, R228, 0x2 ;  /* 0x000000e4d6ba7211 */ /* 0x000fe200078210ff */
[----:B------:R-:W-:Y:S01]  /*3330*/  IMAD.MOV.U32 R229, RZ, RZ, R227 ;  /* 0x000000ffffe57224 */ /* 0x000fe200078e00e3 */
[C---:B------:R-:W-:Y:S01]  /*3340*/  IADD3 R189, PT, PT, R234.reuse, 0x10, RZ ;  /* 0x00000010eabd7810 */ /* 0x040fe20007ffe0ff */
[----:B------:R-:W-:Y:S01]  /*3350*/  VIADD R191, R234, 0x8 ;  /* 0x00000008eabf7836 */ /* 0x000fe20000000000 */
[----:B------:R-:W-:Y:S01]  /*3360*/  IADD3 R180, PT, PT, R206, R181, RZ ;  /* 0x000000b5ceb47210 */ /* 0x000fe20007ffe0ff */
[----:B------:R-:W-:Y:S01]  /*3370*/  IMAD.U32 R184, RZ, RZ, UR21 ;  /* 0x00000015ffb87e24 */ /* 0x000fe2000f8e00ff */
[----:B------:R-:W-:Y:S01]  /*3380*/  LEA.HI.X R187, R214, R229, RZ, 0x2, P1 ;  /* 0x000000e5d6bb7211 */ /* 0x000fe200008f14ff */
[----:B------:R-:W-:Y:S02]  /*3390*/  VIADD R183, R234, 0x21 ;  /* 0x00000021eab77836 */ /* 0x000fe40000000000 */
[C---:B-----5:R-:W-:Y:S01]  /*33a0*/  FMUL.FTZ R245, R237.reuse, 1.4426950216293334961 ;  /* 0x3fb8aa3bedf57820 */ /* 0x060fe20000410000 */
[----:B------:R-:W-:Y:S01]  /*33b0*/  FMUL.FTZ R195, R236, 1.4426950216293334961 ;  /* 0x3fb8aa3becc37820 */ /* 0x000fe20000410000 */
[----:B------:R-:W-:Y:S01]  /*33c0*/  @P0 LEA R184, R184, R225, 0x6 ;  /* 0x000000e1b8b80211 */ /* 0x000fe200078e30ff */
[----:B------:R-:W-:Y:S01]  /*33d0*/  VIADD R185, R234, 0x19 ;  /* 0x00000019eab97836 */ /* 0x000fe20000000000 */
[----:B------:R-:W-:Y:S02]  /*33e0*/  IABS R183, R183 ;  /* 0x000000b700b77213 */ /* 0x000fe40000000000 */
[C---:B------:R-:W-:Y:S01]  /*33f0*/  @P0 IADD3 R188, PT, PT, R184.reuse, 0x1, RZ ;  /* 0x00000001b8bc0810 */ /* 0x040fe20007ffe0ff */
[----:B------:R-:W-:Y:S01]  /*3400*/  @P0 VIADD R192, R184, 0x10 ;  /* 0x00000010b8c00836 */ /* 0x000fe20000000000 */
[----:B------:R-:W-:Y:S02]  /*3410*/  I2FP.F32.S32 R183, R183 ;  /* 0x000000b700b77245 */ /* 0x000fe40000201400 */
[-C--:B------:R-:W-:Y:S01]  /*3420*/  @P0 ISETP.GE.AND P2, PT, R188, R241.reuse, PT ;  /* 0x000000f1bc00020c */ /* 0x080fe20003f46270 */
[C---:B------:R-:W-:Y:S01]  /*3430*/  @P0 VIADD R188, R184.reuse, 0x8 ;  /* 0x00000008b8bc0836 */ /* 0x040fe20000000000 */
[C---:B------:R-:W-:Y:S01]  /*3440*/  @P0 IADD3 R190, PT, PT, R184.reuse, 0x9, RZ ;  /* 0x00000009b8be0810 */ /* 0x040fe20007ffe0ff */
[----:B------:R-:W-:Y:S04]  /*3450*/  DEPBAR.LE SB0, 0x0 ;  /* 0x000080000000791a */ /* 0x000fe80000000000 */
[----:B------:R-:W-:Y:S01]  /*3460*/  BAR.SYNC.DEFER_BLOCKING 0x0 ;  /* 0x0000000000007b1d */ /* 0x000fe20000010000 */
[----:B------:R-:W-:Y:S02]  /*3470*/  @P0 IADD3 R194, PT, PT, R184, 0x11, RZ ;  /* 0x00000011b8c20810 */ /* 0x000fe40007ffe0ff */
[-C--:B------:R-:W-:Y:S02]  /*3480*/  @P0 ISETP.GE.AND P3, PT, R188, R241.reuse, PT ;  /* 0x000000f1bc00020c */ /* 0x080fe40003f66270 */
[-C--:B------:R-:W-:Y:S02]  /*3490*/  @P0 ISETP.GE.AND P4, PT, R190, R241.reuse, PT ;  /* 0x000000f1be00020c */ /* 0x080fe40003f86270 */
[-C--:B------:R-:W-:Y:S02]  /*34a0*/  @P0 ISETP.GE.AND P6, PT, R194, R241.reuse, PT ;  /* 0x000000f1c200020c */ /* 0x080fe40003fc6270 */
[----:B------:R-:W-:Y:S02]  /*34b0*/  @P0 ISETP.GE.AND P5, PT, R192, R241, PT ;  /* 0x000000f1c000020c */ /* 0x000fe40003fa6270 */
[----:B------:R-:W-:Y:S02]  /*34c0*/  FSETP.NEU.FTZ.AND P1, PT, R237, -INF , PT ;  /* 0xff800000ed00780b */ /* 0x000fe40003f3d000 */
[----:B------:R-:W-:Y:S02]  /*34d0*/  IABS R185, R185 ;  /* 0x000000b900b97213 */ /* 0x000fe40000000000 */
[----:B------:R-:W-:Y:S02]  /*34e0*/  FSEL R245, R245, RZ, P1 ;  /* 0x000000fff5f57208 */ /* 0x000fe40000800000 */
[----:B------:R-:W-:Y:S02]  /*34f0*/  FSETP.NEU.FTZ.AND P1, PT, R236, -INF , PT ;  /* 0xff800000ec00780b */ /* 0x000fe40003f3d000 */
[----:B------:R-:W-:Y:S02]  /*3500*/  I2FP.F32.S32 R185, R185 ;  /* 0x000000b900b97245 */ /* 0x000fe40000201400 */
[----:B------:R-:W-:Y:S02]  /*3510*/  FSEL R195, R195, RZ, P1 ;  /* 0x000000ffc3c37208 */ /* 0x000fe40000800000 */
[-C--:B------:R-:W-:Y:S01]  /*3520*/  @P0 ISETP.GE.AND P1, PT, R184, R241.reuse, PT ;  /* 0x000000f1b800020c */ /* 0x080fe20003f26270 */
[----:B------:R-:W-:Y:S01]  /*3530*/  LDSM.16.M88.4 R52, [R198] ;  /* 0x00000000c634783b */ /* 0x000fe20000000200 */
[C---:B------:R-:W-:Y:S02]  /*3540*/  IADD3 R190, PT, PT, R234.reuse, 0x20, RZ ;  /* 0x00000020eabe7810 */ /* 0x040fe40007ffe0ff */
[----:B------:R-:W-:Y:S02]  /*3550*/  IADD3 R188, PT, PT, R234, 0x18, RZ ;  /* 0x00000018eabc7810 */ /* 0x000fe40007ffe0ff */
[----:B------:R-:W-:Y:S02]  /*3560*/  IABS R190, R190 ;  /* 0x000000be00be7213 */ /* 0x000fe40000000000 */
[----:B------:R-:W-:Y:S01]  /*3570*/  IABS R188, R188 ;  /* 0x000000bc00bc7213 */ /* 0x000fe20000000000 */
[----:B------:R-:W1:Y:S01]  /*3580*/  LDSM.16.M88.4 R56, [R207+-0x4000] ;  /* 0xffc00000cf38783b */ /* 0x000e620000000200 */
[----:B------:R-:W-:Y:S02]  /*3590*/  I2FP.F32.S32 R190, R190 ;  /* 0x000000be00be7245 */ /* 0x000fe40000201400 */
[----:B------:R-:W-:Y:S05]  /*35a0*/  I2FP.F32.S32 R188, R188 ;  /* 0x000000bc00bc7245 */ /* 0x000fea0000201400 */
[----:B------:R-:W2:Y:S08]  /*35b0*/  LDSM.16.M88.4 R60, [R207+-0x3800] ;  /* 0xffc80000cf3c783b */ /* 0x000eb00000000200 */
[----:B------:R-:W-:Y:S08]  /*35c0*/  LDSM.16.M88.4 R64, [R182] ;  /* 0x00000000b640783b */ /* 0x000ff00000000200 */
[----:B------:R-:W3:Y:S08]  /*35d0*/  LDSM.16.M88.4 R100, [R199+-0x4000] ;  /* 0xffc00000c764783b */ /* 0x000ef00000000200 */
[----:B------:R-:W4:Y:S01]  /*35e0*/  LDSM.16.M88.4 R104, [R199+-0x3800] ;  /* 0xffc80000c768783b */ /* 0x000f220000000200 */
[C---:B-1----:R-:W-:Y:S07]  /*35f0*/  HMMA.16816.F32 R4, R52.reuse, R56, RZ ;  /* 0x000000383404723c */ /* 0x042fee00000018ff */
[----:B------:R-:W-:Y:S01]  /*3600*/  LDSM.16.M88.4 R108, [R181] ;  /* 0x00000000b56c783b */ /* 0x000fe20000000200 */
[C---:B------:R-:W-:Y:S07]  /*3610*/  HMMA.16816.F32 R8, R52.reuse, R58, RZ ;  /* 0x0000003a3408723c */ /* 0x040fee00000018ff */
[----:B------:R-:W1:Y:S01]  /*3620*/  LDSM.16.M88.4 R112, [R205+-0x4000] ;  /* 0xffc00000cd70783b */ /* 0x000e620000000200 */
[C---:B--2---:R-:W-:Y:S07]  /*3630*/  HMMA.16816.F32 R12, R52.reuse, R60, RZ ;  /* 0x0000003c340c723c */ /* 0x044fee00000018ff */
[----:B------:R-:W-:Y:S01]  /*3640*/  LDSM.16.M88.4 R56, [R180] ;  /* 0x00000000b438783b */ /* 0x000fe20000000200 */
[----:B------:R-:W-:Y:S07]  /*3650*/  HMMA.16816.F32 R16, R52, R62, RZ ;  /* 0x0000003e3410723c */ /* 0x000fee00000018ff */
[----:B------:R-:W2:Y:S01]  /*3660*/  LDSM.16.M88.4 R52, [R205+-0x3800] ;  /* 0xffc80000cd34783b */ /* 0x000ea20000000200 */
[C---:B---3--:R-:W-:Y:S07]  /*3670*/  HMMA.16816.F32 R4, R64.reuse, R100, R4 ;  /* 0x000000644004723c */ /* 0x048fee0000001804 */
[----:B------:R-:W3:Y:S01]  /*3680*/  LDSM.16.M88.4 R60, [R204+-0x4000] ;  /* 0xffc00000cc3c783b */ /* 0x000ee20000000200 */
[C---:B------:R-:W-:Y:S07]  /*3690*/  HMMA.16816.F32 R8, R64.reuse, R102, R8 ;  /* 0x000000664008723c */ /* 0x040fee0000001808 */
[----:B------:R-:W3:Y:S01]  /*36a0*/  LDSM.16.M88.4 R100, [R204+-0x3800] ;  /* 0xffc80000cc64783b */ /* 0x000ee20000000200 */
[C---:B----4-:R-:W-:Y:S08]  /*36b0*/  HMMA.16816.F32 R12, R64.reuse, R104, R12 ;  /* 0x00000068400c723c */ /* 0x050ff0000000180c */
[----:B------:R-:W-:Y:S01]  /*36c0*/  HMMA.16816.F32 R16, R64, R106, R16 ;  /* 0x0000006a4010723c */ /* 0x000fe20000001810 */
[----:B------:R-:W-:Y:S07]  /*36d0*/  LDSM.16.M88.4 R64, [R198+0x2000] ;  /* 0x00200000c640783b */ /* 0x000fee0000000200 */
[C---:B-1----:R-:W-:Y:S01]  /*36e0*/  HMMA.16816.F32 R4, R108.reuse, R112, R4 ;  /* 0x000000706c04723c */ /* 0x042fe20000001804 */
[----:B------:R-:W1:Y:S07]  /*36f0*/  LDSM.16.M88.4 R104, [R207+-0x2000] ;  /* 0xffe00000cf68783b */ /* 0x000e6e0000000200 */
[C---:B------:R-:W-:Y:S01]  /*3700*/  HMMA.16816.F32 R8, R108.reuse, R114, R8 ;  /* 0x000000726c08723c */ /* 0x040fe20000001808 */
[----:B------:R-:W4:Y:S07]  /*3710*/  LDSM.16.M88.4 R112, [R207+-0x1800] ;  /* 0xffe80000cf70783b */ /* 0x000f2e0000000200 */
[C---:B--2---:R-:W-:Y:S08]  /*3720*/  HMMA.16816.F32 R12, R108.reuse, R52, R12 ;  /* 0x000000346c0c723c */ /* 0x044ff0000000180c */
[----:B------:R-:W-:Y:S01]  /*3730*/  HMMA.16816.F32 R16, R108, R54, R16 ;  /* 0x000000366c10723c */ /* 0x000fe20000001810 */
[----:B------:R-:W-:Y:S07]  /*3740*/  LDSM.16.M88.4 R52, [R182+0x2000] ;  /* 0x00200000b634783b */ /* 0x000fee0000000200 */
[C---:B---3--:R-:W-:Y:S01]  /*3750*/  HMMA.16816.F32 R4, R56.reuse, R60, R4 ;  /* 0x0000003c3804723c */ /* 0x048fe20000001804 */
[----:B------:R-:W-:Y:S07]  /*3760*/  LDSM.16.M88.4 R108, [R199+-0x1800] ;  /* 0xffe80000c76c783b */ /* 0x000fee0000000200 */
[C---:B------:R-:W-:Y:S01]  /*3770*/  HMMA.16816.F32 R8, R56.reuse, R62, R8 ;  /* 0x0000003e3808723c */ /* 0x040fe20000001808 */
[----:B------:R-:W2:Y:S07]  /*3780*/  LDSM.16.M88.4 R60, [R199+-0x2000] ;  /* 0xffe00000c73c783b */ /* 0x000eae0000000200 */
[C---:B------:R-:W-:Y:S08]  /*3790*/  HMMA.16816.F32 R12, R56.reuse, R100, R12 ;  /* 0x00000064380c723c */ /* 0x040ff0000000180c */
[----:B------:R-:W-:Y:S01]  /*37a0*/  HMMA.16816.F32 R16, R56, R102, R16 ;  /* 0x000000663810723c */ /* 0x000fe20000001810 */
[----:B------:R-:W-:Y:S07]  /*37b0*/  LDSM.16.M88.4 R56, [R181+0x2000] ;  /* 0x00200000b538783b */ /* 0x000fee0000000200 */
[C---:B-1----:R-:W-:Y:S01]  /*37c0*/  HMMA.16816.F32 R4, R64.reuse, R104, R4 ;  /* 0x000000684004723c */ /* 0x042fe20000001804 */
[----:B------:R-:W1:Y:S07]  /*37d0*/  LDSM.16.M88.4 R100, [R205+-0x2000] ;  /* 0xffe00000cd64783b */ /* 0x000e6e0000000200 */
[C---:B------:R-:W-:Y:S01]  /*37e0*/  HMMA.16816.F32 R8, R64.reuse, R106, R8 ;  /* 0x0000006a4008723c */ /* 0x040fe20000001808 */
[----:B------:R-:W3:Y:S07]  /*37f0*/  LDSM.16.M88.4 R104, [R205+-0x1800] ;  /* 0xffe80000cd68783b */ /* 0x000eee0000000200 */
[C---:B----4-:R-:W-:Y:S08]  /*3800*/  HMMA.16816.F32 R12, R64.reuse, R112, R12 ;  /* 0x00000070400c723c */ /* 0x050ff0000000180c */
[----:B------:R-:W-:Y:S01]  /*3810*/  HMMA.16816.F32 R16, R64, R114, R16 ;  /* 0x000000724010723c */ /* 0x000fe20000001810 */
[----:B------:R-:W-:Y:S07]  /*3820*/  LDSM.16.M88.4 R64, [R204+-0x2000] ;  /* 0xffe00000cc40783b */ /* 0x000fee0000000200 */
        /* <DEDUP_REMOVED lines=8> */
[C---:B---3--:R-:W-:Y:S08]  /*38b0*/  HMMA.16816.F32 R12, R56.reuse, R104, R12 ;  /* 0x00000068380c723c */ /* 0x048ff0000000180c */
[----:B------:R-:W-:Y:S08]  /*38c0*/  HMMA.16816.F32 R16, R56, R106, R16 ;  /* 0x0000006a3810723c */ /* 0x000ff00000001810 */
[C---:B--2---:R-:W-:Y:S08]  /*38d0*/  HMMA.16816.F32 R4, R60.reuse, R64, R4 ;  /* 0x000000403c04723c */ /* 0x044ff00000001804 */
[C---:B------:R-:W-:Y:S08]  /*38e0*/  HMMA.16816.F32 R8, R60.reuse, R66, R8 ;  /* 0x000000423c08723c */ /* 0x040ff00000001808 */
[C---:B----4-:R-:W-:Y:S03]  /*38f0*/  HMMA.16816.F32 R12, R60.reuse, R52, R12 ;  /* 0x000000343c0c723c */ /* 0x050fe6000000180c */
[----:B------:R-:W-:Y:S01]  /*3900*/  FFMA.FTZ R7, R190, -UR13, R7 ;  /* 0x8000000dbe077c23 */ /* 0x000fe20008010007 */
[----:B------:R-:W-:Y:S01]  /*3910*/  FFMA.FTZ R5, R188, -UR13, R5 ;  /* 0x8000000dbc057c23 */ /* 0x000fe20008010005 */
[C---:B------:R-:W-:Y:S01]  /*3920*/  @P0 VIADD R190, R184.reuse, 0x18 ;  /* 0x00000018b8be0836 */ /* 0x040fe20000000000 */
[----:B------:R-:W-:Y:S01]  /*3930*/  @P0 IADD3 R184, PT, PT, R184, 0x19, RZ ;  /* 0x00000019b8b80810 */ /* 0x000fe20007ffe0ff */
[----:B------:R-:W-:Y:S01]  /*3940*/  FFMA.FTZ R6, R183, -UR13, R6 ;  /* 0x8000000db7067c23 */ /* 0x000fe20008010006 */
[----:B------:R-:W-:Y:S01]  /*3950*/  HMMA.16816.F32 R16, R60, R54, R16 ;  /* 0x000000363c10723c */ /* 0x000fe20000001810 */
[----:B------:R-:W2:Y:S02]  /*3960*/  LDG.E R183, desc[UR22][R186.64+0x20] ;  /* 0x00002016bab77981 */ /* 0x000ea4000c1e1900 */
[----:B------:R-:W-:Y:S01]  /*3970*/  @P0 FSEL R5, R5, -INF , !P2 ;  /* 0xff80000005050808 */ /* 0x000fe20005000000 */
[----:B------:R-:W-:Y:S01]  /*3980*/  FFMA.FTZ R4, R185, -UR13, R4 ;  /* 0x8000000db9047c23 */ /* 0x000fe20008010004 */
[----:B------:R-:W-:Y:S01]  /*3990*/  @P0 FSEL R7, R7, -INF , !P2 ;  /* 0xff80000007070808 */ /* 0x000fe20005000000 */
[----:B------:R-:W-:Y:S01]  /*39a0*/  FFMA.FTZ R10, R185, -UR13, R10 ;  /* 0x8000000db90a7c23 */ /* 0x000fe2000801000a */
[-C--:B------:R-:W-:Y:S01]  /*39b0*/  @P0 ISETP.GE.AND P2, PT, R184, R241.reuse, PT ;  /* 0x000000f1b800020c */ /* 0x080fe20003f46270 */
[----:B------:R-:W-:Y:S01]  /*39c0*/  FFMA.FTZ R11, R188, -UR13, R11 ;  /* 0x8000000dbc0b7c23 */ /* 0x000fe2000801000b */
[----:B------:R1:W3:Y:S01]  /*39d0*/  LDG.E R184, desc[UR22][R186.64] ;  /* 0x00000016bab87981 */ /* 0x0002e2000c1e1900 */
[----:B------:R-:W-:Y:S02]  /*39e0*/  @P0 FSEL R4, R4, -INF , !P1 ;  /* 0xff80000004040808 */ /* 0x000fe40004800000 */
[----:B------:R-:W-:Y:S02]  /*39f0*/  @P0 FSEL R6, R6, -INF , !P1 ;  /* 0xff80000006060808 */ /* 0x000fe40004800000 */
[----:B------:R-:W-:Y:S01]  /*3a00*/  @P0 ISETP.GE.AND P1, PT, R190, R241, PT ;  /* 0x000000f1be00020c */ /* 0x000fe20003f26270 */
[----:B------:R-:W-:Y:S01]  /*3a10*/  VIADD R190, R234, 0x11 ;  /* 0x00000011eabe7836 */ /* 0x000fe20000000000 */
[----:B------:R-:W-:Y:S02]  /*3a20*/  @P0 FSEL R10, R10, -INF , !P3 ;  /* 0xff8000000a0a0808 */ /* 0x000fe40005800000 */
[----:B------:R-:W-:Y:S02]  /*3a30*/  @P0 FSEL R11, R11, -INF , !P4 ;  /* 0xff8000000b0b0808 */ /* 0x000fe40006000000 */
[----:B------:R-:W-:Y:S01]  /*3a40*/  IABS R185, R190 ;  /* 0x000000be00b97213 */ /* 0x000fe20000000000 */
[--C-:B------:R-:W-:Y:S01]  /*3a50*/  FFMA.FTZ R250, R10, UR6, -R195.reuse ;  /* 0x000000060afa7c23 */ /* 0x100fe200080108c3 */
[----:B------:R-:W-:Y:S01]  /*3a60*/  IABS R190, R189 ;  /* 0x000000bd00be7213 */ /* 0x000fe20000000000 */
[----:B------:R-:W-:Y:S01]  /*3a70*/  FFMA.FTZ R192, R11, UR6, -R195 ;  /* 0x000000060bc07c23 */ /* 0x000fe200080108c3 */
[C---:B------:R-:W-:Y:S02]  /*3a80*/  IADD3 R189, PT, PT, R234.reuse, 0x9, RZ ;  /* 0x00000009eabd7810 */ /* 0x040fe40007ffe0ff */
[----:B------:R-:W-:Y:S02]  /*3a90*/  I2FP.F32.S32 R185, R185 ;  /* 0x000000b900b97245 */ /* 0x000fe40000201400 */
[----:B------:R-:W-:Y:S01]  /*3aa0*/  IABS R189, R189 ;  /* 0x000000bd00bd7213 */ /* 0x000fe20000000000 */
[----:B------:R-:W-:Y:S02]  /*3ab0*/  MUFU.EX2 R192, R192 ;  /* 0x000000c000c07308 */ /* 0x000fe40000000800 */
[C---:B------:R-:W-:Y:S01]  /*3ac0*/  FFMA.FTZ R8, R185.reuse, -UR13, R8 ;  /* 0x8000000db9087c23 */ /* 0x040fe20008010008 */
[----:B------:R-:W-:Y:S01]  /*3ad0*/  MOV R188, R189 ;  /* 0x000000bd00bc7202 */ /* 0x000fe20000000f00 */
[----:B------:R-:W-:Y:S01]  /*3ae0*/  FFMA.FTZ R14, R185, -UR13, R14 ;  /* 0x8000000db90e7c23 */ /* 0x000fe2000801000e */
[----:B-1----:R-:W-:Y:S01]  /*3af0*/  I2FP.F32.S32 R186, R190 ;  /* 0x000000be00ba7245 */ /* 0x002fe20000201400 */
[----:B------:R-:W-:Y:S01]  /*3b00*/  FFMA.FTZ R190, R5, UR6, -R245 ;  /* 0x0000000605be7c23 */ /* 0x000fe200080108f5 */
[----:B------:R-:W-:Y:S02]  /*3b10*/  I2FP.F32.S32 R229, R188 ;  /* 0x000000bc00e57245 */ /* 0x000fe40000201400 */
[----:B------:R-:W-:Y:S01]  /*3b20*/  IADD3 R188, PT, PT, R234, 0x1, RZ ;  /* 0x00000001eabc7810 */ /* 0x000fe20007ffe0ff */
[C---:B------:R-:W-:Y:S01]  /*3b30*/  FFMA.FTZ R9, R186.reuse, -UR13, R9 ;  /* 0x8000000dba097c23 */ /* 0x040fe20008010009 */
[----:B------:R-:W-:Y:S01]  /*3b40*/  IABS R187, R191 ;  /* 0x000000bf00bb7213 */ /* 0x000fe20000000000 */
[----:B------:R-:W-:Y:S01]  /*3b50*/  FFMA.FTZ R15, R186, -UR13, R15 ;  /* 0x8000000dba0f7c23 */ /* 0x000fe2000801000f */
[----:B------:R-:W-:Y:S01]  /*3b60*/  IABS R188, R188 ;  /* 0x000000bc00bc7213 */ /* 0x000fe20000000000 */
[----:B------:R-:W-:Y:S01]  /*3b70*/  FFMA.FTZ R12, R229, -UR13, R12 ;  /* 0x8000000de50c7c23 */ /* 0x000fe2000801000c */
[----:B------:R-:W-:Y:S01]  /*3b80*/  @P0 FSEL R9, R9, -INF , !P4 ;  /* 0xff80000009090808 */ /* 0x000fe20006000000 */
[----:B------:R-:W-:Y:S01]  /*3b90*/  FFMA.FTZ R191, R4, UR6, -R245 ;  /* 0x0000000604bf7c23 */ /* 0x000fe200080108f5 */
[----:B------:R-:W-:Y:S01]  /*3ba0*/  I2FP.F32.S32 R193, R188 ;  /* 0x000000bc00c17245 */ /* 0x000fe20000201400 */
[----:B------:R-:W-:Y:S01]  /*3bb0*/  FFMA.FTZ R186, R7, UR6, -R195 ;  /* 0x0000000607ba7c23 */ /* 0x000fe200080108c3 */
[----:B------:R-:W-:Y:S01]  /*3bc0*/  I2FP.F32.S32 R252, R187 ;  /* 0x000000bb00fc7245 */ /* 0x000fe20000201400 */
[----:B------:R-:W-:Y:S01]  /*3bd0*/  FFMA.FTZ R251, R9, UR6, -R245 ;  /* 0x0000000609fb7c23 */ /* 0x000fe200080108f5 */
[----:B------:R-:W-:Y:S01]  /*3be0*/  IABS R185, R234 ;  /* 0x000000ea00b97213 */ /* 0x000fe20000000000 */
[----:B------:R-:W-:Y:S01]  /*3bf0*/  FFMA.FTZ R187, R6, UR6, -R195 ;  /* 0x0000000606bb7c23 */ /* 0x000fe200080108c3 */
[----:B------:R-:W-:Y:S01]  /*3c00*/  @P0 FSEL R8, R8, -INF , !P3 ;  /* 0xff80000008080808 */ /* 0x000fe20005800000 */
[----:B------:R1:W-:Y:S01]  /*3c10*/  MUFU.EX2 R188, R251 ;  /* 0x000000fb00bc7308 */ /* 0x0003e20000000800 */
[----:B------:R-:W-:Y:S01]  /*3c20*/  FFMA.FTZ R13, R252, -UR13, R13 ;  /* 0x8000000dfc0d7c23 */ /* 0x000fe2000801000d */
[----:B------:R-:W-:Y:S01]  /*3c30*/  I2FP.F32.S32 R194, R185 ;  /* 0x000000b900c27245 */ /* 0x000fe20000201400 */
[----:B------:R-:W-:Y:S07]  /*3c40*/  FFMA.FTZ R16, R193, -UR13, R16 ;  /* 0x8000000dc1107c23 */ /* 0x000fee0008010010 */
[----:B------:R-:W4:Y:S01]  /*3c50*/  MUFU.EX2 R185, R250 ;  /* 0x000000fa00b97308 */ /* 0x000f220000000800 */
[----:B------:R-:W-:Y:S01]  /*3c60*/  FFMA.FTZ R18, R229, -UR13, R18 ;  /* 0x8000000de5127c23 */ /* 0x000fe20008010012 */
[----:B------:R-:W-:Y:S01]  /*3c70*/  @P0 FSEL R13, R13, -INF , !P6 ;  /* 0xff8000000d0d0808 */ /* 0x000fe20007000000 */
[----:B------:R-:W-:Y:S01]  /*3c80*/  FFMA.FTZ R17, R194, -UR13, R17 ;  /* 0x8000000dc2117c23 */ /* 0x000fe20008010011 */
[----:B------:R-:W-:Y:S01]  /*3c90*/  FFMA.FTZ R19, R252, -UR13, R19 ;  /* 0x8000000dfc137c23 */ /* 0x000fe20008010013 */
[----:B------:R-:W-:Y:S01]  /*3ca0*/  @P0 FSEL R12, R12, -INF , !P5 ;  /* 0xff8000000c0c0808 */ /* 0x000fe20006800000 */
[--C-:B------:R-:W-:Y:S01]  /*3cb0*/  FFMA.FTZ R189, R8, UR6, -R245.reuse ;  /* 0x0000000608bd7c23 */ /* 0x100fe200080108f5 */
[----:B------:R-:W-:Y:S03]  /*3cc0*/  @P0 FSEL R14, R14, -INF , !P5 ;  /* 0xff8000000e0e0808 */ /* 0x000fe60006800000 */
[----:B------:R-:W-:Y:S01]  /*3cd0*/  MUFU.EX2 R191, R191 ;  /* 0x000000bf00bf7308 */ /* 0x000fe20000000800 */
[----:B------:R-:W-:Y:S01]  /*3ce0*/  @P0 FSEL R15, R15, -INF , !P6 ;  /* 0xff8000000f0f0808 */ /* 0x000fe20007000000 */
[--C-:B-1----:R-:W-:Y:S01]  /*3cf0*/  FFMA.FTZ R251, R13, UR6, -R245.reuse ;  /* 0x000000060dfb7c23 */ /* 0x102fe200080108f5 */
[----:B------:R-:W-:Y:S07]  /*3d00*/  @P0 FSEL R16, R16, -INF , !P1 ;  /* 0xff80000010100808 */ /* 0x000fee0004800000 */
[----:B------:R-:W1:Y:S01]  /*3d10*/  MUFU.EX2 R190, R190 ;  /* 0x000000be00be7308 */ /* 0x000e620000000800 */
[----:B------:R-:W-:Y:S01]  /*3d20*/  @P0 FSEL R18, R18, -INF , !P1 ;  /* 0xff80000012120808 */ /* 0x000fe20004800000 */
[----:B------:R-:W-:Y:S01]  /*3d30*/  FFMA.FTZ R193, R12, UR6, -R245 ;  /* 0x000000060cc17c23 */ /* 0x000fe200080108f5 */
[----:B------:R-:W-:Y:S07]  /*3d40*/  @P0 FSEL R17, R17, -INF , !P2 ;  /* 0xff80000011110808 */ /* 0x000fee0005000000 */
[----:B------:R1:W-:Y:S01]  /*3d50*/  MUFU.EX2 R250, R251 ;  /* 0x000000fb00fa7308 */ /* 0x0003e20000000800 */
[----:B------:R-:W-:Y:S01]  /*3d60*/  @P0 FSEL R19, R19, -INF , !P2 ;  /* 0xff80000013130808 */ /* 0x000fe20005000000 */
[--C-:B------:R-:W-:Y:S01]  /*3d70*/  FFMA.FTZ R194, R14, UR6, -R195.reuse ;  /* 0x000000060ec27c23 */ /* 0x100fe200080108c3 */
[--C-:B------:R-:W-:Y:S07]  /*3d80*/  FFMA.FTZ R229, R15, UR6, -R195.reuse ;  /* 0x000000060fe57c23 */ /* 0x100fee00080108c3 */
[----:B------:R-:W-:Y:S01]  /*3d90*/  MUFU.EX2 R187, R187 ;  /* 0x000000bb00bb7308 */ /* 0x000fe20000000800 */
[--C-:B------:R-:W-:Y:S01]  /*3da0*/  FFMA.FTZ R252, R18, UR6, -R195.reuse ;  /* 0x0000000612fc7c23 */ /* 0x100fe200080108c3 */
[----:B------:R-:W-:Y:S01]  /*3db0*/  FFMA.FTZ R195, R19, UR6, -R195 ;  /* 0x0000000613c37c23 */ /* 0x000fe200080108c3 */
[----:B----4-:R-:W-:Y:S07]  /*3dc0*/  F2FP.F16.F32.PACK_AB R107, R192, R185 ;  /* 0x000000b9c06b723e */ /* 0x010fee00000000ff */
[----:B------:R-:W4:Y:S01]  /*3dd0*/  MUFU.EX2 R186, R186 ;  /* 0x000000ba00ba7308 */ /* 0x000f220000000800 */
[----:B------:R-:W-:Y:S02]  /*3de0*/  ISETP.NE.AND P5, PT, R239, RZ, PT ;  /* 0x000000ffef00720c */ /* 0x000fe40003fa5270 */
[----:B-1----:R-:W-:Y:S07]  /*3df0*/  F2FP.F16.F32.PACK_AB R181, R190, R191 ;  /* 0x000000bfbeb5723e */ /* 0x002fee00000000ff */
[----:B------:R-:W1:Y:S01]  /*3e00*/  MUFU.EX2 R189, R189 ;  /* 0x000000bd00bd7308 */ /* 0x000e620000000800 */
[--C-:B------:R-:W-:Y:S01]  /*3e10*/  FFMA.FTZ R251, R16, UR6, -R245.reuse ;  /* 0x0000000610fb7c23 */ /* 0x100fe200080108f5 */
[----:B------:R-:W-:Y:S08]  /*3e20*/  FFMA.FTZ R245, R17, UR6, -R245 ;  /* 0x0000000611f57c23 */ /* 0x000ff000080108f5 */
[----:B------:R-:W1:Y:S01]  /*3e30*/  MUFU.EX2 R193, R193 ;  /* 0x000000c100c17308 */ /* 0x000e620000000800 */
[----:B------:R-:W-:Y:S09]  /*3e40*/  STS [R222], R181 ;  /* 0x000000b5de007388 */ /* 0x000ff20000000800 */
[----:B------:R-:W-:Y:S01]  /*3e50*/  MUFU.EX2 R194, R194 ;  /* 0x000000c200c27308 */ /* 0x000fe20000000800 */
[----:B----4-:R-:W-:Y:S09]  /*3e60*/  F2FP.F16.F32.PACK_AB R115, R186, R187 ;  /* 0x000000bbba73723e */ /* 0x010ff200000000ff */
[----:B------:R-:W4:Y:S01]  /*3e70*/  MUFU.EX2 R229, R229 ;  /* 0x000000e500e57308 */ /* 0x000f220000000800 */
[----:B-1----:R-:W-:Y:S01]  /*3e80*/  F2FP.F16.F32.PACK_AB R113, R188, R189 ;  /* 0x000000bdbc71723e */ /* 0x002fe200000000ff */
[----:B------:R-:W-:Y:S08]  /*3e90*/  STS [R222+0x400], R115 ;  /* 0x00040073de007388 */ /* 0x000ff00000000800 */
[----:B------:R-:W-:Y:S01]  /*3ea0*/  MUFU.EX2 R251, R251 ;  /* 0x000000fb00fb7308 */ /* 0x000fe20000000800 */
[----:B------:R-:W-:Y:S01]  /*3eb0*/  F2FP.F16.F32.PACK_AB R105, R250, R193 ;  /* 0x000000c1fa69723e */ /* 0x000fe200000000ff */
[----:B------:R-:W-:Y:S08]  /*3ec0*/  STS [R244], R113 ;  /* 0x00000071f4007388 */ /* 0x000ff00000000800 */
[----:B------:R-:W1:Y:S01]  /*3ed0*/  MUFU.EX2 R245, R245 ;  /* 0x000000f500f57308 */ /* 0x000e620000000800 */
[----:B------:R-:W-:Y:S09]  /*3ee0*/  STS [R244+0x400], R107 ;  /* 0x0004006bf4007388 */ /* 0x000ff20000000800 */
[----:B------:R-:W-:Y:S01]  /*3ef0*/  MUFU.EX2 R252, R252 ;  /* 0x000000fc00fc7308 */ /* 0x000fe20000000800 */
[----:B----4-:R-:W-:Y:S01]  /*3f00*/  F2FP.F16.F32.PACK_AB R103, R229, R194 ;  /* 0x000000c2e567723e */ /* 0x010fe200000000ff */
[----:B------:R-:W-:Y:S08]  /*3f10*/  STS [R242], R105 ;  /* 0x00000069f2007388 */ /* 0x000ff00000000800 */
[----:B------:R-:W4:Y:S01]  /*3f20*/  MUFU.EX2 R195, R195 ;  /* 0x000000c300c37308 */ /* 0x000f220000000800 */
[----:B------:R-:W-:Y:S01]  /*3f30*/  STS [R242+0x400], R103 ;  /* 0x00040067f2007388 */ /* 0x000fe20000000800 */
[----:B-1----:R-:W-:Y:S05]  /*3f40*/  F2FP.F16.F32.PACK_AB R101, R245, R251 ;  /* 0x000000fbf565723e */ /* 0x002fea00000000ff */
[----:B------:R-:W-:Y:S01]  /*3f50*/  STS [R226], R101 ;  /* 0x00000065e2007388 */ /* 0x000fe20000000800 */
[----:B----4-:R-:W-:Y:S05]  /*3f60*/  F2FP.F16.F32.PACK_AB R180, R195, R252 ;  /* 0x000000fcc3b4723e */ /* 0x010fea00000000ff */
[----:B------:R-:W-:Y:S04]  /*3f70*/  STS [R226+0x400], R180 ;  /* 0x000400b4e2007388 */ /* 0x000fe80000000800 */
[----:B------:R-:W1:Y:S08]  /*3f80*/  LDSM.16.M88.4 R52, [R211+0x8000] ;  /* 0x00800000d334783b */ /* 0x000e700000000200 */
[----:B------:R-:W4:Y:S08]  /*3f90*/  LDSM.16.M88.4 R56, [R2+0x8000] ;  /* 0x008000000238783b */ /* 0x000f300000000200 */
[----:B------:R-:W2:Y:S01]  /*3fa0*/  LDSM.16.M88.4 R60, [R209+0x8000] ;  /* 0x00800000d13c783b */ /* 0x000ea20000000200 */
[C---:B-1----:R-:W-:Y:S08]  /*3fb0*/  HMMA.16816.F32 R4, R52.reuse, R116, RZ ;  /* 0x000000743404723c */ /* 0x042ff000000018ff */
[C---:B------:R-:W-:Y:S08]  /*3fc0*/  HMMA.16816.F32 R8, R52.reuse, R118, RZ ;  /* 0x000000763408723c */ /* 0x040ff000000018ff */
[C---:B------:R-:W-:Y:S08]  /*3fd0*/  HMMA.16816.F32 R12, R52.reuse, R120, RZ ;  /* 0x00000078340c723c */ /* 0x040ff000000018ff */
[----:B------:R-:W-:Y:S01]  /*3fe0*/  HMMA.16816.F32 R16, R52, R122, RZ ;  /* 0x0000007a3410723c */ /* 0x000fe200000018ff */
[----:B------:R-:W1:Y:S07]  /*3ff0*/  LDSM.16.M88.4 R52, [R0+0x8000] ;  /* 0x008000000034783b */ /* 0x000e6e0000000200 */
[C---:B----4-:R-:W-:Y:S08]  /*4000*/  HMMA.16816.F32 R4, R56.reuse, R124, R4 ;  /* 0x0000007c3804723c */ /* 0x050ff00000001804 */
[C---:B------:R-:W-:Y:S08]  /*4010*/  HMMA.16816.F32 R8, R56.reuse, R126, R8 ;  /* 0x0000007e3808723c */ /* 0x040ff00000001808 */
[C---:B------:R-:W-:Y:S08]  /*4020*/  HMMA.16816.F32 R12, R56.reuse, R128, R12 ;  /* 0x00000080380c723c */ /* 0x040ff0000000180c */
[----:B------:R-:W-:Y:S01]  /*4030*/  HMMA.16816.F32 R16, R56, R130, R16 ;  /* 0x000000823810723c */ /* 0x000fe20000001810 */
[----:B------:R-:W4:Y:S07]  /*4040*/  LDSM.16.M88.4 R56, [R211+0xa000] ;  /* 0x00a00000d338783b */ /* 0x000f2e0000000200 */
[C---:B--2---:R-:W-:Y:S08]  /*4050*/  HMMA.16816.F32 R4, R60.reuse, R132, R4 ;  /* 0x000000843c04723c */ /* 0x044ff00000001804 */
[C---:B------:R-:W-:Y:S08]  /*4060*/  HMMA.16816.F32 R8, R60.reuse, R134, R8 ;  /* 0x000000863c08723c */ /* 0x040ff00000001808 */
[C---:B------:R-:W-:Y:S08]  /*4070*/  HMMA.16816.F32 R12, R60.reuse, R136, R12 ;  /* 0x000000883c0c723c */ /* 0x040ff0000000180c */
[----:B------:R-:W-:Y:S01]  /*4080*/  HMMA.16816.F32 R16, R60, R138, R16 ;  /* 0x0000008a3c10723c */ /* 0x000fe20000001810 */
[----:B------:R-:W2:Y:S07]  /*4090*/  LDSM.16.M88.4 R60, [R2+0xa000] ;  /* 0x00a00000023c783b */ /* 0x000eae0000000200 */
[C---:B-1----:R-:W-:Y:S08]  /*40a0*/  HMMA.16816.F32 R4, R52.reuse, R140, R4 ;  /* 0x0000008c3404723c */ /* 0x042ff00000001804 */
[C---:B------:R-:W-:Y:S08]  /*40b0*/  HMMA.16816.F32 R8, R52.reuse, R142, R8 ;  /* 0x0000008e3408723c */ /* 0x040ff00000001808 */
[C---:B------:R-:W-:Y:S08]  /*40c0*/  HMMA.16816.F32 R12, R52.reuse, R144, R12 ;  /* 0x00000090340c723c */ /* 0x040ff0000000180c */
[----:B------:R-:W-:Y:S01]  /*40d0*/  HMMA.16816.F32 R16, R52, R146, R16 ;  /* 0x000000923410723c */ /* 0x000fe20000001810 */
        /* <DEDUP_REMOVED lines=9> */
[----:B------:R-:W-:Y:S08]  /*4170*/  HMMA.16816.F32 R16, R60, R162, R16 ;  /* 0x000000a23c10723c */ /* 0x000ff00000001810 */
[C---:B-1----:R-:W-:Y:S08]  /*4180*/  HMMA.16816.F32 R4, R52.reuse, R164, R4 ;  /* 0x000000a43404723c */ /* 0x042ff00000001804 */
[C---:B------:R-:W-:Y:S08]  /*4190*/  HMMA.16816.F32 R8, R52.reuse, R166, R8 ;  /* 0x000000a63408723c */ /* 0x040ff00000001808 */
[C---:B------:R-:W-:Y:S08]  /*41a0*/  HMMA.16816.F32 R12, R52.reuse, R168, R12 ;  /* 0x000000a8340c723c */ /* 0x040ff0000000180c */
[----:B------:R-:W-:Y:S08]  /*41b0*/  HMMA.16816.F32 R16, R52, R170, R16 ;  /* 0x000000aa3410723c */ /* 0x000ff00000001810 */
[C---:B----4-:R-:W-:Y:S08]  /*41c0*/  HMMA.16816.F32 R4, R56.reuse, R172, R4 ;  /* 0x000000ac3804723c */ /* 0x050ff00000001804 */
[C---:B------:R-:W-:Y:S08]  /*41d0*/  HMMA.16816.F32 R8, R56.reuse, R174, R8 ;  /* 0x000000ae3808723c */ /* 0x040ff00000001808 */
[C---:B------:R-:W-:Y:S03]  /*41e0*/  HMMA.16816.F32 R12, R56.reuse, R176, R12 ;  /* 0x000000b0380c723c */ /* 0x040fe6000000180c */
[C---:B---3--:R-:W-:Y:S01]  /*41f0*/  FADD.FTZ R180, -R184.reuse, R4 ;  /* 0x00000004b8b47221 */ /* 0x048fe20000010100 */
        /* <DEDUP_REMOVED lines=15> */
[C---:B------:R-:W-:Y:S01]  /*42f0*/  FADD.FTZ R102, -R184.reuse, R16 ;  /* 0x00000010b8667221 */ /* 0x040fe20000010100 */
[----:B------:R-:W-:Y:S01]  /*4300*/  FADD.FTZ R184, -R184, R17 ;  /* 0x00000011b8b87221 */ /* 0x000fe20000010100 */
[----:B------:R-:W-:Y:S01]  /*4310*/  FADD.FTZ R250, -R183, R7 ;  /* 0x00000007b7fa7221 */ /* 0x000fe20000010100 */
[----:B------:R-:W-:Y:S01]  /*4320*/  FMUL.FTZ R188, R187, R188 ;  /* 0x000000bcbbbc7220 */ /* 0x000fe20000410000 */
[----:B------:R-:W-:Y:S01]  /*4330*/  FMUL.FTZ R251, R251, R102 ;  /* 0x00000066fbfb7220 */ /* 0x000fe20000410000 */
[----:B------:R-:W-:Y:S01]  /*4340*/  FMUL.FTZ R184, R245, R184 ;  /* 0x000000b8f5b87220 */ /* 0x000fe20000410000 */
[----:B------:R-:W-:Y:S01]  /*4350*/  FMUL.FTZ R187, R186, R250 ;  /* 0x000000fababb7220 */ /* 0x000fe20000410000 */
[----:B------:R-:W-:Y:S01]  /*4360*/  FADD.FTZ R186, -R183, R10 ;  /* 0x0000000ab7ba7221 */ /* 0x000fe20000010100 */
[----:B------:R-:W-:Y:S01]  /*4370*/  F2FP.F16.F32.PACK_AB R193, R193, R190 ;  /* 0x000000bec1c1723e */ /* 0x000fe200000000ff */
[----:B------:R-:W-:Y:S01]  /*4380*/  FADD.FTZ R245, -R183, R11 ;  /* 0x0000000bb7f57221 */ /* 0x000fe20000010100 */
[----:B------:R-:W-:Y:S01]  /*4390*/  F2FP.F16.F32.PACK_AB R251, R184, R251 ;  /* 0x000000fbb8fb723e */ /* 0x000fe200000000ff */
[----:B------:R-:W-:Y:S01]  /*43a0*/  FMUL.FTZ R186, R185, R186 ;  /* 0x000000bab9ba7220 */ /* 0x000fe20000410000 */
[----:B------:R-:W-:Y:S01]  /*43b0*/  F2FP.F16.F32.PACK_AB R187, R187, R188 ;  /* 0x000000bcbbbb723e */ /* 0x000fe200000000ff */
[C---:B------:R-:W-:Y:S01]  /*43c0*/  FADD.FTZ R185, -R183.reuse, R14 ;  /* 0x0000000eb7b97221 */ /* 0x040fe20000010100 */
[C---:B------:R-:W-:Y:S01]  /*43d0*/  FADD.FTZ R184, -R183.reuse, R15 ;  /* 0x0000000fb7b87221 */ /* 0x040fe20000010100 */
[C---:B------:R-:W-:Y:S01]  /*43e0*/  FADD.FTZ R188, -R183.reuse, R18 ;  /* 0x00000012b7bc7221 */ /* 0x040fe20000010100 */
[----:B------:R-:W-:Y:S01]  /*43f0*/  FADD.FTZ R190, -R183, R19 ;  /* 0x00000013b7be7221 */ /* 0x000fe20000010100 */
[----:B------:R-:W-:Y:S01]  /*4400*/  FMUL.FTZ R245, R192, R245 ;  /* 0x000000f5c0f57220 */ /* 0x000fe20000410000 */
        /* <DEDUP_REMOVED lines=23> */
[----:B------:R-:W-:Y:S01]  /*4580*/  IMAD.IADD R235, R235, 0x1, R7 ;  /* 0x00000001ebeb7824 */ /* 0x000fe200078e0207 */
[-C--:B------:R-:W-:Y:S01]  /*4590*/  @!P4 LEA.HI.X R11, R4, R231.reuse, R5, 0x1, P2 ;  /* 0x000000e7040bc211 */ /* 0x080fe200010f0c05 */
[----:B------:R-:W-:Y:S01]  /*45a0*/  IMAD.IADD R238, R238, 0x1, R7 ;  /* 0x00000001eeee7824 */ /* 0x000fe200078e0207 */
        /* <DEDUP_REMOVED lines=27> */
.L_x_212:
[----:B------:R-:W-:Y:S01]  /*4760*/  F2FP.F16.F32.PACK_AB R245, R245, R186 ;  /* 0x000000baf5f5723e */ /* 0x000fe200000000ff */
[----:B------:R-:W-:Y:S01]  /*4770*/  STS [R222+-0x2000], R191 ;  /* 0xffe000bfde007388 */ /* 0x000fe20000000800 */
[----:B------:R-:W-:Y:S01]  /*4780*/  F2FP.F16.F32.PACK_AB R185, R184, R185 ;  /* 0x000000b9b8b9723e */ /* 0x000fe200000000ff */
[----:B------:R-:W-:Y:S01]  /*4790*/  IMAD R229, R224, UR5, RZ ;  /* 0x00000005e0e57c24 */ /* 0x000fe2000f8e02ff */
[----:B------:R-:W-:Y:S01]  /*47a0*/  F2FP.F16.F32.PACK_AB R195, R195, R188 ;  /* 0x000000bcc3c3723e */ /* 0x000fe200000000ff */
[----:B------:R-:W-:Y:S04]  /*47b0*/  STS [R222+-0x1c00], R187 ;  /* 0xffe400bbde007388 */ /* 0x000fe80000000800 */
[----:B------:R-:W-:Y:S04]  /*47c0*/  STS [R244+-0x2000], R189 ;  /* 0xffe000bdf4007388 */ /* 0x000fe80000000800 */
[----:B------:R-:W-:Y:S04]  /*47d0*/  STS [R244+-0x1c00], R245 ;  /* 0xffe400f5f4007388 */ /* 0x000fe80000000800 */
[----:B------:R-:W-:Y:S04]  /*47e0*/  STS [R242+-0x2000], R193 ;  /* 0xffe000c1f2007388 */ /* 0x000fe80000000800 */
[----:B------:R-:W-:Y:S04]  /*47f0*/  STS [R242+-0x1c00], R185 ;  /* 0xffe400b9f2007388 */ /* 0x000fe80000000800 */
[----:B------:R-:W-:Y:S04]  /*4800*/  STS [R226+-0x2000], R251 ;  /* 0xffe000fbe2007388 */ /* 0x000fe80000000800 */
[----:B------:R-:W-:Y:S01]  /*4810*/  STS [R226+-0x1c00], R195 ;  /* 0xffe400c3e2007388 */ /* 0x000fe20000000800 */
        /* <DEDUP_REMOVED lines=54> */
[----:B------:R-:W-:Y:S01]  /*4b80*/  IADD3 R5, P1, PT, RZ, -UR27, RZ ;  /* 0x8000001bff057c10 */ /* 0x000fe2000ff3e0ff */
[----:B------:R-:W-:Y:S01]  /*4b90*/  IMAD.U32 R7, RZ, RZ, UR11 ;  /* 0x0000000bff077e24 */ /* 0x000fe2000f8e00ff */
[----:B------:R-:W-:Y:S02]  /*4ba0*/  ISETP.GE.AND P3, PT, R216, UR4, PT ;  /* 0x00000004d8007c0c */ /* 0x000fe4000bf66270 */
[----:B------:R-:W-:Y:S01]  /*4bb0*/  ISETP.GE.AND P2, PT, R220, UR4, PT ;  /* 0x00000004dc007c0c */ /* 0x000fe2000bf46270 */
[----:B------:R-:W-:Y:S05]  /*4bc0*/  IMAD.X R4, RZ, RZ, ~UR7, P1 ;  /* 0x80000007ff047e24 */ /* 0x000fea00088e06ff */
[----:B------:R-:W-:Y:S04]  /*4bd0*/  SHF.R.S64 R5, R5, 0x1f, R4 ;  /* 0x0000001f05057819 */ /* 0x000fe80000001004 */
[----:B------:R-:W-:Y:S01]  /*4be0*/  IADD3 R232, P1, PT, R5, R232, RZ ;  /* 0x000000e805e87210 */ /* 0x000fe20007f3e0ff */
[----:B------:R-:W-:Y:S03]  /*4bf0*/  IMAD.U32 R5, RZ, RZ, UR11 ;  /* 0x0000000bff057e24 */ /* 0x000fe6000f8e00ff */
[----:B------:R-:W-:Y:S01]  /*4c00*/  LEA.HI.X.SX32 R233, R4, R233, 0x1, P1 ;  /* 0x000000e904e97211 */ /* 0x000fe200008f0eff */
[----:B------:R-:W-:Y:S01]  /*4c10*/  @!P2 IMAD.MOV.U32 R8, RZ, RZ, R232 ;  /* 0x000000ffff08a224 */ /* 0x000fe200078e00e8 */
[----:B------:R-:W-:Y:S01]  /*4c20*/  LEA R6, P1, R7, R232, 0x1 ;  /* 0x000000e807067211 */ /* 0x000fe200078208ff */
[----:B------:R-:W-:Y:S02]  /*4c30*/  IMAD.U32 R4, RZ, RZ, UR10 ;  /* 0x0000000aff047e24 */ /* 0x000fe4000f8e00ff */
[----:B------:R-:W-:Y:S01]  /*4c40*/  @!PT LDS RZ, [RZ] ;  /* 0x00000000fffff984 */ /* 0x000fe20000000800 */
[----:B------:R-:W-:Y:S01]  /*4c50*/  @!PT LDS RZ, [RZ] ;  /* 0x00000000fffff984 */ /* 0x000fe20000000800 */
[----:B------:R-:W-:Y:S01]  /*4c60*/  @!PT LDS RZ, [RZ] ;  /* 0x00000000fffff984 */ /* 0x000fe20000000800 */
[----:B------:R1:W-:Y:S01]  /*4c70*/  @!P3 LDGSTS.E.BYPASS.LTC128B.128 [R223+0x8000], desc[UR22][R232.64] ;  /* 0x08000000e8dfbfae */ /* 0x0003e2000b981a16 */
[----:B------:R-:W-:Y:S02]  /*4c80*/  @!P2 IMAD.MOV.U32 R9, RZ, RZ, R233 ;  /* 0x000000ffff09a224 */ /* 0x000fe400078e00e9 */
[----:B------:R-:W-:Y:S01]  /*4c90*/  LEA.HI.X R7, R5, R233, R4, 0x1, P1 ;  /* 0x000000e905077211 */ /* 0x000fe200008f0c04 */
        /* <DEDUP_REMOVED lines=17> */
.L_x_213:
[----:B------:R-:W-:Y:S01]  /*4db0*/  LDSM.16.M88.4 R100, [R201] ;  /* 0x00000000c964783b */ /* 0x000fe20000000200 */
[----:B------:R-:W-:Y:S01]  /*4dc0*/  ISETP.GT.AND P3, PT, R239, RZ, PT ;  /* 0x000000ffef00720c */ /* 0x000fe20003f64270 */
[----:B------:R-:W-:Y:S02]  /*4dd0*/  VIADD R234, R234, 0xffffffc0 ;  /* 0xffffffc0eaea7836 */ /* 0x000fe40000000000 */
[----:B------:R-:W1:Y:S04]  /*4de0*/  LDSM.16.MT88.4 R16, [R210+0xc000] ;  /* 0x00c00000d210783b */ /* 0x000e680000004200 */
        /* <DEDUP_REMOVED lines=24> */
[C---:B------:R-:W-:Y:S01]  /*4f70*/  HMMA.16816.F32 R56, R112.reuse, R180, R56 ;  /* 0x000000b47038723c */ /* 0x040fe20000001838 */
[----:B------:R-:W-:Y:S05]  /*4f80*/  IMAD.U32 R181, RZ, RZ, UR28 ;  /* 0x0000001cffb57e24 */ /* 0x000fea000f8e00ff */
[----:B------:R-:W-:Y:S02]  /*4f90*/  LEA R180, P1, R181, R246, 0x2 ;  /* 0x000000f6b5b47211 */ /* 0x000fe400078210ff */
[-C--:B------:R-:W-:Y:S01]  /*4fa0*/  HMMA.16816.F32 R60, R112, R182.reuse, R60 ;  /* 0x000000b6703c723c */ /* 0x080fe2000000183c */
[----:B------:R-:W-:Y:S07]  /*4fb0*/  LDSM.16.M88.4 R112, [R196+0x1000] ;  /* 0x00100000c470783b */ /* 0x000fee0000000200 */
[----:B------:R-:W-:Y:S01]  /*4fc0*/  HMMA.16816.F32 R64, R104, R182, R64 ;  /* 0x000000b66840723c */ /* 0x000fe20000001840 */
[----:B------:R-:W-:Y:S05]  /*4fd0*/  IMAD.U32 R105, RZ, RZ, UR28 ;  /* 0x0000001cff697e24 */ /* 0x000fea000f8e00ff */
[----:B------:R-:W-:Y:S02]  /*4fe0*/  LEA.HI.X.SX32 R181, R105, R247, 0x2, P1 ;  /* 0x000000f769b57211 */ /* 0x000fe400008f16ff */
[-C--:B------:R-:W-:Y:S01]  /*4ff0*/  HMMA.16816.F32 R4, R184, R188.reuse, R4 ;  /* 0x000000bcb804723c */ /* 0x080fe20000001804 */
[----:B------:R-:W2:Y:S04]  /*5000*/  LDSM.16.M88.4 R104, [R196] ;  /* 0x00000000c468783b */ /* 0x000ea80000000200 */
[C---:B------:R-:W-:Y:S03]  /*5010*/  LEA R182, P1, R229.reuse, R180, 0x5 ;  /* 0x000000b4e5b67211 */ /* 0x040fe600078228ff */
[C---:B------:R-:W-:Y:S04]  /*5020*/  HMMA.16816.F32 R8, R192.reuse, R188, R8 ;  /* 0x000000bcc008723c */ /* 0x040fe80000001808 */
[C---:B------:R-:W-:Y:S02]  /*5030*/  LEA.HI.X.SX32 R183, R229.reuse, R181, 0x5, P1 ;  /* 0x000000b5e5b77211 */ /* 0x040fe400008f2eff */
[C---:B------:R-:W-:Y:S02]  /*5040*/  LEA R188, P1, R229.reuse, R182, 0x5 ;  /* 0x000000b6e5bc7211 */ /* 0x040fe400078228ff */
[-C--:B------:R-:W-:Y:S03]  /*5050*/  HMMA.16816.F32 R12, R192, R190.reuse, R12 ;  /* 0x000000bec00c723c */ /* 0x080fe6000000180c */
[C---:B------:R-:W-:Y:S05]  /*5060*/  LEA.HI.X.SX32 R189, R229.reuse, R183, 0x5, P1 ;  /* 0x000000b7e5bd7211 */ /* 0x040fea00008f2eff */
[C---:B------:R-:W-:Y:S04]  /*5070*/  HMMA.16816.F32 R16, R184.reuse, R190, R16 ;  /* 0x000000beb810723c */ /* 0x040fe80000001810 */
[C---:B------:R-:W-:Y:S04]  /*5080*/  LEA R190, P1, R229.reuse, R188, 0x5 ;  /* 0x000000bce5be7211 */ /* 0x040fe800078228ff */
[-C--:B-1----:R-:W-:Y:S03]  /*5090*/  HMMA.16816.F32 R52, R184, R100.reuse, R52 ;  /* 0x00000064b834723c */ /* 0x082fe60000001834 */
[C---:B------:R-:W-:Y:S02]  /*50a0*/  LEA.HI.X.SX32 R191, R229.reuse, R189, 0x5, P1 ;  /* 0x000000bde5bf7211 */ /* 0x040fe400008f2eff */
[C---:B------:R-:W-:Y:S03]  /*50b0*/  LEA R250, P1, R229.reuse, R190, 0x5 ;  /* 0x000000bee5fa7211 */ /* 0x040fe600078228ff */
[C---:B------:R-:W-:Y:S04]  /*50c0*/  HMMA.16816.F32 R56, R192.reuse, R100, R56 ;  /* 0x00000064c038723c */ /* 0x040fe80000001838 */
[C---:B------:R-:W-:Y:S04]  /*50d0*/  LEA.HI.X.SX32 R251, R229.reuse, R191, 0x5, P1 ;  /* 0x000000bfe5fb7211 */ /* 0x040fe800008f2eff */
[-C--:B------:R-:W-:Y:S03]  /*50e0*/  HMMA.16816.F32 R60, R192, R102.reuse, R60 ;  /* 0x00000066c03c723c */ /* 0x080fe6000000183c */
[C---:B------:R-:W-:Y:S04]  /*50f0*/  LEA R192, P1, R229.reuse, R250, 0x5 ;  /* 0x000000fae5c07211 */ /* 0x040fe800078228ff */
[C---:B------:R-:W-:Y:S01]  /*5100*/  LEA.HI.X.SX32 R193, R229.reuse, R251, 0x5, P1 ;  /* 0x000000fbe5c17211 */ /* 0x040fe200008f2eff */
[----:B------:R-:W-:Y:S01]  /*5110*/  HMMA.16816.F32 R64, R184, R102, R64 ;  /* 0x00000066b840723c */ /* 0x000fe20000001840 */
[----:B------:R-:W1:Y:S03]  /*5120*/  LDSM.16.MT88.4 R100, [R210+0xf800] ;  /* 0x00f80000d264783b */ /* 0x000e660000004200 */
[C---:B------:R-:W-:Y:S04]  /*5130*/  LEA R186, P1, R229.reuse, R192, 0x5 ;  /* 0x000000c0e5ba7211 */ /* 0x040fe800078228ff */
[-C--:B--2---:R-:W-:Y:S05]  /*5140*/  HMMA.16816.F32 R4, R104, R108.reuse, R4 ;  /* 0x0000006c6804723c */ /* 0x084fea0000001804 */
[C---:B------:R-:W-:Y:S03]  /*5150*/  LEA.HI.X.SX32 R187, R229.reuse, R193, 0x5, P1 ;  /* 0x000000c1e5bb7211 */ /* 0x040fe600008f2eff */
[C---:B------:R-:W-:Y:S04]  /*5160*/  HMMA.16816.F32 R8, R112.reuse, R108, R8 ;  /* 0x0000006c7008723c */ /* 0x040fe80000001808 */
[C---:B------:R-:W-:Y:S04]  /*5170*/  IMAD.WIDE R184, R229.reuse, -0xc0, R186 ;  /* 0xffffff40e5b87825 */ /* 0x040fe800078e02ba */
[-C--:B------:R-:W-:Y:S03]  /*5180*/  HMMA.16816.F32 R12, R112, R110.reuse, R12 ;  /* 0x0000006e700c723c */ /* 0x080fe6000000180c */
[C---:B------:R-:W-:Y:S04]  /*5190*/  LEA R194, P1, R229.reuse, R184, 0x5 ;  /* 0x000000b8e5c27211 */ /* 0x040fe800078228ff */
[C---:B------:R-:W-:Y:S01]  /*51a0*/  LEA.HI.X.SX32 R195, R229.reuse, R185, 0x5, P1 ;  /* 0x000000b9e5c37211 */ /* 0x040fe200008f2eff */
[C---:B------:R-:W-:Y:S04]  /*51b0*/  HMMA.16816.F32 R16, R104.reuse, R110, R16 ;  /* 0x0000006e6810723c */ /* 0x040fe80000001810 */
[C---:B------:R-:W-:Y:S04]  /*51c0*/  LEA R108, P1, R229.reuse, R194, 0x5 ;  /* 0x000000c2e56c7211 */ /* 0x040fe800078228ff */
[C---:B------:R-:W-:Y:S01]  /*51d0*/  LEA.HI.X.SX32 R109, R229.reuse, R195, 0x5, P1 ;  /* 0x000000c3e56d7211 */ /* 0x040fe200008f2eff */
        /* <DEDUP_REMOVED lines=15> */
[C---:B------:R-:W-:Y:S03]  /*52d0*/  IMAD.WIDE R102, R229.reuse, -0xc0, R112 ;  /* 0xffffff40e5667825 */ /* 0x040fe600078e0270 */
[----:B------:R2:W-:Y:S04]  /*52e0*/  REDG.E.ADD.F32.FTZ.RN.STRONG.GPU desc[UR22][R246.64], R4 ;  /* 0x00000004f60079a6 */ /* 0x0005e8000c12f316 */
[----:B------:R3:W-:Y:S01]  /*52f0*/  REDG.E.ADD.F32.FTZ.RN.STRONG.GPU desc[UR22][R180.64], R5 ;  /* 0x00000005b40079a6 */ /* 0x0007e2000c12f316 */
[C---:B------:R-:W-:Y:S03]  /*5300*/  LEA R106, P1, R229.reuse, R102, 0x5 ;  /* 0x00000066e56a7211 */ /* 0x040fe600078228ff */
[----:B------:R4:W-:Y:S01]  /*5310*/  REDG.E.ADD.F32.FTZ.RN.STRONG.GPU desc[UR22][R182.64], R6 ;  /* 0x00000006b60079a6 */ /* 0x0009e2000c12f316 */
[C---:B------:R-:W-:Y:S03]  /*5320*/  LEA.HI.X.SX32 R107, R229.reuse, R103, 0x5, P1 ;  /* 0x00000067e56b7211 */ /* 0x040fe600008f2eff */
        /* <DEDUP_REMOVED lines=11> */
[----:B------:R1:W-:Y:S01]  /*53e0*/  REDG.E.ADD.F32.FTZ.RN.STRONG.GPU desc[UR22][R184.64+0x80], R17 ;  /* 0x00008011b80079a6 */ /* 0x0003e2000c12f316 */
[C---:B------:R-:W-:Y:S02]  /*53f0*/  LEA.HI.X.SX32 R181, R229.reuse, R5, 0x5, P1 ;  /* 0x00000005e5b57211 */ /* 0x040fe400008f2eff */
[C---:B----4-:R-:W-:Y:S01]  /*5400*/  LEA R182, P1, R229.reuse, R180, 0x5 ;  /* 0x000000b4e5b67211 */ /* 0x050fe200078228ff */
[----:B------:R-:W-:Y:S03]  /*5410*/  REDG.E.ADD.F32.FTZ.RN.STRONG.GPU desc[UR22][R194.64+0x80], R18 ;  /* 0x00008012c20079a6 */ /* 0x000fe6000c12f316 */
[C---:B------:R-:W-:Y:S01]  /*5420*/  LEA.HI.X.SX32 R183, R229.reuse, R181, 0x5, P1 ;  /* 0x000000b5e5b77211 */ /* 0x040fe200008f2eff */
[----:B------:R2:W-:Y:S01]  /*5430*/  REDG.E.ADD.F32.FTZ.RN.STRONG.GPU desc[UR22][R108.64+0x80], R19 ;  /* 0x000080136c0079a6 */ /* 0x0005e2000c12f316 */
[C---:B------:R-:W-:Y:S03]  /*5440*/  LEA R188, P1, R229.reuse, R182, 0x5 ;  /* 0x000000b6e5bc7211 */ /* 0x040fe600078228ff */
[----:B------:R-:W-:Y:S01]  /*5450*/  REDG.E.ADD.F32.FTZ.RN.STRONG.GPU desc[UR22][R110.64+0x80], R12 ;  /* 0x0000800c6e0079a6 */ /* 0x000fe2000c12f316 */
        /* <DEDUP_REMOVED lines=17> */
[C---:B------:R-:W-:Y:S02]  /*5570*/  LEA.HI.X.SX32 R185, R229.reuse, R251, 0x5, P1 ;  /* 0x000000fbe5b97211 */ /* 0x040fe400008f2eff */
[C---:B------:R-:W-:Y:S01]  /*5580*/  LEA R186, P1, R229.reuse, R184, 0x5 ;  /* 0x000000b8e5ba7211 */ /* 0x040fe200078228ff */
[----:B------:R-:W-:Y:S03]  /*5590*/  REDG.E.ADD.F32.FTZ.RN.STRONG.GPU desc[UR22][R180.64+0x100], R57 ;  /* 0x00010039b40079a6 */ /* 0x000fe6000c12f316 */
[C---:B------:R-:W-:Y:S01]  /*55a0*/  LEA.HI.X.SX32 R187, R229.reuse, R185, 0x5, P1 ;  /* 0x000000b9e5bb7211 */ /* 0x040fe200008f2eff */
[----:B------:R-:W-:Y:S01]  /*55b0*/  REDG.E.ADD.F32.FTZ.RN.STRONG.GPU desc[UR22][R182.64+0x100], R58 ;  /* 0x0001003ab60079a6 */ /* 0x000fe2000c12f316 */
[C---:B--2---:R-:W-:Y:S03]  /*55c0*/  LEA R108, P1, R229.reuse, R186, 0x5 ;  /* 0x000000bae56c7211 */ /* 0x044fe600078228ff */
        /* <DEDUP_REMOVED lines=29> */
[----:B------:R-:W-:Y:S07]  /*57a0*/  LDSM.16.MT88.4 R12, [R197+0x1800] ;  /* 0x00180000c50c783b */ /* 0x000fee0000004200 */
[----:B------:R-:W-:Y:S01]  /*57b0*/  HMMA.16816.F32 R96, R4, R18, R96 ;  /* 0x000000120460723c */ /* 0x000fe20000001860 */
[----:B------:R-:W2:Y:S04]  /*57c0*/  LDSM.16.MT88.4 R4, [R203+-0x800] ;  /* 0xfff80000cb04783b */ /* 0x000ea80000004200 */
[----:B------:R-:W3:Y:S03]  /*57d0*/  LDSM.16.MT88.4 R16, [R202+-0x800] ;  /* 0xfff80000ca10783b */ /* 0x000ee60000004200 */
[-C--:B----4-:R-:W-:Y:S08]  /*57e0*/  HMMA.16816.F32 R68, R52, R56.reuse, R68 ;  /* 0x000000383444723c */ /* 0x090ff00000001844 */
[C---:B------:R-:W-:Y:S08]  /*57f0*/  HMMA.16816.F32 R72, R64.reuse, R56, R72 ;  /* 0x000000384048723c */ /* 0x040ff00000001848 */
[-C--:B------:R-:W-:Y:S08]  /*5800*/  HMMA.16816.F32 R76, R64, R58.reuse, R76 ;  /* 0x0000003a404c723c */ /* 0x080ff0000000184c */
[C---:B------:R-:W-:Y:S01]  /*5810*/  HMMA.16816.F32 R80, R52.reuse, R58, R80 ;  /* 0x0000003a3450723c */ /* 0x040fe20000001850 */
[----:B------:R-:W4:Y:S07]  /*5820*/  LDSM.16.MT88.4 R56, [R197+0x3800] ;  /* 0x00380000c538783b */ /* 0x000f2e0000004200 */
        /* <DEDUP_REMOVED lines=11> */
[----:B------:R-:W-:Y:S04]  /*58e0*/  HMMA.16816.F32 R96, R8, R110, R96 ;  /* 0x0000006e0860723c */ /* 0x000fe80000001860 */
[C---:B------:R-:W-:Y:S01]  /*58f0*/  LOP3.LUT R8, R239.reuse, 0x1, RZ, 0xc0, !PT ;  /* 0x00000001ef087812 */ /* 0x040fe200078ec0ff */
[----:B------:R-:W-:Y:S03]  /*5900*/  VIADD R239, R239, 0xffffffff ;  /* 0xffffffffefef7836 */ /* 0x000fe60000000000 */
[-C--:B--2---:R-:W-:Y:S05]  /*5910*/  HMMA.16816.F32 R68, R4, R12.reuse, R68 ;  /* 0x0000000c0444723c */ /* 0x084fea0000001844 */
[----:B------:R-:W-:Y:S03]  /*5920*/  ISETP.NE.U32.AND P1, PT, R8, 0x1, PT ;  /* 0x000000010800780c */ /* 0x000fe60003f25070 */
[C---:B---3--:R-:W-:Y:S08]  /*5930*/  HMMA.16816.F32 R72, R16.reuse, R12, R72 ;  /* 0x0000000c1048723c */ /* 0x048ff00000001848 */
[-C--:B------:R-:W-:Y:S08]  /*5940*/  HMMA.16816.F32 R76, R16, R14.reuse, R76 ;  /* 0x0000000e104c723c */ /* 0x080ff0000000184c */
[C---:B------:R-:W-:Y:S08]  /*5950*/  HMMA.16816.F32 R80, R4.reuse, R14, R80 ;  /* 0x0000000e0450723c */ /* 0x040ff00000001850 */
[-C--:B----4-:R-:W-:Y:S08]  /*5960*/  HMMA.16816.F32 R84, R4, R56.reuse, R84 ;  /* 0x000000380454723c */ /* 0x090ff00000001854 */
[C---:B------:R-:W-:Y:S08]  /*5970*/  HMMA.16816.F32 R88, R16.reuse, R56, R88 ;  /* 0x000000381058723c */ /* 0x040ff00000001858 */
[-C--:B------:R-:W-:Y:S08]  /*5980*/  HMMA.16816.F32 R92, R16, R58.reuse, R92 ;  /* 0x0000003a105c723c */ /* 0x080ff0000000185c */
[----:B------:R-:W-:Y:S04]  /*5990*/  HMMA.16816.F32 R96, R4, R58, R96 ;  /* 0x0000003a0460723c */ /* 0x000fe80000001860 */
[C---:B------:R-:W-:Y:S01]  /*59a0*/  VIADD R6, R197.reuse, 0xffffc000 ;  /* 0xffffc000c5067836 */ /* 0x040fe20000000000 */
[----:B------:R-:W-:Y:S01]  /*59b0*/  @P5 IADD3 R5, P2, PT, R248, -0x100, RZ ;  /* 0xffffff00f8055810 */ /* 0x000fe20007f5e0ff */
[----:B------:R-:W-:Y:S01]  /*59c0*/  @P1 VIADD R6, R197, 0x4000 ;  /* 0x00004000c5061836 */ /* 0x000fe20000000000 */
[----:B------:R-:W-:Y:S02]  /*59d0*/  @P5 IADD3 R228, P1, PT, R228, -0x100, RZ ;  /* 0xffffff00e4e45810 */ /* 0x000fe40007f3e0ff */
[----:B------:R-:W-:Y:S01]  /*59e0*/  @P5 IADD3.X R4, PT, PT, R249, -0x1, RZ, P2, !PT ;  /* 0xfffffffff9045810 */ /* 0x000fe200017fe4ff */
[----:B------:R-:W-:Y:S01]  /*59f0*/  IMAD.MOV.U32 R197, RZ, RZ, R6 ;  /* 0x000000ffffc57224 */ /* 0x000fe200078e0006 */
[----:B------:R-:W-:Y:S01]  /*5a00*/  @P5 IADD3.X R227, PT, PT, R227, -0x1, RZ, P1, !PT ;  /* 0xffffffffe3e35810 */ /* 0x000fe20000ffe4ff */
        /* <DEDUP_REMOVED lines=118> */
.L_x_215:
[----:B------:R-:W2:Y:S01]  /*6170*/  LDCU.64 UR10, c[0x0][0x5c0] ;  /* 0x0000b800ff0a77ac */ /* 0x000ea20008000a00 */
[----:B-1----:R-:W-:-:S05]  /*6180*/  IADD3 R28, PT, PT, R240, R243, RZ ;  /* 0x000000f3f01c7210 */ /* 0x002fca0007ffe0ff */
[C---:B--2---:R-:W-:Y:S02]  /*6190*/  IMAD R3, R28.reuse, UR11, RZ ;  /* 0x0000000b1c037c24 */ /* 0x044fe4000f8e02ff */
[----:B------:R-:W-:-:S05]  /*61a0*/  IMAD.WIDE.U32 R28, R28, UR10, RZ ;  /* 0x0000000a1c1c7c25 */ /* 0x000fca000f8e00ff */
[----:B------:R-:W-:Y:S02]  /*61b0*/  IADD3 R3, PT, PT, R29, R3, RZ ;  /* 0x000000031d037210 */ /* 0x000fe40007ffe0ff */
.L_x_216:
        /* <DEDUP_REMOVED lines=12> */
.L_x_217:
[----:B------:R-:W1:Y:S01]  /*6280*/  LDCU.64 UR6, c[0x0][0x5c8] ;  /* 0x0000b900ff0677ac */ /* 0x000e620008000a00 */
[----:B------:R-:W-:-:S05]  /*6290*/  IADD3 R4, PT, PT, R240, R243, RZ ;  /* 0x000000f3f0047210 */ /* 0x000fca0007ffe0ff */
[C---:B-1----:R-:W-:Y:S02]  /*62a0*/  IMAD R0, R4.reuse, UR7, RZ ;  /* 0x0000000704007c24 */ /* 0x042fe4000f8e02ff */
[----:B------:R-:W-:-:S05]  /*62b0*/  IMAD.WIDE.U32 R4, R4, UR6, RZ ;  /* 0x0000000604047c25 */ /* 0x000fca000f8e00ff */
[----:B------:R-:W-:Y:S02]  /*62c0*/  IADD3 R0, PT, PT, R5, R0, RZ ;  /* 0x0000000005007210 */ /* 0x000fe40007ffe0ff */
[----:B------:R-:W-:-:S07]  /*62d0*/  MOV R2, R4 ;  /* 0x0000000400027202 */ /* 0x000fce0000000f00 */
.L_x_218:
[----:B------:R-:W-:Y:S01]  /*62e0*/  BAR.SYNC.DEFER_BLOCKING 0x0 ;  /* 0x0000000000007b1d */ /* 0x000fe20000010000 */
[----:B------:R-:W-:Y:S02]  /*62f0*/  USHF.L.U32 UR12, UR21, 0x6, URZ ;  /* 0x00000006150c7899 */ /* 0x000fe400080006ff */
[----:B------:R-:W-:Y:S02]  /*6300*/  USHF.L.U32 UR14, UR21, 0x6, URZ ;  /* 0x00000006150e7899 */ /* 0x000fe400080006ff */
[----:B------:R-:W-:Y:S01]  /*6310*/  UIMAD.WIDE.U32 UR16, UR12, UR10, URZ ;  /* 0x0000000a0c1072a5 */ /* 0x000fe2000f8e00ff */
[----:B------:R-:W-:Y:S01]  /*6320*/  BSSY.RECONVERGENT B0, `(.L_x_219) ;  /* 0x0000028000007945 */ /* 0x000fe20003800200 */
[----:B------:R-:W-:Y:S01]  /*6330*/  USHF.R.S32.HI UR13, URZ, 0x1f, UR12 ;  /* 0x0000001fff0d7899 */ /* 0x000fe2000801140c */
[----:B------:R-:W1:Y:S03]  /*6340*/  LDCU.64 UR4, c[0x0][0x5d8] ;  /* 0x0000bb00ff0477ac */ /* 0x000e660008000a00 */
[----:B------:R-:W-:Y:S01]  /*6350*/  IMAD.U32 R30, RZ, RZ, UR16 ;  /* 0x00000010ff1e7e24 */ /* 0x000fe2000f8e00ff */
[----:B------:R-:W-:Y:S01]  /*6360*/  UIMAD UR15, UR13, UR10, URZ ;  /* 0x0000000a0d0f72a4 */ /* 0x000fe2000f8e02ff */
[----:B------:R-:W-:-:S03]  /*6370*/  IMAD.U32 R31, RZ, RZ, UR17 ;  /* 0x00000011ff1f7e24 */ /* 0x000fc6000f8e00ff */
[----:B------:R-:W-:Y:S01]  /*6380*/  LOP3.LUT R29, R30, 0x38, R215, 0xf8, !PT ;  /* 0x000000381e1d7812 */ /* 0x000fe200078ef8d7 */
[----:B------:R-:W-:Y:S01]  /*6390*/  UIMAD UR15, UR12, UR11, UR15 ;  /* 0x0000000b0c0f72a4 */ /* 0x000fe2000f8e020f */
[----:B------:R-:W-:Y:S02]  /*63a0*/  VIADD R30, R241, -UR14 ;  /* 0x8000000ef11e7c36 */ /* 0x000fe40008000000 */
[----:B------:R-:W-:Y:S02]  /*63b0*/  IADD3 R40, P0, PT, R28, R29, RZ ;  /* 0x0000001d1c287210 */ /* 0x000fe40007f1e0ff */
[C---:B------:R-:W-:Y:S01]  /*63c0*/  IADD3 R29, PT, PT, R217.reuse, 0x20, RZ ;  /* 0x00000020d91d7810 */ /* 0x040fe20007ffe0ff */
[----:B------:R2:W3:Y:S01]  /*63d0*/  LDS.128 R24, [R223+0xd000] ;  /* 0x00d00000df187984 */ /* 0x0004e20000000c00 */
[----:B------:R-:W-:Y:S02]  /*63e0*/  MOV R28, UR15 ;  /* 0x0000000f001c7c02 */ /* 0x000fe40008000f00 */
[-C--:B------:R-:W-:Y:S01]  /*63f0*/  ISETP.GE.AND P2, PT, R217, R30.reuse, PT ;  /* 0x0000001ed900720c */ /* 0x080fe20003f46270 */
[----:B------:R2:W4:Y:S01]  /*6400*/  LDS.128 R20, [R223+0xf000] ;  /* 0x00f00000df147984 */ /* 0x0005220000000c00 */
[----:B------:R-:W-:Y:S01]  /*6410*/  IADD3.X R41, PT, PT, R3, UR17, R28, P0, !PT ;  /* 0x0000001103297c10 */ /* 0x000fe200087fe41c */
[----:B------:R-:W-:Y:S01]  /*6420*/  IMAD.U32 R3, RZ, RZ, UR6 ;  /* 0x00000006ff037e24 */ /* 0x000fe2000f8e00ff */
[----:B------:R-:W-:Y:S01]  /*6430*/  IADD3 R37, P0, PT, R217, 0x20, RZ ;  /* 0x00000020d9257810 */ /* 0x000fe20007f1e0ff */
[----:B------:R2:W2:Y:S01]  /*6440*/  LDS.128 R16, [R223+0x10000] ;  /* 0x01000000df107984 */ /* 0x0004a20000000c00 */
[----:B------:R-:W-:Y:S01]  /*6450*/  ISETP.GE.AND P4, PT, R29, R30, PT ;  /* 0x0000001e1d00720c */ /* 0x000fe20003f86270 */
[C---:B-1----:R-:W-:Y:S01]  /*6460*/  IMAD.WIDE.U32 R40, R212.reuse, UR4, R40 ;  /* 0x00000004d4287c25 */ /* 0x042fe2000f8e0028 */
[----:B------:R-:W-:Y:S01]  /*6470*/  IADD3.X R36, PT, PT, RZ, RZ, RZ, P0, !PT ;  /* 0x000000ffff247210 */ /* 0x000fe200007fe4ff */
[----:B------:R1:W1:Y:S02]  /*6480*/  LDS.128 R12, [R223+0x11000] ;  /* 0x01100000df0c7984 */ /* 0x0002640000000c00 */
[----:B------:R-:W-:-:S02]  /*6490*/  IMAD R39, R212, UR5, R41 ;  /* 0x00000005d4277c24 */ /* 0x000fc4000f8e0229 */
[----:B------:R1:W1:Y:S04]  /*64a0*/  LDS.128 R8, [R223+0x12000] ;  /* 0x01200000df087984 */ /* 0x0002680000000c00 */
[----:B------:R1:W1:Y:S01]  /*64b0*/  LDS.128 R4, [R223+0x13000] ;  /* 0x01300000df047984 */ /* 0x0002620000000c00 */
[----:B------:R-:W-:Y:S05]  /*64c0*/  @P2 BRA `(.L_x_220) ;  /* 0x0000000000342947 */ /* 0x000fea0003800000 */
[----:B------:R-:W3:Y:S01]  /*64d0*/  LDCU UR14, c[0x0][0x440] ;  /* 0x00008800ff0e77ac */ /* 0x000ee20008000800 */
[----:B------:R-:W4:Y:S01]  /*64e0*/  LDS.128 R32, [R223+0xe000] ;  /* 0x00e00000df207984 */ /* 0x000f220000000c00 */
[----:B------:R-:W-:Y:S01]  /*64f0*/  IMAD.MOV.U32 R38, RZ, RZ, R40 ;  /* 0x000000ffff267224 */ /* 0x000fe200078e0028 */
[----:B------:R-:W2:Y:S03]  /*6500*/  LDCU.64 UR4, c[0x0][0x560] ;  /* 0x0000ac00ff0477ac */ /* 0x000ea60008000a00 */
[----:B------:R-:W-:-:S04]  /*6510*/  IMAD.WIDE.U32 R44, R217, UR10, R38 ;  /* 0x0000000ad92c7c25 */ /* 0x000fc8000f8e0026 */
[----:B------:R-:W-:Y:S01]  /*6520*/  IMAD R38, R217, UR11, R45 ;  /* 0x0000000bd9267c24 */ /* 0x000fe2000f8e022d */
[----:B---3--:R-:W-:Y:S02]  /*6530*/  ISETP.GE.AND P1, PT, R216, UR14, PT ;  /* 0x0000000ed8007c0c */ /* 0x008fe4000bf26270 */
[----:B------:R-:W-:Y:S02]  /*6540*/  ISETP.GE.AND P0, PT, R220, UR14, PT ;  /* 0x0000000edc007c0c */ /* 0x000fe4000bf06270 */
[----:B--2---:R-:W-:-:S04]  /*6550*/  LEA R42, P3, R44, UR4, 0x1 ;  /* 0x000000042c2a7c11 */ /* 0x004fc8000f8608ff */
[----:B------:R-:W-:-:S05]  /*6560*/  LEA.HI.X R43, R44, UR5, R38, 0x1, P3 ;  /* 0x000000052c2b7c11 */ /* 0x000fca00098f0c26 */
[----:B------:R-:W2:Y:S04]  /*6570*/  @!P1 LDS.128 R28, [R223+0xc000] ;  /* 0x00c00000df1c9984 */ /* 0x000ea80000000c00 */
[----:B----4-:R3:W-:Y:S04]  /*6580*/  @!P0 STG.E.128 desc[UR22][R42.64+0x80], R32 ;  /* 0x000080202a008986 */ /* 0x0107e8000c101d16 */
[----:B--2---:R3:W-:Y:S02]  /*6590*/  @!P1 STG.E.128 desc[UR22][R42.64], R28 ;  /* 0x0000001c2a009986 */ /* 0x0047e4000c101d16 */
.L_x_220:
[----:B------:R-:W-:Y:S05]  /*65a0*/  BSYNC.RECONVERGENT B0 ;  /* 0x0000000000007941 */ /* 0x000fea0003800200 */
.L_x_219:
[----:B------:R-:W-:Y:S04]  /*65b0*/  BSSY.RECONVERGENT B0, `(.L_x_221) ;  /* 0x000000f000007945 */ /* 0x000fe80003800200 */
[----:B------:R-:W-:Y:S05]  /*65c0*/  @P4 BRA `(.L_x_222) ;  /* 0x0000000000344947 */ /* 0x000fea0003800000 */
[----:B------:R-:W4:Y:S01]  /*65d0*/  LDCU UR14, c[0x0][0x440] ;  /* 0x00008800ff0e77ac */ /* 0x000f220008000800 */
[----:B---3--:R-:W-:Y:S02]  /*65e0*/  IMAD R28, R36, UR10, RZ ;  /* 0x0000000a241c7c24 */ /* 0x008fe4000f8e02ff */
[----:B------:R-:W-:Y:S01]  /*65f0*/  IMAD.MOV.U32 R38, RZ, RZ, R40 ;  /* 0x000000ffff267224 */ /* 0x000fe200078e0028 */
[----:B------:R-:W3:Y:S01]  /*6600*/  LDCU.64 UR4, c[0x0][0x560] ;  /* 0x0000ac00ff0477ac */ /* 0x000ee20008000a00 */
[C---:B------:R-:W-:Y:S02]  /*6610*/  IMAD R28, R37.reuse, UR11, R28 ;  /* 0x0000000b251c7c24 */ /* 0x040fe4000f8e021c */
[----:B------:R-:W-:-:S05]  /*6620*/  IMAD.WIDE.U32 R30, R37, UR10, R38 ;  /* 0x0000000a251e7c25 */ /* 0x000fca000f8e0026 */
[----:B------:R-:W-:Y:S02]  /*6630*/  IADD3 R28, PT, PT, R28, R31, RZ ;  /* 0x0000001f1c1c7210 */ /* 0x000fe40007ffe0ff */
[----:B----4-:R-:W-:Y:S02]  /*6640*/  ISETP.GE.AND P1, PT, R216, UR14, PT ;  /* 0x0000000ed8007c0c */ /* 0x010fe4000bf26270 */
[----:B------:R-:W-:Y:S02]  /*6650*/  ISETP.GE.AND P0, PT, R220, UR14, PT ;  /* 0x0000000edc007c0c */ /* 0x000fe4000bf06270 */
[----:B---3--:R-:W-:-:S04]  /*6660*/  LEA R32, P3, R30, UR4, 0x1 ;  /* 0x000000041e207c11 */ /* 0x008fc8000f8608ff */
[----:B------:R-:W-:-:S05]  /*6670*/  LEA.HI.X R33, R30, UR5, R28, 0x1, P3 ;  /* 0x000000051e217c11 */ /* 0x000fca00098f0c1c */
[----:B------:R3:W-:Y:S04]  /*6680*/  @!P1 STG.E.128 desc[UR22][R32.64], R24 ;  /* 0x0000001820009986 */ /* 0x0007e8000c101d16 */
[----:B------:R3:W-:Y:S02]  /*6690*/  @!P0 STG.E.128 desc[UR22][R32.64+0x80], R20 ;  /* 0x0000801420008986 */ /* 0x0007e4000c101d16 */
.L_x_222:
[----:B------:R-:W-:Y:S05]  /*66a0*/  BSYNC.RECONVERGENT B0 ;  /* 0x0000000000007941 */ /* 0x000fea0003800200 */
.L_x_221:
[----:B---34-:R-:W-:Y:S01]  /*66b0*/  MOV R20, R216 ;  /* 0x000000d800147202 */ /* 0x018fe20000000f00 */
[----:B------:R-:W3:Y:S01]  /*66c0*/  LDCU.64 UR4, c[0x0][0x5e0] ;  /* 0x0000bc00ff0477ac */ /* 0x000ee20008000a00 */
[----:B------:R-:W-:Y:S01]  /*66d0*/  MOV R21, RZ ;  /* 0x000000ff00157202 */ /* 0x000fe20000000f00 */
[----:B------:R-:W-:Y:S01]  /*66e0*/  BSSY.RECONVERGENT B0, `(.L_x_223) ;  /* 0x0000014000007945 */ /* 0x000fe20003800200 */
[----:B------:R-:W-:Y:S01]  /*66f0*/  UIMAD UR13, UR13, UR6, URZ ;  /* 0x000000060d0d72a4 */ /* 0x000fe2000f8e02ff */
[----:B------:R-:W-:-:S03]  /*6700*/  IMAD.WIDE.U32 R20, R3, UR12, R20 ;  /* 0x0000000c03147c25 */ /* 0x000fc6000f8e0014 */
[----:B------:R-:W-:Y:S01]  /*6710*/  UIMAD UR13, UR12, UR7, UR13 ;  /* 0x000000070c0d72a4 */ /* 0x000fe2000f8e020d */
[----:B------:R-:W-:-:S05]  /*6720*/  IADD3 R22, P0, PT, R2, R20, RZ ;  /* 0x0000001402167210 */ /* 0x000fca0007f1e0ff */
[----:B------:R-:W-:-:S03]  /*6730*/  IADD3.X R23, PT, PT, R0, UR13, R21, P0, !PT ;  /* 0x0000000d00177c10 */ /* 0x000fc600087fe415 */
[----:B---3--:R-:W-:-:S04]  /*6740*/  IMAD.WIDE.U32 R22, R212, UR4, R22 ;  /* 0x00000004d4167c25 */ /* 0x008fc8000f8e0016 */
[----:B------:R-:W-:Y:S01]  /*6750*/  IMAD R3, R212, UR5, R23 ;  /* 0x00000005d4037c24 */ /* 0x000fe2000f8e0217 */
[----:B------:R-:W-:Y:S06]  /*6760*/  @P2 BRA `(.L_x_224) ;  /* 0x00000000002c2947 */ /* 0x000fec0003800000 */
[----:B------:R-:W3:Y:S01]  /*6770*/  LDCU UR10, c[0x0][0x440] ;  /* 0x00008800ff0a77ac */ /* 0x000ee20008000800 */
[----:B------:R-:W-:Y:S01]  /*6780*/  IMAD.MOV.U32 R2, RZ, RZ, R22 ;  /* 0x000000ffff027224 */ /* 0x000fe200078e0016 */
[----:B------:R-:W4:Y:S03]  /*6790*/  LDCU.64 UR4, c[0x0][0x568] ;  /* 0x0000ad00ff0477ac */ /* 0x000f260008000a00 */
[----:B------:R-:W-:-:S04]  /*67a0*/  IMAD.WIDE.U32 R24, R217, UR6, R2 ;  /* 0x00000006d9187c25 */ /* 0x000fc8000f8e0002 */
[----:B------:R-:W-:Y:S01]  /*67b0*/  IMAD R0, R217, UR7, R25 ;  /* 0x00000007d9007c24 */ /* 0x000fe2000f8e0219 */
[----:B---3--:R-:W-:Y:S02]  /*67c0*/  ISETP.GE.AND P1, PT, R216, UR10, PT ;  /* 0x0000000ad8007c0c */ /* 0x008fe4000bf26270 */
[----:B------:R-:W-:Y:S02]  /*67d0*/  ISETP.GE.AND P0, PT, R220, UR10, PT ;  /* 0x0000000adc007c0c */ /* 0x000fe4000bf06270 */
[----:B----4-:R-:W-:-:S04]  /*67e0*/  LEA R20, P2, R24, UR4, 0x1 ;  /* 0x0000000418147c11 */ /* 0x010fc8000f8408ff */
[----:B------:R-:W-:-:S05]  /*67f0*/  LEA.HI.X R21, R24, UR5, R0, 0x1, P2 ;  /* 0x0000000518157c11 */ /* 0x000fca00090f0c00 */
[----:B--2---:R3:W-:Y:S04]  /*6800*/  @!P1 STG.E.128 desc[UR22][R20.64], R16 ;  /* 0x0000001014009986 */ /* 0x0047e8000c101d16 */
[----:B-1----:R3:W-:Y:S02]  /*6810*/  @!P0 STG.E.128 desc[UR22][R20.64+0x80], R8 ;  /* 0x0000800814008986 */ /* 0x0027e4000c101d16 */
.L_x_224:
[----:B------:R-:W-:Y:S05]  /*6820*/  BSYNC.RECONVERGENT B0 ;  /* 0x0000000000007941 */ /* 0x000fea0003800200 */
.L_x_223:
        /* <DEDUP_REMOVED lines=10> */
[----:B-1-3--:R-:W-:-:S04]  /*68d0*/  LEA R8, P2, R2, UR4, 0x1 ;  /* 0x0000000402087c11 */ /* 0x00afc8000f8408ff */
[----:B------:R-:W-:-:S05]  /*68e0*/  LEA.HI.X R9, R2, UR5, R36, 0x1, P2 ;  /* 0x0000000502097c11 */ /* 0x000fca00090f0c24 */
[----:B------:R4:W-:Y:S04]  /*68f0*/  @!P1 STG.E.128 desc[UR22][R8.64], R12 ;  /* 0x0000000c08009986 */ /* 0x0009e8000c101d16 */
[----:B------:R4:W-:Y:S02]  /*6900*/  @!P0 STG.E.128 desc[UR22][R8.64+0x80], R4 ;  /* 0x0000800408008986 */ /* 0x0009e4000c101d16 */
.L_x_191:
[----:B------:R-:W-:Y:S05]  /*6910*/  BSYNC.RECONVERGENT B1 ;  /* 0x0000000000017941 */ /* 0x000fea0003800200 */
.L_x_169:
[----:B------:R-:W2:Y:S01]  /*6920*/  LDCU UR5, c[0x0][0x438] ;  /* 0x00008700ff0577ac */ /* 0x000ea20008000800 */
[----:B-1-34-:R-:W1:Y:S01]  /*6930*/  LDC R7, c[0x0][0x438] ;  /* 0x00010e00ff077b82 */ /* 0x01ae620000000800 */
[----:B------:R-:W3:Y:S01]  /*6940*/  LDCU UR6, c[0x0][0x370] ;  /* 0x00006e00ff0677ac */ /* 0x000ee20008000800 */
[----:B--2---:R-:W-:-:S04]  /*6950*/  UIADD3 UR5, UPT, UPT, UR5, 0x3f, URZ ;  /* 0x0000003f05057890 */ /* 0x004fc8000fffe0ff */
[----:B------:R-:W-:Y:S02]  /*6960*/  USHF.R.S32.HI UR4, URZ, 0x1f, UR5 ;  /* 0x0000001fff047899 */ /* 0x000fe40008011405 */
[----:B---3--:R-:W-:Y:S02]  /*6970*/  UIADD3 UR21, UPT, UPT, UR6, UR21, URZ ;  /* 0x0000001506157290 */ /* 0x008fe4000fffe0ff */
[----:B------:R-:W-:-:S04]  /*6980*/  ULEA.HI UR4, UR4, UR5, URZ, 0x6 ;  /* 0x0000000504047291 */ /* 0x000fc8000f8f30ff */
[----:B------:R-:W-:-:S04]  /*6990*/  USHF.R.S32.HI UR4, URZ, 0x6, UR4 ;  /* 0x00000006ff047899 */ /* 0x000fc80008011404 */
[----:B------:R-:W-:-:S09]  /*69a0*/  UISETP.GE.AND UP0, UPT, UR21, UR4, UPT ;  /* 0x000000041500728c */ /* 0x000fd2000bf06270 */
[----:B------:R-:W-:Y:S05]  /*69b0*/  BRA.U !UP0, `(.L_x_225) ;  /* 0xffffff9d081c7547 */ /* 0x000fea000b83ffff */
[----:B------:R-:W-:Y:S05]  /*69c0*/  EXIT ;  /* 0x000000000000794d */ /* 0x000fea0003800000 */
.L_x_226:
        /* <DEDUP_REMOVED lines=11> */
.L_x_2415:


//--------------------- .text._ZN5flash44flash_bwd_dq_dk_dv_loop_seqk_parallel_kernelI23Flash_bwd_kernel_traitsILi128ELi64ELi64ELi8ELi4ELi2ELi2ELb1ELb0EN7cutlass6half_tE19Flash_kernel_traitsILi128ELi64ELi64ELi8ES3_EELb0ELb0ELb1ELb0ELb0ELb1ELb0EEEvNS_16Flash_bwd_paramsE --------------------------
	.section	.text._ZN5flash44flash_bwd_dq_dk_dv_loop_seqk_parallel_kernelI23Flash_bwd_kernel_traitsILi128ELi64ELi64ELi8ELi4ELi2ELi2ELb1ELb0EN7cutlass6half_tE19Flash_kernel_traitsILi128ELi64ELi64ELi8ES3_EELb0ELb0ELb1ELb0ELb0ELb1ELb0EEEvNS_16Flash_bwd_paramsE,"ax",@progbits
	.align	128
        .global         _ZN5flash44flash_bwd_dq_dk_dv_loop_seqk_parallel_kernelI23Flash_bwd_kernel_traitsILi128ELi64ELi64ELi8ELi4ELi2ELi2ELb1ELb0EN7cutlass6half_tE19Flash_kernel_traitsILi128ELi64ELi64ELi8ES3_EELb0ELb0ELb1ELb0ELb0ELb1ELb0EEEvNS_16Flash_bwd_paramsE
        .type           _ZN5flash44flash_bwd_dq_dk_dv_loop_seqk_parallel_kernelI23Flash_bwd_kernel_traitsILi128ELi64ELi64ELi8ELi4ELi2ELi2ELb1ELb0EN7cutlass6half_tE19Flash_kernel_traitsILi128ELi64ELi64ELi8ES3_EELb0ELb0ELb1ELb0ELb0ELb1ELb0EEEvNS_16Flash_bwd_paramsE,@function
        .size           _ZN5flash44flash_bwd_dq_dk_dv_loop_seqk_parallel_kernelI23Flash_bwd_kernel_traitsILi128ELi64ELi64ELi8ELi4ELi2ELi2ELb1ELb0EN7cutlass6half_tE19Flash_kernel_traitsILi128ELi64ELi64ELi8ES3_EELb0ELb0ELb1ELb0ELb0ELb1ELb0EEEvNS_16Flash_bwd_paramsE,(.L_x_2416 - _ZN5flash44flash_bwd_dq_dk_dv_loop_seqk_parallel_kernelI23Flash_bwd_kernel_traitsILi128ELi64ELi64ELi8ELi4ELi2ELi2ELb1ELb0EN7cutlass6half_tE19Flash_kernel_traitsILi128ELi64ELi64ELi8ES3_EELb0ELb0ELb1ELb0ELb0ELb1ELb0EEEvNS_16Flash_bwd_paramsE)
        .other          _ZN5flash44flash_bwd_dq_dk_dv_loop_seqk_parallel_kernelI23Flash_bwd_kernel_traitsILi128ELi64ELi64ELi8ELi4ELi2ELi2ELb1ELb0EN7cutlass6half_tE19Flash_kernel_traitsILi128ELi64ELi64ELi8ES3_EELb0ELb0ELb1ELb0ELb0ELb1ELb0EEEvNS_16Flash_bwd_paramsE,@"STO_CUDA_ENTRY STV_DEFAULT"
_ZN5flash44flash_bwd_dq_dk_dv_loop_seqk_parallel_kernelI23Flash_bwd_kernel_traitsILi128ELi64ELi64ELi8ELi4ELi2ELi2ELb1ELb0EN7cutlass6half_tE19Flash_kernel_traitsILi128ELi64ELi64ELi8ES3_EELb0ELb0ELb1ELb0ELb0ELb1ELb0EEEvNS_16Flash_bwd_paramsE:
.text._ZN5flash44flash_bwd_dq_dk_dv_loop_seqk_parallel_kernelI23Flash_bwd_kernel_traitsILi128ELi64ELi64ELi8ELi4ELi2ELi2ELb1ELb0EN7cutlass6half_tE19Flash_kernel_traitsILi128ELi64ELi64ELi8ES3_EELb0ELb0ELb1ELb0ELb0ELb1ELb0EEEvNS_16Flash_bwd_paramsE:
        /* <DEDUP_REMOVED lines=14> */
[----:B------:R-:W-:Y:S01]  /*00e0*/  IMAD.U32 R218, RZ, RZ, UR5 ;  /* 0x00000005ffda7e24 */ /* 0x000fe2000f8e00ff */
[----:B------:R-:W4:Y:S01]  /*00f0*/  LDCU.64 UR20, c[0x0][0x358] ;  /* 0x00006b00ff1477ac */ /* 0x000f220008000a00 */
[----:B------:R-:W-:Y:S01]  /*0100*/  IMAD.MOV.U32 R209, RZ, RZ, 0x20 ;  /* 0x00000020ffd17424 */ /* 0x000fe200078e00ff */
[----:B------:R-:W3:Y:S01]  /*0110*/  S2R R211, SR_CTAID.Z ;  /* 0x0000000000d37919 */ /* 0x000ee20000002700 */
[----:B------:R-:W3:Y:S01]  /*0120*/  S2UR UR18, SR_CTAID.X ;  /* 0x00000000001279c3 */ /* 0x000ee20000002500 */
[----:B------:R-:W1:Y:S01]  /*0130*/  LDCU.64 UR8, c[0x0][0x470] ;  /* 0x00008e00ff0877ac */ /* 0x000e620008000a00 */
[----:B------:R-:W-:Y:S01]  /*0140*/  UMOV UR19, URZ ;  /* 0x000000ff00137c82 */ /* 0x000fe20008000000 */
[----:B------:R-:W-:-:S05]  /*0150*/  UMOV UR22, URZ ;  /* 0x000000ff00167c82 */ /* 0x000fca0008000000 */
[----:B------:R-:W3:Y:S01]  /*0160*/  LDC R10, c[0x0][0x438] ;  /* 0x00010e00ff0a7b82 */ /* 0x000ee20000000800 */
        /* <DEDUP_REMOVED lines=14> */
[--C-:B------:R-:W-:Y:S02]  /*0250*/  LOP3.LUT R220, R9, 0x1c0, R0.reuse, 0xf8, !PT ;  /* 0x000001c009dc7812 */ /* 0x100fe400078ef800 */
[----:B------:R-:W-:Y:S02]  /*0260*/  LOP3.LUT R9, R7, 0x200, RZ, 0xc0, !PT ;  /* 0x0000020007097812 */ /* 0x000fe400078ec0ff */
[----:B------:R-:W-:Y:S02]  /*0270*/  LOP3.LUT R213, R3, 0x30, RZ, 0xc0, !PT ;  /* 0x0000003003d57812 */ /* 0x000fe400078ec0ff */
[----:B------:R-:W-:Y:S02]  /*0280*/  LOP3.LUT R9, R9, 0x3800, R0, 0xf8, !PT ;  /* 0x0000380009097812 */ /* 0x000fe400078ef800 */
[----:B------:R-:W-:-:S02]  /*0290*/  SHF.R.U32.HI R217, RZ, 0x3, R215 ;  /* 0x00000003ffd97819 */ /* 0x000fc400000116d7 */
[----:B------:R-:W-:Y:S02]  /*02a0*/  LOP3.LUT R0, R0, 0x1c0, RZ, 0xc0, !PT ;  /* 0x000001c000007812 */ /* 0x000fe400078ec0ff */
[----:B------:R-:W-:Y:S02]  /*02b0*/  LOP3.LUT R220, R5, R220, RZ, 0xfc, !PT ;  /* 0x000000dc05dc7212 */ /* 0x000fe400078efcff */
[----:B------:R-:W-:Y:S02]  /*02c0*/  LOP3.LUT R213, R213, 0x7, R4, 0xf8, !PT ;  /* 0x00000007d5d57812 */ /* 0x000fe400078ef804 */
[----:B------:R-:W-:Y:S02]  /*02d0*/  LOP3.LUT R5, R210, 0x1c0, RZ, 0xc0, !PT ;  /* 0x000001c0d2057812 */ /* 0x000fe400078ec0ff */
[----:B------:R-:W-:Y:S02]  /*02e0*/  LOP3.LUT R4, R3, 0x10, RZ, 0xc0, !PT ;  /* 0x0000001003047812 */ /* 0x000fe400078ec0ff */
[----:B------:R-:W-:-:S02]  /*02f0*/  LOP3.LUT R11, R7, 0x400, RZ, 0xc0, !PT ;  /* 0x00000400070b7812 */ /* 0x000fc400078ec0ff */
[----:B------:R-:W-:Y:S02]  /*0300*/  LOP3.LUT R219, R0, 0x18, R217, 0xf8, !PT ;  /* 0x0000001800db7812 */ /* 0x000fe400078ef8d9 */
[----:B------:R-:W-:Y:S02]  /*0310*/  LOP3.LUT R208, R5, 0x38, R216, 0xf8, !PT ;  /* 0x0000003805d07812 */ /* 0x000fe400078ef8d8 */
[----:B------:R-:W-:Y:S02]  /*0320*/  LOP3.LUT R5, R4, 0x8, R215, 0xf8, !PT ;  /* 0x0000000804057812 */ /* 0x000fe400078ef8d7 */
[----:B------:R-:W-:Y:S02]  /*0330*/  LOP3.LUT R202, R210, 0x200, RZ, 0xc0, !PT ;  /* 0x00000200d2ca7812 */ /* 0x000fe400078ec0ff */
[--C-:B------:R-:W-:Y:S02]  /*0340*/  LOP3.LUT R0, R11, 0x6, R2.reuse, 0xf8, !PT ;  /* 0x000000060b007812 */ /* 0x100fe400078ef802 */
[----:B------:R-:W-:-:S02]  /*0350*/  LOP3.LUT R219, R219, 0x38, R2, 0x78, !PT ;  /* 0x00000038dbdb7812 */ /* 0x000fc400078e7802 */
[----:B------:R-:W-:Y:S02]  /*0360*/  LOP3.LUT R2, R2, 0x20, RZ, 0xc0, !PT ;  /* 0x0000002002027812 */ /* 0x000fe400078ec0ff */
[----:B------:R-:W-:Y:S02]  /*0370*/  LOP3.LUT R3, R208, 0x8, R3, 0x78, !PT ;  /* 0x00000008d0037812 */ /* 0x000fe400078e7803 */
[----:B------:R-:W-:Y:S02]  /*0380*/  LOP3.LUT R204, R5, R208, RZ, 0x3c, !PT ;  /* 0x000000d005cc7212 */ /* 0x000fe400078e3cff */
[----:B------:R-:W-:Y:S02]  /*0390*/  LOP3.LUT R212, R202, 0xc00, R7, 0xf8, !PT ;  /* 0x00000c00cad47812 */ /* 0x000fe400078ef807 */
[----:B------:R-:W-:Y:S02]  /*03a0*/  LOP3.LUT R208, R208, 0x8, R215, 0x78, !PT ;  /* 0x00000008d0d07812 */ /* 0x000fe400078e78d7 */
[----:B------:R-:W-:-:S02]  /*03b0*/  LOP3.LUT R202, R202, 0x400, R7, 0xf8, !PT ;  /* 0x00000400caca7812 */ /* 0x000fc400078ef807 */
[----:B------:R-:W-:Y:S02]  /*03c0*/  LOP3.LUT R5, R2, 0x18, R217, 0xf8, !PT ;  /* 0x0000001802057812 */ /* 0x000fe400078ef8d9 */
[----:B------:R-:W-:Y:S02]  /*03d0*/  R2P PR, R215, 0xe ;  /* 0x0000000ed7007804 */ /* 0x000fe40000000000 */
[----:B------:R-:W-:Y:S02]  /*03e0*/  LOP3.LUT R219, R0, R219, RZ, 0xfc, !PT ;  /* 0x000000db00db7212 */ /* 0x000fe400078efcff */
[----:B------:R-:W-:Y:S02]  /*03f0*/  LOP3.LUT R208, R9, R208, RZ, 0xfc, !PT ;  /* 0x000000d009d07212 */ /* 0x000fe400078efcff */
[-C--:B------:R-:W-:Y:S02]  /*0400*/  LOP3.LUT R212, R212, R3.reuse, RZ, 0xfc, !PT ;  /* 0x00000003d4d47212 */ /* 0x080fe400078efcff */
[----:B------:R-:W-:-:S02]  /*0410*/  LOP3.LUT R202, R202, R3, RZ, 0xfc, !PT ;  /* 0x00000003caca7212 */ /* 0x000fc400078efcff */
[----:B------:R-:W-:Y:S02]  /*0420*/  LOP3.LUT R5, R5, 0x1c0, R210, 0xf8, !PT ;  /* 0x000001c005057812 */ /* 0x000fe400078ef8d2 */
[----:B------:R-:W-:Y:S02]  /*0430*/  LOP3.LUT R0, R216, 0x1f8, RZ, 0xc0, !PT ;  /* 0x000001f8d8007812 */ /* 0x000fe400078ec0ff */
[----:B------:R-:W-:Y:S02]  /*0440*/  LOP3.LUT R204, R204, 0x200, R7, 0xf8, !PT ;  /* 0x00000200cccc7812 */ /* 0x000fe400078ef807 */
[----:B------:R-:W-:Y:S02]  /*0450*/  SEL R207, R207, 0xffffffc0, !P2 ;  /* 0xffffffc0cfcf7807 */ /* 0x000fe40005000000 */
[----:B------:R-:W-:Y:S02]  /*0460*/  LEA R212, R212, UR6, 0x1 ;  /* 0x00000006d4d47c11 */ /* 0x000fe4000f8e08ff */
[----:B------:R-:W-:-:S02]  /*0470*/  LEA R208, R208, UR4, 0x1 ;  /* 0x00000004d0d07c11 */ /* 0x000fc4000f8e08ff */
[----:B------:R-:W-:Y:S01]  /*0480*/  LEA R202, R202, UR4, 0x1 ;  /* 0x00000004caca7c11 */ /* 0x000fe2000f8e08ff */
[--C-:B------:R-:W-:Y:S01]  /*0490*/  IMAD.IADD R2, R212, 0x1, R207.reuse ;  /* 0x00000001d4027824 */ /* 0x100fe200078e02cf */
[----:B------:R-:W-:Y:S01]  /*04a0*/  LOP3.LUT R5, R5, 0x38, R216, 0x78, !PT ;  /* 0x0000003805057812 */ /* 0x000fe200078e78d8 */
[----:B------:R-:W-:Y:S01]  /*04b0*/  IMAD.IADD R206, R208, 0x1, R207 ;  /* 0x00000001d0ce7824 */ /* 0x000fe200078e02cf */
[----:B------:R-:W-:Y:S01]  /*04c0*/  LOP3.LUT R221, R0, 0x38, R215, 0x78, !PT ;  /* 0x0000003800dd7812 */ /* 0x000fe200078e78d7 */
[----:B------:R-:W-:Y:S01]  /*04d0*/  IMAD.IADD R200, R207, 0x1, R202 ;  /* 0x00000001cfc87824 */ /* 0x000fe200078e02ca */
[----:B------:R-:W-:Y:S02]  /*04e0*/  LEA R220, R220, UR5, 0x1 ;  /* 0x00000005dcdc7c11 */ /* 0x000fe4000f8e08ff */
[----:B------:R-:W-:Y:S02]  /*04f0*/  SEL R209, R209, 0xffffffe0, !P1 ;  /* 0xffffffe0d1d17807 */ /* 0x000fe40004800000 */
[----:B------:R-:W-:Y:S01]  /*0500*/  LEA R204, R204, UR5, 0x1 ;  /* 0x00000005cccc7c11 */ /* 0x000fe2000f8e08ff */
[----:B------:R-:W-:Y:S01]  /*0510*/  VIADD R243, R220, 0x20 ;  /* 0x00000020dcf37836 */ /* 0x000fe20000000000 */
[----:B------:R-:W-:Y:S01]  /*0520*/  LOP3.LUT R210, R5, 0x200, R210, 0xf8, !PT ;  /* 0x0000020005d27812 */ /* 0x000fe200078ef8d2 */
[----:B------:R-:W-:Y:S01]  /*0530*/  IMAD.IADD R3, R212, 0x1, R209 ;  /* 0x00000001d4037824 */ /* 0x000fe200078e02d1 */
[----:B------:R-:W-:Y:S01]  /*0540*/  LOP3.LUT R221, R221, 0x1e00, R216, 0xf8, !PT ;  /* 0x00001e00dddd7812 */ /* 0x000fe200078ef8d8 */
[----:B------:R-:W-:Y:S01]  /*0550*/  IMAD.IADD R203, R207, 0x1, R204 ;  /* 0x00000001cfcb7824 */ /* 0x000fe200078e02cc */
[----:B------:R-:W-:Y:S01]  /*0560*/  SHF.R.U32.HI R215, RZ, 0x5, R215 ;  /* 0x00000005ffd77819 */ /* 0x000fe200000116d7 */
[----:B------:R-:W-:Y:S01]  /*0570*/  IMAD.IADD R201, R209, 0x1, R202 ;  /* 0x00000001d1c97824 */ /* 0x000fe200078e02ca */
[----:B------:R-:W-:Y:S01]  /*0580*/  LEA R221, R221, UR6, 0x1 ;  /* 0x00000006dddd7c11 */ /* 0x000fe2000f8e08ff */
[----:B------:R-:W-:Y:S01]  /*0590*/  @P3 VIADD R243, R220, 0xffffffe0 ;  /* 0xffffffe0dcf33836 */ /* 0x000fe20000000000 */
[----:B------:R-:W-:Y:S01]  /*05a0*/  LEA R219, R219, UR6, 0x1 ;  /* 0x00000006dbdb7c11 */ /* 0x000fe2000f8e08ff */
[C---:B------:R-:W-:Y:S01]  /*05b0*/  IMAD.IADD R205, R209.reuse, 0x1, R206 ;  /* 0x00000001d1cd7824 */ /* 0x040fe200078e02ce */
[----:B------:R-:W-:Y:S01]  /*05c0*/  LEA R210, R210, UR6, 0x1 ;  /* 0x00000006d2d27c11 */ /* 0x000fe2000f8e08ff */
[----:B------:R-:W-:-:S02]  /*05d0*/  IMAD.IADD R0, R209, 0x1, R2 ;  /* 0x00000001d1007824 */ /* 0x000fc400078e0202 */
[----:B---34-:R-:W-:-:S07]  /*05e0*/  IMAD.IADD R199, R209, 0x1, R200 ;  /* 0x00000001d1c77824 */ /* 0x018fce00078e02c8 */
.L_x_266:
[----:B------:R-:W1:Y:S01]  /*05f0*/  LDC.64 R8, c[0x0][0x478] ;  /* 0x00011e00ff087b82 */ /* 0x000e620000000a00 */
[----:B------:R-:W-:Y:S01]  /*0600*/  ISETP.NE.U32.AND P5, PT, RZ, UR8, PT ;  /* 0x00000008ff007c0c */ /* 0x000fe2000bfa5070 */
[----:B------:R-:W-:Y:S01]  /*0610*/  IMAD.SHL.U32 R15, R214, 0x4, RZ ;  /* 0x00000004d60f7824 */ /* 0x000fe200078e00ff */
[----:B----4-:R-:W-:Y:S01]  /*0620*/  SHF.R.U32.HI R16, RZ, 0x1e, R214 ;  /* 0x0000001eff107819 */ /* 0x010fe200000116d6 */
[----:B------:R-:W-:Y:S01]  /*0630*/  IMAD.MOV.U32 R241, RZ, RZ, RZ ;  /* 0x000000fffff17224 */ /* 0x000fe200078e00ff */
[----:B------:R-:W-:-:S03]  /*0640*/  ISETP.NE.AND.EX P5, PT, RZ, UR9, PT, P5 ;  /* 0x00000009ff007c0c */ /* 0x000fc6000bfa5350 */
[----:B------:R-:W2:Y:S08]  /*0650*/  LDC.64 R4, c[0x0][0x460] ;  /* 0x00011800ff047b82 */ /* 0x000eb00000000a00 */
[----:B------:R-:W3:Y:S02]  /*0660*/  LDC.64 R18, c[0x0][0x460] ;  /* 0x00011800ff127b82 */ /* 0x000ee40000000a00 */
[----:B------:R-:W-:-:S04]  /*0670*/  @P5 IADD3 R20, P1, PT, R15, UR8, RZ ;  /* 0x000000080f145c10 */ /* 0x000fc8000ff3e0ff */
[----:B------:R-:W-:Y:S02]  /*0680*/  @P5 IADD3.X R21, PT, PT, R16, UR9, RZ, P1, !PT ;  /* 0x0000000910155c10 */ /* 0x000fe40008ffe4ff */
[----:B-1----:R-:W-:Y:S01]  /*0690*/  ISETP.NE.U32.AND P4, PT, R8, RZ, PT ;  /* 0x000000ff0800720c */ /* 0x002fe20003f85070 */
[----:B------:R-:W1:Y:S02]  /*06a0*/  LDC.U8 R11, c[0x0][0x532] ;  /* 0x00014c80ff0b7b82 */ /* 0x000e640000000000 */
[----:B------:R-:W4:Y:S01]  /*06b0*/  @P5 LDG.E R241, desc[UR20][R20.64] ;  /* 0x0000001414f15981 */ /* 0x000f22000c1e1900 */
[----:B------:R-:W-:Y:S02]  /*06c0*/  ISETP.NE.AND.EX P4, PT, R9, RZ, PT, P4 ;  /* 0x000000ff0900720c */ /* 0x000fe40003f85340 */
[----:B--2---:R-:W-:-:S03]  /*06d0*/  ISETP.NE.U32.AND P3, PT, R4, RZ, PT ;  /* 0x000000ff0400720c */ /* 0x004fc60003f65070 */
[----:B------:R-:W2:Y:S01]  /*06e0*/  LDC.64 R6, c[0x0][0x468] ;  /* 0x00011a00ff067b82 */ /* 0x000ea20000000a00 */
[----:B------:R-:W-:Y:S02]  /*06f0*/  ISETP.NE.U32.AND P2, PT, R4, RZ, PT ;  /* 0x000000ff0400720c */ /* 0x000fe40003f45070 */
[C---:B------:R-:W-:Y:S02]  /*0700*/  ISETP.NE.AND.EX P3, PT, R5.reuse, RZ, PT, P3 ;  /* 0x000000ff0500720c */ /* 0x040fe40003f65330 */
[----:B------:R-:W-:-:S03]  /*0710*/  ISETP.NE.AND.EX P2, PT, R5, RZ, PT, P2 ;  /* 0x000000ff0500720c */ /* 0x000fc60003f45320 */
[----:B------:R-:W-:Y:S01]  /*0720*/  @P4 IADD3 R12, P0, PT, R15, R8, RZ ;  /* 0x000000080f0c4210 */ /* 0x000fe20007f1e0ff */
[----:B------:R-:W-:Y:S01]  /*0730*/  IMAD.MOV.U32 R8, RZ, RZ, -0x1 ;  /* 0xffffffffff087424 */ /* 0x000fe200078e00ff */
[----:B------:R-:W2:Y:S03]  /*0740*/  @!P4 LDC.64 R4, c[0x0][0x488] ;  /* 0x00012200ff04cb82 */ /* 0x000ea60000000a00 */
[----:B------:R-:W-:Y:S02]  /*0750*/  @P4 IMAD.X R13, R16, 0x1, R9, P0 ;  /* 0x00000001100d4824 */ /* 0x000fe400000e0609 */
[----:B---3--:R-:W-:-:S03]  /*0760*/  IMAD.WIDE.U32 R18, R214, 0x4, R18 ;  /* 0x00000004d6127825 */ /* 0x008fc600078e0012 */
[----:B------:R-:W4:Y:S04]  /*0770*/  @P4 LDG.E R12, desc[UR20][R12.64] ;  /* 0x000000140c0c4981 */ /* 0x000f28000c1e1900 */
[----:B-----5:R3:W5:Y:S04]  /*0780*/  @P3 LDG.E R8, desc[UR20][R18.64] ;  /* 0x0000001412083981 */ /* 0x020768000c1e1900 */
[----:B------:R3:W5:Y:S01]  /*0790*/  @P2 LDG.E R9, desc[UR20][R18.64+0x4] ;  /* 0x0000041412092981 */ /* 0x000762000c1e1900 */
[----:B-1----:R-:W-:Y:S02]  /*07a0*/  ISETP.NE.AND P5, PT, R11, RZ, PT ;  /* 0x000000ff0b00720c */ /* 0x002fe40003fa5270 */
[----:B--2---:R-:W-:Y:S01]  /*07b0*/  ISETP.EQ.U32.AND P1, PT, R6, RZ, PT ;  /* 0x000000ff0600720c */ /* 0x004fe20003f22070 */
[----:B------:R-:W-:Y:S01]  /*07c0*/  IMAD.MOV.U32 R244, RZ, RZ, -0x1 ;  /* 0xfffffffffff47424 */ /* 0x000fe200078e00ff */
[----:B------:R-:W-:Y:S01]  /*07d0*/  IADD3 R14, P0, PT, R15, R6, RZ ;  /* 0x000000060f0e7210 */ /* 0x000fe20007f1e0ff */
[----:B------:R-:W1:Y:S01]  /*07e0*/  @!P4 LDC R11, c[0x0][0x43c] ;  /* 0x00010f00ff0bcb82 */ /* 0x000e620000000800 */
[----:B------:R-:W-:-:S03]  /*07f0*/  ISETP.EQ.OR.EX P1, PT, R7, RZ, !P5, P1 ;  /* 0x000000ff0700720c */ /* 0x000fc60006f22710 */
[----:B------:R-:W-:-:S04]  /*0800*/  IMAD.X R15, R16, 0x1, R7, P0 ;  /* 0x00000001100f7824 */ /* 0x000fc800000e0607 */
[----:B------:R-:W2:Y:S06]  /*0810*/  @!P2 LDC R242, c[0x0][0x434] ;  /* 0x00010d00fff2ab82 */ /* 0x000eac0000000800 */
[----:B------:R3:W5:Y:S01]  /*0820*/  @!P1 LDG.E R244, desc[UR20][R14.64] ;  /* 0x000000140ef49981 */ /* 0x000762000c1e1900 */
[----:B------:R-:W-:-:S04]  /*0830*/  ISETP.NE.U32.AND P1, PT, R6, RZ, PT ;  /* 0x000000ff0600720c */ /* 0x000fc80003f25070 */
[----:B------:R-:W-:Y:S02]  /*0840*/  ISETP.NE.AND.EX P1, PT, R7, RZ, PT, P1 ;  /* 0x000000ff0700720c */ /* 0x000fe40003f25310 */
[----:B------:R-:W-:-:S04]  /*0850*/  @!P4 ISETP.NE.U32.AND P0, PT, R4, RZ, PT ;  /* 0x000000ff0400c20c */ /* 0x000fc80003f05070 */
[----:B------:R-:W-:-:S04]  /*0860*/  @!P4 ISETP.NE.AND.EX P0, PT, R5, RZ, PT, P0 ;  /* 0x000000ff0500c20c */ /* 0x000fc80003f05300 */
[----:B-1----:R-:W-:Y:S01]  /*0870*/  @!P4 SEL R11, R11, RZ, P0 ;  /* 0x000000ff0b0bc207 */ /* 0x002fe20000000000 */
[----:B----4-:R-:W-:Y:S02]  /*0880*/  @P4 IMAD.IADD R239, R12, 0x1, -R241 ;  /* 0x000000010cef4824 */ /* 0x010fe400078e0af1 */
[----:B--23--:R-:W-:Y:S06]  /*0890*/  @!P1 BRA `(.L_x_227) ;  /* 0x00000000000c9947 */ /* 0x00cfec0003800000 */
[----:B------:R-:W2:Y:S02]  /*08a0*/  @P5 LDG.E R5, desc[UR20][R14.64+0x4] ;  /* 0x000004140e055981 */ /* 0x000ea4000c1e1900 */
[----:B--2--5:R-:W-:-:S06]  /*08b0*/  @P5 IADD3 R10, PT, PT, R5, -R244, RZ ;  /* 0x800000f4050a5210 */ /* 0x024fcc0007ffe0ff */
[----:B------:R1:W5:Y:S02]  /*08c0*/  @!P5 LDG.E R10, desc[UR20][R14.64] ;  /* 0x000000140e0ad981 */ /* 0x000364000c1e1900 */
.L_x_227:
        /* <DEDUP_REMOVED lines=39> */
.L_x_229:
[----:B------:R-:W1:Y:S01]  /*0b40*/  LDCU.64 UR14, c[0x0][0x3b8] ;  /* 0x00007700ff0e77ac */ /* 0x000e620008000a00 */
[----:B------:R-:W-:-:S05]  /*0b50*/  IADD3 R16, PT, PT, R241, R244, RZ ;  /* 0x000000f4f1107210 */ /* 0x000fca0007ffe0ff */
[C---:B-1----:R-:W-:Y:S02]  /*0b60*/  IMAD R14, R16.reuse, UR15, RZ ;  /* 0x0000000f100e7c24 */ /* 0x042fe4000f8e02ff */
[----:B------:R-:W-:-:S05]  /*0b70*/  IMAD.WIDE.U32 R16, R16, UR14, RZ ;  /* 0x0000000e10107c25 */ /* 0x000fca000f8e00ff */
[----:B------:R-:W-:Y:S02]  /*0b80*/  IADD3 R14, PT, PT, R17, R14, RZ ;  /* 0x0000000e110e7210 */ /* 0x000fe40007ffe0ff */
.L_x_230:
[----:B------:R-:W1:Y:S01]  /*0b90*/  LDC R4, c[0x0][0x3e8] ;  /* 0x0000fa00ff047b82 */ /* 0x000e620000000800 */
[----:B------:R-:W-:Y:S02]  /*0ba0*/  SHF.R.S32.HI R13, RZ, 0x1f, R225 ;  /* 0x0000001fff0d7819 */ /* 0x000fe400000114e1 */
        /* <DEDUP_REMOVED lines=9> */
[----:B------:R-:W-:-:S06]  /*0c40*/  IMAD.HI.U32 R6, R11, R6, R10 ;  /* 0x000000060b067227 */ /* 0x000fcc00078e000a */
[----:B------:R-:W-:-:S04]  /*0c50*/  IMAD.HI.U32 R12, R6, R5, RZ ;  /* 0x00000005060c7227 */ /* 0x000fc800078e00ff */
        /* <DEDUP_REMOVED lines=25> */
.L_x_231:
[----:B------:R-:W1:Y:S01]  /*0df0*/  LDCU.64 UR12, c[0x0][0x3c0] ;  /* 0x00007800ff0c77ac */ /* 0x000e620008000a00 */
[----:B------:R-:W-:-:S05]  /*0e00*/  IADD3 R4, PT, PT, R241, R244, RZ ;  /* 0x000000f4f1047210 */ /* 0x000fca0007ffe0ff */
[C---:B-1----:R-:W-:Y:S02]  /*0e10*/  IMAD R15, R4.reuse, UR13, RZ ;  /* 0x0000000d040f7c24 */ /* 0x042fe4000f8e02ff */
[----:B------:R-:W-:-:S05]  /*0e20*/  IMAD.WIDE.U32 R4, R4, UR12, RZ ;  /* 0x0000000c04047c25 */ /* 0x000fca000f8e00ff */
[----:B------:R-:W-:Y:S02]  /*0e30*/  IADD3 R15, PT, PT, R5, R15, RZ ;  /* 0x0000000f050f7210 */ /* 0x000fe40007ffe0ff */
[----:B------:R-:W-:-:S07]  /*0e40*/  MOV R18, R4 ;  /* 0x0000000400127202 */ /* 0x000fce0000000f00 */
.L_x_232:
        /* <DEDUP_REMOVED lines=27> */
.L_x_233:
[-C--:B------:R-:W-:Y:S02]  /*1000*/  IMAD R23, R7, R8.reuse, RZ ;  /* 0x0000000807177224 */ /* 0x080fe400078e02ff */
[----:B------:R-:W-:-:S05]  /*1010*/  IMAD.WIDE.U32 R26, R6, R8, RZ ;  /* 0x00000008061a7225 */ /* 0x000fca00078e00ff */
[----:B------:R-:W-:Y:S02]  /*1020*/  IADD3 R23, PT, PT, R27, R23, RZ ;  /* 0x000000171b177210 */ /* 0x000fe40007ffe0ff */
.L_x_234:
        /* <DEDUP_REMOVED lines=20> */
.L_x_235:
[----:B------:R-:W1:Y:S01]  /*1170*/  LDC R17, c[0x0][0x434] ;  /* 0x00010d00ff117b82 */ /* 0x000e620000000800 */
[----:B------:R-:W-:-:S04]  /*1180*/  IMAD R4, R214, UR6, R211 ;  /* 0x00000006d6047c24 */ /* 0x000fc8000f8e02d3 */
[----:B-1----:R-:W-:-:S03]  /*1190*/  IMAD R17, R4, R17, RZ ;  /* 0x0000001104117224 */ /* 0x002fc600078e02ff */
.L_x_236:
        /* <DEDUP_REMOVED lines=11> */
.L_x_237:
[----:B------:R-:W1:Y:S01]  /*1250*/  LDC R27, c[0x0][0x444] ;  /* 0x00011100ff1b7b82 */ /* 0x000e620000000800 */
[----:B------:R-:W-:-:S04]  /*1260*/  IMAD R4, R214, UR6, R211 ;  /* 0x00000006d6047c24 */ /* 0x000fc8000f8e02d3 */
[----:B-1----:R-:W-:-:S07]  /*1270*/  IMAD R27, R4, R27, RZ ;  /* 0x0000001b041b7224 */ /* 0x002fce00078e02ff */
.L_x_238:
[----:B------:R-:W1:Y:S01]  /*1280*/  S2R R10, SR_TID.X ;  /* 0x00000000000a7919 */ /* 0x000e620000002100 */
[----:B------:R-:W2:Y:S01]  /*1290*/  LDC.64 R8, c[0x0][0x5f8] ;  /* 0x00017e00ff087b82 */ /* 0x000ea20000000a00 */
[----:B------:R-:W-:Y:S01]  /*12a0*/  IMAD R234, R234, UR6, RZ ;  /* 0x00000006eaea7c24 */ /* 0x000fe2000f8e02ff */
[----:B------:R-:W-:Y:S01]  /*12b0*/  ISETP.NE.AND P4, PT, RZ, UR5, PT ;  /* 0x00000005ff007c0c */ /* 0x000fe2000bf85270 */
[----:B------:R-:W3:Y:S01]  /*12c0*/  LDCU.64 UR16, c[0x0][0x3c8] ;  /* 0x00007900ff1077ac */ /* 0x000ee20008000a00 */
[----:B------:R-:W-:Y:S01]  /*12d0*/  IADD3 R26, P2, P1, R32, R26, R31 ;  /* 0x0000001a201a7210 */ /* 0x000fe2000795e01f */
[C---:B------:R-:W-:Y:S01]  /*12e0*/  IMAD R17, R240.reuse, 0x40, R17 ;  /* 0x00000040f0117824 */ /* 0x040fe200078e0211 */
[----:B------:R-:W-:Y:S01]  /*12f0*/  SHF.R.S32.HI R31, RZ, 0x1f, R31 ;  /* 0x0000001fff1f7819 */ /* 0x000fe2000001141f */
[----:B------:R-:W4:Y:S01]  /*1300*/  LDCU.64 UR10, c[0x0][0x380] ;  /* 0x00007000ff0a77ac */ /* 0x000f220008000a00 */
[----:B------:R-:W5:Y:S01]  /*1310*/  LDC.64 R4, c[0x0][0x590] ;  /* 0x00016400ff047b82 */ /* 0x000f620000000a00 */
[----:B------:R-:W-:Y:S01]  /*1320*/  IMAD R27, R240, 0x40, R27 ;  /* 0x00000040f01b7824 */ /* 0x000fe200078e021b */
[----:B------:R-:W-:Y:S01]  /*1330*/  IADD3.X R23, PT, PT, R22, R23, R31, P2, P1 ;  /* 0x0000001716177210 */ /* 0x000fe200017e241f */
[----:B------:R-:W4:Y:S01]  /*1340*/  LDCU.64 UR4, c[0x0][0x570] ;  /* 0x0000ae00ff0477ac */ /* 0x000f220008000a00 */
[----:B------:R-:W-:Y:S01]  /*1350*/  LOP3.LUT R22, R216, 0x38, RZ, 0xc0, !PT ;  /* 0x00000038d8167812 */ /* 0x000fe200078ec0ff */
[----:B------:R-:W-:Y:S01]  /*1360*/  BSSY.RECONVERGENT B1, `(.L_x_228) ;  /* 0x0000490000017945 */ /* 0x000fe20003800200 */
[----:B------:R-:W4:Y:S02]  /*1370*/  LDCU.64 UR6, c[0x0][0x550] ;  /* 0x0000aa00ff0677ac */ /* 0x000f240008000a00 */
[----:B------:R-:W3:Y:S01]  /*1380*/  LDC.64 R6, c[0x0][0x3b0] ;  /* 0x0000ec00ff067b82 */ /* 0x000ee20000000a00 */
[----:B--2---:R-:W-:-:S07]  /*1390*/  IMAD.WIDE.U32 R36, R8, UR18, RZ ;  /* 0x0000001208247c25 */ /* 0x004fce000f8e00ff */
[----:B------:R-:W2:Y:S01]  /*13a0*/  LDC R238, c[0x0][0x508] ;  /* 0x00014200ffee7b82 */ /* 0x000ea20000000800 */
[----:B------:R-:W-:Y:S01]  /*13b0*/  IMAD R9, R9, UR18, R37 ;  /* 0x0000001209097c24 */ /* 0x000fe2000f8e0225 */
[----:B-1----:R-:W-:Y:S01]  /*13c0*/  LOP3.LUT R28, R10, 0x1f, RZ, 0xc0, !PT ;  /* 0x0000001f0a1c7812 */ /* 0x002fe200078ec0ff */
[----:B-----5:R-:W-:-:S03]  /*13d0*/  IMAD.SHL.U32 R227, R4, 0x20, RZ ;  /* 0x0000002004e37824 */ /* 0x020fc600078e00ff */
[----:B------:R-:W-:Y:S02]  /*13e0*/  SEL R30, R9, RZ, P4 ;  /* 0x000000ff091e7207 */ /* 0x000fe40002000000 */
[----:B------:R-:W1:Y:S01]  /*13f0*/  LDC.64 R248, c[0x0][0x420] ;  /* 0x00010800fff87b82 */ /* 0x000e620000000a00 */
[----:B------:R-:W-:Y:S01]  /*1400*/  SHF.L.U64.HI R226, R4, 0x5, R5 ;  /* 0x0000000504e27819 */ /* 0x000fe20000010205 */
[----:B------:R-:W-:Y:S01]  /*1410*/  IMAD R33, R215, R234, R28 ;  /* 0x000000ead7217224 */ /* 0x000fe200078e021c */
[----:B------:R-:W-:Y:S01]  /*1420*/  SEL R28, R36, RZ, P4 ;  /* 0x000000ff241c7207 */ /* 0x000fe20002000000 */
[----:B---3--:R-:W-:-:S03]  /*1430*/  IMAD R32, R25, R6, RZ ;  /* 0x0000000619207224 */ /* 0x008fc600078e02ff */
[----:B------:R-:W-:Y:S01]  /*1440*/  IADD3 R28, P2, P1, R33, R26, R28 ;  /* 0x0000001a211c7210 */ /* 0x000fe2000795e01c */
[----:B------:R-:W3:Y:S01]  /*1450*/  LDC.64 R8, c[0x0][0x598] ;  /* 0x00016600ff087b82 */ /* 0x000ee20000000a00 */
[----:B------:R-:W-:Y:S01]  /*1460*/  SHF.R.S32.HI R26, RZ, 0x1f, R33 ;  /* 0x0000001fff1a7819 */ /* 0x000fe20000011421 */
[----:B------:R-:W-:-:S03]  /*1470*/  IMAD R32, R21, R7, R32 ;  /* 0x0000000715207224 */ /* 0x000fc600078e0220 */
[----:B------:R-:W-:Y:S01]  /*1480*/  IADD3.X R26, PT, PT, R26, R23, R30, P2, P1 ;  /* 0x000000171a1a7210 */ /* 0x000fe200017e241e */
[----:B------:R-:W-:Y:S01]  /*1490*/  IMAD.MOV.U32 R23, RZ, RZ, RZ ;  /* 0x000000ffff177224 */ /* 0x000fe200078e00ff */
[----:B------:R-:W-:Y:S01]  /*14a0*/  IADD3 R34, P1, PT, R22, R34, RZ ;  /* 0x0000002216227210 */ /* 0x000fe20007f3e0ff */
[----:B------:R-:W-:Y:S01]  /*14b0*/  IMAD R30, R25, R4, RZ ;  /* 0x00000004191e7224 */ /* 0x000fe200078e02ff */
[----:B--2---:R-:W-:Y:S01]  /*14c0*/  IADD3 R238, PT, PT, R224, -R238, -R239 ;  /* 0x800000eee0ee7210 */ /* 0x004fe20007ffe8ef */
[----:B------:R-:W-:-:S04]  /*14d0*/  IMAD.WIDE.U32 R36, R21, R6, R22 ;  /* 0x0000000615247225 */ /* 0x000fc800078e0016 */
[----:B------:R-:W-:Y:S01]  /*14e0*/  IMAD.X R35, RZ, RZ, R29, P1 ;  /* 0x000000ffff237224 */ /* 0x000fe200008e061d */
[----:B------:R-:W-:Y:S01]  /*14f0*/  IADD3 R24, P2, PT, R24, R36, RZ ;  /* 0x0000002418187210 */ /* 0x000fe20007f5e0ff */
[C---:B------:R-:W-:Y:S02]  /*1500*/  IMAD R25, R21.reuse, R5, R30 ;  /* 0x0000000515197224 */ /* 0x040fe400078e021e */
[----:B------:R-:W-:Y:S01]  /*1510*/  IMAD.WIDE.U32 R34, R21, R4, R34 ;  /* 0x0000000415227225 */ /* 0x000fe200078e0022 */
[----:B------:R-:W2:Y:S03]  /*1520*/  LDC.64 R30, c[0x0][0x5e8] ;  /* 0x00017a00ff1e7b82 */ /* 0x000ea60000000a00 */
[----:B------:R-:W-:Y:S01]  /*1530*/  IMAD.IADD R35, R35, 0x1, R25 ;  /* 0x0000000123237824 */ /* 0x000fe200078e0219 */
[----:B------:R-:W-:Y:S01]  /*1540*/  IADD3.X R25, PT, PT, R19, R37, R32, P2, !PT ;  /* 0x0000002513197210 */ /* 0x000fe200017fe420 */
[----:B------:R-:W-:Y:S01]  /*1550*/  VIADD R223, R238, 0xffffffc0 ;  /* 0xffffffc0eedf7836 */ /* 0x000fe20000000000 */
[----:B------:R-:W-:Y:S01]  /*1560*/  IADD3 R19, PT, PT, R217, 0x20, RZ ;  /* 0x00000020d9137810 */ /* 0x000fe20007ffe0ff */
[----:B---3--:R-:W-:-:S04]  /*1570*/  IMAD.WIDE.U32 R32, R211, R8, R34 ;  /* 0x00000008d3207225 */ /* 0x008fc800078e0022 */
[C---:B------:R-:W-:Y:S01]  /*1580*/  IMAD.WIDE.U32 R34, R211.reuse, UR16, R24 ;  /* 0x00000010d3227c25 */ /* 0x040fe2000f8e0018 */
[----:B------:R-:W-:Y:S02]  /*1590*/  SHF.R.S32.HI R24, RZ, 0x1f, R223 ;  /* 0x0000001fff187819 */ /* 0x000fe400000114df */
[----:B------:R-:W-:Y:S01]  /*15a0*/  MOV R8, R32 ;  /* 0x0000002000087202 */ /* 0x000fe20000000f00 */
[----:B------:R-:W-:Y:S01]  /*15b0*/  IMAD R35, R211, UR17, R35 ;  /* 0x00000011d3237c24 */ /* 0x000fe2000f8e0223 */
[----:B------:R-:W-:Y:S01]  /*15c0*/  LEA.HI R223, R24, R223, RZ, 0x6 ;  /* 0x000000df18df7211 */ /* 0x000fe200078f30ff */
[----:B------:R-:W-:Y:S02]  /*15d0*/  IMAD.SHL.U32 R29, R234, 0x40, RZ ;  /* 0x00000040ea1d7824 */ /* 0x000fe400078e00ff */
[----:B------:R-:W-:Y:S01]  /*15e0*/  IMAD.WIDE.U32 R24, R217, R6, R34 ;  /* 0x00000006d9187225 */ /* 0x000fe200078e0022 */
[----:B------:R-:W-:Y:S02]  /*15f0*/  SHF.R.S32.HI R223, RZ, 0x6, R223 ;  /* 0x00000006ffdf7819 */ /* 0x000fe400000114df */
[----:B------:R-:W-:Y:S01]  /*1600*/  IADD3 R28, P1, PT, R29, R28, RZ ;  /* 0x0000001c1d1c7210 */ /* 0x000fe20007f3e0ff */
[----:B------:R-:W-:Y:S01]  /*1610*/  IMAD R231, R217, R7, R25 ;  /* 0x00000007d9e77224 */ /* 0x000fe200078e0219 */
[----:B----4-:R-:W-:Y:S01]  /*1620*/  LEA R230, P2, R24, UR10, 0x1 ;  /* 0x0000000a18e67c11 */ /* 0x010fe2000f8408ff */
[----:B------:R-:W-:Y:S01]  /*1630*/  IMAD R9, R211, R9, R33 ;  /* 0x00000009d3097224 */ /* 0x000fe200078e0221 */
[----:B------:R-:W-:Y:S01]  /*1640*/  VIMNMX R223, PT, PT, RZ, R223, !PT ;  /* 0x000000dfffdf7248 */ /* 0x000fe20007fe0100 */
[----:B-1----:R-:W-:Y:S01]  /*1650*/  IMAD.WIDE R248, R17, 0x4, R248 ;  /* 0x0000000411f87825 */ /* 0x002fe200078e02f8 */
[----:B------:R-:W-:-:S02]  /*1660*/  LEA.HI.X.SX32 R29, R29, R26, 0x1, P1 ;  /* 0x0000001a1d1d7211 */ /* 0x000fc400008f0eff */
[----:B------:R-:W-:Y:S01]  /*1670*/  LEA.HI.X R231, R24, UR11, R231, 0x1, P2 ;  /* 0x0000000b18e77c11 */ /* 0x000fe200090f0ce7 */
[C---:B------:R-:W-:Y:S01]  /*1680*/  IMAD.WIDE.U32 R8, R217.reuse, R4, R8 ;  /* 0x00000004d9087225 */ /* 0x040fe200078e0008 */
[----:B------:R-:W-:Y:S02]  /*1690*/  LEA R246, P1, R28, UR4, 0x2 ;  /* 0x000000041cf67c11 */ /* 0x000fe4000f8210ff */
[----:B------:R-:W-:Y:S01]  /*16a0*/  ISETP.GT.AND P2, PT, R20, R223, PT ;  /* 0x000000df1400720c */ /* 0x000fe20003f44270 */
[----:B------:R-:W-:Y:S01]  /*16b0*/  IMAD R233, R217, R5, R9 ;  /* 0x00000005d9e97224 */ /* 0x000fe200078e0209 */
[----:B------:R-:W-:Y:S01]  /*16c0*/  LEA.HI.X R247, R28, UR5, R29, 0x2, P1 ;  /* 0x000000051cf77c11 */ /* 0x000fe200088f141d */
[----:B--2---:R-:W-:Y:S01]  /*16d0*/  IMAD.WIDE R228, R27, 0x4, R30 ;  /* 0x000000041be47825 */ /* 0x004fe200078e021e */
[----:B------:R-:W-:Y:S02]  /*16e0*/  LEA R232, P1, R8, UR6, 0x1 ;  /* 0x0000000608e87c11 */ /* 0x000fe4000f8208ff */
[C---:B------:R-:W-:Y:S01]  /*16f0*/  SHF.L.U64.HI R20, R6.reuse, 0x5, R7 ;  /* 0x0000000506147819 */ /* 0x040fe20000010207 */
[----:B------:R-:W-:Y:S01]  /*1700*/  IMAD.SHL.U32 R9, R6, 0x20, RZ ;  /* 0x0000002006097824 */ /* 0x000fe200078e00ff */
[----:B------:R-:W-:-:S02]  /*1710*/  LEA.HI.X R233, R8, UR7, R233, 0x1, P1 ;  /* 0x0000000708e97c11 */ /* 0x000fc400088f0ce9 */
[----:B------:R-:W-:-:S05]  /*1720*/  IADD3 R8, P1, PT, R217, 0x20, RZ ;  /* 0x00000020d9087810 */ /* 0x000fca0007f3e0ff */
        /* <DEDUP_REMOVED lines=13> */
.L_x_240:
[----:B------:R-:W1:Y:S01]  /*1800*/  LDCU.64 UR10, c[0x0][0x5c0] ;  /* 0x0000b800ff0a77ac */ /* 0x000e620008000a00 */
[----:B------:R-:W-:-:S05]  /*1810*/  IADD3 R4, PT, PT, R241, R244, RZ ;  /* 0x000000f4f1047210 */ /* 0x000fca0007ffe0ff */
[C---:B-1----:R-:W-:Y:S02]  /*1820*/  IMAD R5, R4.reuse, UR11, RZ ;  /* 0x0000000b04057c24 */ /* 0x042fe4000f8e02ff */
[----:B------:R-:W-:-:S05]  /*1830*/  IMAD.WIDE.U32 R6, R4, UR10, RZ ;  /* 0x0000000a04067c25 */ /* 0x000fca000f8e00ff */
[----:B------:R-:W-:Y:S02]  /*1840*/  IADD3 R4, PT, PT, R7, R5, RZ ;  /* 0x0000000507047210 */ /* 0x000fe40007ffe0ff */
.L_x_241:
        /* <DEDUP_REMOVED lines=11> */
.L_x_242:
[----:B------:R-:W1:Y:S01]  /*1900*/  LDCU.64 UR6, c[0x0][0x5c8] ;  /* 0x0000b900ff0677ac */ /* 0x000e620008000a00 */
[----:B------:R-:W-:-:S05]  /*1910*/  IADD3 R241, PT, PT, R241, R244, RZ ;  /* 0x000000f4f1f17210 */ /* 0x000fca0007ffe0ff */
[C---:B-1----:R-:W-:Y:S02]  /*1920*/  IMAD R7, R241.reuse, UR7, RZ ;  /* 0x00000007f1077c24 */ /* 0x042fe4000f8e02ff */
[----:B------:R-:W-:-:S05]  /*1930*/  IMAD.WIDE.U32 R10, R241, UR6, RZ ;  /* 0x00000006f10a7c25 */ /* 0x000fca000f8e00ff */
[----:B------:R-:W-:Y:S02]  /*1940*/  IADD3 R7, PT, PT, R11, R7, RZ ;  /* 0x000000070b077210 */ /* 0x000fe40007ffe0ff */
.L_x_243:
[----:B------:R-:W1:Y:S01]  /*1950*/  LDCU.64 UR4, c[0x0][0x5d8] ;  /* 0x0000bb00ff0477ac */ /* 0x000e620008000a00 */
[----:B------:R-:W-:Y:S01]  /*1960*/  IMAD.WIDE.U32 R14, R225, UR10, R22 ;  /* 0x0000000ae10e7c25 */ /* 0x000fe2000f8e0016 */
[----:B------:R-:W-:Y:S03]  /*1970*/  BSSY.RECONVERGENT B0, `(.L_x_244) ;  /* 0x0000013000007945 */ /* 0x000fe60003800200 */
[----:B------:R-:W-:Y:S01]  /*1980*/  IMAD R12, R13, UR10, RZ ;  /* 0x0000000a0d0c7c24 */ /* 0x000fe2000f8e02ff */
[----:B------:R-:W-:Y:S02]  /*1990*/  IADD3 R14, P0, PT, R6, R14, RZ ;  /* 0x0000000e060e7210 */ /* 0x000fe40007f1e0ff */
[C---:B------:R-:W-:Y:S01]  /*19a0*/  IADD3 R6, PT, PT, -R225.reuse, R239, RZ ;  /* 0x000000efe1067210 */ /* 0x040fe20007ffe1ff */
[----:B------:R-:W-:-:S03]  /*19b0*/  IMAD R5, R225, UR11, R12 ;  /* 0x0000000be1057c24 */ /* 0x000fc6000f8e020c */
[-C--:B------:R-:W-:Y:S02]  /*19c0*/  ISETP.GE.AND P2, PT, R217, R6.reuse, PT ;  /* 0x00000006d900720c */ /* 0x080fe40003f46270 */
[----:B------:R-:W-:Y:S02]  /*19d0*/  IADD3.X R15, PT, PT, R4, R15, R5, P0, !PT ;  /* 0x0000000f040f7210 */ /* 0x000fe400007fe405 */
[----:B------:R-:W-:Y:S01]  /*19e0*/  ISETP.GE.AND P1, PT, R19, R6, PT ;  /* 0x000000061300720c */ /* 0x000fe20003f26270 */
[----:B-1----:R-:W-:-:S04]  /*19f0*/  IMAD.WIDE.U32 R14, R211, UR4, R14 ;  /* 0x00000004d30e7c25 */ /* 0x002fc8000f8e000e */
[----:B------:R-:W-:-:S04]  /*1a00*/  IMAD R5, R211, UR5, R15 ;  /* 0x00000005d3057c24 */ /* 0x000fc8000f8e020f */
[----:B------:R-:W-:Y:S05]  /*1a10*/  @P2 BRA `(.L_x_245) ;  /* 0x0000000000202947 */ /* 0x000fea0003800000 */
[----:B------:R-:W1:Y:S01]  /*1a20*/  LDCU.64 UR4, c[0x0][0x560] ;  /* 0x0000ac00ff0477ac */ /* 0x000e620008000a00 */
[----:B------:R-:W-:-:S05]  /*1a30*/  MOV R4, R14 ;  /* 0x0000000e00047202 */ /* 0x000fca0000000f00 */
[----:B------:R-:W-:-:S04]  /*1a40*/  IMAD.WIDE.U32 R18, R217, UR10, R4 ;  /* 0x0000000ad9127c25 */ /* 0x000fc8000f8e0004 */
[----:B------:R-:W-:Y:S01]  /*1a50*/  IMAD R4, R217, UR11, R19 ;  /* 0x0000000bd9047c24 */ /* 0x000fe2000f8e0213 */
[----:B-1----:R-:W-:-:S04]  /*1a60*/  LEA R20, P0, R18, UR4, 0x1 ;  /* 0x0000000412147c11 */ /* 0x002fc8000f8008ff */
[----:B------:R-:W-:-:S05]  /*1a70*/  LEA.HI.X R21, R18, UR5, R4, 0x1, P0 ;  /* 0x0000000512157c11 */ /* 0x000fca00080f0c04 */
[----:B------:R1:W-:Y:S04]  /*1a80*/  STG.E.128 desc[UR20][R20.64], RZ ;  /* 0x000000ff14007986 */ /* 0x0003e8000c101d14 */
[----:B------:R1:W-:Y:S02]  /*1a90*/  STG.E.128 desc[UR20][R20.64+0x80], RZ ;  /* 0x000080ff14007986 */ /* 0x0003e4000c101d14 */
.L_x_245:
[----:B------:R-:W-:Y:S05]  /*1aa0*/  BSYNC.RECONVERGENT B0 ;  /* 0x0000000000007941 */ /* 0x000fea0003800200 */
.L_x_244:
[----:B------:R-:W-:Y:S04]  /*1ab0*/  BSSY.RECONVERGENT B0, `(.L_x_246) ;  /* 0x000000c000007945 */ /* 0x000fe80003800200 */
[----:B------:R-:W-:Y:S05]  /*1ac0*/  @P1 BRA `(.L_x_247) ;  /* 0x0000000000281947 */ /* 0x000fea0003800000 */
[----:B------:R-:W2:Y:S01]  /*1ad0*/  LDCU.64 UR4, c[0x0][0x560] ;  /* 0x0000ac00ff0477ac */ /* 0x000ea20008000a00 */
[----:B------:R-:W-:Y:S01]  /*1ae0*/  MOV R4, R14 ;  /* 0x0000000e00047202 */ /* 0x000fe20000000f00 */
[----:B------:R-:W-:-:S04]  /*1af0*/  IMAD R9, R17, UR10, RZ ;  /* 0x0000000a11097c24 */ /* 0x000fc8000f8e02ff */
[----:B------:R-:W-:-:S04]  /*1b00*/  IMAD.WIDE.U32 R4, R8, UR10, R4 ;  /* 0x0000000a08047c25 */ /* 0x000fc8000f8e0004 */
[----:B------:R-:W-:-:S05]  /*1b10*/  IMAD R9, R8, UR11, R9 ;  /* 0x0000000b08097c24 */ /* 0x000fca000f8e0209 */
[----:B------:R-:W-:Y:S02]  /*1b20*/  IADD3 R9, PT, PT, R5, R9, RZ ;  /* 0x0000000905097210 */ /* 0x000fe40007ffe0ff */
[----:B--2---:R-:W-:-:S04]  /*1b30*/  LEA R14, P0, R4, UR4, 0x1 ;  /* 0x00000004040e7c11 */ /* 0x004fc8000f8008ff */
[----:B------:R-:W-:-:S05]  /*1b40*/  LEA.HI.X R15, R4, UR5, R9, 0x1, P0 ;  /* 0x00000005040f7c11 */ /* 0x000fca00080f0c09 */
[----:B------:R2:W-:Y:S04]  /*1b50*/  STG.E.128 desc[UR20][R14.64], RZ ;  /* 0x000000ff0e007986 */ /* 0x0005e8000c101d14 */
[----:B------:R2:W-:Y:S02]  /*1b60*/  STG.E.128 desc[UR20][R14.64+0x80], RZ ;  /* 0x000080ff0e007986 */ /* 0x0005e4000c101d14 */
.L_x_247:
[----:B------:R-:W-:Y:S05]  /*1b70*/  BSYNC.RECONVERGENT B0 ;  /* 0x0000000000007941 */ /* 0x000fea0003800200 */
.L_x_246:
[----:B------:R-:W3:Y:S01]  /*1b80*/  LDCU.64 UR4, c[0x0][0x5e0] ;  /* 0x0000bc00ff0477ac */ /* 0x000ee20008000a00 */
[----:B------:R-:W-:Y:S01]  /*1b90*/  IMAD.WIDE.U32 R22, R225, UR6, R22 ;  /* 0x00000006e1167c25 */ /* 0x000fe2000f8e0016 */
        /* <DEDUP_REMOVED lines=8> */
[----:B------:R-:W3:Y:S01]  /*1c20*/  LDCU.64 UR4, c[0x0][0x568] ;  /* 0x0000ad00ff0477ac */ /* 0x000ee20008000a00 */
[----:B------:R-:W-:-:S05]  /*1c30*/  MOV R4, R6 ;  /* 0x0000000600047202 */ /* 0x000fca0000000f00 */
[----:B------:R-:W-:-:S04]  /*1c40*/  IMAD.WIDE.U32 R10, R217, UR6, R4 ;  /* 0x00000006d90a7c25 */ /* 0x000fc8000f8e0004 */
[----:B------:R-:W-:Y:S01]  /*1c50*/  IMAD R4, R217, UR7, R11 ;  /* 0x00000007d9047c24 */ /* 0x000fe2000f8e020b */
[----:B---3--:R-:W-:-:S04]  /*1c60*/  LEA R12, P0, R10, UR4, 0x1 ;  /* 0x000000040a0c7c11 */ /* 0x008fc8000f8008ff */
[----:B------:R-:W-:-:S05]  /*1c70*/  LEA.HI.X R13, R10, UR5, R4, 0x1, P0 ;  /* 0x000000050a0d7c11 */ /* 0x000fca00080f0c04 */
[----:B------:R3:W-:Y:S04]  /*1c80*/  STG.E.128 desc[UR20][R12.64], RZ ;  /* 0x000000ff0c007986 */ /* 0x0007e8000c101d14 */
[----:B------:R3:W-:Y:S02]  /*1c90*/  STG.E.128 desc[UR20][R12.64+0x80], RZ ;  /* 0x000080ff0c007986 */ /* 0x0007e4000c101d14 */
.L_x_249:
[----:B------:R-:W-:Y:S05]  /*1ca0*/  BSYNC.RECONVERGENT B0 ;  /* 0x0000000000007941 */ /* 0x000fea0003800200 */
.L_x_248:
[----:B------:R-:W-:Y:S05]  /*1cb0*/  @P1 BRA `(.L_x_250) ;  /* 0x0000003c00e81947 */ /* 0x000fea0003800000 */
[----:B------:R-:W4:Y:S01]  /*1cc0*/  LDCU.64 UR4, c[0x0][0x568] ;  /* 0x0000ad00ff0477ac */ /* 0x000f220008000a00 */
[----:B------:R-:W-:Y:S01]  /*1cd0*/  MOV R4, R6 ;  /* 0x0000000600047202 */ /* 0x000fe20000000f00 */
[----:B------:R-:W-:-:S04]  /*1ce0*/  IMAD R17, R17, UR6, RZ ;  /* 0x0000000611117c24 */ /* 0x000fc8000f8e02ff */
[----:B------:R-:W-:-:S04]  /*1cf0*/  IMAD.WIDE.U32 R4, R8, UR6, R4 ;  /* 0x0000000608047c25 */ /* 0x000fc8000f8e0004 */
[----:B------:R-:W-:-:S05]  /*1d00*/  IMAD R17, R8, UR7, R17 ;  /* 0x0000000708117c24 */ /* 0x000fca000f8e0211 */
[----:B------:R-:W-:Y:S02]  /*1d10*/  IADD3 R17, PT, PT, R5, R17, RZ ;  /* 0x0000001105117210 */ /* 0x000fe40007ffe0ff */
[----:B----4-:R-:W-:-:S04]  /*1d20*/  LEA R6, P0, R4, UR4, 0x1 ;  /* 0x0000000404067c11 */ /* 0x010fc8000f8008ff */
[----:B------:R-:W-:-:S05]  /*1d30*/  LEA.HI.X R7, R4, UR5, R17, 0x1, P0 ;  /* 0x0000000504077c11 */ /* 0x000fca00080f0c11 */
[----:B------:R4:W-:Y:S04]  /*1d40*/  STG.E.128 desc[UR20][R6.64], RZ ;  /* 0x000000ff06007986 */ /* 0x0009e8000c101d14 */
[----:B------:R4:W-:Y:S01]  /*1d50*/  STG.E.128 desc[UR20][R6.64+0x80], RZ ;  /* 0x000080ff06007986 */ /* 0x0009e2000c101d14 */
[----:B------:R-:W-:Y:S05]  /*1d60*/  BRA `(.L_x_250) ;  /* 0x0000003c00bc7947 */ /* 0x000fea0003800000 */
.L_x_239:
[----:B------:R-:W-:Y:S01]  /*1d70*/  IMAD.IADD R6, R239, 0x1, -R225 ;  /* 0x00000001ef067824 */ /* 0x000fe200078e0ae1 */
[----:B------:R-:W1:Y:S01]  /*1d80*/  LDCU.64 UR4, c[0x0][0x3d8] ;  /* 0x00007b00ff0477ac */ /* 0x000e620008000a00 */
[----:B------:R-:W-:Y:S01]  /*1d90*/  IMAD R24, R13, UR12, RZ ;  /* 0x0000000c0d187c24 */ /* 0x000fe2000f8e02ff */
[----:B------:R-:W-:Y:S01]  /*1da0*/  LOP3.LUT R21, R240, 0x80000001, RZ, 0xc0, !PT ;  /* 0x80000001f0157812 */ /* 0x000fe200078ec0ff */
[----:B------:R-:W-:Y:S01]  /*1db0*/  IMAD.WIDE.U32 R26, R225, UR12, R22 ;  /* 0x0000000ce11a7c25 */ /* 0x000fe2000f8e0016 */
[-C--:B------:R-:W-:Y:S01]  /*1dc0*/  ISETP.GE.AND P5, PT, R19, R6.reuse, PT ;  /* 0x000000061300720c */ /* 0x080fe20003fa6270 */
[----:B------:R-:W2:Y:S01]  /*1dd0*/  LDCU UR6, c[0x0][0x45c] ;  /* 0x00008b80ff0677ac */ /* 0x000ea20008000800 */
[----:B------:R-:W-:Y:S01]  /*1de0*/  ISETP.GE.AND P6, PT, R217, R6, PT ;  /* 0x00000006d900720c */ /* 0x000fe20003fc6270 */
[----:B------:R-:W-:Y:S01]  /*1df0*/  IMAD R24, R225, UR13, R24 ;  /* 0x0000000de1187c24 */ /* 0x000fe2000f8e0218 */
[----:B------:R-:W-:Y:S01]  /*1e00*/  IADD3 R26, P0, PT, R18, R26, RZ ;  /* 0x0000001a121a7210 */ /* 0x000fe20007f1e0ff */
[----:B------:R-:W-:Y:S01]  /*1e10*/  IMAD R18, R240, -0x40, R242 ;  /* 0xffffffc0f0127824 */ /* 0x000fe200078e02f2 */
[----:B------:R-:W-:Y:S01]  /*1e20*/  ISETP.NE.AND P2, PT, R21, 0x1, PT ;  /* 0x000000011500780c */ /* 0x000fe20003f45270 */
[----:B------:R-:W-:Y:S01]  /*1e30*/  IMAD.WIDE.U32 R22, R225, UR14, R22 ;  /* 0x0000000ee1167c25 */ /* 0x000fe2000f8e0016 */
[----:B------:R-:W-:-:S02]  /*1e40*/  IADD3.X R27, PT, PT, R15, R27, R24, P0, !PT ;  /* 0x0000001b0f1b7210 */ /* 0x000fc400007fe418 */
[----:B------:R-:W-:Y:S01]  /*1e50*/  ISETP.GE.AND P3, PT, R19, R18, PT ;  /* 0x000000121300720c */ /* 0x000fe20003f66270 */
[----:B------:R-:W-:Y:S02]  /*1e60*/  IMAD.MOV.U32 R236, RZ, RZ, 0x7f800000 ;  /* 0x7f800000ffec7424 */ /* 0x000fe400078e00ff */
[----:B------:R-:W3:Y:S01]  /*1e70*/  @!P5 LDC.64 R4, c[0x0][0x390] ;  /* 0x0000e400ff04db82 */ /* 0x000ee20000000a00 */
[----:B-1----:R-:W-:Y:S02]  /*1e80*/  IMAD R7, R11, UR4, RZ ;  /* 0x000000040b077c24 */ /* 0x002fe4000f8e02ff */
[----:B------:R-:W-:-:S04]  /*1e90*/  IMAD.WIDE.U32 R24, R12, UR4, R26 ;  /* 0x000000040c187c25 */ /* 0x000fc8000f8e001a */
[----:B------:R-:W-:Y:S01]  /*1ea0*/  IMAD R7, R12, UR5, R7 ;  /* 0x000000050c077c24 */ /* 0x000fe2000f8e0207 */
[----:B------:R-:W1:Y:S01]  /*1eb0*/  LDCU.64 UR4, c[0x0][0x3d0] ;  /* 0x00007a00ff0477ac */ /* 0x000e620008000a00 */
[----:B------:R-:W-:Y:S02]  /*1ec0*/  @!P5 IMAD R15, R17, UR12, RZ ;  /* 0x0000000c110fdc24 */ /* 0x000fe4000f8e02ff */
[----:B------:R-:W-:Y:S02]  /*1ed0*/  IMAD.IADD R25, R25, 0x1, R7 ;  /* 0x0000000119197824 */ /* 0x000fe400078e0207 */
[----:B------:R-:W4:Y:S01]  /*1ee0*/  @!P6 LDC.64 R6, c[0x0][0x390] ;  /* 0x0000e400ff06eb82 */ /* 0x000f220000000a00 */
[C---:B------:R-:W-:Y:S02]  /*1ef0*/  @!P5 IMAD R15, R8.reuse, UR13, R15 ;  /* 0x0000000d080fdc24 */ /* 0x040fe4000f8e020f */
[----:B------:R-:W-:-:S04]  /*1f00*/  @!P5 IMAD.WIDE.U32 R28, R8, UR12, R24 ;  /* 0x0000000c081cdc25 */ /* 0x000fc8000f8e0018 */
[----:B------:R-:W-:Y:S02]  /*1f10*/  @!P5 IMAD.IADD R26, R29, 0x1, R15 ;  /* 0x000000011d1ad824 */ /* 0x000fe400078e020f */
[----:B------:R-:W-:Y:S01]  /*1f20*/  @!P6 IMAD.WIDE.U32 R24, R217, UR12, R24 ;  /* 0x0000000cd918ec25 */ /* 0x000fe2000f8e0018 */
[----:B---3--:R-:W-:-:S03]  /*1f30*/  @!P5 LEA R30, P0, R28, R4, 0x1 ;  /* 0x000000041c1ed211 */ /* 0x008fc600078008ff */
[----:B------:R-:W-:Y:S01]  /*1f40*/  IMAD R4, R13, UR14, RZ ;  /* 0x0000000e0d047c24 */ /* 0x000fe2000f8e02ff */
[----:B------:R-:W-:Y:S01]  /*1f50*/  @!P5 LEA.HI.X R31, R28, R5, R26, 0x1, P0 ;  /* 0x000000051c1fd211 */ /* 0x000fe200000f0c1a */
[----:B------:R-:W-:Y:S02]  /*1f60*/  VIADD R5, R213, 0x8 ;  /* 0x00000008d5057836 */ /* 0x000fe40000000000 */
[----:B------:R-:W-:Y:S01]  /*1f70*/  IMAD R13, R225, UR15, R4 ;  /* 0x0000000fe10d7c24 */ /* 0x000fe2000f8e0204 */
[----:B------:R-:W-:Y:S01]  /*1f80*/  IADD3 R4, P0, PT, R16, R22, RZ ;  /* 0x0000001610047210 */ /* 0x000fe20007f1e0ff */
[----:B-1----:R-:W-:Y:S01]  /*1f90*/  IMAD R11, R11, UR4, RZ ;  /* 0x000000040b0b7c24 */ /* 0x002fe2000f8e02ff */
[----:B------:R-:W-:Y:S01]  /*1fa0*/  ISETP.GE.AND P1, PT, R5, R18, PT ;  /* 0x000000120500720c */ /* 0x000fe20003f26270 */
[----:B------:R-:W-:Y:S01]  /*1fb0*/  @P4 BAR.SYNC.DEFER_BLOCKING 0x0 ;  /* 0x0000000000004b1d */ /* 0x000fe20000010000 */
[----:B------:R-:W-:Y:S01]  /*1fc0*/  IADD3.X R5, PT, PT, R14, R23, R13, P0, !PT ;  /* 0x000000170e057210 */ /* 0x000fe200007fe40d */
[----:B------:R-:W-:Y:S01]  /*1fd0*/  IMAD R11, R12, UR5, R11 ;  /* 0x000000050c0b7c24 */ /* 0x000fe2000f8e020b */
[----:B----4-:R-:W-:Y:S01]  /*1fe0*/  @!P6 LEA R22, P4, R24, R6, 0x1 ;  /* 0x000000061816e211 */ /* 0x010fe200078808ff */
[----:B------:R-:W-:Y:S01]  /*1ff0*/  @!P6 IMAD R13, R217, UR13, R25 ;  /* 0x0000000dd90dec24 */ /* 0x000fe2000f8e0219 */
[----:B------:R-:W-:Y:S01]  /*2000*/  @!P3 LEA R14, P0, R227, R232, 0x1 ;  /* 0x000000e8e30eb211 */ /* 0x000fe200078008ff */
[----:B------:R-:W-:Y:S01]  /*2010*/  IMAD.WIDE.U32 R4, R12, UR4, R4 ;  /* 0x000000040c047c25 */ /* 0x000fe2000f8e0004 */
[----:B------:R-:W1:Y:S02]  /*2020*/  LDCU UR4, c[0x0][0x590] ;  /* 0x0000b200ff0477ac */ /* 0x000e640008000800 */
[----:B------:R-:W-:Y:S01]  /*2030*/  @!P6 LEA.HI.X R23, R24, R7, R13, 0x1, P4 ;  /* 0x000000071817e211 */ /* 0x000fe200020f0c0d */
[----:B------:R-:W-:Y:S01]  /*2040*/  IMAD.IADD R19, R5, 0x1, R11 ;  /* 0x0000000105137824 */ /* 0x000fe200078e020b */
[----:B------:R-:W-:Y:S01]  /*2050*/  @!P3 LEA.HI.X R15, R227, R233, R226, 0x1, P0 ;  /* 0x000000e9e30fb211 */ /* 0x000fe200000f0ce2 */
[----:B------:R-:W-:Y:S01]  /*2060*/  @!P5 IMAD R17, R17, UR14, RZ ;  /* 0x0000000e1111dc24 */ /* 0x000fe2000f8e02ff */
[----:B------:R-:W-:Y:S01]  /*2070*/  @!P3 LEA R12, P0, R9, R230, 0x1 ;  /* 0x000000e6090cb211 */ /* 0x000fe200078008ff */
[--C-:B------:R-:W-:Y:S01]  /*2080*/  @!P5 IMAD.MOV.U32 R6, RZ, RZ, R4.reuse ;  /* 0x000000ffff06d224 */ /* 0x100fe200078e0004 */
[----:B------:R-:W-:Y:S01]  /*2090*/  SEL R5, RZ, 0x4000, P2 ;  /* 0x00004000ff057807 */ /* 0x000fe20001000000 */
[----:B------:R-:W-:Y:S01]  /*20a0*/  @!P5 IMAD.MOV.U32 R7, RZ, RZ, R19 ;  /* 0x000000ffff07d224 */ /* 0x000fe200078e0013 */
[-C--:B------:R-:W-:Y:S01]  /*20b0*/  ISETP.GE.AND P4, PT, R217, R18.reuse, PT ;  /* 0x00000012d900720c */ /* 0x080fe20003f86270 */
[----:B------:R-:W-:Y:S01]  /*20c0*/  IMAD.MOV.U32 R235, RZ, RZ, 0x7f800000 ;  /* 0x7f800000ffeb7424 */ /* 0x000fe200078e00ff */
[----:B------:R-:W-:Y:S01]  /*20d0*/  ISETP.GE.AND P2, PT, R213, R18, PT ;  /* 0x00000012d500720c */ /* 0x000fe20003f46270 */
[----:B------:R-:W-:Y:S01]  /*20e0*/  @!P6 IMAD.MOV.U32 R18, RZ, RZ, R4 ;  /* 0x000000ffff12e224 */ /* 0x000fe200078e0004 */
[----:B------:R-:W-:Y:S01]  /*20f0*/  @!P3 LEA.HI.X R13, R9, R231, R20, 0x1, P0 ;  /* 0x000000e7090db211 */ /* 0x000fe200000f0c14 */
[----:B------:R-:W-:-:S02]  /*2100*/  @!P5 IMAD R4, R8, UR15, R17 ;  /* 0x0000000f0804dc24 */ /* 0x000fc4000f8e0211 */
[----:B------:R-:W-:Y:S01]  /*2110*/  IMAD.IADD R198, R208, 0x1, R209 ;  /* 0x00000001d0c67824 */ /* 0x000fe200078e02d1 */
[----:B------:R-:W-:Y:S01]  /*2120*/  @!PT LDS RZ, [RZ] ;  /* 0x00000000fffff984 */ /* 0x000fe20000000800 */
[----:B------:R-:W-:Y:S01]  /*2130*/  @!PT LDS RZ, [RZ] ;  /* 0x00000000fffff984 */ /* 0x000fe20000000800 */
[----:B------:R-:W-:Y:S01]  /*2140*/  @!PT LDS RZ, [RZ] ;  /* 0x00000000fffff984 */ /* 0x000fe20000000800 */
[----:B------:R-:W-:Y:S01]  /*2150*/  @!P6 LDGSTS.E.BYPASS.LTC128B.128 [R221+0x10000], desc[UR20][R22.64] ;  /* 0x1000000016ddefae */ /* 0x000fe2000b981a14 */
[----:B------:R-:W-:Y:S01]  /*2160*/  @!P5 IMAD.WIDE.U32 R16, R8, UR14, R6 ;  /* 0x0000000e0810dc25 */ /* 0x000fe2000f8e0006 */
[----:B------:R-:W-:Y:S01]  /*2170*/  SHF.R.U32.HI R222, RZ, 0x2, R10 ;  /* 0x00000002ffde7819 */ /* 0x000fe2000001160a */
[----:B------:R-:W3:Y:S01]  /*2180*/  @!P6 LDC.64 R8, c[0x0][0x388] ;  /* 0x0000e200ff08eb82 */ /* 0x000ee20000000a00 */
[----:B------:R-:W-:Y:S01]  /*2190*/  @!P6 LDGSTS.E.BYPASS.LTC128B.128 [R221+0x12000], desc[UR20][R22.64+0x80] ;  /* 0x1200008016ddefae */ /* 0x000fe2000b981a14 */
[C---:B------:R-:W-:Y:S01]  /*21a0*/  @!P6 IMAD.WIDE.U32 R20, R217.reuse, UR14, R18 ;  /* 0x0000000ed914ec25 */ /* 0x040fe2000f8e0012 */
[----:B------:R-:W-:Y:S02]  /*21b0*/  CS2R R94, SRZ ;  /* 0x00000000005e7805 */ /* 0x000fe4000001ff00 */
[----:B------:R-:W-:Y:S01]  /*21c0*/  CS2R R92, SRZ ;  /* 0x00000000005c7805 */ /* 0x000fe2000001ff00 */
[----:B------:R4:W-:Y:S01]  /*21d0*/  @P6 STS.128 [R221+0x10000], RZ ;  /* 0x010000ffdd006388 */ /* 0x0009e20000000c00 */
[----:B------:R-:W-:Y:S01]  /*21e0*/  @!P6 IMAD R18, R217, UR15, R21 ;  /* 0x0000000fd912ec24 */ /* 0x000fe2000f8e0215 */
[----:B------:R-:W-:Y:S01]  /*21f0*/  CS2R R98, SRZ ;  /* 0x0000000000627805 */ /* 0x000fe2000001ff00 */
[----:B------:R-:W2:Y:S01]  /*2200*/  @!P5 LDC.64 R6, c[0x0][0x388] ;  /* 0x0000e200ff06db82 */ /* 0x000ea20000000a00 */
[----:B------:R4:W-:Y:S01]  /*2210*/  @P6 STS.128 [R221+0x12000], RZ ;  /* 0x012000ffdd006388 */ /* 0x0009e20000000c00 */
[----:B------:R-:W-:Y:S01]  /*2220*/  IMAD.IADD R237, R221, 0x1, R5 ;  /* 0x00000001dded7824 */ /* 0x000fe200078e0205 */
[----:B------:R-:W-:Y:S01]  /*2230*/  CS2R R96, SRZ ;  /* 0x0000000000607805 */ /* 0x000fe2000001ff00 */
[----:B------:R-:W-:Y:S01]  /*2240*/  @!P5 IMAD.IADD R4, R17, 0x1, R4 ;  /* 0x000000011104d824 */ /* 0x000fe200078e0204 */
[----:B------:R4:W-:Y:S01]  /*2250*/  @P5 STS.128 [R221+0x11000], RZ ;  /* 0x011000ffdd005388 */ /* 0x0009e20000000c00 */
[----:B------:R-:W-:Y:S01]  /*2260*/  IMAD.SHL.U32 R234, R234, 0x8, RZ ;  /* 0x00000008eaea7824 */ /* 0x000fe200078e00ff */
[----:B------:R-:W-:-:S02]  /*2270*/  CS2R R90, SRZ ;  /* 0x00000000005a7805 */ /* 0x000fc4000001ff00 */
[----:B------:R-:W-:Y:S01]  /*2280*/  CS2R R88, SRZ ;  /* 0x0000000000587805 */ /* 0x000fe2000001ff00 */
[----:B------:R4:W-:Y:S01]  /*2290*/  @P5 STS.128 [R221+0x13000], RZ ;  /* 0x013000ffdd005388 */ /* 0x0009e20000000c00 */
[----:B------:R-:W-:Y:S02]  /*22a0*/  CS2R R86, SRZ ;  /* 0x0000000000567805 */ /* 0x000fe4000001ff00 */
[----:B------:R-:W-:Y:S02]  /*22b0*/  CS2R R84, SRZ ;  /* 0x0000000000547805 */ /* 0x000fe4000001ff00 */
[----:B------:R-:W-:Y:S01]  /*22c0*/  CS2R R78, SRZ ;  /* 0x00000000004e7805 */ /* 0x000fe2000001ff00 */
[----:B------:R-:W-:Y:S01]  /*22d0*/  @!PT LDS RZ, [RZ] ;  /* 0x00000000fffff984 */ /* 0x000fe20000000800 */
[----:B------:R-:W-:Y:S01]  /*22e0*/  @!PT LDS RZ, [RZ] ;  /* 0x00000000fffff984 */ /* 0x000fe20000000800 */
[----:B------:R-:W-:Y:S01]  /*22f0*/  @!PT LDS RZ, [RZ] ;  /* 0x00000000fffff984 */ /* 0x000fe20000000800 */
[----:B------:R-:W-:Y:S01]  /*2300*/  @!P5 LDGSTS.E.BYPASS.LTC128B.128 [R221+0x11000], desc[UR20][R30.64] ;  /* 0x110000001edddfae */ /* 0x000fe2000b981a14 */
[----:B------:R-:W-:Y:S02]  /*2310*/  CS2R R76, SRZ ;  /* 0x00000000004c7805 */ /* 0x000fe4000001ff00 */
[----:B------:R-:W-:-:S02]  /*2320*/  CS2R R82, SRZ ;  /* 0x0000000000527805 */ /* 0x000fc4000001ff00 */
[C---:B---3--:R-:W-:Y:S01]  /*2330*/  @!P6 LEA R8, P0, R20.reuse, R8, 0x1 ;  /* 0x000000081408e211 */ /* 0x048fe200078008ff */
[----:B------:R-:W-:Y:S01]  /*2340*/  @!P5 LDGSTS.E.BYPASS.LTC128B.128 [R221+0x13000], desc[UR20][R30.64+0x80] ;  /* 0x130000801edddfae */ /* 0x000fe2000b981a14 */
[----:B------:R-:W-:Y:S02]  /*2350*/  CS2R R80, SRZ ;  /* 0x0000000000507805 */ /* 0x000fe4000001ff00 */
[----:B------:R-:W-:Y:S02]  /*2360*/  CS2R R74, SRZ ;  /* 0x00000000004a7805 */ /* 0x000fe4000001ff00 */
[----:B------:R-:W-:Y:S01]  /*2370*/  @!P6 LEA.HI.X R9, R20, R9, R18, 0x1, P0 ;  /* 0x000000091409e211 */ /* 0x000fe200000f0c12 */
[----:B------:R-:W0:Y:S01]  /*2380*/  LDGDEPBAR ;  /* 0x00000000000079af */ /* 0x000e220000000000 */
[----:B------:R-:W-:Y:S02]  /*2390*/  CS2R R72, SRZ ;  /* 0x0000000000487805 */ /* 0x000fe4000001ff00 */
[----:B------:R-:W-:-:S02]  /*23a0*/  CS2R R70, SRZ ;  /* 0x0000000000467805 */ /* 0x000fc4000001ff00 */
[C---:B--2---:R-:W-:Y:S01]  /*23b0*/  @!P5 LEA R6, P0, R16.reuse, R6, 0x1 ;  /* 0x000000061006d211 */ /* 0x044fe200078008ff */
[----:B------:R-:W-:Y:S01]  /*23c0*/  @!P4 LDGSTS.E.BYPASS.LTC128B.128 [R221+0x8000], desc[UR20][R232.64] ;  /* 0x08000000e8ddcfae */ /* 0x000fe2000b981a14 */
[----:B------:R-:W-:Y:S02]  /*23d0*/  CS2R R68, SRZ ;  /* 0x0000000000447805 */ /* 0x000fe4000001ff00 */
[----:B------:R-:W-:Y:S02]  /*23e0*/  CS2R R62, SRZ ;  /* 0x00000000003e7805 */ /* 0x000fe4000001ff00 */
[----:B------:R-:W-:Y:S01]  /*23f0*/  @!P5 LEA.HI.X R7, R16, R7, R4, 0x1, P0 ;  /* 0x000000071007d211 */ /* 0x000fe200000f0c04 */
[----:B------:R-:W-:Y:S01]  /*2400*/  @!P4 LDGSTS.E.BYPASS.LTC128B.128 [R221+0xa000], desc[UR20][R232.64+0x80] ;  /* 0x0a000080e8ddcfae */ /* 0x000fe2000b981a14 */
[----:B------:R-:W-:Y:S02]  /*2410*/  CS2R R60, SRZ ;  /* 0x00000000003c7805 */ /* 0x000fe4000001ff00 */
[----:B------:R-:W-:-:S02]  /*2420*/  CS2R R66, SRZ ;  /* 0x0000000000427805 */ /* 0x000fc4000001ff00 */
[----:B------:R-:W-:Y:S01]  /*2430*/  CS2R R64, SRZ ;  /* 0x0000000000407805 */ /* 0x000fe2000001ff00 */
[----:B------:R4:W-:Y:S01]  /*2440*/  @P4 STS.128 [R221+0x8000], RZ ;  /* 0x008000ffdd004388 */ /* 0x0009e20000000c00 */
[----:B------:R-:W-:Y:S02]  /*2450*/  CS2R R58, SRZ ;  /* 0x00000000003a7805 */ /* 0x000fe4000001ff00 */
[----:B------:R-:W-:Y:S02]  /*2460*/  CS2R R56, SRZ ;  /* 0x0000000000387805 */ /* 0x000fe4000001ff00 */
[----:B------:R-:W-:Y:S01]  /*2470*/  CS2R R54, SRZ ;  /* 0x0000000000367805 */ /* 0x000fe2000001ff00 */
[----:B------:R4:W-:Y:S01]  /*2480*/  @P4 STS.128 [R221+0xa000], RZ ;  /* 0x00a000ffdd004388 */ /* 0x0009e20000000c00 */
        /* <DEDUP_REMOVED lines=11> */
[----:B------:R-:W-:Y:S01]  /*2540*/  @!PT LDS RZ, [RZ] ;  /* 0x00000000fffff984 */ /* 0x000fe20000000800 */
[----:B------:R-:W-:Y:S01]  /*2550*/  @!PT LDS RZ, [RZ] ;  /* 0x00000000fffff984 */ /* 0x000fe20000000800 */
[----:B------:R-:W-:Y:S01]  /*2560*/  @!PT LDS RZ, [RZ] ;  /* 0x00000000fffff984 */ /* 0x000fe20000000800 */
[----:B------:R-:W-:Y:S01]  /*2570*/  @!P3 LDGSTS.E.BYPASS.LTC128B.128 [R221+0x9000], desc[UR20][R14.64] ;  /* 0x090000000eddbfae */ /* 0x000fe2000b981a14 */
[----:B------:R-:W2:Y:S03]  /*2580*/  LDCU UR5, c[0x0][0x3e0] ;  /* 0x00007c00ff0577ac */ /* 0x000ea60008000800 */
[----:B------:R3:W-:Y:S04]  /*2590*/  @!P3 LDGSTS.E.BYPASS.LTC128B.128 [R221+0xb000], desc[UR20][R14.64+0x80] ;  /* 0x0b0000800eddbfae */ /* 0x0007e8000b981a14 */
[----:B------:R-:W-:Y:S04]  /*25a0*/  @!P4 LDGSTS.E.BYPASS.LTC128B.128 [R237], desc[UR20][R230.64] ;  /* 0x00000000e6edcfae */ /* 0x000fe8000b981a14 */
[----:B------:R-:W-:Y:S04]  /*25b0*/  @!P4 LDGSTS.E.BYPASS.LTC128B.128 [R237+0x2000], desc[UR20][R230.64+0x80] ;  /* 0x02000080e6edcfae */ /* 0x000fe8000b981a14 */
[----:B------:R4:W-:Y:S04]  /*25c0*/  @P4 STS.128 [R237], RZ ;  /* 0x000000ffed004388 */ /* 0x0009e80000000c00 */
[----:B------:R4:W-:Y:S04]  /*25d0*/  @P4 STS.128 [R237+0x2000], RZ ;  /* 0x002000ffed004388 */ /* 0x0009e80000000c00 */
[----:B------:R4:W-:Y:S04]  /*25e0*/  @P3 STS.128 [R237+0x1000], RZ ;  /* 0x001000ffed003388 */ /* 0x0009e80000000c00 */
[----:B------:R4:W-:Y:S01]  /*25f0*/  @P3 STS.128 [R237+0x3000], RZ ;  /* 0x003000ffed003388 */ /* 0x0009e20000000c00 */
[----:B---3--:R-:W-:-:S03]  /*2600*/  IMAD.WIDE.U32 R14, R213, 0x4, R248 ;  /* 0x00000004d50e7825 */ /* 0x008fc600078e00f8 */
[----:B------:R-:W-:Y:S01]  /*2610*/  @!PT LDS RZ, [RZ] ;  /* 0x00000000fffff984 */ /* 0x000fe20000000800 */
[----:B------:R-:W-:Y:S01]  /*2620*/  @!PT LDS RZ, [RZ] ;  /* 0x00000000fffff984 */ /* 0x000fe20000000800 */
[----:B------:R-:W-:Y:S01]  /*2630*/  @!PT LDS RZ, [RZ] ;  /* 0x00000000fffff984 */ /* 0x000fe20000000800 */
[----:B------:R-:W-:Y:S04]  /*2640*/  @!P3 LDGSTS.E.BYPASS.LTC128B.128 [R237+0x1000], desc[UR20][R12.64] ;  /* 0x010000000cedbfae */ /* 0x000fe8000b981a14 */
[----:B------:R-:W-:Y:S04]  /*2650*/  @!P3 LDGSTS.E.BYPASS.LTC128B.128 [R237+0x3000], desc[UR20][R12.64+0x80] ;  /* 0x030000800cedbfae */ /* 0x000fe8000b981a14 */
[----:B------:R-:W-:Y:S04]  /*2660*/  @!P6 LDGSTS.E.BYPASS.LTC128B.128 [R221+0xc000], desc[UR20][R8.64] ;  /* 0x0c00000008ddefae */ /* 0x000fe8000b981a14 */
        /* <DEDUP_REMOVED lines=14> */
[----:B-1----:R-:W-:Y:S01]  /*2750*/  USHF.L.U32 UR4, UR4, 0x6, URZ ;  /* 0x0000000604047899 */ /* 0x002fe200080006ff */
[----:B------:R-:W-:-:S02]  /*2760*/  IMAD.IADD R197, R212, 0x1, R5 ;  /* 0x00000001d4c57824 */ /* 0x000fc400078e0205 */
[----:B------:R-:W-:Y:S01]  /*2770*/  IMAD.IADD R196, R210, 0x1, R5 ;  /* 0x00000001d2c47824 */ /* 0x000fe200078e0205 */
[----:B---3--:R-:W-:-:S04]  /*2780*/  LOP3.LUT R9, R4, 0x6, RZ, 0xc0, !PT ;  /* 0x0000000604097812 */ /* 0x008fc800078ec0ff */
[----:B------:R-:W-:-:S05]  /*2790*/  LOP3.LUT R222, R9, 0xe0, R222, 0xf8, !PT ;  /* 0x000000e009de7812 */ /* 0x000fca00078ef8de */
[----:B------:R-:W-:Y:S01]  /*27a0*/  IMAD.IADD R222, R225, 0x1, R222 ;  /* 0x00000001e1de7824 */ /* 0x000fe200078e02de */
[----:B------:R-:W-:-:S04]  /*27b0*/  DEPBAR.LE SB0, 0x1 ;  /* 0x000080400000791a */ /* 0x000fc80000000000 */
[----:B------:R-:W-:Y:S06]  /*27c0*/  BAR.SYNC.DEFER_BLOCKING 0x0 ;  /* 0x0000000000007b1d */ /* 0x000fec0000010000 */
[----:B------:R4:W1:Y:S04]  /*27d0*/  LDSM.16.M88.4 R116, [R208] ;  /* 0x00000000d074783b */ /* 0x0008680000000200 */
[----:B------:R4:W3:Y:S04]  /*27e0*/  LDSM.16.M88.4 R120, [R208+0x800] ;  /* 0x00080000d078783b */ /* 0x0008e80000000200 */
        /* <DEDUP_REMOVED lines=13> */
[----:B--23--:R4:W1:Y:S02]  /*28c0*/  LDSM.16.M88.4 R176, [R205+0x2800] ;  /* 0x00280000cdb0783b */ /* 0x00c8640000000200 */
.L_x_255:
[----:B------:R-:W0:Y:S01]  /*28d0*/  LDGDEPBAR ;  /* 0x00000000000079af */ /* 0x000e220000000000 */
[----:B------:R-:W-:Y:S01]  /*28e0*/  LEA R186, P0, R213, R228, 0x2 ;  /* 0x000000e4d5ba7211 */ /* 0x000fe200078010ff */
[--C-:B------:R-:W-:Y:S02]  /*28f0*/  IMAD.IADD R181, R209, 0x1, R197.reuse ;  /* 0x00000001d1b57824 */ /* 0x100fe400078e02c5 */
[----:B------:R-:W-:Y:S01]  /*2900*/  IMAD.IADD R182, R207, 0x1, R197 ;  /* 0x00000001cfb67824 */ /* 0x000fe200078e02c5 */
[----:B------:R-:W-:Y:S01]  /*2910*/  LEA.HI.X R187, R213, R229, RZ, 0x2, P0 ;  /* 0x000000e5d5bb7211 */ /* 0x000fe200000f14ff */
[----:B------:R-:W-:Y:S03]  /*2920*/  IMAD.SHL.U32 R185, R240, 0x40, RZ ;  /* 0x00000040f0b97824 */ /* 0x000fe600078e00ff */
[----:B------:R-:W-:Y:S02]  /*2930*/  IADD3 R180, PT, PT, R209, R182, RZ ;  /* 0x000000b6d1b47210 */ /* 0x000fe40007ffe0ff */
[----:B------:R-:W-:Y:S01]  /*2940*/  ISETP.GE.AND P0, PT, R185, R238, PT ;  /* 0x000000eeb900720c */ /* 0x000fe20003f06270 */
[----:B------:R-:W-:Y:S04]  /*2950*/  DEPBAR.LE SB0, 0x0 ;  /* 0x000080000000791a */ /* 0x000fe80000000000 */
[----:B------:R-:W-:Y:S06]  /*2960*/  BAR.SYNC.DEFER_BLOCKING 0x0 ;  /* 0x0000000000007b1d */ /* 0x000fec0000010000 */
[----:B------:R-:W-:Y:S04]  /*2970*/  LDSM.16.M88.4 R20, [R197] ;  /* 0x00000000c514783b */ /* 0x000fe80000000200 */
[----:B------:R-:W4:Y:S04]  /*2980*/  LDSM.16.M88.4 R24, [R208+-0x4000] ;  /* 0xffc00000d018783b */ /* 0x000f280000000200 */
[----:B-----5:R2:W5:Y:S04]  /*2990*/  LDG.E R184, desc[UR20][R186.64] ;  /* 0x00000014bab87981 */ /* 0x020568000c1e1900 */
[----:B------:R2:W5:Y:S04]  /*29a0*/  LDG.E R183, desc[UR20][R186.64+0x20] ;  /* 0x00002014bab77981 */ /* 0x000568000c1e1900 */
[----:B------:R-:W3:Y:S04]  /*29b0*/  LDSM.16.M88.4 R28, [R208+-0x3800] ;  /* 0xffc80000d01c783b */ /* 0x000ee80000000200 */
[----:B------:R-:W-:Y:S04]  /*29c0*/  LDSM.16.M88.4 R32, [R181] ;  /* 0x00000000b520783b */ /* 0x000fe80000000200 */
[----:B------:R-:W1:Y:S04]  /*29d0*/  LDSM.16.M88.4 R100, [R198+-0x4000] ;  /* 0xffc00000c664783b */ /* 0x000e680000000200 */
[----:B------:R-:W2:Y:S04]  /*29e0*/  LDSM.16.M88.4 R104, [R198+-0x3800] ;  /* 0xffc80000c668783b */ /* 0x000ea80000000200 */
[----:B------:R-:W-:Y:S04]  /*29f0*/  LDSM.16.M88.4 R108, [R206+-0x4000] ;  /* 0xffc00000ce6c783b */ /* 0x000fe80000000200 */
[----:B------:R-:W-:Y:S01]  /*2a00*/  LDSM.16.M88.4 R112, [R206+-0x3800] ;  /* 0xffc80000ce70783b */ /* 0x000fe20000000200 */
[C---:B----4-:R-:W-:Y:S08]  /*2a10*/  HMMA.16816.F32 R4, R20.reuse, R24, RZ ;  /* 0x000000181404723c */ /* 0x050ff000000018ff */
[C---:B------:R-:W-:Y:S01]  /*2a20*/  HMMA.16816.F32 R8, R20.reuse, R26, RZ ;  /* 0x0000001a1408723c */ /* 0x040fe200000018ff */
[----:B------:R-:W4:Y:S07]  /*2a30*/  LDSM.16.M88.4 R24, [R182] ;  /* 0x00000000b618783b */ /* 0x000f2e0000000200 */
[C---:B---3--:R-:W-:Y:S08]  /*2a40*/  HMMA.16816.F32 R12, R20.reuse, R28, RZ ;  /* 0x0000001c140c723c */ /* 0x048ff000000018ff */
[----:B------:R-:W-:Y:S01]  /*2a50*/  HMMA.16816.F32 R16, R20, R30, RZ ;  /* 0x0000001e1410723c */ /* 0x000fe200000018ff */
[----:B------:R-:W-:Y:S04]  /*2a60*/  LDSM.16.M88.4 R20, [R180] ;  /* 0x00000000b414783b */ /* 0x000fe80000000200 */
[----:B------:R-:W3:Y:S03]  /*2a70*/  LDSM.16.M88.4 R28, [R205+-0x4000] ;  /* 0xffc00000cd1c783b */ /* 0x000ee60000000200 */
[C---:B-1----:R-:W-:Y:S08]  /*2a80*/  HMMA.16816.F32 R4, R32.reuse, R100, R4 ;  /* 0x000000642004723c */ /* 0x042ff00000001804 */
[C---:B------:R-:W-:Y:S01]  /*2a90*/  HMMA.16816.F32 R8, R32.reuse, R102, R8 ;  /* 0x000000662008723c */ /* 0x040fe20000001808 */
[----:B------:R-:W1:Y:S07]  /*2aa0*/  LDSM.16.M88.4 R100, [R205+-0x3800] ;  /* 0xffc80000cd64783b */ /* 0x000e6e0000000200 */
[C---:B--2---:R-:W-:Y:S08]  /*2ab0*/  HMMA.16816.F32 R12, R32.reuse, R104, R12 ;  /* 0x00000068200c723c */ /* 0x044ff0000000180c */
[----:B------:R-:W-:Y:S01]  /*2ac0*/  HMMA.16816.F32 R16, R32, R106, R16 ;  /* 0x0000006a2010723c */ /* 0x000fe20000001810 */
[----:B------:R-:W-:Y:S04]  /*2ad0*/  LDSM.16.M88.4 R32, [R197+0x2000] ;  /* 0x00200000c520783b */ /* 0x000fe80000000200 */
[----:B------:R-:W2:Y:S03]  /*2ae0*/  LDSM.16.M88.4 R104, [R208+-0x2000] ;  /* 0xffe00000d068783b */ /* 0x000ea60000000200 */
[C---:B----4-:R-:W-:Y:S08]  /*2af0*/  HMMA.16816.F32 R4, R24.reuse, R108, R4 ;  /* 0x0000006c1804723c */ /* 0x050ff00000001804 */
[C---:B------:R-:W-:Y:S01]  /*2b00*/  HMMA.16816.F32 R8, R24.reuse, R110, R8 ;  /* 0x0000006e1808723c */ /* 0x040fe20000001808 */
[----:B------:R-:W4:Y:S07]  /*2b10*/  LDSM.16.M88.4 R108, [R208+-0x1800] ;  /* 0xffe80000d06c783b */ /* 0x000f2e0000000200 */
[C---:B------:R-:W-:Y:S08]  /*2b20*/  HMMA.16816.F32 R12, R24.reuse, R112, R12 ;  /* 0x00000070180c723c */ /* 0x040ff0000000180c */
[----:B------:R-:W-:Y:S01]  /*2b30*/  HMMA.16816.F32 R16, R24, R114, R16 ;  /* 0x000000721810723c */ /* 0x000fe20000001810 */
[----:B------:R-:W-:Y:S04]  /*2b40*/  LDSM.16.M88.4 R24, [R181+0x2000] ;  /* 0x00200000b518783b */ /* 0x000fe80000000200 */
[----:B------:R-:W-:Y:S03]  /*2b50*/  LDSM.16.M88.4 R112, [R198+-0x1800] ;  /* 0xffe80000c670783b */ /* 0x000fe60000000200 */
[C---:B---3--:R-:W-:Y:S08]  /*2b60*/  HMMA.16816.F32 R4, R20.reuse, R28, R4 ;  /* 0x0000001c1404723c */ /* 0x048ff00000001804 */
[C---:B------:R-:W-:Y:S01]  /*2b70*/  HMMA.16816.F32 R8, R20.reuse, R30, R8 ;  /* 0x0000001e1408723c */ /* 0x040fe20000001808 */
[----:B------:R-:W3:Y:S07]  /*2b80*/  LDSM.16.M88.4 R28, [R198+-0x2000] ;  /* 0xffe00000c61c783b */ /* 0x000eee0000000200 */
[C---:B-1----:R-:W-:Y:S08]  /*2b90*/  HMMA.16816.F32 R12, R20.reuse, R100, R12 ;  /* 0x00000064140c723c */ /* 0x042ff0000000180c */
[----:B------:R-:W-:Y:S01]  /*2ba0*/  HMMA.16816.F32 R16, R20, R102, R16 ;  /* 0x000000661410723c */ /* 0x000fe20000001810 */
[----:B------:R-:W-:Y:S04]  /*2bb0*/  LDSM.16.M88.4 R20, [R182+0x2000] ;  /* 0x00200000b614783b */ /* 0x000fe80000000200 */
[----:B------:R-:W1:Y:S03]  /*2bc0*/  LDSM.16.M88.4 R100, [R206+-0x2000] ;  /* 0xffe00000ce64783b */ /* 0x000e660000000200 */
[C---:B--2---:R-:W-:Y:S08]  /*2bd0*/  HMMA.16816.F32 R4, R32.reuse, R104, R4 ;  /* 0x000000682004723c */ /* 0x044ff00000001804 */
[C---:B------:R-:W-:Y:S01]  /*2be0*/  HMMA.16816.F32 R8, R32.reuse, R106, R8 ;  /* 0x0000006a2008723c */ /* 0x040fe20000001808 */
[----:B------:R-:W2:Y:S07]  /*2bf0*/  LDSM.16.M88.4 R104, [R206+-0x1800] ;  /* 0xffe80000ce68783b */ /* 0x000eae0000000200 */
[C---:B----4-:R-:W-:Y:S08]  /*2c00*/  HMMA.16816.F32 R12, R32.reuse, R108, R12 ;  /* 0x0000006c200c723c */ /* 0x050ff0000000180c */
[----:B------:R-:W-:Y:S01]  /*2c10*/  HMMA.16816.F32 R16, R32, R110, R16 ;  /* 0x0000006e2010723c */ /* 0x000fe20000001810 */
[----:B------:R-:W-:Y:S04]  /*2c20*/  LDSM.16.M88.4 R32, [R205+-0x2000] ;  /* 0xffe00000cd20783b */ /* 0x000fe80000000200 */
[----:B------:R-:W-:Y:S03]  /*2c30*/  LDSM.16.M88.4 R108, [R205+-0x1800] ;  /* 0xffe80000cd6c783b */ /* 0x000fe60000000200 */
[C---:B---3--:R-:W-:Y:S08]  /*2c40*/  HMMA.16816.F32 R4, R24.reuse, R28, R4 ;  /* 0x0000001c1804723c */ /* 0x048ff00000001804 */
[C---:B------:R-:W-:Y:S01]  /*2c50*/  HMMA.16816.F32 R8, R24.reuse, R30, R8 ;  /* 0x0000001e1808723c */ /* 0x040fe20000001808 */
[----:B------:R-:W3:Y:S07]  /*2c60*/  LDSM.16.M88.4 R28, [R180+0x2000] ;  /* 0x00200000b41c783b */ /* 0x000eee0000000200 */
[C---:B------:R-:W-:Y:S08]  /*2c70*/  HMMA.16816.F32 R12, R24.reuse, R112, R12 ;  /* 0x00000070180c723c */ /* 0x040ff0000000180c */
[----:B------:R-:W-:Y:S08]  /*2c80*/  HMMA.16816.F32 R16, R24, R114, R16 ;  /* 0x000000721810723c */ /* 0x000ff00000001810 */
[C---:B-1----:R-:W-:Y:S08]  /*2c90*/  HMMA.16816.F32 R4, R20.reuse, R100, R4 ;  /* 0x000000641404723c */ /* 0x042ff00000001804 */
[C---:B------:R-:W-:Y:S08]  /*2ca0*/  HMMA.16816.F32 R8, R20.reuse, R102, R8 ;  /* 0x000000661408723c */ /* 0x040ff00000001808 */
[C---:B--2---:R-:W-:Y:S08]  /*2cb0*/  HMMA.16816.F32 R12, R20.reuse, R104, R12 ;  /* 0x00000068140c723c */ /* 0x044ff0000000180c */
[----:B------:R-:W-:Y:S08]  /*2cc0*/  HMMA.16816.F32 R16, R20, R106, R16 ;  /* 0x0000006a1410723c */ /* 0x000ff00000001810 */
[C---:B---3--:R-:W-:Y:S08]  /*2cd0*/  HMMA.16816.F32 R4, R28.reuse, R32, R4 ;  /* 0x000000201c04723c */ /* 0x048ff00000001804 */
        /* <DEDUP_REMOVED lines=14> */
.L_x_251:
[----:B------:R-:W1:Y:S01]  /*2dc0*/  LDC R20, c[0x0][0x504] ;  /* 0x00014100ff147b82 */ /* 0x000e620000000800 */
[----:B------:R-:W-:Y:S02]  /*2dd0*/  IMAD.IADD R27, R213, 0x1, R185 ;  /* 0x00000001d51b7824 */ /* 0x000fe400078e02b9 */
[C---:B------:R-:W-:Y:S05]  /*2de0*/  VIADD R21, R222.reuse, 0x8 ;  /* 0x00000008de157836 */ /* 0x040fea0000000000 */
[----:B------:R-:W2:Y:S01]  /*2df0*/  LDC R22, c[0x0][0x508] ;  /* 0x00014200ff167b82 */ /* 0x000ea20000000800 */
[C---:B------:R-:W-:Y:S02]  /*2e00*/  VIADD R35, R222.reuse, 0x10 ;  /* 0x00000010de237836 */ /* 0x040fe40000000000 */
[C---:B------:R-:W-:Y:S02]  /*2e10*/  VIADD R34, R222.reuse, 0x11 ;  /* 0x00000011de227836 */ /* 0x040fe40000000000 */
[C---:B------:R-:W-:Y:S02]  /*2e20*/  VIADD R102, R222.reuse, 0x1 ;  /* 0x00000001de667836 */ /* 0x040fe40000000000 */
[C---:B------:R-:W-:Y:S02]  /*2e30*/  VIADD R32, R222.reuse, 0x19 ;  /* 0x00000019de207836 */ /* 0x040fe40000000000 */
[C---:B------:R-:W-:Y:S01]  /*2e40*/  VIADD R33, R222.reuse, 0x18 ;  /* 0x00000018de217836 */ /* 0x040fe20000000000 */
[C-C-:B-1----:R-:W-:Y:S02]  /*2e50*/  IADD3 R20, PT, PT, R239.reuse, -R20, -R242.reuse ;  /* 0x80000014ef147210 */ /* 0x142fe40007ffe8f2 */
[----:B--2---:R-:W-:Y:S03]  /*2e60*/  IADD3 R22, PT, PT, R239, R22, -R242 ;  /* 0x00000016ef167210 */ /* 0x004fe60007ffe8f2 */
[C---:B------:R-:W-:Y:S02]  /*2e70*/  IMAD.IADD R23, R27.reuse, 0x1, R20 ;  /* 0x000000011b177824 */ /* 0x040fe400078e0214 */
[----:B------:R-:W-:Y:S02]  /*2e80*/  VIADD R20, R222, 0x9 ;  /* 0x00000009de147836 */ /* 0x000fe40000000000 */
[----:B------:R-:W-:Y:S01]  /*2e90*/  IMAD.IADD R22, R27, 0x1, R22 ;  /* 0x000000011b167824 */ /* 0x000fe200078e0216 */
[----:B------:R-:W-:Y:S02]  /*2ea0*/  VIMNMX R25, PT, PT, RZ, R23, !PT ;  /* 0x00000017ff197248 */ /* 0x000fe40007fe0100 */
[----:B------:R-:W-:Y:S02]  /*2eb0*/  VIADDMNMX R23, R23, 0x8, RZ, !PT ;  /* 0x0000000817177846 */ /* 0x000fe400078001ff */
[C---:B------:R-:W-:Y:S02]  /*2ec0*/  ISETP.GE.AND P3, PT, R21.reuse, R25, PT ;  /* 0x000000191500720c */ /* 0x040fe40003f66270 */
[C---:B------:R-:W-:Y:S02]  /*2ed0*/  ISETP.GE.AND P0, PT, R20.reuse, R23, PT ;  /* 0x000000171400720c */ /* 0x040fe40003f06270 */
[----:B------:R-:W-:Y:S02]  /*2ee0*/  ISETP.GE.AND P2, PT, R20, R25, PT ;  /* 0x000000191400720c */ /* 0x000fe40003f46270 */
[----:B------:R-:W-:Y:S02]  /*2ef0*/  ISETP.GE.AND P1, PT, R21, R23, PT ;  /* 0x000000171500720c */ /* 0x000fe40003f26270 */
[----:B------:R-:W-:Y:S02]  /*2f00*/  FSEL R27, R11, -INF , P0 ;  /* 0xff8000000b1b7808 */ /* 0x000fe40000000000 */
[-C--:B------:R-:W-:Y:S02]  /*2f10*/  ISETP.GE.AND P0, PT, R222, R25.reuse, PT ;  /* 0x00000019de00720c */ /* 0x080fe40003f06270 */
[-C--:B------:R-:W-:Y:S02]  /*2f20*/  ISETP.GE.AND P4, PT, R35, R25.reuse, PT ;  /* 0x000000192300720c */ /* 0x080fe40003f86270 */
[----:B------:R-:W-:Y:S02]  /*2f30*/  FSEL R31, R8, -INF , P3 ;  /* 0xff800000081f7808 */ /* 0x000fe40001800000 */
[----:B------:R-:W-:Y:S02]  /*2f40*/  FSEL R30, R9, -INF , P2 ;  /* 0xff800000091e7808 */ /* 0x000fe40001000000 */
[----:B------:R-:W-:Y:S02]  /*2f50*/  FSEL R28, R10, -INF , P1 ;  /* 0xff8000000a1c7808 */ /* 0x000fe40000800000 */
[C---:B------:R-:W-:Y:S02]  /*2f60*/  ISETP.GE.AND P3, PT, R34.reuse, R25, PT ;  /* 0x000000192200720c */ /* 0x040fe40003f66270 */
[-C--:B------:R-:W-:Y:S02]  /*2f70*/  ISETP.GE.AND P2, PT, R35, R23.reuse, PT ;  /* 0x000000172300720c */ /* 0x080fe40003f46270 */
[----:B------:R-:W-:Y:S02]  /*2f80*/  ISETP.GE.AND P1, PT, R34, R23, PT ;  /* 0x000000172200720c */ /* 0x000fe40003f26270 */
[----:B------:R-:W-:Y:S02]  /*2f90*/  FSEL R106, R4, -INF , P0 ;  /* 0xff800000046a7808 */ /* 0x000fe40000000000 */
[----:B------:R-:W-:Y:S02]  /*2fa0*/  ISETP.GE.AND P6, PT, R102, R25, PT ;  /* 0x000000196600720c */ /* 0x000fe40003fc6270 */
[----:B------:R-:W-:Y:S02]  /*2fb0*/  FSEL R101, R12, -INF , P4 ;  /* 0xff8000000c657808 */ /* 0x000fe40002000000 */
[C---:B------:R-:W-:Y:S02]  /*2fc0*/  ISETP.GE.AND P0, PT, R32.reuse, R23, PT ;  /* 0x000000172000720c */ /* 0x040fe40003f06270 */
[-C--:B------:R-:W-:Y:S02]  /*2fd0*/  ISETP.GE.AND P5, PT, R33, R25.reuse, PT ;  /* 0x000000192100720c */ /* 0x080fe40003fa6270 */
[----:B------:R-:W-:Y:S02]  /*2fe0*/  ISETP.GE.AND P4, PT, R32, R25, PT ;  /* 0x000000192000720c */ /* 0x000fe40003f86270 */
[--C-:B------:R-:W-:Y:S02]  /*2ff0*/  VIADDMNMX R109, R22, 0x1, R239.reuse, PT ;  /* 0x00000001166d7846 */ /* 0x100fe400038001ef */
[----:B------:R-:W-:Y:S02]  /*3000*/  FSEL R100, R13, -INF , P3 ;  /* 0xff8000000d647808 */ /* 0x000fe40001800000 */
[----:B------:R-:W-:Y:S02]  /*3010*/  FSEL R26, R14, -INF , P2 ;  /* 0xff8000000e1a7808 */ /* 0x000fe40001000000 */
[----:B------:R-:W-:Y:S02]  /*3020*/  FSEL R25, R15, -INF , P1 ;  /* 0xff8000000f197808 */ /* 0x000fe40000800000 */
[-C--:B------:R-:W-:Y:S02]  /*3030*/  ISETP.GE.AND P2, PT, R102, R23.reuse, PT ;  /* 0x000000176600720c */ /* 0x080fe40003f46270 */
[CC--:B------:R-:W-:Y:S02]  /*3040*/  ISETP.GE.AND P3, PT, R222.reuse, R23.reuse, PT ;  /* 0x00000017de00720c */ /* 0x0c0fe40003f66270 */
[----:B------:R-:W-:Y:S02]  /*3050*/  ISETP.GE.AND P1, PT, R33, R23, PT ;  /* 0x000000172100720c */ /* 0x000fe40003f26270 */
[----:B------:R-:W-:Y:S02]  /*3060*/  FSEL R108, R5, -INF , P6 ;  /* 0xff800000056c7808 */ /* 0x000fe40003000000 */
[----:B------:R-:W-:Y:S02]  /*3070*/  FSEL R23, R19, -INF , P0 ;  /* 0xff80000013177808 */ /* 0x000fe40000000000 */
[-C--:B------:R-:W-:Y:S02]  /*3080*/  ISETP.GE.AND P0, PT, R222, R109.reuse, PT ;  /* 0x0000006dde00720c */ /* 0x080fe40003f06270 */
[-C--:B------:R-:W-:Y:S02]  /*3090*/  ISETP.GE.AND P6, PT, R102, R109.reuse, PT ;  /* 0x0000006d6600720c */ /* 0x080fe40003fc6270 */
[----:B------:R-:W-:Y:S02]  /*30a0*/  VIADDMNMX R107, R22, 0x9, R239, PT ;  /* 0x00000009166b7846 */ /* 0x000fe400038001ef */
        /* <DEDUP_REMOVED lines=12> */
[----:B------:R-:W-:Y:S02]  /*3170*/  ISETP.GE.AND P0, PT, R32, R109, PT ;  /* 0x0000006d2000720c */ /* 0x000fe40003f06270 */
[-C--:B------:R-:W-:Y:S02]  /*3180*/  ISETP.GE.AND P6, PT, R102, R107.reuse, PT ;  /* 0x0000006b6600720c */ /* 0x080fe40003fc6270 */
        /* <DEDUP_REMOVED lines=21> */
.L_x_252:
[----:B------:R-:W1:Y:S01]  /*32e0*/  S2R R191, SR_TID.X ;  /* 0x0000000000bf7919 */ /* 0x000e620000002100 */
[C---:B------:R-:W-:Y:S01]  /*32f0*/  FMUL.FTZ R190, R236.reuse, 1.4426950216293334961 ;  /* 0x3fb8aa3becbe7820 */ /* 0x040fe20000410000 */
[C---:B------:R-:W-:Y:S01]  /*3300*/  FMUL.FTZ R192, R235.reuse, 1.4426950216293334961 ;  /* 0x3fb8aa3bebc07820 */ /* 0x040fe20000410000 */
[----:B------:R-:W-:Y:S02]  /*3310*/  FSETP.NEU.FTZ.AND P1, PT, R236, -INF , PT ;  /* 0xff800000ec00780b */ /* 0x000fe40003f3d000 */
[----:B------:R-:W-:Y:S02]  /*3320*/  FSETP.NEU.FTZ.AND P0, PT, R235, -INF , PT ;  /* 0xff800000eb00780b */ /* 0x000fe40003f1d000 */
[----:B------:R-:W-:Y:S02]  /*3330*/  FSEL R190, R190, RZ, P1 ;  /* 0x000000ffbebe7208 */ /* 0x000fe40000800000 */
[----:B------:R-:W-:Y:S02]  /*3340*/  FSEL R192, R192, RZ, P0 ;  /* 0x000000ffc0c07208 */ /* 0x000fe40000000000 */
[----:B------:R-:W-:Y:S01]  /*3350*/  MOV R245, 0x10 ;  /* 0x0000001000f57802 */ /* 0x000fe20000000f00 */
[--C-:B------:R-:W-:Y:S01]  /*3360*/  FFMA.FTZ R113, R5, UR6, -R190.reuse ;  /* 0x0000000605717c23 */ /* 0x100fe200080108be */
[----:B------:R-:W-:Y:S01]  /*3370*/  FFMA.FTZ R112, R4, UR6, -R190 ;  /* 0x0000000604707c23 */ /* 0x000fe200080108be */
[--C-:B------:R-:W-:Y:S01]  /*3380*/  FFMA.FTZ R114, R6, UR6, -R192.reuse ;  /* 0x0000000606727c23 */ /* 0x100fe200080108c0 */
[--C-:B------:R-:W-:Y:S01]  /*3390*/  FFMA.FTZ R115, R7, UR6, -R192.reuse ;  /* 0x0000000607737c23 */ /* 0x100fe200080108c0 */
[----:B------:R-:W-:Y:S01]  /*33a0*/  FFMA.FTZ R182, R10, UR6, -R192 ;  /* 0x000000060ab67c23 */ /* 0x000fe200080108c0 */
[--C-:B------:R-:W-:Y:S01]  /*33b0*/  FFMA.FTZ R180, R8, UR6, -R190.reuse ;  /* 0x0000000608b47c23 */ /* 0x100fe200080108be */
[----:B------:R-:W-:Y:S01]  /*33c0*/  FFMA.FTZ R181, R9, UR6, -R190 ;  /* 0x0000000609b57c23 */ /* 0x000fe200080108be */
[----:B------:R-:W-:Y:S01]  /*33d0*/  FFMA.FTZ R185, R11, UR6, -R192 ;  /* 0x000000060bb97c23 */ /* 0x000fe200080108c0 */
[----:B------:R-:W-:Y:S01]  /*33e0*/  MUFU.EX2 R112, R112 ;  /* 0x0000007000707308 */ /* 0x000fe20000000800 */
[--C-:B------:R-:W-:Y:S01]  /*33f0*/  FFMA.FTZ R186, R12, UR6, -R190.reuse ;  /* 0x000000060cba7c23 */ /* 0x100fe200080108be */
[----:B------:R-:W-:Y:S01]  /*3400*/  FFMA.FTZ R187, R13, UR6, -R190 ;  /* 0x000000060dbb7c23 */ /* 0x000fe200080108be */
[--C-:B------:R-:W-:Y:S07]  /*3410*/  FFMA.FTZ R188, R14, UR6, -R192.reuse ;  /* 0x000000060ebc7c23 */ /* 0x100fee00080108c0 */
[----:B------:R-:W2:Y:S01]  /*3420*/  MUFU.EX2 R113, R113 ;  /* 0x0000007100717308 */ /* 0x000ea20000000800 */
[----:B------:R-:W-:Y:S01]  /*3430*/  FFMA.FTZ R189, R15, UR6, -R192 ;  /* 0x000000060fbd7c23 */ /* 0x000fe200080108c0 */
[--C-:B------:R-:W-:Y:S01]  /*3440*/  FFMA.FTZ R250, R16, UR6, -R190.reuse ;  /* 0x0000000610fa7c23 */ /* 0x100fe200080108be */
[----:B------:R-:W-:Y:S07]  /*3450*/  FFMA.FTZ R251, R17, UR6, -R190 ;  /* 0x0000000611fb7c23 */ /* 0x000fee00080108be */
[----:B------:R-:W-:Y:S01]  /*3460*/  MUFU.EX2 R114, R114 ;  /* 0x0000007200727308 */ /* 0x000fe20000000800 */
[--C-:B------:R-:W-:Y:S01]  /*3470*/  FFMA.FTZ R195, R18, UR6, -R192.reuse ;  /* 0x0000000612c37c23 */ /* 0x100fe200080108c0 */
[----:B------:R-:W-:Y:S01]  /*3480*/  FFMA.FTZ R192, R19, UR6, -R192 ;  /* 0x0000000613c07c23 */ /* 0x000fe200080108c0 */
[----:B------:R-:W-:Y:S07]  /*3490*/  ISETP.GT.AND P1, PT, R240, R223, PT ;  /* 0x000000dff000720c */ /* 0x000fee0003f24270 */
[----:B------:R-:W3:Y:S10]  /*34a0*/  MUFU.EX2 R115, R115 ;  /* 0x0000007300737308 */ /* 0x000ef40000000800 */
[----:B------:R-:W-:Y:S10]  /*34b0*/  MUFU.EX2 R180, R180 ;  /* 0x000000b400b47308 */ /* 0x000ff40000000800 */
[----:B------:R-:W4:Y:S10]  /*34c0*/  MUFU.EX2 R181, R181 ;  /* 0x000000b500b57308 */ /* 0x000f340000000800 */
[----:B------:R-:W-:Y:S10]  /*34d0*/  MUFU.EX2 R182, R182 ;  /* 0x000000b600b67308 */ /* 0x000ff40000000800 */
[----:B------:R-:W4:Y:S10]  /*34e0*/  MUFU.EX2 R185, R185 ;  /* 0x000000b900b97308 */ /* 0x000f340000000800 */
[----:B------:R-:W-:Y:S10]  /*34f0*/  MUFU.EX2 R186, R186 ;  /* 0x000000ba00ba7308 */ /* 0x000ff40000000800 */
[----:B------:R-:W4:Y:S10]  /*3500*/  MUFU.EX2 R187, R187 ;  /* 0x000000bb00bb7308 */ /* 0x000f340000000800 */
[----:B------:R-:W-:Y:S10]  /*3510*/  MUFU.EX2 R188, R188 ;  /* 0x000000bc00bc7308 */ /* 0x000ff40000000800 */
[----:B------:R-:W4:Y:S10]  /*3520*/  MUFU.EX2 R189, R189 ;  /* 0x000000bd00bd7308 */ /* 0x000f340000000800 */
[----:B------:R4:W-:Y:S10]  /*3530*/  MUFU.EX2 R190, R250 ;  /* 0x000000fa00be7308 */ /* 0x0009f40000000800 */
[----:B------:R4:W-:Y:S10]  /*3540*/  MUFU.EX2 R194, R192 ;  /* 0x000000c000c27308 */ /* 0x0009f40000000800 */
[----:B------:R-:W-:Y:S01]  /*3550*/  MUFU.EX2 R195, R195 ;  /* 0x000000c300c37308 */ /* 0x000fe20000000800 */
[----:B-1----:R-:W-:Y:S02]  /*3560*/  LOP3.LUT P0, RZ, R191, 0x4, RZ, 0xc0, !PT ;  /* 0x00000004bfff7812 */ /* 0x002fe4000780c0ff */
[----:B--2---:R-:W-:Y:S07]  /*3570*/  F2FP.F16.F32.PACK_AB R7, R113, R112 ;  /* 0x000000707107723e */ /* 0x004fee00000000ff */
[----:B------:R-:W1:Y:S01]  /*3580*/  MUFU.EX2 R191, R251 ;  /* 0x000000fb00bf7308 */ /* 0x000e620000000800 */
[----:B---3--:R-:W-:Y:S02]  /*3590*/  F2FP.F16.F32.PACK_AB R5, R115, R114 ;  /* 0x000000727305723e */ /* 0x008fe400000000ff */
[----:B------:R-:W-:Y:S01]  /*35a0*/  SEL R245, R245, 0xfffffff0, !P0 ;  /* 0xfffffff0f5f57807 */ /* 0x000fe20004000000 */
[----:B------:R-:W-:Y:S01]  /*35b0*/  STS [R220], R7 ;  /* 0x00000007dc007388 */ /* 0x000fe20000000800 */
[----:B----4-:R-:W-:Y:S02]  /*35c0*/  F2FP.F16.F32.PACK_AB R10, R181, R180 ;  /* 0x000000b4b50a723e */ /* 0x010fe400000000ff */
[-C--:B------:R-:W-:Y:S01]  /*35d0*/  IADD3 R193, PT, PT, R220, R245.reuse, RZ ;  /* 0x000000f5dcc17210 */ /* 0x080fe20007ffe0ff */
[----:B------:R-:W-:Y:S01]  /*35e0*/  STS [R220+0x400], R5 ;  /* 0x00040005dc007388 */ /* 0x000fe20000000800 */
[----:B------:R-:W-:Y:S02]  /*35f0*/  F2FP.F16.F32.PACK_AB R6, R185, R182 ;  /* 0x000000b6b906723e */ /* 0x000fe400000000ff */
[----:B------:R-:W-:Y:S01]  /*3600*/  F2FP.F16.F32.PACK_AB R252, R187, R186 ;  /* 0x000000babbfc723e */ /* 0x000fe200000000ff */
[----:B------:R-:W-:Y:S01]  /*3610*/  STS [R193], R10 ;  /* 0x0000000ac1007388 */ /* 0x000fe20000000800 */
[----:B------:R-:W-:Y:S02]  /*3620*/  F2FP.F16.F32.PACK_AB R250, R189, R188 ;  /* 0x000000bcbdfa723e */ /* 0x000fe400000000ff */
[----:B------:R-:W-:Y:S01]  /*3630*/  IADD3 R192, PT, PT, R243, R245, RZ ;  /* 0x000000f5f3c07210 */ /* 0x000fe20007ffe0ff */
[----:B------:R-:W-:Y:S01]  /*3640*/  STS [R193+0x400], R6 ;  /* 0x00040006c1007388 */ /* 0x000fe20000000800 */
[----:B-1----:R-:W-:Y:S02]  /*3650*/  F2FP.F16.F32.PACK_AB R251, R191, R190 ;  /* 0x000000bebffb723e */ /* 0x002fe400000000ff */
[----:B------:R-:W-:Y:S01]  /*3660*/  F2FP.F16.F32.PACK_AB R245, R194, R195 ;  /* 0x000000c3c2f5723e */ /* 0x000fe200000000ff */
        /* <DEDUP_REMOVED lines=109> */
.L_x_253:
        /* <DEDUP_REMOVED lines=79> */
.L_x_254:
        /* <DEDUP_REMOVED lines=48> */
[-C--:B------:R-:W-:Y:S03]  /*4530*/  HMMA.16816.F32 R28, R192, R102.reuse, R28 ;  /* 0x00000066c01c723c */ /* 0x080fe6000000181c */
[C---:B------:R-:W-:Y:S04]  /*4540*/  LEA R192, P0, R245.reuse, R190, 0x5 ;  /* 0x000000bef5c07211 */ /* 0x040fe800078028ff */
[C---:B------:R-:W-:Y:S01]  /*4550*/  LEA.HI.X.SX32 R193, R245.reuse, R191, 0x5, P0 ;  /* 0x000000bff5c17211 */ /* 0x040fe200000f2eff */
[----:B------:R-:W-:Y:S01]  /*4560*/  HMMA.16816.F32 R32, R184, R102, R32 ;  /* 0x00000066b820723c */ /* 0x000fe20000001820 */
[----:B------:R-:W1:Y:S03]  /*4570*/  LDSM.16.MT88.4 R100, [R210+0xf800] ;  /* 0x00f80000d264783b */ /* 0x000e660000004200 */
[C---:B------:R-:W-:Y:S04]  /*4580*/  LEA R186, P0, R245.reuse, R192, 0x5 ;  /* 0x000000c0f5ba7211 */ /* 0x040fe800078028ff */
[-C--:B--2---:R-:W-:Y:S05]  /*4590*/  HMMA.16816.F32 R4, R104, R108.reuse, R4 ;  /* 0x0000006c6804723c */ /* 0x084fea0000001804 */
[C---:B------:R-:W-:Y:S02]  /*45a0*/  LEA.HI.X.SX32 R187, R245.reuse, R193, 0x5, P0 ;  /* 0x000000c1f5bb7211 */ /* 0x040fe400000f2eff */
[C---:B------:R-:W-:Y:S01]  /*45b0*/  LEA R184, P0, R245.reuse, R186, 0x5 ;  /* 0x000000baf5b87211 */ /* 0x040fe200078028ff */
[C---:B------:R-:W-:Y:S04]  /*45c0*/  HMMA.16816.F32 R8, R112.reuse, R108, R8 ;  /* 0x0000006c7008723c */ /* 0x040fe80000001808 */
[C---:B------:R-:W-:Y:S04]  /*45d0*/  LEA.HI.X.SX32 R185, R245.reuse, R187, 0x5, P0 ;  /* 0x000000bbf5b97211 */ /* 0x040fe800000f2eff */
[-C--:B------:R-:W-:Y:S03]  /*45e0*/  HMMA.16816.F32 R12, R112, R110.reuse, R12 ;  /* 0x0000006e700c723c */ /* 0x080fe6000000180c */
[C---:B------:R-:W-:Y:S05]  /*45f0*/  IMAD.WIDE R194, R245.reuse, -0xc0, R184 ;  /* 0xffffff40f5c27825 */ /* 0x040fea00078e02b8 */
        /* <DEDUP_REMOVED lines=10> */
[----:B------:R-:W-:Y:S03]  /*46a0*/  LEA R114, P0, R245, R250, 0x5 ;  /* 0x000000faf5727211 */ /* 0x000fe600078028ff */
        /* <DEDUP_REMOVED lines=9> */
[C---:B------:R-:W-:Y:S03]  /*4740*/  LEA.HI.X.SX32 R103, R245.reuse, R113, 0x5, P0 ;  /* 0x00000071f5677211 */ /* 0x040fe600000f2eff */
[----:B------:R3:W-:Y:S01]  /*4750*/  REDG.E.ADD.F32.FTZ.RN.STRONG.GPU desc[UR20][R180.64], R5 ;  /* 0x00000005b40079a6 */ /* 0x0007e2000c12f314 */
[C---:B------:R-:W-:Y:S03]  /*4760*/  IMAD.WIDE R106, R245.reuse, -0xc0, R102 ;  /* 0xffffff40f56a7825 */ /* 0x040fe600078e0266 */
        /* <DEDUP_REMOVED lines=12> */
[----:B------:R-:W-:Y:S01]  /*4830*/  REDG.E.ADD.F32.FTZ.RN.STRONG.GPU desc[UR20][R194.64+0x80], R17 ;  /* 0x00008011c20079a6 */ /* 0x000fe2000c12f314 */
[C---:B------:R-:W-:Y:S02]  /*4840*/  LEA.HI.X.SX32 R181, R245.reuse, R5, 0x5, P0 ;  /* 0x00000005f5b57211 */ /* 0x040fe400000f2eff */
[C---:B------:R-:W-:Y:S01]  /*4850*/  LEA R100, P0, R245.reuse, R180, 0x5 ;  /* 0x000000b4f5647211 */ /* 0x040fe200078028ff */
[----:B------:R3:W-:Y:S03]  /*4860*/  REDG.E.ADD.F32.FTZ.RN.STRONG.GPU desc[UR20][R108.64+0x80], R18 ;  /* 0x000080126c0079a6 */ /* 0x0007e6000c12f314 */
[C---:B------:R-:W-:Y:S01]  /*4870*/  LEA.HI.X.SX32 R101, R245.reuse, R181, 0x5, P0 ;  /* 0x000000b5f5657211 */ /* 0x040fe200000f2eff */
[----:B------:R3:W-:Y:S01]  /*4880*/  REDG.E.ADD.F32.FTZ.RN.STRONG.GPU desc[UR20][R110.64+0x80], R19 ;  /* 0x000080136e0079a6 */ /* 0x0007e2000c12f314 */
[C---:B----4-:R-:W-:Y:S03]  /*4890*/  LEA R182, P0, R245.reuse, R100, 0x5 ;  /* 0x00000064f5b67211 */ /* 0x050fe600078028ff */
[----:B------:R-:W-:Y:S01]  /*48a0*/  REDG.E.ADD.F32.FTZ.RN.STRONG.GPU desc[UR20][R250.64+0x80], R12 ;  /* 0x0000800cfa0079a6 */ /* 0x000fe2000c12f314 */
[C---:B------:R-:W-:Y:S02]  /*48b0*/  LEA.HI.X.SX32 R183, R245.reuse, R101, 0x5, P0 ;  /* 0x00000065f5b77211 */ /* 0x040fe400000f2eff */
[C---:B------:R-:W-:Y:S01]  /*48c0*/  LEA R188, P0, R245.reuse, R182, 0x5 ;  /* 0x000000b6f5bc7211 */ /* 0x040fe200078028ff */
[----:B------:R-:W-:Y:S03]  /*48d0*/  REDG.E.ADD.F32.FTZ.RN.STRONG.GPU desc[UR20][R114.64+0x80], R13 ;  /* 0x0000800d720079a6 */ /* 0x000fe6000c12f314 */
[C---:B------:R-:W-:Y:S01]  /*48e0*/  LEA.HI.X.SX32 R189, R245.reuse, R183, 0x5, P0 ;  /* 0x000000b7f5bd7211 */ /* 0x040fe200000f2eff */
[----:B------:R-:W-:Y:S04]  /*48f0*/  REDG.E.ADD.F32.FTZ.RN.STRONG.GPU desc[UR20][R112.64+0x80], R14 ;  /* 0x0000800e700079a6 */ /* 0x000fe8000c12f314 */
        /* <DEDUP_REMOVED lines=23> */
[----:B------:R-:W-:Y:S03]  /*4a70*/  LEA.HI.X.SX32 R111, R245, R109, 0x5, P0 ;  /* 0x0000006df56f7211 */ /* 0x000fe600000f2eff */
        /* <DEDUP_REMOVED lines=178> */
[----:B------:R-:W-:Y:S01]  /*55a0*/  IMAD R28, R214, UR5, R31 ;  /* 0x00000005d61c7c24 */ /* 0x000fe2000f8e021f */
[----:B------:R-:W-:Y:S05]  /*55b0*/  BRA `(.L_x_257) ;  /* 0x0000000000147947 */ /* 0x000fea0003800000 */
.L_x_256:
[----:B------:R-:W2:Y:S01]  /*55c0*/  LDCU.64 UR10, c[0x0][0x5c0] ;  /* 0x0000b800ff0a77ac */ /* 0x000ea20008000a00 */
[----:B------:R-:W-:-:S05]  /*55d0*/  IADD3 R30, PT, PT, R241, R244, RZ ;  /* 0x000000f4f11e7210 */ /* 0x000fca0007ffe0ff */
[C---:B--2---:R-:W-:Y:S02]  /*55e0*/  IMAD R28, R30.reuse, UR11, RZ ;  /* 0x0000000b1e1c7c24 */ /* 0x044fe4000f8e02ff */
[----:B------:R-:W-:-:S05]  /*55f0*/  IMAD.WIDE.U32 R30, R30, UR10, RZ ;  /* 0x0000000a1e1e7c25 */ /* 0x000fca000f8e00ff */
[----:B------:R-:W-:Y:S02]  /*5600*/  IADD3 R28, PT, PT, R31, R28, RZ ;  /* 0x0000001c1f1c7210 */ /* 0x000fe40007ffe0ff */
.L_x_257:
[----:B------:R-:W-:Y:S05]  /*5610*/  @P0 BRA `(.L_x_258) ;  /* 0x0000000000280947 */ /* 0x000fea0003800000 */
[----:B------:R-:W2:Y:S01]  /*5620*/  LDCU.64 UR6, c[0x0][0x5c8] ;  /* 0x0000b900ff0677ac */ /* 0x000ea20008000a00 */
[----:B------:R-:W-:Y:S01]  /*5630*/  SHF.R.S32.HI R4, RZ, 0x1f, R241 ;  /* 0x0000001fff047819 */ /* 0x000fe200000114f1 */
        /* <DEDUP_REMOVED lines=8> */
.L_x_258:
[----:B------:R-:W2:Y:S01]  /*56c0*/  LDCU.64 UR6, c[0x0][0x5c8] ;  /* 0x0000b900ff0677ac */ /* 0x000ea20008000a00 */
[----:B-1----:R-:W-:-:S05]  /*56d0*/  IADD3 R40, PT, PT, R241, R244, RZ ;  /* 0x000000f4f1287210 */ /* 0x002fca0007ffe0ff */
[C---:B--2---:R-:W-:Y:S02]  /*56e0*/  IMAD R38, R40.reuse, UR7, RZ ;  /* 0x0000000728267c24 */ /* 0x044fe4000f8e02ff */
[----:B------:R-:W-:-:S05]  /*56f0*/  IMAD.WIDE.U32 R40, R40, UR6, RZ ;  /* 0x0000000628287c25 */ /* 0x000fca000f8e00ff */
[----:B------:R-:W-:-:S07]  /*5700*/  IADD3 R38, PT, PT, R41, R38, RZ ;  /* 0x0000002629267210 */ /* 0x000fce0007ffe0ff */
.L_x_259:
[----:B------:R-:W-:Y:S01]  /*5710*/  BAR.SYNC.DEFER_BLOCKING 0x0 ;  /* 0x0000000000007b1d */ /* 0x000fe20000010000 */
[----:B------:R-:W-:Y:S01]  /*5720*/  IMAD.SHL.U32 R36, R218, 0x40, RZ ;  /* 0x00000040da247824 */ /* 0x000fe200078e00ff */
[----:B------:R-:W-:-:S03]  /*5730*/  LOP3.LUT R42, R216, 0x38, RZ, 0xc0, !PT ;  /* 0x00000038d82a7812 */ /* 0x000fc600078ec0ff */
[----:B------:R-:W-:Y:S01]  /*5740*/  IMAD.WIDE.U32 R32, R36, UR10, RZ ;  /* 0x0000000a24207c25 */ /* 0x000fe2000f8e00ff */
[----:B------:R-:W-:Y:S01]  /*5750*/  SHF.R.S32.HI R37, RZ, 0x1f, R36 ;  /* 0x0000001fff257819 */ /* 0x000fe20000011424 */
[----:B------:R-:W1:Y:S01]  /*5760*/  LDCU.64 UR4, c[0x0][0x5d8] ;  /* 0x0000bb00ff0477ac */ /* 0x000e620008000a00 */
[----:B------:R-:W-:Y:S01]  /*5770*/  BSSY.RECONVERGENT B0, `(.L_x_260) ;  /* 0x0000021000007945 */ /* 0x000fe20003800200 */
[----:B------:R-:W-:Y:S01]  /*5780*/  LOP3.LUT R31, R32, 0x38, R216, 0xf8, !PT ;  /* 0x00000038201f7812 */ /* 0x000fe200078ef8d8 */
[----:B------:R-:W-:Y:S02]  /*5790*/  IMAD.SHL.U32 R32, R218, 0x40, RZ ;  /* 0x00000040da207824 */ /* 0x000fe400078e00ff */
[----:B------:R-:W-:Y:S01]  /*57a0*/  IMAD R29, R37, UR10, RZ ;  /* 0x0000000a251d7c24 */ /* 0x000fe2000f8e02ff */
[----:B------:R-:W-:Y:S01]  /*57b0*/  IADD3 R46, P0, PT, R30, R31, RZ ;  /* 0x0000001f1e2e7210 */ /* 0x000fe20007f1e0ff */
[----:B------:R-:W-:Y:S01]  /*57c0*/  VIADD R30, R217, 0x20 ;  /* 0x00000020d91e7836 */ /* 0x000fe20000000000 */
[----:B------:R-:W-:Y:S01]  /*57d0*/  IADD3 R32, PT, PT, -R32, R239, RZ ;  /* 0x000000ef20207210 */ /* 0x000fe20007ffe1ff */
[----:B------:R-:W-:-:S03]  /*57e0*/  IMAD R29, R36, UR11, R29 ;  /* 0x0000000b241d7c24 */ /* 0x000fc6000f8e021d */
[CC--:B------:R-:W-:Y:S02]  /*57f0*/  ISETP.GE.AND P1, PT, R217.reuse, R32.reuse, PT ;  /* 0x00000020d900720c */ /* 0x0c0fe40003f26270 */
[----:B------:R-:W-:Y:S01]  /*5800*/  IADD3.X R47, PT, PT, R28, R33, R29, P0, !PT ;  /* 0x000000211c2f7210 */ /* 0x000fe200007fe41d */
[----:B------:R2:W3:Y:S01]  /*5810*/  LDS.128 R24, [R221+0xd000] ;  /* 0x00d00000dd187984 */ /* 0x0004e20000000c00 */
[----:B------:R-:W-:Y:S01]  /*5820*/  IADD3 R41, P0, PT, R217, 0x20, RZ ;  /* 0x00000020d9297810 */ /* 0x000fe20007f1e0ff */
[C---:B-1----:R-:W-:Y:S02]  /*5830*/  IMAD.WIDE.U32 R46, R211.reuse, UR4, R46 ;  /* 0x00000004d32e7c25 */ /* 0x042fe4000f8e002e */
[----:B------:R2:W1:Y:S01]  /*5840*/  LDS.128 R20, [R221+0xf000] ;  /* 0x00f00000dd147984 */ /* 0x0004620000000c00 */
[----:B------:R-:W-:Y:S01]  /*5850*/  ISETP.GE.AND P2, PT, R30, R32, PT ;  /* 0x000000201e00720c */ /* 0x000fe20003f46270 */
[----:B------:R-:W-:Y:S02]  /*5860*/  IMAD R43, R211, UR5, R47 ;  /* 0x00000005d32b7c24 */ /* 0x000fe4000f8e022f */
[----:B------:R2:W4:Y:S01]  /*5870*/  LDS.128 R16, [R221+0x10000] ;  /* 0x01000000dd107984 */ /* 0x0005220000000c00 */
[----:B------:R-:W-:-:S03]  /*5880*/  IADD3.X R39, PT, PT, RZ, RZ, RZ, P0, !PT ;  /* 0x000000ffff277210 */ /* 0x000fc600007fe4ff */
[----:B------:R2:W1:Y:S04]  /*5890*/  LDS.128 R12, [R221+0x11000] ;  /* 0x01100000dd0c7984 */ /* 0x0004680000000c00 */
[----:B------:R2:W1:Y:S04]  /*58a0*/  LDS.128 R8, [R221+0x12000] ;  /* 0x01200000dd087984 */ /* 0x0004680000000c00 */
[----:B------:R2:W1:Y:S01]  /*58b0*/  LDS.128 R4, [R221+0x13000] ;  /* 0x01300000dd047984 */ /* 0x0004620000000c00 */
[----:B------:R-:W-:Y:S05]  /*58c0*/  @P1 BRA `(.L_x_261) ;  /* 0x00000000002c1947 */ /* 0x000fea0003800000 */
[----:B------:R-:W3:Y:S01]  /*58d0*/  LDS.128 R28, [R221+0xc000] ;  /* 0x00c00000dd1c7984 */ /* 0x000ee20000000c00 */
[----:B------:R-:W2:Y:S01]  /*58e0*/  LDCU.64 UR4, c[0x0][0x560] ;  /* 0x0000ac00ff0477ac */ /* 0x000ea20008000a00 */
[----:B------:R-:W-:Y:S02]  /*58f0*/  MOV R44, R46 ;  /* 0x0000002e002c7202 */ /* 0x000fe40000000f00 */
[----:B------:R-:W4:Y:S01]  /*5900*/  LDS.128 R32, [R221+0xe000] ;  /* 0x00e00000dd207984 */ /* 0x000f220000000c00 */
[----:B------:R-:W-:-:S03]  /*5910*/  MOV R45, R43 ;  /* 0x0000002b002d7202 */ /* 0x000fc60000000f00 */
[----:B------:R-:W-:-:S04]  /*5920*/  IMAD.WIDE.U32 R48, R217, UR10, R44 ;  /* 0x0000000ad9307c25 */ /* 0x000fc8000f8e002c */
[----:B------:R-:W-:Y:S01]  /*5930*/  IMAD R44, R217, UR11, R49 ;  /* 0x0000000bd92c7c24 */ /* 0x000fe2000f8e0231 */
[----:B--2---:R-:W-:-:S04]  /*5940*/  LEA R50, P0, R48, UR4, 0x1 ;  /* 0x0000000430327c11 */ /* 0x004fc8000f8008ff */
[----:B------:R-:W-:-:S05]  /*5950*/  LEA.HI.X R51, R48, UR5, R44, 0x1, P0 ;  /* 0x0000000530337c11 */ /* 0x000fca00080f0c2c */
[----:B---3--:R2:W-:Y:S04]  /*5960*/  STG.E.128 desc[UR20][R50.64], R28 ;  /* 0x0000001c32007986 */ /* 0x0085e8000c101d14 */
[----:B----4-:R2:W-:Y:S02]  /*5970*/  STG.E.128 desc[UR20][R50.64+0x80], R32 ;  /* 0x0000802032007986 */ /* 0x0105e4000c101d14 */
.L_x_261:
[----:B------:R-:W-:Y:S05]  /*5980*/  BSYNC.RECONVERGENT B0 ;  /* 0x0000000000007941 */ /* 0x000fea0003800200 */
.L_x_260:
[----:B------:R-:W-:Y:S04]  /*5990*/  BSSY.RECONVERGENT B0, `(.L_x_262) ;  /* 0x000000d000007945 */ /* 0x000fe80003800200 */
[----:B------:R-:W-:Y:S05]  /*59a0*/  @P2 BRA `(.L_x_263) ;  /* 0x00000000002c2947 */ /* 0x000fea0003800000 */
[----:B------:R-:W3:Y:S01]  /*59b0*/  LDCU.64 UR4, c[0x0][0x560] ;  /* 0x0000ac00ff0477ac */ /* 0x000ee20008000a00 */
[----:B--2---:R-:W-:Y:S01]  /*59c0*/  MOV R30, R46 ;  /* 0x0000002e001e7202 */ /* 0x004fe20000000f00 */
[----:B------:R-:W-:Y:S01]  /*59d0*/  IMAD R28, R39, UR10, RZ ;  /* 0x0000000a271c7c24 */ /* 0x000fe2000f8e02ff */
[----:B------:R-:W-:-:S03]  /*59e0*/  MOV R31, R43 ;  /* 0x0000002b001f7202 */ /* 0x000fc60000000f00 */
[C---:B------:R-:W-:Y:S02]  /*59f0*/  IMAD R28, R41.reuse, UR11, R28 ;  /* 0x0000000b291c7c24 */ /* 0x040fe4000f8e021c */
[----:B------:R-:W-:-:S05]  /*5a00*/  IMAD.WIDE.U32 R30, R41, UR10, R30 ;  /* 0x0000000a291e7c25 */ /* 0x000fca000f8e001e */
[----:B------:R-:W-:Y:S02]  /*5a10*/  IADD3 R28, PT, PT, R28, R31, RZ ;  /* 0x0000001f1c1c7210 */ /* 0x000fe40007ffe0ff */
[----:B---3--:R-:W-:-:S04]  /*5a20*/  LEA R32, P0, R30, UR4, 0x1 ;  /* 0x000000041e207c11 */ /* 0x008fc8000f8008ff */
[----:B------:R-:W-:-:S05]  /*5a30*/  LEA.HI.X R33, R30, UR5, R28, 0x1, P0 ;  /* 0x000000051e217c11 */ /* 0x000fca00080f0c1c */
[----:B------:R2:W-:Y:S04]  /*5a40*/  STG.E.128 desc[UR20][R32.64], R24 ;  /* 0x0000001820007986 */ /* 0x0005e8000c101d14 */
[----:B-1----:R2:W-:Y:S02]  /*5a50*/  STG.E.128 desc[UR20][R32.64+0x80], R20 ;  /* 0x0000801420007986 */ /* 0x0025e4000c101d14 */
.L_x_263:
[----:B------:R-:W-:Y:S05]  /*5a60*/  BSYNC.RECONVERGENT B0 ;  /* 0x0000000000007941 */ /* 0x000fea0003800200 */
.L_x_262:
[----:B------:R-:W-:Y:S01]  /*5a70*/  MOV R43, RZ ;  /* 0x000000ff002b7202 */ /* 0x000fe20000000f00 */
[----:B------:R-:W3:Y:S01]  /*5a80*/  LDCU.64 UR4, c[0x0][0x5e0] ;  /* 0x0000bc00ff0477ac */ /* 0x000ee20008000a00 */
[----:B------:R-:W-:Y:S01]  /*5a90*/  IMAD R37, R37, UR6, RZ ;  /* 0x0000000625257c24 */ /* 0x000fe2000f8e02ff */
[----:B------:R-:W-:Y:S01]  /*5aa0*/  BSSY.RECONVERGENT B0, `(.L_x_264) ;  /* 0x0000010000007945 */ /* 0x000fe20003800200 */
[----:B------:R-:W-:-:S04]  /*5ab0*/  IMAD.WIDE.U32 R42, R36, UR6, R42 ;  /* 0x00000006242a7c25 */ /* 0x000fc8000f8e002a */
[----:B------:R-:W-:Y:S01]  /*5ac0*/  IMAD R37, R36, UR7, R37 ;  /* 0x0000000724257c24 */ /* 0x000fe2000f8e0225 */
[----:B-12---:R-:W-:-:S04]  /*5ad0*/  IADD3 R22, P0, PT, R40, R42, RZ ;  /* 0x0000002a28167210 */ /* 0x006fc80007f1e0ff */
[----:B------:R-:W-:-:S03]  /*5ae0*/  IADD3.X R23, PT, PT, R38, R43, R37, P0, !PT ;  /* 0x0000002b26177210 */ /* 0x000fc600007fe425 */
[----:B---3--:R-:W-:-:S04]  /*5af0*/  IMAD.WIDE.U32 R22, R211, UR4, R22 ;  /* 0x00000004d3167c25 */ /* 0x008fc8000f8e0016 */
[----:B------:R-:W-:Y:S01]  /*5b00*/  IMAD R21, R211, UR5, R23 ;  /* 0x00000005d3157c24 */ /* 0x000fe2000f8e0217 */
[----:B------:R-:W-:Y:S06]  /*5b10*/  @P1 BRA `(.L_x_265) ;  /* 0x0000000000201947 */ /* 0x000fec0003800000 */
[----:B------:R-:W1:Y:S01]  /*5b20*/  LDCU.64 UR4, c[0x0][0x568] ;  /* 0x0000ad00ff0477ac */ /* 0x000e620008000a00 */
[----:B------:R-:W-:-:S05]  /*5b30*/  MOV R20, R22 ;  /* 0x0000001600147202 */ /* 0x000fca0000000f00 */
[----:B------:R-:W-:-:S04]  /*5b40*/  IMAD.WIDE.U32 R24, R217, UR6, R20 ;  /* 0x00000006d9187c25 */ /* 0x000fc8000f8e0014 */
[----:B------:R-:W-:Y:S01]  /*5b50*/  IMAD R20, R217, UR7, R25 ;  /* 0x00000007d9147c24 */ /* 0x000fe2000f8e0219 */
[----:B-1----:R-:W-:-:S04]  /*5b60*/  LEA R26, P0, R24, UR4, 0x1 ;  /* 0x00000004181a7c11 */ /* 0x002fc8000f8008ff */
[----:B------:R-:W-:-:S05]  /*5b70*/  LEA.HI.X R27, R24, UR5, R20, 0x1, P0 ;  /* 0x00000005181b7c11 */ /* 0x000fca00080f0c14 */
[----:B----4-:R1:W-:Y:S04]  /*5b80*/  STG.E.128 desc[UR20][R26.64], R16 ;  /* 0x000000101a007986 */ /* 0x0103e8000c101d14 */
[----:B------:R1:W-:Y:S02]  /*5b90*/  STG.E.128 desc[UR20][R26.64+0x80], R8 ;  /* 0x000080081a007986 */ /* 0x0003e4000c101d14 */
.L_x_265:
[----:B------:R-:W-:Y:S05]  /*5ba0*/  BSYNC.RECONVERGENT B0 ;  /* 0x0000000000007941 */ /* 0x000fea0003800200 */
.L_x_264:
[----:B------:R-:W-:Y:S05]  /*5bb0*/  @P2 BRA `(.L_x_250) ;  /* 0x0000000000282947 */ /* 0x000fea0003800000 */
[----:B------:R-:W4:Y:S01]  /*5bc0*/  LDCU.64 UR4, c[0x0][0x568] ;  /* 0x0000ad00ff0477ac */ /* 0x000f220008000a00 */
[----:B------:R-:W-:Y:S01]  /*5bd0*/  MOV R20, R22 ;  /* 0x0000001600147202 */ /* 0x000fe20000000f00 */
[----:B-1----:R-:W-:-:S04]  /*5be0*/  IMAD R8, R39, UR6, RZ ;  /* 0x0000000627087c24 */ /* 0x002fc8000f8e02ff */
[----:B------:R-:W-:-:S04]  /*5bf0*/  IMAD.WIDE.U32 R10, R41, UR6, R20 ;  /* 0x00000006290a7c25 */ /* 0x000fc8000f8e0014 */
[----:B------:R-:W-:-:S05]  /*5c00*/  IMAD R8, R41, UR7, R8 ;  /* 0x0000000729087c24 */ /* 0x000fca000f8e0208 */
[----:B------:R-:W-:Y:S02]  /*5c10*/  IADD3 R8, PT, PT, R8, R11, RZ ;  /* 0x0000000b08087210 */ /* 0x000fe40007ffe0ff */
[----:B----4-:R-:W-:-:S04]  /*5c20*/  LEA R16, P0, R10, UR4, 0x1 ;  /* 0x000000040a107c11 */ /* 0x010fc8000f8008ff */
[----:B------:R-:W-:-:S05]  /*5c30*/  LEA.HI.X R17, R10, UR5, R8, 0x1, P0 ;  /* 0x000000050a117c11 */ /* 0x000fca00080f0c08 */
[----:B------:R2:W-:Y:S04]  /*5c40*/  STG.E.128 desc[UR20][R16.64], R12 ;  /* 0x0000000c10007986 */ /* 0x0005e8000c101d14 */
[----:B------:R2:W-:Y:S02]  /*5c50*/  STG.E.128 desc[UR20][R16.64+0x80], R4 ;  /* 0x0000800410007986 */ /* 0x0005e4000c101d14 */
.L_x_250:
[----:B------:R-:W-:Y:S05]  /*5c60*/  BSYNC.RECONVERGENT B1 ;  /* 0x0000000000017941 */ /* 0x000fea0003800200 */
.L_x_228:
[----:B------:R-:W3:Y:S01]  /*5c70*/  LDCU UR5, c[0x0][0x438] ;  /* 0x00008700ff0577ac */ /* 0x000ee20008000800 */
[----:B--2---:R-:W2:Y:S08]  /*5c80*/  LDC R5, c[0x0][0x370] ;  /* 0x0000dc00ff057b82 */ /* 0x004eb00000000800 */
[----:B-1----:R-:W1:Y:S01]  /*5c90*/  LDC R10, c[0x0][0x438] ;  /* 0x00010e00ff0a7b82 */ /* 0x002e620000000800 */
[----:B---3--:R-:W-:-:S04]  /*5ca0*/  UIADD3 UR5, UPT, UPT, UR5, 0x3f, URZ ;  /* 0x0000003f05057890 */ /* 0x008fc8000fffe0ff */
[----:B------:R-:W-:Y:S01]  /*5cb0*/  USHF.R.S32.HI UR4, URZ, 0x1f, UR5 ;  /* 0x0000001fff047899 */ /* 0x000fe20008011405 */
[----:B--2---:R-:W-:-:S03]  /*5cc0*/  IADD3 R218, PT, PT, R5, R218, RZ ;  /* 0x000000da05da7210 */ /* 0x004fc60007ffe0ff */
[----:B------:R-:W-:-:S04]  /*5cd0*/  ULEA.HI UR4, UR4, UR5, URZ, 0x6 ;  /* 0x0000000504047291 */ /* 0x000fc8000f8f30ff */
[----:B------:R-:W-:-:S06]  /*5ce0*/  USHF.R.S32.HI UR4, URZ, 0x6, UR4 ;  /* 0x00000006ff047899 */ /* 0x000fcc0008011404 */
[----:B------:R-:W-:-:S13]  /*5cf0*/  ISETP.GE.AND P0, PT, R218, UR4, PT ;  /* 0x00000004da007c0c */ /* 0x000fda000bf06270 */
[----:B-1----:R-:W-:Y:S05]  /*5d00*/  @!P0 BRA `(.L_x_266) ;  /* 0xffffffa800388947 */ /* 0x002fea000383ffff */
[----:B------:R-:W-:Y:S05]  /*5d10*/  EXIT ;  /* 0x000000000000794d */ /* 0x000fea0003800000 */
.L_x_267:
        /* <DEDUP_REMOVED lines=14> */
.L_x_2416:


//--------------------- .text._ZN5flash44flash_bwd_dq_dk_dv_loop_seqk_parallel_kernelI23Flash_bwd_kernel_traitsILi128ELi64ELi64ELi8ELi4ELi2ELi2ELb1ELb0EN7cutlass6half_tE19Flash_kernel_traitsILi128ELi64ELi64ELi8ES3_EELb0ELb0ELb1ELb1ELb0ELb0ELb0EEEvNS_16Flash_bwd_paramsE --------------------------
	.section	.text._ZN5flash44flash_bwd_dq_dk_dv_loop_seqk_parallel_kernelI23Flash_bwd_kernel_traitsILi128ELi64ELi64ELi8ELi4ELi2ELi2ELb1ELb0EN7cutlass6half_tE19Flash_kernel_traitsILi128ELi64ELi64ELi8ES3_EELb0ELb0ELb1ELb1ELb0ELb0ELb0EEEvNS_16Flash_bwd_paramsE,"ax",@progbits
	.align	128
        .global         _ZN5flash44flash_bwd_dq_dk_dv_loop_seqk_parallel_kernelI23Flash_bwd_kernel_traitsILi128ELi64ELi64ELi8ELi4ELi2ELi2ELb1ELb0EN7cutlass6half_tE19Flash_kernel_traitsILi128ELi64ELi64ELi8ES3_EELb0ELb0ELb1ELb1ELb0ELb0ELb0EEEvNS_16Flash_bwd_paramsE
        .type           _ZN5flash44flash_bwd_dq_dk_dv_loop_seqk_parallel_kernelI23Flash_bwd_kernel_traitsILi128ELi64ELi64ELi8ELi4ELi2ELi2ELb1ELb0EN7cutlass6half_tE19Flash_kernel_traitsILi128ELi64ELi64ELi8ES3_EELb0ELb0ELb1ELb1ELb0ELb0ELb0EEEvNS_16Flash_bwd_paramsE,@function
        .size           _ZN5flash44flash_bwd_dq_dk_dv_loop_seqk_parallel_kernelI23Flash_bwd_kernel_traitsILi128ELi64ELi64ELi8ELi4ELi2ELi2ELb1ELb0EN7cutlass6half_tE19Flash_kernel_traitsILi128ELi64ELi64ELi8ES3_EELb0ELb0ELb1ELb1ELb0ELb0ELb0EEEvNS_16Flash_bwd_paramsE,(.L_x_2417 - _ZN5flash44flash_bwd_dq_dk_dv_loop_seqk_parallel_kernelI23Flash_bwd_kernel_traitsILi128ELi64ELi64ELi8ELi4ELi2ELi2ELb1ELb0EN7cutlass6half_tE19Flash_kernel_traitsILi128ELi64ELi64ELi8ES3_EELb0ELb0ELb1ELb1ELb0ELb0ELb0EEEvNS_16Flash_bwd_paramsE)
        .other          _ZN5flash44flash_bwd_dq_dk_dv_loop_seqk_parallel_kernelI23Flash_bwd_kernel_traitsILi128ELi64ELi64ELi8ELi4ELi2ELi2ELb1ELb0EN7cutlass6half_tE19Flash_kernel_traitsILi128ELi64ELi64ELi8ES3_EELb0ELb0ELb1ELb1ELb0ELb0ELb0EEEvNS_16Flash_bwd_paramsE,@"STO_CUDA_ENTRY STV_DEFAULT"
_ZN5flash44flash_bwd_dq_dk_dv_loop_seqk_parallel_kernelI23Flash_bwd_kernel_traitsILi128ELi64ELi64ELi8ELi4ELi2ELi2ELb1ELb0EN7cutlass6half_tE19Flash_kernel_traitsILi128ELi64ELi64ELi8ES3_EELb0ELb0ELb1ELb1ELb0ELb0ELb0EEEvNS_16Flash_bwd_paramsE:
.text._ZN5flash44flash_bwd_dq_dk_dv_loop_seqk_parallel_kernelI23Flash_bwd_kernel_traitsILi128ELi64ELi64ELi8ELi4ELi2ELi2ELb1ELb0EN7cutlass6half_tE19Flash_kernel_traitsILi128ELi64ELi64ELi8ES3_EELb0ELb0ELb1ELb1ELb0ELb0ELb0EEEvNS_16Flash_bwd_paramsE:
        /* <DEDUP_REMOVED lines=23> */
[----:B--2---:R-:W-:-:S04]  /*0170*/  ULEA UR6, UR6, UR5, 0x18 ;  /* 0x0000000506067291 */ /* 0x004fc8000f8ec0ff */
        /* <DEDUP_REMOVED lines=10> */
[----:B------:R-:W-:Y:S02]  /*0220*/  LOP3.LUT R216, R3, 0x20, R0, 0x78, !PT ;  /* 0x0000002003d87812 */ /* 0x000fe400078e7800 */
[--C-:B------:R-:W-:Y:S02]  /*0230*/  LOP3.LUT R3, R2, 0x3800, R7.reuse, 0xf8, !PT ;  /* 0x0000380002037812 */ /* 0x100fe400078ef807 */
[----:B------:R-:W-:Y:S02]  /*0240*/  LOP3.LUT R216, R216, 0x1c0, R7, 0xf8, !PT ;  /* 0x000001c0d8d87812 */ /* 0x000fe400078ef807 */
[----:B------:R-:W-:Y:S02]  /*0250*/  LOP3.LUT R7, R7, 0x1c0, RZ, 0xc0, !PT ;  /* 0x000001c007077812 */ /* 0x000fe400078ec0ff */
[----:B------:R-:W-:Y:S02]  /*0260*/  SHF.R.U32.HI R9, RZ, 0x1, R11 ;  /* 0x00000001ff097819 */ /* 0x000fe4000001160b */
[----:B------:R-:W-:-:S02]  /*0270*/  LOP3.LUT R14, R6, 0xc00, RZ, 0xc0, !PT ;  /* 0x00000c00060e7812 */ /* 0x000fc400078ec0ff */
[----:B------:R-:W-:Y:S02]  /*0280*/  LOP3.LUT R8, R6, 0x400, RZ, 0xc0, !PT ;  /* 0x0000040006087812 */ /* 0x000fe400078ec0ff */
[----:B------:R-:W-:Y:S02]  /*0290*/  LOP3.LUT R12, R7, 0x18, R210, 0xf8, !PT ;  /* 0x00000018070c7812 */ /* 0x000fe400078ef8d2 */
[----:B------:R-:W-:Y:S02]  /*02a0*/  LOP3.LUT R207, R9, 0x30, RZ, 0xc0, !PT ;  /* 0x0000003009cf7812 */ /* 0x000fe400078ec0ff */
[--C-:B------:R-:W-:Y:S02]  /*02b0*/  LOP3.LUT R7, R14, 0x6, R5.reuse, 0xf8, !PT ;  /* 0x000000060e077812 */ /* 0x100fe400078ef805 */
[--C-:B------:R-:W-:Y:S02]  /*02c0*/  LOP3.LUT R8, R8, 0x6, R5.reuse, 0xf8, !PT ;  /* 0x0000000608087812 */ /* 0x100fe400078ef805 */
[----:B------:R-:W-:-:S02]  /*02d0*/  LOP3.LUT R215, R12, 0x38, R5, 0x78, !PT ;  /* 0x000000380cd77812 */ /* 0x000fc400078e7805 */
[----:B------:R-:W-:Y:S02]  /*02e0*/  LOP3.LUT R5, R5, 0x20, RZ, 0xc0, !PT ;  /* 0x0000002005057812 */ /* 0x000fe400078ec0ff */
[----:B------:R-:W-:Y:S01]  /*02f0*/  LOP3.LUT R207, R207, 0x7, R0, 0xf8, !PT ;  /* 0x00000007cfcf7812 */ /* 0x000fe200078ef800 */
[----:B------:R-:W-:Y:S01]  /*0300*/  IMAD.SHL.U32 R0, R11, 0x40, RZ ;  /* 0x000000400b007824 */ /* 0x000fe200078e00ff */
[----:B------:R-:W-:Y:S02]  /*0310*/  LOP3.LUT R5, R5, 0x18, R210, 0xf8, !PT ;  /* 0x0000001805057812 */ /* 0x000fe400078ef8d2 */
[----:B------:R-:W-:Y:S02]  /*0320*/  LOP3.LUT R215, R8, R215, RZ, 0xfc, !PT ;  /* 0x000000d708d77212 */ /* 0x000fe400078efcff */
[----:B------:R-:W-:Y:S02]  /*0330*/  LOP3.LUT R8, R5, 0x1c0, R0, 0xf8, !PT ;  /* 0x000001c005087812 */ /* 0x000fe400078ef800 */
[----:B------:R-:W-:-:S02]  /*0340*/  LOP3.LUT R10, R0, 0x1c0, RZ, 0xc0, !PT ;  /* 0x000001c0000a7812 */ /* 0x000fc400078ec0ff */
[--C-:B------:R-:W-:Y:S02]  /*0350*/  LOP3.LUT R203, R8, 0x38, R209.reuse, 0x78, !PT ;  /* 0x0000003808cb7812 */ /* 0x100fe400078e78d1 */
[----:B------:R-:W-:Y:S02]  /*0360*/  LOP3.LUT R10, R10, 0x38, R209, 0xf8, !PT ;  /* 0x000000380a0a7812 */ /* 0x000fe400078ef8d1 */
[----:B------:R-:W-:Y:S02]  /*0370*/  LOP3.LUT R4, R9, 0x10, RZ, 0xc0, !PT ;  /* 0x0000001009047812 */ /* 0x000fe400078ec0ff */
[----:B------:R-:W-:Y:S02]  /*0380*/  LOP3.LUT R197, R0, 0x200, RZ, 0xc0, !PT ;  /* 0x0000020000c57812 */ /* 0x000fe400078ec0ff */
[----:B------:R-:W-:Y:S02]  /*0390*/  LOP3.LUT R203, R203, 0x200, R0, 0xf8, !PT ;  /* 0x00000200cbcb7812 */ /* 0x000fe400078ef800 */
[----:B------:R-:W-:Y:S01]  /*03a0*/  LOP3.LUT R200, R10, 0x8, R11, 0x78, !PT ;  /* 0x000000080ac87812 */ /* 0x000fe200078e780b */
[----:B------:R-:W1:Y:S01]  /*03b0*/  LDC R0, c[0x0][0x438] ;  /* 0x00010e00ff007b82 */ /* 0x000e620000000800 */
[----:B------:R-:W-:-:S02]  /*03c0*/  R2P PR, R11, 0xe ;  /* 0x0000000e0b007804 */ /* 0x000fc40000000000 */
[----:B------:R-:W-:Y:S02]  /*03d0*/  LOP3.LUT R199, R4, 0x8, R11, 0xf8, !PT ;  /* 0x0000000804c77812 */ /* 0x000fe400078ef80b */
[----:B------:R-:W-:Y:S02]  /*03e0*/  LOP3.LUT R200, R3, R200, RZ, 0xfc, !PT ;  /* 0x000000c803c87212 */ /* 0x000fe400078efcff */
[----:B------:R-:W-:Y:S02]  /*03f0*/  LOP3.LUT R4, R10, 0x8, R9, 0x78, !PT ;  /* 0x000000080a047812 */ /* 0x000fe400078e7809 */
[----:B------:R-:W-:Y:S02]  /*0400*/  LOP3.LUT R3, R197, 0xc00, R6, 0xf8, !PT ;  /* 0x00000c00c5037812 */ /* 0x000fe400078ef806 */
[----:B------:R-:W-:Y:S02]  /*0410*/  LOP3.LUT R216, R7, R216, RZ, 0xfc, !PT ;  /* 0x000000d807d87212 */ /* 0x000fe400078efcff */
[----:B------:R-:W-:-:S02]  /*0420*/  LOP3.LUT R199, R199, R10, RZ, 0x3c, !PT ;  /* 0x0000000ac7c77212 */ /* 0x000fc400078e3cff */
[----:B------:R-:W-:Y:S02]  /*0430*/  LOP3.LUT R2, R209, 0x1f8, RZ, 0xc0, !PT ;  /* 0x000001f8d1027812 */ /* 0x000fe400078ec0ff */
[----:B------:R-:W-:Y:S01]  /*0440*/  LOP3.LUT R204, R3, R4, RZ, 0xfc, !PT ;  /* 0x0000000403cc7212 */ /* 0x000fe200078efcff */
[----:B------:R-:W-:Y:S01]  /*0450*/  IMAD.MOV.U32 R3, RZ, RZ, 0x10 ;  /* 0x00000010ff037424 */ /* 0x000fe200078e00ff */
[----:B------:R-:W-:Y:S02]  /*0460*/  LEA R216, R216, UR5, 0x1 ;  /* 0x00000005d8d87c11 */ /* 0x000fe4000f8e08ff */
[--C-:B------:R-:W-:Y:S02]  /*0470*/  LOP3.LUT R199, R199, 0x200, R6.reuse, 0xf8, !PT ;  /* 0x00000200c7c77812 */ /* 0x100fe400078ef806 */
[----:B------:R-:W-:Y:S01]  /*0480*/  LOP3.LUT R2, R2, 0x38, R11, 0x78, !PT ;  /* 0x0000003802027812 */ /* 0x000fe200078e780b */
[C---:B------:R-:W-:Y:S01]  /*0490*/  VIADD R218, R216.reuse, 0x20 ;  /* 0x00000020d8da7836 */ /* 0x040fe20000000000 */
[----:B------:R-:W-:Y:S01]  /*04a0*/  LOP3.LUT R197, R197, 0x400, R6, 0xf8, !PT ;  /* 0x00000400c5c57812 */ /* 0x000fe200078ef806 */
[----:B------:R-:W-:Y:S01]  /*04b0*/  @P3 VIADD R218, R216, 0xffffffe0 ;  /* 0xffffffe0d8da3836 */ /* 0x000fe20000000000 */
[----:B------:R-:W-:-:S02]  /*04c0*/  SEL R3, R3, 0xfffffff0, !P2 ;  /* 0xfffffff003037807 */ /* 0x000fc40005000000 */
[----:B------:R-:W-:Y:S02]  /*04d0*/  SEL R202, R202, 0xffffffc0, !P2 ;  /* 0xffffffc0caca7807 */ /* 0x000fe40005000000 */
[----:B------:R-:W-:Y:S01]  /*04e0*/  LEA R199, R199, UR5, 0x1 ;  /* 0x00000005c7c77c11 */ /* 0x000fe2000f8e08ff */
[----:B------:R-:W-:Y:S01]  /*04f0*/  IMAD.IADD R243, R216, 0x1, R3 ;  /* 0x00000001d8f37824 */ /* 0x000fe200078e0203 */
[----:B---3--:R-:W-:Y:S01]  /*0500*/  LEA R212, P0, R205, R212, 0x2 ;  /* 0x000000d4cdd47211 */ /* 0x008fe200078010ff */
[----:B------:R-:W-:Y:S01]  /*0510*/  IMAD.IADD R222, R3, 0x1, R218 ;  /* 0x0000000103de7824 */ /* 0x000fe200078e02da */
[----:B------:R-:W-:Y:S01]  /*0520*/  LOP3.LUT R197, R197, R4, RZ, 0xfc, !PT ;  /* 0x00000004c5c57212 */ /* 0x000fe200078efcff */
[----:B------:R-:W-:Y:S01]  /*0530*/  IMAD.IADD R198, R202, 0x1, R199 ;  /* 0x00000001cac67824 */ /* 0x000fe200078e02c7 */
[----:B------:R-:W-:Y:S02]  /*0540*/  LOP3.LUT R208, R209, 0x38, RZ, 0xc0, !PT ;  /* 0x00000038d1d07812 */ /* 0x000fe400078ec0ff */
[----:B------:R-:W-:-:S02]  /*0550*/  LOP3.LUT R217, R2, 0x1e00, R209, 0xf8, !PT ;  /* 0x00001e0002d97812 */ /* 0x000fc400078ef8d1 */
[----:B------:R-:W-:Y:S02]  /*0560*/  LEA.HI.X R213, R205, R213, RZ, 0x2, P0 ;  /* 0x000000d5cdd57211 */ /* 0x000fe400000f14ff */
[----:B------:R-:W-:Y:S02]  /*0570*/  SEL R201, R201, 0xffffffe0, !P1 ;  /* 0xffffffe0c9c97807 */ /* 0x000fe40004800000 */
[----:B------:R-:W-:Y:S02]  /*0580*/  LOP3.LUT R214, R208, 0x40, RZ, 0xfc, !PT ;  /* 0x00000040d0d67812 */ /* 0x000fe400078efcff */
[----:B------:R-:W-:Y:S02]  /*0590*/  LEA R217, R217, UR6, 0x1 ;  /* 0x00000006d9d97c11 */ /* 0x000fe4000f8e08ff */
[----:B------:R-:W-:Y:S02]  /*05a0*/  LEA R215, R215, UR6, 0x1 ;  /* 0x00000006d7d77c11 */ /* 0x000fe4000f8e08ff */
[----:B------:R-:W-:-:S02]  /*05b0*/  LEA R204, R204, UR6, 0x1 ;  /* 0x00000006cccc7c11 */ /* 0x000fc4000f8e08ff */
[----:B------:R-:W-:Y:S02]  /*05c0*/  LEA R200, R200, UR4, 0x1 ;  /* 0x00000004c8c87c11 */ /* 0x000fe4000f8e08ff */
[----:B------:R-:W-:Y:S02]  /*05d0*/  LEA R197, R197, UR4, 0x1 ;  /* 0x00000004c5c57c11 */ /* 0x000fe4000f8e08ff */
[----:B-1--4-:R-:W-:-:S07]  /*05e0*/  LEA R203, R203, UR6, 0x1 ;  /* 0x00000006cbcb7c11 */ /* 0x012fce000f8e08ff */
.L_x_327:
[----:B------:R-:W1:Y:S01]  /*05f0*/  LDC.64 R2, c[0x0][0x478] ;  /* 0x00011e00ff027b82 */ /* 0x000e620000000a00 */
[----:B------:R-:W-:Y:S01]  /*0600*/  ISETP.NE.U32.AND P4, PT, RZ, UR8, PT ;  /* 0x00000008ff007c0c */ /* 0x000fe2000bf85070 */
[----:B--2---:R-:W-:Y:S01]  /*0610*/  IMAD.SHL.U32 R9, R205, 0x4, RZ ;  /* 0x00000004cd097824 */ /* 0x004fe200078e00ff */
        /* <DEDUP_REMOVED lines=41> */
.L_x_268:
        /* <DEDUP_REMOVED lines=39> */
.L_x_270:
[----:B------:R-:W1:Y:S01]  /*0b20*/  LDCU.64 UR12, c[0x0][0x3b8] ;  /* 0x00007700ff0c77ac */ /* 0x000e620008000a00 */
[----:B------:R-:W-:-:S05]  /*0b30*/  IADD3 R14, PT, PT, R241, R244, RZ ;  /* 0x000000f4f10e7210 */ /* 0x000fca0007ffe0ff */
[C---:B-1----:R-:W-:Y:S02]  /*0b40*/  IMAD R12, R14.reuse, UR13, RZ ;  /* 0x0000000d0e0c7c24 */ /* 0x042fe4000f8e02ff */
[----:B------:R-:W-:-:S05]  /*0b50*/  IMAD.WIDE.U32 R14, R14, UR12, RZ ;  /* 0x0000000c0e0e7c25 */ /* 0x000fca000f8e00ff */
[----:B------:R-:W-:Y:S02]  /*0b60*/  IADD3 R12, PT, PT, R15, R12, RZ ;  /* 0x0000000c0f0c7210 */ /* 0x000fe40007ffe0ff */
.L_x_271:
        /* <DEDUP_REMOVED lines=38> */
.L_x_272:
[----:B------:R-:W1:Y:S01]  /*0dd0*/  LDCU.64 UR10, c[0x0][0x3c0] ;  /* 0x00007800ff0a77ac */ /* 0x000e620008000a00 */
[----:B------:R-:W-:-:S05]  /*0de0*/  IADD3 R2, PT, PT, R241, R244, RZ ;  /* 0x000000f4f1027210 */ /* 0x000fca0007ffe0ff */
[C---:B-1----:R-:W-:Y:S02]  /*0df0*/  IMAD R15, R2.reuse, UR11, RZ ;  /* 0x0000000b020f7c24 */ /* 0x042fe4000f8e02ff */
[----:B------:R-:W-:-:S05]  /*0e00*/  IMAD.WIDE.U32 R2, R2, UR10, RZ ;  /* 0x0000000a02027c25 */ /* 0x000fca000f8e00ff */
[----:B------:R-:W-:Y:S02]  /*0e10*/  IADD3 R15, PT, PT, R3, R15, RZ ;  /* 0x0000000f030f7210 */ /* 0x000fe40007ffe0ff */
[----:B------:R-:W-:-:S07]  /*0e20*/  MOV R16, R2 ;  /* 0x0000000200107202 */ /* 0x000fce0000000f00 */
.L_x_273:
        /* <DEDUP_REMOVED lines=28> */
.L_x_274:
[-C--:B------:R-:W-:Y:S02]  /*0ff0*/  IMAD R29, R5, R7.reuse, RZ ;  /* 0x00000007051d7224 */ /* 0x080fe400078e02ff */
[----:B------:R-:W-:-:S05]  /*1000*/  IMAD.WIDE.U32 R2, R4, R7, RZ ;  /* 0x0000000704027225 */ /* 0x000fca00078e00ff */
[----:B------:R-:W-:Y:S02]  /*1010*/  IADD3 R29, PT, PT, R3, R29, RZ ;  /* 0x0000001d031d7210 */ /* 0x000fe40007ffe0ff */
[----:B------:R-:W-:-:S07]  /*1020*/  MOV R24, R2 ;  /* 0x0000000200187202 */ /* 0x000fce0000000f00 */
.L_x_275:
        /* <DEDUP_REMOVED lines=20> */
.L_x_276:
[----:B------:R-:W1:Y:S01]  /*1170*/  LDC R20, c[0x0][0x434] ;  /* 0x00010d00ff147b82 */ /* 0x000e620000000800 */
[----:B------:R-:W-:-:S04]  /*1180*/  IMAD R3, R205, UR20, R206 ;  /* 0x00000014cd037c24 */ /* 0x000fc8000f8e02ce */
[----:B-1----:R-:W-:-:S03]  /*1190*/  IMAD R20, R3, R20, RZ ;  /* 0x0000001403147224 */ /* 0x002fc600078e02ff */
.L_x_277:
        /* <DEDUP_REMOVED lines=11> */
.L_x_278:
[----:B------:R-:W1:Y:S01]  /*1250*/  LDC R22, c[0x0][0x444] ;  /* 0x00011100ff167b82 */ /* 0x000e620000000800 */
[----:B------:R-:W-:-:S04]  /*1260*/  IMAD R3, R205, UR20, R206 ;  /* 0x00000014cd037c24 */ /* 0x000fc8000f8e02ce */
[----:B-1----:R-:W-:-:S07]  /*1270*/  IMAD R22, R3, R22, RZ ;  /* 0x0000001603167224 */ /* 0x002fce00078e02ff */
.L_x_279:
[----:B------:R-:W1:Y:S01]  /*1280*/  LDC.64 R4, c[0x0][0x3b0] ;  /* 0x0000ec00ff047b82 */ /* 0x000e620000000a00 */
[----:B------:R-:W-:Y:S01]  /*1290*/  IMAD.MOV.U32 R18, RZ, RZ, R208 ;  /* 0x000000ffff127224 */ /* 0x000fe200078e00d0 */
[----:B------:R-:W2:Y:S01]  /*12a0*/  S2R R26, SR_TID.X ;  /* 0x00000000001a7919 */ /* 0x000ea20000002100 */
[----:B------:R-:W-:Y:S01]  /*12b0*/  IMAD.MOV.U32 R19, RZ, RZ, RZ ;  /* 0x000000ffff137224 */ /* 0x000fe200078e00ff */
[----:B------:R-:W3:Y:S01]  /*12c0*/  LDCU.64 UR6, c[0x0][0x3c8] ;  /* 0x00007900ff0677ac */ /* 0x000ee20008000a00 */
[----:B------:R-:W-:Y:S01]  /*12d0*/  IADD3 R34, P3, PT, R208, R34, RZ ;  /* 0x00000022d0227210 */ /* 0x000fe20007f7e0ff */
[----:B------:R-:W4:Y:S01]  /*12e0*/  S2R R13, SR_TID.X ;  /* 0x00000000000d7919 */ /* 0x000f220000002100 */
[----:B------:R-:W-:Y:S01]  /*12f0*/  IMAD R232, R25, UR20, RZ ;  /* 0x0000001419e87c24 */ /* 0x000fe2000f8e02ff */
[----:B------:R-:W5:Y:S01]  /*1300*/  LDC.64 R2, c[0x0][0x590] ;  /* 0x00016400ff027b82 */ /* 0x000f620000000a00 */
[----:B------:R-:W4:Y:S01]  /*1310*/  LDCU.64 UR4, c[0x0][0x380] ;  /* 0x00007000ff0477ac */ /* 0x000f220008000a00 */
[----:B------:R-:W-:Y:S01]  /*1320*/  IMAD.X R35, RZ, RZ, R27, P3 ;  /* 0x000000ffff237224 */ /* 0x000fe200018e061b */
[----:B------:R-:W-:Y:S01]  /*1330*/  ISETP.NE.AND P3, PT, RZ, UR19, PT ;  /* 0x00000013ff007c0c */ /* 0x000fe2000bf65270 */
[----:B------:R-:W-:Y:S04]  /*1340*/  BSSY.RECONVERGENT B1, `(.L_x_269) ;  /* 0x0000591000017945 */ /* 0x000fe80003800200 */
[----:B------:R-:W2:Y:S01]  /*1350*/  LDC R238, c[0x0][0x508] ;  /* 0x00014200ffee7b82 */ /* 0x000ea20000000800 */
[----:B-1----:R-:W-:-:S07]  /*1360*/  IMAD R36, R23, R4, RZ ;  /* 0x0000000417247224 */ /* 0x002fce00078e02ff */
[----:B------:R-:W1:Y:S01]  /*1370*/  LDC.64 R248, c[0x0][0x420] ;  /* 0x00010800fff87b82 */ /* 0x000e620000000a00 */
[----:B------:R-:W-:-:S04]  /*1380*/  IMAD.WIDE.U32 R38, R21, R4, R18 ;  /* 0x0000000415267225 */ /* 0x000fc800078e0012 */
[C---:B------:R-:W-:Y:S01]  /*1390*/  IMAD R7, R21.reuse, R5, R36 ;  /* 0x0000000515077224 */ /* 0x040fe200078e0224 */
[----:B------:R-:W-:Y:S01]  /*13a0*/  IADD3 R36, P0, PT, R8, R38, RZ ;  /* 0x0000002608247210 */ /* 0x000fe20007f1e0ff */
[----:B-----5:R-:W-:Y:S01]  /*13b0*/  IMAD.WIDE.U32 R34, R21, R2, R34 ;  /* 0x0000000215227225 */ /* 0x020fe200078e0022 */
[----:B------:R-:W5:Y:S01]  /*13c0*/  LDC.64 R8, c[0x0][0x5f8] ;  /* 0x00017e00ff087b82 */ /* 0x000f620000000a00 */
[----:B------:R-:W-:Y:S02]  /*13d0*/  SHF.L.U64.HI R223, R2, 0x5, R3 ;  /* 0x0000000502df7819 */ /* 0x000fe40000010203 */
[----:B------:R-:W-:Y:S02]  /*13e0*/  IADD3.X R37, PT, PT, R6, R39, R7, P0, !PT ;  /* 0x0000002706257210 */ /* 0x000fe400007fe407 */
[--C-:B------:R-:W-:Y:S01]  /*13f0*/  IADD3 R24, P1, P0, R32, R24, R30.reuse ;  /* 0x0000001820187210 */ /* 0x100fe2000783e01e */
[----:B------:R-:W-:Y:S01]  /*1400*/  IMAD R32, R23, R2, RZ ;  /* 0x0000000217207224 */ /* 0x000fe200078e02ff */
[----:B------:R-:W-:Y:S01]  /*1410*/  SHF.R.S32.HI R30, RZ, 0x1f, R30 ;  /* 0x0000001fff1e7819 */ /* 0x000fe2000001141e */
[----:B------:R-:W1:Y:S01]  /*1420*/  LDC.64 R6, c[0x0][0x598] ;  /* 0x00016600ff067b82 */ /* 0x000e620000000a00 */
[----:B---3--:R-:W-:Y:S01]  /*1430*/  IMAD.WIDE.U32 R36, R206, UR6, R36 ;  /* 0x00000006ce247c25 */ /* 0x008fe2000f8e0024 */
[----:B--2---:R-:W-:-:S02]  /*1440*/  IADD3 R238, PT, PT, R219, -R238, -R240 ;  /* 0x800000eedbee7210 */ /* 0x004fc40007ffe8f0 */
[----:B------:R-:W-:Y:S01]  /*1450*/  IADD3.X R23, PT, PT, R28, R29, R30, P1, P0 ;  /* 0x0000001d1c177210 */ /* 0x000fe20000fe041e */
[----:B------:R-:W-:Y:S01]  /*1460*/  IMAD R32, R21, R3, R32 ;  /* 0x0000000315207224 */ /* 0x000fe200078e0220 */
[----:B------:R-:W-:Y:S01]  /*1470*/  SHF.R.U32.HI R21, RZ, 0x5, R26 ;  /* 0x00000005ff157819 */ /* 0x000fe2000001161a */
[----:B------:R-:W-:Y:S01]  /*1480*/  IMAD R31, R206, UR7, R37 ;  /* 0x00000007ce1f7c24 */ /* 0x000fe2000f8e0225 */
[----:B------:R-:W2:Y:S01]  /*1490*/  LDCU.64 UR6, c[0x0][0x550] ;  /* 0x0000aa00ff0677ac */ /* 0x000ea20008000a00 */
[----:B------:R-:W-:Y:S01]  /*14a0*/  IMAD.MOV.U32 R30, RZ, RZ, R36 ;  /* 0x000000ffff1e7224 */ /* 0x000fe200078e0024 */
[----:B------:R-:W-:Y:S02]  /*14b0*/  IADD3 R35, PT, PT, R35, R32, RZ ;  /* 0x0000002023237210 */ /* 0x000fe40007ffe0ff */
[----:B----4-:R-:W-:Y:S01]  /*14c0*/  LOP3.LUT R26, R13, 0x1f, RZ, 0xc0, !PT ;  /* 0x0000001f0d1a7812 */ /* 0x010fe200078ec0ff */
[----:B------:R-:W-:-:S04]  /*14d0*/  IMAD.WIDE.U32 R30, R210, R4, R30 ;  /* 0x00000004d21e7225 */ /* 0x000fc800078e001e */
[----:B-----5:R-:W-:Y:S01]  /*14e0*/  IMAD.WIDE.U32 R32, R8, UR14, RZ ;  /* 0x0000000e08207c25 */ /* 0x020fe2000f8e00ff */
[----:B------:R-:W-:-:S03]  /*14f0*/  LEA R228, P0, R30, UR4, 0x1 ;  /* 0x000000041ee47c11 */ /* 0x000fc6000f8008ff */
[----:B------:R-:W-:Y:S01]  /*1500*/  IMAD R229, R210, R5, R31 ;  /* 0x00000005d2e57224 */ /* 0x000fe200078e021f */
[----:B------:R-:W-:Y:S01]  /*1510*/  SEL R8, R32, RZ, P3 ;  /* 0x000000ff20087207 */ /* 0x000fe20001800000 */
[----:B------:R-:W-:Y:S02]  /*1520*/  IMAD R21, R21, R232, R26 ;  /* 0x000000e815157224 */ /* 0x000fe400078e021a */
[----:B-1----:R-:W-:Y:S01]  /*1530*/  IMAD.WIDE.U32 R28, R206, R6, R34 ;  /* 0x00000006ce1c7225 */ /* 0x002fe200078e0022 */
[----:B------:R-:W1:Y:S01]  /*1540*/  LDC.64 R26, c[0x0][0x5e8] ;  /* 0x00017a00ff1a7b82 */ /* 0x000e620000000a00 */
[----:B------:R-:W-:Y:S01]  /*1550*/  LEA.HI.X R229, R30, UR5, R229, 0x1, P0 ;  /* 0x000000051ee57c11 */ /* 0x000fe200080f0ce5 */
[----:B------:R-:W3:Y:S01]  /*1560*/  LDCU.64 UR4, c[0x0][0x570] ;  /* 0x0000ae00ff0477ac */ /* 0x000ee20008000a00 */
[----:B------:R-:W-:Y:S01]  /*1570*/  VIADD R6, R238, 0xffffffc0 ;  /* 0xffffffc0ee067836 */ /* 0x000fe20000000000 */
[----:B------:R-:W-:Y:S01]  /*1580*/  IADD3 R24, P1, P0, R21, R24, R8 ;  /* 0x0000001815187210 */ /* 0x000fe2000783e008 */
[----:B------:R-:W-:Y:S01]  /*1590*/  IMAD R29, R206, R7, R29 ;  /* 0x00000007ce1d7224 */ /* 0x000fe200078e021d */
[----:B------:R-:W-:Y:S01]  /*15a0*/  SHF.R.S32.HI R8, RZ, 0x1f, R21 ;  /* 0x0000001fff087819 */ /* 0x000fe20000011415 */
[----:B------:R-:W-:Y:S01]  /*15b0*/  IMAD R9, R9, UR14, R33 ;  /* 0x0000000e09097c24 */ /* 0x000fe2000f8e0221 */
[----:B------:R-:W-:Y:S01]  /*15c0*/  SHF.R.S32.HI R7, RZ, 0x1f, R6 ;  /* 0x0000001fff077819 */ /* 0x000fe20000011406 */
[----:B------:R-:W-:-:S03]  /*15d0*/  IMAD.WIDE.U32 R28, R210, R2, R28 ;  /* 0x00000002d21c7225 */ /* 0x000fc600078e001c */
[----:B------:R-:W-:Y:S01]  /*15e0*/  LEA.HI R7, R7, R6, RZ, 0x6 ;  /* 0x0000000607077211 */ /* 0x000fe200078f30ff */
[----:B------:R-:W-:Y:S01]  /*15f0*/  IMAD R231, R210, R3, R29 ;  /* 0x00000003d2e77224 */ /* 0x000fe200078e021d */
[----:B------:R-:W-:Y:S01]  /*1600*/  SEL R9, R9, RZ, P3 ;  /* 0x000000ff09097207 */ /* 0x000fe20001800000 */
[----:B------:R-:W-:Y:S01]  /*1610*/  IMAD.SHL.U32 R21, R232, 0x40, RZ ;  /* 0x00000040e8157824 */ /* 0x000fe200078e00ff */
[----:B------:R-:W-:Y:S02]  /*1620*/  SHF.R.S32.HI R7, RZ, 0x6, R7 ;  /* 0x00000006ff077819 */ /* 0x000fe40000011407 */
[----:B------:R-:W-:Y:S01]  /*1630*/  IADD3.X R8, PT, PT, R8, R23, R9, P1, P0 ;  /* 0x0000001708087210 */ /* 0x000fe20000fe0409 */
[----:B------:R-:W-:Y:S01]  /*1640*/  IMAD R9, R239, 0x40, R22 ;  /* 0x00000040ef097824 */ /* 0x000fe200078e0216 */
[----:B--2---:R-:W-:Y:S02]  /*1650*/  LEA R230, P1, R28, UR6, 0x1 ;  /* 0x000000061ce67c11 */ /* 0x004fe4000f8208ff */
[----:B------:R-:W-:-:S02]  /*1660*/  VIMNMX R220, PT, PT, RZ, R7, !PT ;  /* 0x00000007ffdc7248 */ /* 0x000fc40007fe0100 */
[----:B------:R-:W-:Y:S01]  /*1670*/  LEA.HI.X R231, R28, UR7, R231, 0x1, P1 ;  /* 0x000000071ce77c11 */ /* 0x000fe200088f0ce7 */
[----:B-1----:R-:W-:Y:S01]  /*1680*/  IMAD.WIDE R224, R9, 0x4, R26 ;  /* 0x0000000409e07825 */ /* 0x002fe200078e021a */
[----:B------:R-:W-:Y:S02]  /*1690*/  IADD3 R24, P0, PT, R21, R24, RZ ;  /* 0x0000001815187210 */ /* 0x000fe40007f1e0ff */
[----:B------:R-:W-:Y:S01]  /*16a0*/  ISETP.GT.AND P1, PT, R17, R220, PT ;  /* 0x000000dc1100720c */ /* 0x000fe20003f24270 */
[----:B------:R-:W-:Y:S01]  /*16b0*/  IMAD.MOV.U32 R226, RZ, RZ, R224 ;  /* 0x000000ffffe27224 */ /* 0x000fe200078e00e0 */
[----:B------:R-:W-:Y:S01]  /*16c0*/  LEA.HI.X.SX32 R21, R21, R8, 0x1, P0 ;  /* 0x0000000815157211 */ /* 0x000fe200000f0eff */
[----:B------:R-:W-:Y:S01]  /*16d0*/  IMAD.SHL.U32 R224, R2, 0x20, RZ ;  /* 0x0000002002e07824 */ /* 0x000fe200078e00ff */
[----:B---3--:R-:W-:Y:S02]  /*16e0*/  LEA R246, P0, R24, UR4, 0x2 ;  /* 0x0000000418f67c11 */ /* 0x008fe4000f8010ff */
[----:B------:R-:W-:-:S02]  /*16f0*/  LEA R7, R239, R20, 0x6 ;  /* 0x00000014ef077211 */ /* 0x000fc400078e30ff */
[----:B------:R-:W-:Y:S02]  /*1700*/  LEA.HI.X R247, R24, UR5, R21, 0x2, P0 ;  /* 0x0000000518f77c11 */ /* 0x000fe400080f1415 */
[----:B------:R-:W-:Y:S01]  /*1710*/  IADD3 R6, P0, PT, R210, 0x20, RZ ;  /* 0x00000020d2067810 */ /* 0x000fe20007f1e0ff */
[----:B------:R-:W-:Y:S01]  /*1720*/  IMAD.WIDE R248, R7, 0x4, R248 ;  /* 0x0000000407f87825 */ /* 0x000fe200078e02f8 */
[----:B------:R-:W-:Y:S02]  /*1730*/  SHF.L.U64.HI R8, R4, 0x5, R5 ;  /* 0x0000000504087819 */ /* 0x000fe40000010205 */
[----:B------:R-:W-:Y:S01]  /*1740*/  IADD3 R3, PT, PT, R210, 0x20, RZ ;  /* 0x00000020d2037810 */ /* 0x000fe20007ffe0ff */
[----:B------:R-:W-:Y:S02]  /*1750*/  IMAD.SHL.U32 R5, R4, 0x20, RZ ;  /* 0x0000002004057824 */ /* 0x000fe400078e00ff */
[----:B------:R-:W-:Y:S01]  /*1760*/  IMAD.X R2, RZ, RZ, RZ, P0 ;  /* 0x000000ffff027224 */ /* 0x000fe200000e06ff */
        /* <DEDUP_REMOVED lines=12> */
.L_x_281:
[----:B------:R-:W1:Y:S01]  /*1830*/  LDCU.64 UR10, c[0x0][0x5c0] ;  /* 0x0000b800ff0a77ac */ /* 0x000e620008000a00 */
[----:B------:R-:W-:-:S05]  /*1840*/  IADD3 R0, PT, PT, R241, R244, RZ ;  /* 0x000000f4f1007210 */ /* 0x000fca0007ffe0ff */
[C---:B-1----:R-:W-:Y:S02]  /*1850*/  IMAD R4, R0.reuse, UR11, RZ ;  /* 0x0000000b00047c24 */ /* 0x042fe4000f8e02ff */
[----:B------:R-:W-:-:S05]  /*1860*/  IMAD.WIDE.U32 R8, R0, UR10, RZ ;  /* 0x0000000a00087c25 */ /* 0x000fca000f8e00ff */
[----:B------:R-:W-:Y:S02]  /*1870*/  IADD3 R0, PT, PT, R9, R4, RZ ;  /* 0x0000000409007210 */ /* 0x000fe40007ffe0ff */
[----:B------:R-:W-:Y:S02]  /*1880*/  MOV R4, R8 ;  /* 0x0000000800047202 */ /* 0x000fe40000000f00 */
.L_x_282:
        /* <DEDUP_REMOVED lines=11> */
.L_x_283:
[----:B------:R-:W1:Y:S01]  /*1940*/  LDCU.64 UR6, c[0x0][0x5c8] ;  /* 0x0000b900ff0677ac */ /* 0x000e620008000a00 */
[----:B------:R-:W-:-:S05]  /*1950*/  IADD3 R241, PT, PT, R241, R244, RZ ;  /* 0x000000f4f1f17210 */ /* 0x000fca0007ffe0ff */
[C---:B-1----:R-:W-:Y:S02]  /*1960*/  IMAD R7, R241.reuse, UR7, RZ ;  /* 0x00000007f1077c24 */ /* 0x042fe4000f8e02ff */
[----:B------:R-:W-:-:S05]  /*1970*/  IMAD.WIDE.U32 R8, R241, UR6, RZ ;  /* 0x00000006f1087c25 */ /* 0x000fca000f8e00ff */
[----:B------:R-:W-:Y:S02]  /*1980*/  IADD3 R7, PT, PT, R9, R7, RZ ;  /* 0x0000000709077210 */ /* 0x000fe40007ffe0ff */
.L_x_284:
[----:B------:R-:W1:Y:S01]  /*1990*/  LDCU.64 UR4, c[0x0][0x5d8] ;  /* 0x0000bb00ff0477ac */ /* 0x000e620008000a00 */
[----:B------:R-:W-:Y:S01]  /*19a0*/  IMAD R10, R11, UR10, RZ ;  /* 0x0000000a0b0a7c24 */ /* 0x000fe2000f8e02ff */
[C---:B------:R-:W-:Y:S01]  /*19b0*/  IADD3 R240, PT, PT, -R221.reuse, R240, RZ ;  /* 0x000000f0ddf07210 */ /* 0x040fe20007ffe1ff */
[C---:B------:R-:W-:Y:S01]  /*19c0*/  IMAD.WIDE.U32 R12, R221.reuse, UR10, R18 ;  /* 0x0000000add0c7c25 */ /* 0x040fe2000f8e0012 */
        /* <DEDUP_REMOVED lines=21> */
.L_x_286:
[----:B------:R-:W-:Y:S05]  /*1b20*/  BSYNC.RECONVERGENT B0 ;  /* 0x0000000000007941 */ /* 0x000fea0003800200 */
.L_x_285:
        /* <DEDUP_REMOVED lines=16> */
.L_x_288:
[----:B------:R-:W-:Y:S05]  /*1c30*/  BSYNC.RECONVERGENT B0 ;  /* 0x0000000000007941 */ /* 0x000fea0003800200 */
.L_x_287:
        /* <DEDUP_REMOVED lines=14> */
[----:B------:R-:W-:-:S04]  /*1d20*/  IMAD.WIDE.U32 R10, R210, UR6, R4 ;  /* 0x00000006d20a7c25 */ /* 0x000fc8000f8e0004 */
[----:B------:R-:W-:Y:S01]  /*1d30*/  IMAD R0, R210, UR7, R11 ;  /* 0x00000007d2007c24 */ /* 0x000fe2000f8e020b */
[----:B--2---:R-:W-:Y:S02]  /*1d40*/  ISETP.GE.AND P1, PT, R208, UR10, PT ;  /* 0x0000000ad0007c0c */ /* 0x004fe4000bf26270 */
[----:B------:R-:W-:Y:S02]  /*1d50*/  ISETP.GE.AND P0, PT, R214, UR10, PT ;  /* 0x0000000ad6007c0c */ /* 0x000fe4000bf06270 */
[----:B---3--:R-:W-:-:S04]  /*1d60*/  LEA R4, P2, R10, UR4, 0x1 ;  /* 0x000000040a047c11 */ /* 0x008fc8000f8408ff */
[----:B------:R-:W-:-:S05]  /*1d70*/  LEA.HI.X R5, R10, UR5, R0, 0x1, P2 ;  /* 0x000000050a057c11 */ /* 0x000fca00090f0c00 */
[----:B------:R2:W-:Y:S04]  /*1d80*/  @!P1 STG.E.128 desc[UR16][R4.64], RZ ;  /* 0x000000ff04009986 */ /* 0x0005e8000c101d10 */
[----:B------:R2:W-:Y:S02]  /*1d90*/  @!P0 STG.E.128 desc[UR16][R4.64+0x80], RZ ;  /* 0x000080ff04008986 */ /* 0x0005e4000c101d10 */
.L_x_290:
[----:B------:R-:W-:Y:S05]  /*1da0*/  BSYNC.RECONVERGENT B0 ;  /* 0x0000000000007941 */ /* 0x000fea0003800200 */
.L_x_289:
        /* <DEDUP_REMOVED lines=16> */
.L_x_280:
[----:B------:R-:W1:Y:S01]  /*1eb0*/  LDCU.64 UR4, c[0x0][0x3d8] ;  /* 0x00007b00ff0477ac */ /* 0x000e620008000a00 */
[----:B------:R-:W-:Y:S01]  /*1ec0*/  IMAD R4, R11, UR10, RZ ;  /* 0x0000000a0b047c24 */ /* 0x000fe2000f8e02ff */
[C---:B------:R-:W-:Y:S01]  /*1ed0*/  IADD3 R7, PT, PT, -R221.reuse, R240, RZ ;  /* 0x000000f0dd077210 */ /* 0x040fe20007ffe1ff */
[C---:B------:R-:W-:Y:S01]  /*1ee0*/  IMAD.WIDE.U32 R20, R221.reuse, UR10, R18 ;  /* 0x0000000add147c25 */ /* 0x040fe2000f8e0012 */
[----:B------:R-:W-:Y:S01]  /*1ef0*/  BSSY.RECONVERGENT B0, `(.L_x_292) ;  /* 0x0000025000007945 */ /* 0x000fe20003800200 */
[----:B------:R-:W-:Y:S01]  /*1f00*/  @P3 BAR.SYNC.DEFER_BLOCKING 0x0 ;  /* 0x0000000000003b1d */ /* 0x000fe20000010000 */
[----:B------:R-:W-:Y:S01]  /*1f10*/  ISETP.GE.AND P6, PT, R210, R7, PT ;  /* 0x00000007d200720c */ /* 0x000fe20003fc6270 */
[----:B------:R-:W-:Y:S01]  /*1f20*/  IMAD R4, R221, UR11, R4 ;  /* 0x0000000bdd047c24 */ /* 0x000fe2000f8e0204 */
[----:B------:R-:W-:-:S04]  /*1f30*/  IADD3 R16, P0, PT, R16, R20, RZ ;  /* 0x0000001410107210 */ /* 0x000fc80007f1e0ff */
[----:B------:R-:W-:Y:S02]  /*1f40*/  IADD3.X R17, PT, PT, R15, R21, R4, P0, !PT ;  /* 0x000000150f117210 */ /* 0x000fe400007fe404 */
[----:B------:R-:W-:Y:S01]  /*1f50*/  LOP3.LUT R4, R239, 0x80000001, RZ, 0xc0, !PT ;  /* 0x80000001ef047812 */ /* 0x000fe200078ec0ff */
[----:B-1----:R-:W-:-:S03]  /*1f60*/  IMAD R9, R0, UR4, RZ ;  /* 0x0000000400097c24 */ /* 0x002fc6000f8e02ff */
        /* <DEDUP_REMOVED lines=27> */
.L_x_293:
[----:B------:R2:W-:Y:S04]  /*2120*/  STS.128 [R217+0x10000], RZ ;  /* 0x010000ffd9007388 */ /* 0x0005e80000000c00 */
[----:B------:R2:W-:Y:S02]  /*2130*/  STS.128 [R217+0x12000], RZ ;  /* 0x012000ffd9007388 */ /* 0x0005e40000000c00 */
.L_x_294:
[----:B------:R-:W-:Y:S05]  /*2140*/  BSYNC.RECONVERGENT B0 ;  /* 0x0000000000007941 */ /* 0x000fea0003800200 */
.L_x_292:
        /* <DEDUP_REMOVED lines=26> */
.L_x_296:
[----:B------:R-:W-:Y:S05]  /*22f0*/  BSYNC.RECONVERGENT B0 ;  /* 0x0000000000007941 */ /* 0x000fea0003800200 */
.L_x_295:
        /* <DEDUP_REMOVED lines=8> */
[----:B-1--4-:R-:W-:Y:S02]  /*2380*/  @!P1 IMAD.MOV.U32 R20, RZ, RZ, R230 ;  /* 0x000000ffff149224 */ /* 0x012fe400078e00e6 */
        /* <DEDUP_REMOVED lines=12> */
.L_x_298:
[----:B------:R1:W-:Y:S04]  /*2450*/  STS.128 [R217+0x8000], RZ ;  /* 0x008000ffd9007388 */ /* 0x0003e80000000c00 */
[----:B------:R1:W-:Y:S02]  /*2460*/  STS.128 [R217+0xa000], RZ ;  /* 0x00a000ffd9007388 */ /* 0x0003e40000000c00 */
.L_x_299:
[----:B------:R-:W-:Y:S05]  /*2470*/  BSYNC.RECONVERGENT B0 ;  /* 0x0000000000007941 */ /* 0x000fea0003800200 */
.L_x_297:
[----:B------:R-:W-:Y:S01]  /*2480*/  ISETP.GE.AND P3, PT, R3, R16, PT ;  /* 0x000000100300720c */ /* 0x000fe20003f66270 */
[----:B------:R-:W-:-:S12]  /*2490*/  BSSY.RECONVERGENT B0, `(.L_x_300) ;  /* 0x0000013000007945 */ /* 0x000fd80003800200 */
[----:B------:R1:W-:Y:S04]  /*24a0*/  @P3 STS.128 [R217+0x9000], RZ ;  /* 0x009000ffd9003388 */ /* 0x0003e80000000c00 */
[----:B------:R1:W-:Y:S01]  /*24b0*/  @P3 STS.128 [R217+0xb000], RZ ;  /* 0x00b000ffd9003388 */ /* 0x0003e20000000c00 */
[----:B------:R-:W-:Y:S05]  /*24c0*/  @P3 BRA `(.L_x_301) ;  /* 0x00000000003c3947 */ /* 0x000fea0003800000 */
[----:B------:R-:W5:Y:S01]  /*24d0*/  LDCU UR4, c[0x0][0x440] ;  /* 0x00008800ff0477ac */ /* 0x000f620008000800 */
[----:B-1--4-:R-:W-:-:S04]  /*24e0*/  LEA R20, P2, R224, R230, 0x1 ;  /* 0x000000e6e0147211 */ /* 0x012fc800078408ff */
        /* <DEDUP_REMOVED lines=13> */
.L_x_301:
[----:B------:R-:W-:Y:S05]  /*25c0*/  BSYNC.RECONVERGENT B0 ;  /* 0x0000000000007941 */ /* 0x000fea0003800200 */
.L_x_300:
[----:B------:R-:W-:Y:S01]  /*25d0*/  BSSY.RECONVERGENT B0, `(.L_x_302) ;  /* 0x0000015000007945 */ /* 0x000fe20003800200 */
[----:B------:R-:W-:-:S03]  /*25e0*/  IADD3 R237, PT, PT, R217, R4, RZ ;  /* 0x00000004d9ed7210 */ /* 0x000fc60007ffe0ff */
        /* <DEDUP_REMOVED lines=17> */
.L_x_303:
[----:B------:R1:W-:Y:S04]  /*2700*/  STS.128 [R237], RZ ;  /* 0x000000ffed007388 */ /* 0x0003e80000000c00 */
[----:B------:R1:W-:Y:S02]  /*2710*/  STS.128 [R237+0x2000], RZ ;  /* 0x002000ffed007388 */ /* 0x0003e40000000c00 */
.L_x_304:
[----:B------:R-:W-:Y:S05]  /*2720*/  BSYNC.RECONVERGENT B0 ;  /* 0x0000000000007941 */ /* 0x000fea0003800200 */
.L_x_302:
        /* <DEDUP_REMOVED lines=27> */
.L_x_306:
[----:B------:R-:W-:Y:S05]  /*28e0*/  BSYNC.RECONVERGENT B0 ;  /* 0x0000000000007941 */ /* 0x000fea0003800200 */
.L_x_305:
[----:B------:R-:W2:Y:S01]  /*28f0*/  LDCU.64 UR4, c[0x0][0x3d0] ;  /* 0x00007a00ff0477ac */ /* 0x000ea20008000a00 */
[----:B-1----:R-:W-:Y:S01]  /*2900*/  IMAD.WIDE.U32 R16, R221, UR12, R18 ;  /* 0x0000000cdd107c25 */ /* 0x002fe2000f8e0012 */
[----:B------:R-:W-:Y:S03]  /*2910*/  BSSY.RECONVERGENT B0, `(.L_x_307) ;  /* 0x0000021000007945 */ /* 0x000fe60003800200 */
[----:B------:R-:W-:-:S04]  /*2920*/  IMAD R8, R11, UR12, RZ ;  /* 0x0000000c0b087c24 */ /* 0x000fc8000f8e02ff */
[----:B------:R-:W-:Y:S01]  /*2930*/  IMAD R3, R221, UR13, R8 ;  /* 0x0000000ddd037c24 */ /* 0x000fe2000f8e0208 */
[----:B------:R-:W-:-:S04]  /*2940*/  IADD3 R8, P0, PT, R14, R16, RZ ;  /* 0x000000100e087210 */ /* 0x000fc80007f1e0ff */
[----:B------:R-:W-:Y:S01]  /*2950*/  IADD3.X R9, PT, PT, R12, R17, R3, P0, !PT ;  /* 0x000000110c097210 */ /* 0x000fe200007fe403 */
        /* <DEDUP_REMOVED lines=26> */
.L_x_308:
[----:B------:R1:W-:Y:S04]  /*2b00*/  STS.128 [R217+0xc000], RZ ;  /* 0x00c000ffd9007388 */ /* 0x0003e80000000c00 */
[----:B------:R1:W-:Y:S02]  /*2b10*/  STS.128 [R217+0xe000], RZ ;  /* 0x00e000ffd9007388 */ /* 0x0003e40000000c00 */
.L_x_309:
[----:B------:R-:W-:Y:S05]  /*2b20*/  BSYNC.RECONVERGENT B0 ;  /* 0x0000000000007941 */ /* 0x000fea0003800200 */
.L_x_307:
[----:B------:R1:W-:Y:S01]  /*2b30*/  @P5 STS.128 [R217+0xd000], RZ ;  /* 0x00d000ffd9005388 */ /* 0x0003e20000000c00 */
[----:B------:R-:W-:Y:S03]  /*2b40*/  BSSY.RECONVERGENT B0, `(.L_x_310) ;  /* 0x0000018000007945 */ /* 0x000fe60003800200 */
[----:B------:R1:W-:Y:S01]  /*2b50*/  @P5 STS.128 [R217+0xf000], RZ ;  /* 0x00f000ffd9005388 */ /* 0x0003e20000000c00 */
[----:B------:R-:W-:Y:S05]  /*2b60*/  @P5 BRA `(.L_x_311) ;  /* 0x0000000000545947 */ /* 0x000fea0003800000 */
[----:B------:R-:W3:Y:S01]  /*2b70*/  LDCU UR6, c[0x0][0x440] ;  /* 0x00008800ff0677ac */ /* 0x000ee20008000800 */
[----:B------:R-:W-:Y:S02]  /*2b80*/  IMAD R5, R2, UR12, RZ ;  /* 0x0000000c02057c24 */ /* 0x000fe4000f8e02ff */
[----:B------:R-:W-:Y:S01]  /*2b90*/  IMAD.MOV.U32 R2, RZ, RZ, R8 ;  /* 0x000000ffff027224 */ /* 0x000fe200078e0008 */
[----:B------:R-:W4:Y:S01]  /*2ba0*/  LDCU.64 UR4, c[0x0][0x388] ;  /* 0x00007100ff0477ac */ /* 0x000f220008000a00 */
[C---:B------:R-:W-:Y:S02]  /*2bb0*/  IMAD R5, R6.reuse, UR13, R5 ;  /* 0x0000000d06057c24 */ /* 0x040fe4000f8e0205 */
[----:B------:R-:W-:-:S05]  /*2bc0*/  IMAD.WIDE.U32 R2, R6, UR12, R2 ;  /* 0x0000000c06027c25 */ /* 0x000fca000f8e0002 */
[----:B------:R-:W-:Y:S02]  /*2bd0*/  IADD3 R5, PT, PT, R3, R5, RZ ;  /* 0x0000000503057210 */ /* 0x000fe40007ffe0ff */
[----:B---3--:R-:W-:Y:S02]  /*2be0*/  ISETP.GE.AND P1, PT, R208, UR6, PT ;  /* 0x00000006d0007c0c */ /* 0x008fe4000bf26270 */
        /* <DEDUP_REMOVED lines=13> */
.L_x_311:
[----:B------:R-:W-:Y:S05]  /*2cc0*/  BSYNC.RECONVERGENT B0 ;  /* 0x0000000000007941 */ /* 0x000fea0003800200 */
.L_x_310:
[----:B------:R-:W2:Y:S01]  /*2cd0*/  LDCU.64 UR4, c[0x0][0x538] ;  /* 0x0000a700ff0477ac */ /* 0x000ea20008000a00 */
[----:B------:R-:W0:Y:S01]  /*2ce0*/  LDGDEPBAR ;  /* 0x00000000000079af */ /* 0x000e220000000000 */
[----:B------:R-:W-:Y:S01]  /*2cf0*/  IMAD.MOV.U32 R234, RZ, RZ, RZ ;  /* 0x000000ffffea7224 */ /* 0x000fe200078e00ff */
[----:B------:R-:W1:Y:S01]  /*2d00*/  LDCU UR6, c[0x0][0x3e0] ;  /* 0x00007c00ff0677ac */ /* 0x000e620008000800 */
[----:B------:R-:W1:Y:S01]  /*2d10*/  LDCU UR7, c[0x0][0x45c] ;  /* 0x00008b80ff0777ac */ /* 0x000e620008000800 */
[----:B--2---:R-:W-:-:S04]  /*2d20*/  ISETP.NE.U32.AND P1, PT, RZ, UR4, PT ;  /* 0x00000004ff007c0c */ /* 0x004fc8000bf25070 */
[----:B------:R-:W-:Y:S01]  /*2d30*/  ISETP.NE.AND.EX P1, PT, RZ, UR5, PT, P1 ;  /* 0x00000005ff007c0c */ /* 0x000fe2000bf25310 */
[----:B------:R-:W-:-:S04]  /*2d40*/  DEPBAR.LE SB0, 0x1 ;  /* 0x000080400000791a */ /* 0x000fc80000000000 */
[----:B------:R-:W-:Y:S08]  /*2d50*/  BAR.SYNC.DEFER_BLOCKING 0x0 ;  /* 0x0000000000007b1d */ /* 0x000ff00000010000 */
[----:B------:R-:W2:Y:S01]  /*2d60*/  @P1 LDC.64 R2, c[0x0][0x540] ;  /* 0x00015000ff021b82 */ /* 0x000ea20000000a00 */
[----:B---3--:R-:W-:Y:S02]  /*2d70*/  @P1 IMAD.MOV.U32 R6, RZ, RZ, R206 ;  /* 0x000000ffff061224 */ /* 0x008fe400078e00ce */
[----:B------:R-:W-:-:S05]  /*2d80*/  @P1 IMAD.MOV.U32 R7, RZ, RZ, RZ ;  /* 0x000000ffff071224 */ /* 0x000fca00078e00ff */
[----:B------:R-:W3:Y:S01]  /*2d90*/  @P1 LDC R0, c[0x0][0x458] ;  /* 0x00011600ff001b82 */ /* 0x000ee20000000800 */
[----:B------:R-:W-:Y:S02]  /*2da0*/  IMAD.IADD R196, R202, 0x1, R200 ;  /* 0x00000001cac47824 */ /* 0x000fe400078e02c8 */
[----:B------:R-:W-:Y:S01]  /*2db0*/  IMAD.IADD R195, R200, 0x1, R201 ;  /* 0x00000001c8c37824 */ /* 0x000fe200078e02c9 */
[----:B------:R-:W1:Y:S04]  /*2dc0*/  LDSM.16.M88.4 R116, [R200] ;  /* 0x00000000c874783b */ /* 0x000e680000000200 */
[----:B------:R-:W1:Y:S01]  /*2dd0*/  LDSM.16.M88.4 R120, [R200+0x800] ;  /* 0x00080000c878783b */ /* 0x000e620000000200 */
[----:B--2---:R-:W-:-:S03]  /*2de0*/  @P1 IMAD.WIDE.U32 R6, R205, R2, R6 ;  /* 0x00000002cd061225 */ /* 0x004fc600078e0006 */
[----:B------:R-:W2:Y:S01]  /*2df0*/  LDSM.16.M88.4 R124, [R195] ;  /* 0x00000000c37c783b */ /* 0x000ea20000000200 */
[----:B------:R-:W-:Y:S01]  /*2e00*/  @P1 IMAD R3, R205, R3, R7 ;  /* 0x00000003cd031224 */ /* 0x000fe200078e0207 */
[C---:B------:R-:W-:Y:S02]  /*2e10*/  @P1 LEA R8, P0, R6.reuse, UR4, 0x2 ;  /* 0x0000000406081c11 */ /* 0x040fe4000f8010ff */
[----:B------:R-:W1:Y:S01]  /*2e20*/  LDSM.16.M88.4 R128, [R195+0x800] ;  /* 0x00080000c380783b */ /* 0x000e620000000200 */
[----:B------:R-:W4:Y:S01]  /*2e30*/  LDCU UR4, c[0x0][0x590] ;  /* 0x0000b200ff0477ac */ /* 0x000f220008000800 */
[----:B------:R-:W-:Y:S02]  /*2e40*/  @P1 LEA.HI.X R9, R6, UR5, R3, 0x2, P0 ;  /* 0x0000000506091c11 */ /* 0x000fe400080f1403 */
[----:B------:R-:W1:Y:S04]  /*2e50*/  LDSM.16.M88.4 R132, [R196] ;  /* 0x00000000c484783b */ /* 0x000e680000000200 */
[----:B------:R-:W1:Y:S04]  /*2e60*/  LDSM.16.M88.4 R136, [R196+0x800] ;  /* 0x00080000c488783b */ /* 0x000e680000000200 */
[----:B------:R-:W1:Y:S04]  /*2e70*/  LDSM.16.M88.4 R148, [R200+0x2000] ;  /* 0x00200000c894783b */ /* 0x000e680000000200 */
[----:B------:R-:W1:Y:S04]  /*2e80*/  LDSM.16.M88.4 R152, [R200+0x2800] ;  /* 0x00280000c898783b */ /* 0x000e680000000200 */
[----:B------:R-:W1:Y:S04]  /*2e90*/  LDSM.16.M88.4 R156, [R195+0x2000] ;  /* 0x00200000c39c783b */ /* 0x000e680000000200 */
[----:B------:R-:W1:Y:S04]  /*2ea0*/  LDSM.16.M88.4 R160, [R195+0x2800] ;  /* 0x00280000c3a0783b */ /* 0x000e680000000200 */
[----:B------:R-:W1:Y:S04]  /*2eb0*/  LDSM.16.M88.4 R164, [R196+0x2000] ;  /* 0x00200000c4a4783b */ /* 0x000e680000000200 */
[----:B------:R-:W1:Y:S01]  /*2ec0*/  LDSM.16.M88.4 R168, [R196+0x2800] ;  /* 0x00280000c4a8783b */ /* 0x000e620000000200 */
[----:B---3--:R-:W3:Y:S01]  /*2ed0*/  @P1 MUFU.RCP R0, R0 ;  /* 0x0000000000001308 */ /* 0x008ee20000001000 */
[----:B------:R-:W-:-:S02]  /*2ee0*/  IMAD.SHL.U32 R2, R13, 0x2, RZ ;  /* 0x000000020d027824 */ /* 0x000fc400078e00ff */
[----:B------:R-:W-:Y:S01]  /*2ef0*/  IMAD.IADD R192, R202, 0x1, R197 ;  /* 0x00000001cac07824 */ /* 0x000fe200078e02c5 */
[----:B------:R-:W3:Y:S01]  /*2f00*/  @P1 LDG.E R3, desc[UR16][R8.64] ;  /* 0x0000001008031981 */ /* 0x000ee2000c1e1900 */
[----:B------:R-:W-:Y:S01]  /*2f10*/  SHF.R.U32.HI R13, RZ, 0x2, R13 ;  /* 0x00000002ff0d7819 */ /* 0x000fe2000001160d */
[----:B------:R-:W-:Y:S01]  /*2f20*/  IMAD.SHL.U32 R232, R232, 0x8, RZ ;  /* 0x00000008e8e87824 */ /* 0x000fe200078e00ff */
[----:B------:R-:W-:Y:S01]  /*2f30*/  LOP3.LUT R2, R2, 0x6, RZ, 0xc0, !PT ;  /* 0x0000000602027812 */ /* 0x000fe200078ec0ff */
[--C-:B------:R-:W-:Y:S01]  /*2f40*/  IMAD.IADD R194, R204, 0x1, R4.reuse ;  /* 0x00000001ccc27824 */ /* 0x100fe200078e0204 */
[----:B------:R-:W-:Y:S01]  /*2f50*/  CS2R R94, SRZ ;  /* 0x00000000005e7805 */ /* 0x000fe2000001ff00 */
[----:B------:R-:W-:Y:S01]  /*2f60*/  IMAD.IADD R193, R203, 0x1, R4 ;  /* 0x00000001cbc17824 */ /* 0x000fe200078e0204 */
[----:B------:R-:W-:Y:S01]  /*2f70*/  LOP3.LUT R2, R2, 0xe0, R13, 0xf8, !PT ;  /* 0x000000e002027812 */ /* 0x000fe200078ef80d */
[----:B------:R-:W-:Y:S01]  /*2f80*/  IMAD.MOV.U32 R233, RZ, RZ, R237 ;  /* 0x000000ffffe97224 */ /* 0x000fe200078e00ed */
[----:B------:R-:W-:-:S02]  /*2f90*/  CS2R R92, SRZ ;  /* 0x00000000005c7805 */ /* 0x000fc4000001ff00 */
[----:B------:R-:W-:Y:S02]  /*2fa0*/  CS2R R98, SRZ ;  /* 0x0000000000627805 */ /* 0x000fe4000001ff00 */
[----:B------:R-:W-:Y:S01]  /*2fb0*/  IADD3 R219, PT, PT, R240, -R219, -R2 ;  /* 0x800000dbf0db7210 */ /* 0x000fe20007ffe802 */
[----:B------:R-:W-:Y:S01]  /*2fc0*/  IMAD.IADD R2, R201, 0x1, R197 ;  /* 0x00000001c9027824 */ /* 0x000fe200078e02c5 */
        /* <DEDUP_REMOVED lines=28> */
[----:B------:R-:W-:Y:S01]  /*3190*/  CS2R R36, SRZ ;  /* 0x0000000000247805 */ /* 0x000fe2000001ff00 */
[----:B------:R-:W1:Y:S01]  /*31a0*/  LDCU UR5, c[0x0][0x440] ;  /* 0x00008800ff0577ac */ /* 0x000e620008000800 */
[----:B----4-:R-:W-:Y:S01]  /*31b0*/  USHF.L.U32 UR4, UR4, 0x6, URZ ;  /* 0x0000000604047899 */ /* 0x010fe200080006ff */
[----:B---3--:R-:W-:Y:S01]  /*31c0*/  @P1 FMUL.FTZ R234, R3, R0 ;  /* 0x0000000003ea1220 */ /* 0x008fe20000410000 */
[C---:B------:R-:W-:Y:S01]  /*31d0*/  IMAD.IADD R3, R201.reuse, 0x1, R196 ;  /* 0x00000001c9037824 */ /* 0x040fe200078e02c4 */
[----:B------:R-:W-:-:S04]  /*31e0*/  IADD3 R0, PT, PT, R201, R200, R202 ;  /* 0x000000c8c9007210 */ /* 0x000fc80007ffe0ca */
[----:B------:R-:W3:Y:S04]  /*31f0*/  LDSM.16.M88.4 R140, [R3] ;  /* 0x00000000038c783b */ /* 0x000ee80000000200 */
[----:B------:R-:W4:Y:S04]  /*3200*/  LDSM.16.M88.4 R144, [R3+0x800] ;  /* 0x000800000390783b */ /* 0x000f280000000200 */
[----:B------:R-:W1:Y:S04]  /*3210*/  LDSM.16.M88.4 R172, [R3+0x2000] ;  /* 0x0020000003ac783b */ /* 0x000e680000000200 */
[----:B------:R2:W1:Y:S02]  /*3220*/  LDSM.16.M88.4 R176, [R3+0x2800] ;  /* 0x0028000003b0783b */ /* 0x0004640000000200 */
[----:B--2---:R-:W-:-:S07]  /*3230*/  IMAD.IADD R3, R201, 0x1, R192 ;  /* 0x00000001c9037824 */ /* 0x004fce00078e02c0 */
.L_x_316:
[----:B------:R-:W0:Y:S01]  /*3240*/  LDGDEPBAR ;  /* 0x00000000000079af */ /* 0x000e220000000000 */
[----:B------:R-:W-:Y:S01]  /*3250*/  IMAD.MOV.U32 R227, RZ, RZ, R225 ;  /* 0x000000ffffe37224 */ /* 0x000fe200078e00e1 */
[----:B------:R-:W-:Y:S01]  /*3260*/  LEA R186, P0, R207, R226, 0x2 ;  /* 0x000000e2cfba7211 */ /* 0x000fe200078010ff */
[--C-:B------:R-:W-:Y:S02]  /*3270*/  IMAD.IADD R181, R201, 0x1, R194.reuse ;  /* 0x00000001c9b57824 */ /* 0x100fe400078e02c2 */
[----:B------:R-:W-:Y:S01]  /*3280*/  IMAD.IADD R182, R202, 0x1, R194 ;  /* 0x00000001cab67824 */ /* 0x000fe200078e02c2 */
[----:B------:R-:W-:Y:S01]  /*3290*/  LEA.HI.X R187, R207, R227, RZ, 0x2, P0 ;  /* 0x000000e3cfbb7211 */ /* 0x000fe200000f14ff */
[----:B------:R-:W-:Y:S03]  /*32a0*/  IMAD.SHL.U32 R185, R239, 0x40, RZ ;  /* 0x00000040efb97824 */ /* 0x000fe600078e00ff */
[----:B------:R-:W-:Y:S02]  /*32b0*/  IADD3 R180, PT, PT, R201, R182, RZ ;  /* 0x000000b6c9b47210 */ /* 0x000fe40007ffe0ff */
[C---:B------:R-:W-:Y:S01]  /*32c0*/  ISETP.GE.AND P0, PT, R185.reuse, R238, PT ;  /* 0x000000eeb900720c */ /* 0x040fe20003f06270 */
[----:B------:R-:W-:Y:S04]  /*32d0*/  DEPBAR.LE SB0, 0x0 ;  /* 0x000080000000791a */ /* 0x000fe80000000000 */
[----:B------:R-:W-:Y:S06]  /*32e0*/  BAR.SYNC.DEFER_BLOCKING 0x0 ;  /* 0x0000000000007b1d */ /* 0x000fec0000010000 */
[----:B------:R-:W-:Y:S05]  /*32f0*/  LDSM.16.M88.4 R20, [R194] ;  /* 0x00000000c214783b */ /* 0x000fea0000000200 */
[----:B------:R-:W2:Y:S05]  /*3300*/  LDSM.16.M88.4 R24, [R200+-0x4000] ;  /* 0xffc00000c818783b */ /* 0x000eaa0000000200 */
[----:B------:R-:W3:Y:S05]  /*3310*/  LDSM.16.M88.4 R28, [R200+-0x3800] ;  /* 0xffc80000c81c783b */ /* 0x000eea0000000200 */
[----:B-----5:R-:W5:Y:S05]  /*3320*/  LDG.E R184, desc[UR16][R186.64] ;  /* 0x00000010bab87981 */ /* 0x020f6a000c1e1900 */
[----:B------:R4:W5:Y:S05]  /*3330*/  LDG.E R183, desc[UR16][R186.64+0x20] ;  /* 0x00002010bab77981 */ /* 0x00096a000c1e1900 */
[----:B------:R-:W-:Y:S05]  /*3340*/  LDSM.16.M88.4 R32, [R181] ;  /* 0x00000000b520783b */ /* 0x000fea0000000200 */
[----:B------:R-:W1:Y:S05]  /*3350*/  LDSM.16.M88.4 R100, [R195+-0x4000] ;  /* 0xffc00000c364783b */ /* 0x000e6a0000000200 */
[----:B------:R-:W1:Y:S05]  /*3360*/  LDSM.16.M88.4 R104, [R195+-0x3800] ;  /* 0xffc80000c368783b */ /* 0x000e6a0000000200 */
[----:B------:R-:W-:Y:S05]  /*3370*/  LDSM.16.M88.4 R108, [R182] ;  /* 0x00000000b66c783b */ /* 0x000fea0000000200 */
[----:B------:R-:W1:Y:S01]  /*3380*/  LDSM.16.M88.4 R112, [R196+-0x4000] ;  /* 0xffc00000c470783b */ /* 0x000e620000000200 */
[----:B----4-:R-:W-:Y:S01]  /*3390*/  LOP3.LUT R186, R185, R207, RZ, 0xfc, !PT ;  /* 0x000000cfb9ba7212 */ /* 0x010fe200078efcff */
[C---:B--2---:R-:W-:Y:S04]  /*33a0*/  HMMA.16816.F32 R4, R20.reuse, R24, RZ ;  /* 0x000000181404723c */ /* 0x044fe800000018ff */
[----:B------:R-:W-:Y:S04]  /*33b0*/  IMAD.IADD R187, R186, 0x1, R219 ;  /* 0x00000001babb7824 */ /* 0x000fe800078e02db */
[C---:B------:R-:W-:Y:S01]  /*33c0*/  HMMA.16816.F32 R8, R20.reuse, R26, RZ ;  /* 0x0000001a1408723c */ /* 0x040fe200000018ff */
[----:B------:R-:W-:Y:S01]  /*33d0*/  LDSM.16.M88.4 R24, [R180] ;  /* 0x00000000b418783b */ /* 0x000fe20000000200 */
[C---:B------:R-:W-:Y:S01]  /*33e0*/  IADD3 R188, PT, PT, R187.reuse, 0x48, RZ ;  /* 0x00000048bbbc7810 */ /* 0x040fe20007ffe0ff */
[C---:B------:R-:W-:Y:S01]  /*33f0*/  VIADD R191, R187.reuse, 0x40 ;  /* 0x00000040bbbf7836 */ /* 0x040fe20000000000 */
[C---:B------:R-:W-:Y:S01]  /*3400*/  IADD3 R190, PT, PT, R187.reuse, 0x3f, RZ ;  /* 0x0000003fbbbe7810 */ /* 0x040fe20007ffe0ff */
[C---:B------:R-:W-:Y:S01]  /*3410*/  VIADD R250, R187.reuse, 0x47 ;  /* 0x00000047bbfa7836 */ /* 0x040fe20000000000 */
[----:B------:R-:W-:Y:S02]  /*3420*/  IABS R188, R188 ;  /* 0x000000bc00bc7213 */ /* 0x000fe40000000000 */
[C---:B---3--:R-:W-:Y:S01]  /*3430*/  HMMA.16816.F32 R12, R20.reuse, R28, RZ ;  /* 0x0000001c140c723c */ /* 0x048fe200000018ff */
[----:B------:R-:W-:Y:S02]  /*3440*/  IABS R191, R191 ;  /* 0x000000bf00bf7213 */ /* 0x000fe40000000000 */
[----:B------:R-:W-:Y:S01]  /*3450*/  I2FP.F32.S32 R189, R188 ;  /* 0x000000bc00bd7245 */ /* 0x000fe20000201400 */
[----:B------:R-:W-:Y:S01]  /*3460*/  VIADD R188, R187, 0x37 ;  /* 0x00000037bbbc7836 */ /* 0x000fe20000000000 */
[----:B------:R-:W-:Y:S02]  /*3470*/  IABS R190, R190 ;  /* 0x000000be00be7213 */ /* 0x000fe40000000000 */
[----:B------:R-:W-:Y:S01]  /*3480*/  I2FP.F32.S32 R191, R191 ;  /* 0x000000bf00bf7245 */ /* 0x000fe20000201400 */
[----:B------:R-:W-:Y:S01]  /*3490*/  HMMA.16816.F32 R16, R20, R30, RZ ;  /* 0x0000001e1410723c */ /* 0x000fe200000018ff */
[----:B------:R-:W2:Y:S01]  /*34a0*/  LDSM.16.M88.4 R20, [R196+-0x3800] ;  /* 0xffc80000c414783b */ /* 0x000ea20000000200 */
[----:B------:R-:W-:Y:S02]  /*34b0*/  IABS R188, R188 ;  /* 0x000000bc00bc7213 */ /* 0x000fe40000000000 */
[----:B------:R-:W-:Y:S02]  /*34c0*/  I2FP.F32.S32 R190, R190 ;  /* 0x000000be00be7245 */ /* 0x000fe40000201400 */
[----:B------:R-:W3:Y:S01]  /*34d0*/  LDSM.16.M88.4 R28, [R0+-0x4000] ;  /* 0xffc00000001c783b */ /* 0x000ee20000000200 */
[----:B------:R-:W-:Y:S01]  /*34e0*/  I2FP.F32.S32 R188, R188 ;  /* 0x000000bc00bc7245 */ /* 0x000fe20000201400 */
[C---:B-1----:R-:W-:Y:S05]  /*34f0*/  HMMA.16816.F32 R4, R32.reuse, R100, R4 ;  /* 0x000000642004723c */ /* 0x042fea0000001804 */
[----:B------:R-:W-:Y:S03]  /*3500*/  IABS R250, R250 ;  /* 0x000000fa00fa7213 */ /* 0x000fe60000000000 */
[C---:B------:R-:W-:Y:S01]  /*3510*/  HMMA.16816.F32 R8, R32.reuse, R102, R8 ;  /* 0x000000662008723c */ /* 0x040fe20000001808 */
[----:B------:R-:W-:Y:S02]  /*3520*/  LDSM.16.M88.4 R100, [R194+0x2000] ;  /* 0x00200000c264783b */ /* 0x000fe40000000200 */
[----:B------:R-:W-:Y:S05]  /*3530*/  I2FP.F32.S32 R250, R250 ;  /* 0x000000fa00fa7245 */ /* 0x000fea0000201400 */
[C---:B------:R-:W-:Y:S08]  /*3540*/  HMMA.16816.F32 R12, R32.reuse, R104, R12 ;  /* 0x00000068200c723c */ /* 0x040ff0000000180c */
[----:B------:R-:W-:Y:S01]  /*3550*/  HMMA.16816.F32 R16, R32, R106, R16 ;  /* 0x0000006a2010723c */ /* 0x000fe20000001810 */
[----:B------:R-:W1:Y:S05]  /*3560*/  LDSM.16.M88.4 R32, [R0+-0x3800] ;  /* 0xffc800000020783b */ /* 0x000e6a0000000200 */
[----:B------:R-:W4:Y:S02]  /*3570*/  LDSM.16.M88.4 R104, [R200+-0x2000] ;  /* 0xffe00000c868783b */ /* 0x000f240000000200 */
[C---:B------:R-:W-:Y:S08]  /*3580*/  HMMA.16816.F32 R4, R108.reuse, R112, R4 ;  /* 0x000000706c04723c */ /* 0x040ff00000001804 */
[C---:B------:R-:W-:Y:S01]  /*3590*/  HMMA.16816.F32 R8, R108.reuse, R114, R8 ;  /* 0x000000726c08723c */ /* 0x040fe20000001808 */
[----:B------:R-:W-:Y:S07]  /*35a0*/  LDSM.16.M88.4 R112, [R195+-0x2000] ;  /* 0xffe00000c370783b */ /* 0x000fee0000000200 */
[C---:B--2---:R-:W-:Y:S08]  /*35b0*/  HMMA.16816.F32 R12, R108.reuse, R20, R12 ;  /* 0x000000146c0c723c */ /* 0x044ff0000000180c */
[----:B------:R-:W-:Y:S01]  /*35c0*/  HMMA.16816.F32 R16, R108, R22, R16 ;  /* 0x000000166c10723c */ /* 0x000fe20000001810 */
[----:B------:R-:W2:Y:S05]  /*35d0*/  LDSM.16.M88.4 R20, [R200+-0x1800] ;  /* 0xffe80000c814783b */ /* 0x000eaa0000000200 */
[----:B------:R-:W2:Y:S02]  /*35e0*/  LDSM.16.M88.4 R108, [R181+0x2000] ;  /* 0x00200000b56c783b */ /* 0x000ea40000000200 */
[C---:B---3--:R-:W-:Y:S08]  /*35f0*/  HMMA.16816.F32 R4, R24.reuse, R28, R4 ;  /* 0x0000001c1804723c */ /* 0x048ff00000001804 */
[C---:B------:R-:W-:Y:S01]  /*3600*/  HMMA.16816.F32 R8, R24.reuse, R30, R8 ;  /* 0x0000001e1808723c */ /* 0x040fe20000001808 */
[----:B------:R-:W-:Y:S07]  /*3610*/  LDSM.16.M88.4 R28, [R182+0x2000] ;  /* 0x00200000b61c783b */ /* 0x000fee0000000200 */
[C---:B-1----:R-:W-:Y:S08]  /*3620*/  HMMA.16816.F32 R12, R24.reuse, R32, R12 ;  /* 0x00000020180c723c */ /* 0x042ff0000000180c */
[----:B------:R-:W-:Y:S01]  /*3630*/  HMMA.16816.F32 R16, R24, R34, R16 ;  /* 0x000000221810723c */ /* 0x000fe20000001810 */
[----:B------:R-:W1:Y:S05]  /*3640*/  LDSM.16.M88.4 R24, [R195+-0x1800] ;  /* 0xffe80000c318783b */ /* 0x000e6a0000000200 */
[----:B------:R-:W3:Y:S02]  /*3650*/  LDSM.16.M88.4 R32, [R196+-0x2000] ;  /* 0xffe00000c420783b */ /* 0x000ee40000000200 */
[C---:B----4-:R-:W-:Y:S08]  /*3660*/  HMMA.16816.F32 R4, R100.reuse, R104, R4 ;  /* 0x000000686404723c */ /* 0x050ff00000001804 */
[C---:B------:R-:W-:Y:S01]  /*3670*/  HMMA.16816.F32 R8, R100.reuse, R106, R8 ;  /* 0x0000006a6408723c */ /* 0x040fe20000001808 */
[----:B------:R-:W4:Y:S07]  /*3680*/  LDSM.16.M88.4 R104, [R196+-0x1800] ;  /* 0xffe80000c468783b */ /* 0x000f2e0000000200 */
[C---:B--2---:R-:W-:Y:S08]  /*3690*/  HMMA.16816.F32 R12, R100.reuse, R20, R12 ;  /* 0x00000014640c723c */ /* 0x044ff0000000180c */
[----:B------:R-:W-:Y:S01]  /*36a0*/  HMMA.16816.F32 R16, R100, R22, R16 ;  /* 0x000000166410723c */ /* 0x000fe20000001810 */
[----:B------:R-:W-:Y:S05]  /*36b0*/  LDSM.16.M88.4 R20, [R180+0x2000] ;  /* 0x00200000b414783b */ /* 0x000fea0000000200 */
[----:B------:R-:W2:Y:S02]  /*36c0*/  LDSM.16.M88.4 R100, [R0+-0x2000] ;  /* 0xffe000000064783b */ /* 0x000ea40000000200 */
[C---:B------:R-:W-:Y:S08]  /*36d0*/  HMMA.16816.F32 R4, R108.reuse, R112, R4 ;  /* 0x000000706c04723c */ /* 0x040ff00000001804 */
[C---:B------:R-:W-:Y:S08]  /*36e0*/  HMMA.16816.F32 R8, R108.reuse, R114, R8 ;  /* 0x000000726c08723c */ /* 0x040ff00000001808 */
[C---:B-1----:R-:W-:Y:S08]  /*36f0*/  HMMA.16816.F32 R12, R108.reuse, R24, R12 ;  /* 0x000000186c0c723c */ /* 0x042ff0000000180c */
[----:B------:R-:W-:Y:S01]  /*3700*/  HMMA.16816.F32 R16, R108, R26, R16 ;  /* 0x0000001a6c10723c */ /* 0x000fe20000001810 */
[----:B------:R-:W1:Y:S07]  /*3710*/  LDSM.16.M88.4 R24, [R0+-0x1800] ;  /* 0xffe800000018783b */ /* 0x000e6e0000000200 */
[C---:B---3--:R-:W-:Y:S08]  /*3720*/  HMMA.16816.F32 R4, R28.reuse, R32, R4 ;  /* 0x000000201c04723c */ /* 0x048ff00000001804 */
[C---:B------:R-:W-:Y:S08]  /*3730*/  HMMA.16816.F32 R8, R28.reuse, R34, R8 ;  /* 0x000000221c08723c */ /* 0x040ff00000001808 */
[C---:B----4-:R-:W-:Y:S08]  /*3740*/  HMMA.16816.F32 R12, R28.reuse, R104, R12 ;  /* 0x000000681c0c723c */ /* 0x050ff0000000180c */
[----:B------:R-:W-:Y:S08]  /*3750*/  HMMA.16816.F32 R16, R28, R106, R16 ;  /* 0x0000006a1c10723c */ /* 0x000ff00000001810 */
[C---:B--2---:R-:W-:Y:S08]  /*3760*/  HMMA.16816.F32 R4, R20.reuse, R100, R4 ;  /* 0x000000641404723c */ /* 0x044ff00000001804 */
[C---:B------:R-:W-:Y:S08]  /*3770*/  HMMA.16816.F32 R8, R20.reuse, R102, R8 ;  /* 0x000000661408723c */ /* 0x040ff00000001808 */
[C---:B-1----:R-:W-:Y:S03]  /*3780*/  HMMA.16816.F32 R12, R20.reuse, R24, R12 ;  /* 0x00000018140c723c */ /* 0x042fe6000000180c */
[-C--:B------:R-:W-:Y:S01]  /*3790*/  FFMA.FTZ R6, R189, -R234.reuse, R6 ;  /* 0x800000eabd067223 */ /* 0x080fe20000010006 */
[----:B------:R-:W-:Y:S02]  /*37a0*/  VIADD R189, R187, 0x38 ;  /* 0x00000038bbbd7836 */ /* 0x000fe40000000000 */
[CC--:B------:R-:W-:Y:S01]  /*37b0*/  FFMA.FTZ R4, R191.reuse, -R234.reuse, R4 ;  /* 0x800000eabf047223 */ /* 0x0c0fe20000010004 */
[-C--:B------:R-:W-:Y:S01]  /*37c0*/  FFMA.FTZ R5, R190, -R234.reuse, R5 ;  /* 0x800000eabe057223 */ /* 0x080fe20000010005 */
[-C--:B------:R-:W-:Y:S01]  /*37d0*/  FFMA.FTZ R7, R250, -R234.reuse, R7 ;  /* 0x800000eafa077223 */ /* 0x080fe20000010007 */
[----:B------:R-:W-:Y:S03]  /*37e0*/  HMMA.16816.F32 R16, R20, R26, R16 ;  /* 0x0000001a1410723c */ /* 0x000fe60000001810 */
[----:B------:R-:W-:Y:S01]  /*37f0*/  IABS R189, R189 ;  /* 0x000000bd00bd7213 */ /* 0x000fe20000000000 */
[-C--:B------:R-:W-:Y:S01]  /*3800*/  FFMA.FTZ R10, R191, -R234.reuse, R10 ;  /* 0x800000eabf0a7223 */ /* 0x080fe2000001000a */
[-C--:B------:R-:W-:Y:S01]  /*3810*/  FFMA.FTZ R11, R190, -R234.reuse, R11 ;  /* 0x800000eabe0b7223 */ /* 0x080fe2000001000b */
[CC--:B------:R-:W-:Y:S01]  /*3820*/  FFMA.FTZ R9, R188.reuse, -R234.reuse, R9 ;  /* 0x800000eabc097223 */ /* 0x0c0fe20000010009 */
[----:B------:R-:W-:Y:S01]  /*3830*/  I2FP.F32.S32 R189, R189 ;  /* 0x000000bd00bd7245 */ /* 0x000fe20000201400 */
[C---:B------:R-:W-:Y:S02]  /*3840*/  VIADD R190, R187.reuse, 0x2f ;  /* 0x0000002fbbbe7836 */ /* 0x040fe40000000000 */
[C---:B------:R-:W-:Y:S02]  /*3850*/  VIADD R191, R187.reuse, 0x28 ;  /* 0x00000028bbbf7836 */ /* 0x040fe40000000000 */
[-C--:B------:R-:W-:Y:S01]  /*3860*/  FFMA.FTZ R15, R188, -R234.reuse, R15 ;  /* 0x800000eabc0f7223 */ /* 0x080fe2000001000f */
[----:B------:R-:W-:Y:S01]  /*3870*/  IADD3 R188, PT, PT, R187, 0x27, RZ ;  /* 0x00000027bbbc7810 */ /* 0x000fe20007ffe0ff */
[C---:B------:R-:W-:Y:S01]  /*3880*/  FFMA.FTZ R8, R189.reuse, -R234, R8 ;  /* 0x800000eabd087223 */ /* 0x040fe20000010008 */
[----:B------:R-:W-:Y:S01]  /*3890*/  IABS R190, R190 ;  /* 0x000000be00be7213 */ /* 0x000fe20000000000 */
[----:B------:R-:W-:Y:S01]  /*38a0*/  FFMA.FTZ R14, R189, -R234, R14 ;  /* 0x800000eabd0e7223 */ /* 0x000fe2000001000e */
[----:B------:R-:W-:Y:S02]  /*38b0*/  IADD3 R189, PT, PT, R187, 0x30, RZ ;  /* 0x00000030bbbd7810 */ /* 0x000fe40007ffe0ff */
[----:B------:R-:W-:Y:S02]  /*38c0*/  IABS R187, R191 ;  /* 0x000000bf00bb7213 */ /* 0x000fe40000000000 */
[----:B------:R-:W-:Y:S02]  /*38d0*/  IABS R189, R189 ;  /* 0x000000bd00bd7213 */ /* 0x000fe40000000000 */
[----:B------:R-:W-:Y:S02]  /*38e0*/  IABS R188, R188 ;  /* 0x000000bc00bc7213 */ /* 0x000fe40000000000 */
[----:B------:R-:W-:Y:S02]  /*38f0*/  I2FP.F32.S32 R189, R189 ;  /* 0x000000bd00bd7245 */ /* 0x000fe40000201400 */
[----:B------:R-:W-:Y:S02]  /*3900*/  I2FP.F32.S32 R190, R190 ;  /* 0x000000be00be7245 */ /* 0x000fe40000201400 */
[----:B------:R-:W-:Y:S01]  /*3910*/  I2FP.F32.S32 R187, R187 ;  /* 0x000000bb00bb7245 */ /* 0x000fe20000201400 */
[C---:B------:R-:W-:Y:S01]  /*3920*/  FFMA.FTZ R12, R189.reuse, -R234, R12 ;  /* 0x800000eabd0c7223 */ /* 0x040fe2000001000c */
[----:B------:R-:W-:Y:S01]  /*3930*/  I2FP.F32.S32 R188, R188 ;  /* 0x000000bc00bc7245 */ /* 0x000fe20000201400 */
[CC--:B------:R-:W-:Y:S01]  /*3940*/  FFMA.FTZ R13, R190.reuse, -R234.reuse, R13 ;  /* 0x800000eabe0d7223 */ /* 0x0c0fe2000001000d */
[-C--:B------:R-:W-:Y:S01]  /*3950*/  FFMA.FTZ R18, R189, -R234.reuse, R18 ;  /* 0x800000eabd127223 */ /* 0x080fe20000010012 */
[-C--:B------:R-:W-:Y:S01]  /*3960*/  FFMA.FTZ R19, R190, -R234.reuse, R19 ;  /* 0x800000eabe137223 */ /* 0x080fe20000010013 */
[-C--:B------:R-:W-:Y:S01]  /*3970*/  FFMA.FTZ R16, R187, -R234.reuse, R16 ;  /* 0x800000eabb107223 */ /* 0x080fe20000010010 */
[----:B------:R-:W-:Y:S01]  /*3980*/  FFMA.FTZ R17, R188, -R234, R17 ;  /* 0x800000eabc117223 */ /* 0x000fe20000010011 */
[----:B------:R-:W-:Y:S06]  /*3990*/  @!P0 BRA `(.L_x_312) ;  /* 0x0000000000288947 */ /* 0x000fec0003800000 */
[----:B------:R-:W-:Y:S01]  /*39a0*/  IADD3 R21, PT, PT, R221, 0x40, R242 ;  /* 0x00000040dd157810 */ /* 0x000fe20007ffe0f2 */
[----:B------:R-:W1:Y:S01]  /*39b0*/  LDC R20, c[0x0][0x504] ;  /* 0x00014100ff147b82 */ /* 0x000e620000000800 */
[----:B------:R-:W-:Y:S02]  /*39c0*/  VIADD R185, R185, 0x40 ;  /* 0x00000040b9b97836 */ /* 0x000fe40000000000 */
[----:B-1----:R-:W-:Y:S01]  /*39d0*/  IADD3 R20, PT, PT, R21, R20, -R240 ;  /* 0x0000001415147210 */ /* 0x002fe20007ffe8f0 */
[----:B------:R-:W-:Y:S04]  /*39e0*/  VIADD R21, R221, 0x40 ;  /* 0x00000040dd157836 */ /* 0x000fe80000000000 */
[----:B------:R-:W-:Y:S01]  /*39f0*/  VIADD R20, R20, 0xffffffc0 ;  /* 0xffffffc014147836 */ /* 0x000fe20000000000 */
[----:B------:R-:W-:Y:S04]  /*3a00*/  ISETP.LT.AND P0, PT, R21, R240, PT ;  /* 0x000000f01500720c */ /* 0x000fe80003f01270 */
[----:B------:R-:W-:Y:S11]  /*3a10*/  ISETP.GE.AND P1, PT, R185, R20, PT ;  /* 0x00000014b900720c */ /* 0x000ff60003f26270 */
[----:B------:R-:W-:Y:S02]  /*3a20*/  @!UPT UIADD3 URZ, UPT, UPT, URZ, URZ, URZ ;  /* 0x000000fffffff290 */ /* 0x000fe4000fffe0ff */
[----:B------:R-:W-:Y:S05]  /*3a30*/  @!P1 BRA P0, `(.L_x_313) ;  /* 0x00000004005c9947 */ /* 0x000fea0000000000 */
.L_x_312:
[----:B------:R-:W1:Y:S01]  /*3a40*/  LDC R21, c[0x0][0x504] ;  /* 0x00014100ff157b82 */ /* 0x000e620000000800 */
[----:B------:R-:W2:Y:S07]  /*3a50*/  S2R R20, SR_TID.X ;  /* 0x0000000000147919 */ /* 0x000eae0000002100 */
[----:B------:R-:W3:Y:S01]  /*3a60*/  LDC R23, c[0x0][0x508] ;  /* 0x00014200ff177b82 */ /* 0x000ee20000000800 */
[C-C-:B-1----:R-:W-:Y:S02]  /*3a70*/  IADD3 R21, PT, PT, R240.reuse, -R21, -R242.reuse ;  /* 0x80000015f0157210 */ /* 0x142fe40007ffe8f2 */
[----:B---3--:R-:W-:Y:S03]  /*3a80*/  IADD3 R23, PT, PT, R240, R23, -R242 ;  /* 0x00000017f0177210 */ /* 0x008fe60007ffe8f2 */
[----:B------:R-:W-:Y:S02]  /*3a90*/  IMAD.IADD R24, R186, 0x1, R21 ;  /* 0x00000001ba187824 */ /* 0x000fe400078e0215 */
[----:B--2---:R-:W-:Y:S01]  /*3aa0*/  IMAD.SHL.U32 R25, R20, 0x2, RZ ;  /* 0x0000000214197824 */ /* 0x004fe200078e00ff */
[----:B------:R-:W-:Y:S01]  /*3ab0*/  SHF.R.U32.HI R20, RZ, 0x2, R20 ;  /* 0x00000002ff147819 */ /* 0x000fe20000011614 */
[----:B------:R-:W-:Y:S01]  /*3ac0*/  IMAD.IADD R23, R186, 0x1, R23 ;  /* 0x00000001ba177824 */ /* 0x000fe200078e0217 */
[----:B------:R-:W-:Y:S02]  /*3ad0*/  VIMNMX R26, PT, PT, RZ, R24, !PT ;  /* 0x00000018ff1a7248 */ /* 0x000fe40007fe0100 */
[----:B------:R-:W-:Y:S02]  /*3ae0*/  LOP3.LUT R25, R25, 0x6, RZ, 0xc0, !PT ;  /* 0x0000000619197812 */ /* 0x000fe400078ec0ff */
[----:B------:R-:W-:Y:S02]  /*3af0*/  VIADDMNMX R22, R23, 0x1, R240, PT ;  /* 0x0000000117167846 */ /* 0x000fe400038001f0 */
[----:B------:R-:W-:Y:S02]  /*3b00*/  LOP3.LUT R20, R25, 0xe0, R20, 0xf8, !PT ;  /* 0x000000e019147812 */ /* 0x000fe400078ef814 */
[----:B------:R-:W-:Y:S03]  /*3b10*/  VIADDMNMX R24, R24, 0x8, RZ, !PT ;  /* 0x0000000818187846 */ /* 0x000fe600078001ff */
[----:B------:R-:W-:Y:S01]  /*3b20*/  IMAD R21, R211, 0x40, R20 ;  /* 0x00000040d3157824 */ /* 0x000fe200078e0214 */
[----:B------:R-:W-:Y:S03]  /*3b30*/  VIADDMNMX R20, R23, 0x9, R240, PT ;  /* 0x0000000917147846 */ /* 0x000fe600038001f0 */
[C---:B------:R-:W-:Y:S01]  /*3b40*/  VIADD R33, R21.reuse, 0x1 ;  /* 0x0000000115217836 */ /* 0x040fe20000000000 */
[C---:B------:R-:W-:Y:S01]  /*3b50*/  ISETP.GE.AND P0, PT, R21.reuse, R26, PT ;  /* 0x0000001a1500720c */ /* 0x040fe20003f06270 */
[C---:B------:R-:W-:Y:S01]  /*3b60*/  VIADD R31, R21.reuse, 0x8 ;  /* 0x00000008151f7836 */ /* 0x040fe20000000000 */
[C---:B------:R-:W-:Y:S01]  /*3b70*/  ISETP.GE.AND P6, PT, R21.reuse, R22, PT ;  /* 0x000000161500720c */ /* 0x040fe20003fc6270 */
[C---:B------:R-:W-:Y:S01]  /*3b80*/  VIADD R29, R21.reuse, 0x9 ;  /* 0x00000009151d7836 */ /* 0x040fe20000000000 */
[C---:B------:R-:W-:Y:S01]  /*3b90*/  ISETP.GE.AND P5, PT, R21.reuse, R20, PT ;  /* 0x000000141500720c */ /* 0x040fe20003fa6270 */
[C---:B------:R-:W-:Y:S01]  /*3ba0*/  VIADD R27, R21.reuse, 0x10 ;  /* 0x00000010151b7836 */ /* 0x040fe20000000000 */
[C---:B------:R-:W-:Y:S01]  /*3bb0*/  ISETP.GE.AND P4, PT, R21.reuse, R24, PT ;  /* 0x000000181500720c */ /* 0x040fe20003f86270 */
[C---:B------:R-:W-:Y:S01]  /*3bc0*/  VIADD R25, R21.reuse, 0x11 ;  /* 0x0000001115197836 */ /* 0x040fe20000000000 */
[----:B------:R-:W-:Y:S01]  /*3bd0*/  FSEL R4, R4, -INF , P0 ;  /* 0xff80000004047808 */ /* 0x000fe20000000000 */
[----:B------:R-:W-:Y:S01]  /*3be0*/  VIADD R23, R21, 0x18 ;  /* 0x0000001815177836 */ /* 0x000fe20000000000 */
[-C--:B------:R-:W-:Y:S01]  /*3bf0*/  ISETP.GE.AND P3, PT, R33, R26.reuse, PT ;  /* 0x0000001a2100720c */ /* 0x080fe20003f66270 */
[----:B------:R-:W-:Y:S01]  /*3c00*/  VIADD R21, R21, 0x19 ;  /* 0x0000001915157836 */ /* 0x000fe20000000000 */
[-C--:B------:R-:W-:Y:S02]  /*3c10*/  ISETP.GE.AND P2, PT, R31, R26.reuse, PT ;  /* 0x0000001a1f00720c */ /* 0x080fe40003f46270 */
[-C--:B------:R-:W-:Y:S02]  /*3c20*/  ISETP.GE.AND P1, PT, R29, R26.reuse, PT ;  /* 0x0000001a1d00720c */ /* 0x080fe40003f26270 */
[-C--:B------:R-:W-:Y:S02]  /*3c30*/  ISETP.GE.AND P0, PT, R27, R26.reuse, PT ;  /* 0x0000001a1b00720c */ /* 0x080fe40003f06270 */
[----:B------:R-:W-:Y:S02]  /*3c40*/  FSEL R6, R6, -INF , P4 ;  /* 0xff80000006067808 */ /* 0x000fe40002000000 */
[----:B------:R-:W-:Y:S02]  /*3c50*/  FSEL R5, R5, -INF , P3 ;  /* 0xff80000005057808 */ /* 0x000fe40001800000 */
[----:B------:R-:W-:Y:S02]  /*3c60*/  FSEL R8, R8, -INF , P2 ;  /* 0xff80000008087808 */ /* 0x000fe40001000000 */
[----:B------:R-:W-:Y:S02]  /*3c70*/  FSEL R9, R9, -INF , P1 ;  /* 0xff80000009097808 */ /* 0x000fe40000800000 */
[----:B------:R-:W-:Y:S02]  /*3c80*/  FSEL R12, R12, -INF , P0 ;  /* 0xff8000000c0c7808 */ /* 0x000fe40000000000 */
[-C--:B------:R-:W-:Y:S02]  /*3c90*/  ISETP.GE.AND P4, PT, R25, R26.reuse, PT ;  /* 0x0000001a1900720c */ /* 0x080fe40003f86270 */
[-C--:B------:R-:W-:Y:S02]  /*3ca0*/  ISETP.GE.AND P3, PT, R23, R26.reuse, PT ;  /* 0x0000001a1700720c */ /* 0x080fe40003f66270 */
[----:B------:R-:W-:Y:S02]  /*3cb0*/  ISETP.GE.AND P2, PT, R21, R26, PT ;  /* 0x0000001a1500720c */ /* 0x000fe40003f46270 */
        /* <DEDUP_REMOVED lines=47> */
.L_x_313:
[C---:B------:R-:W-:Y:S01]  /*3fb0*/  FMUL.FTZ R187, R236.reuse, 1.4426950216293334961 ;  /* 0x3fb8aa3becbb7820 */ /* 0x040fe20000410000 */
[C---:B------:R-:W-:Y:S01]  /*3fc0*/  FMUL.FTZ R245, R235.reuse, 1.4426950216293334961 ;  /* 0x3fb8aa3bebf57820 */ /* 0x040fe20000410000 */
[----:B------:R-:W-:Y:S02]  /*3fd0*/  FSETP.NEU.FTZ.AND P1, PT, R236, -INF , PT ;  /* 0xff800000ec00780b */ /* 0x000fe40003f3d000 */
[----:B------:R-:W-:Y:S02]  /*3fe0*/  FSETP.NEU.FTZ.AND P0, PT, R235, -INF , PT ;  /* 0xff800000eb00780b */ /* 0x000fe40003f1d000 */
[----:B------:R-:W-:Y:S02]  /*3ff0*/  FSEL R187, R187, RZ, P1 ;  /* 0x000000ffbbbb7208 */ /* 0x000fe40000800000 */
[----:B------:R-:W-:Y:S02]  /*4000*/  FSEL R245, R245, RZ, P0 ;  /* 0x000000fff5f57208 */ /* 0x000fe40000000000 */
[-C--:B------:R-:W-:Y:S01]  /*4010*/  IADD3 R113, PT, PT, R204, R201.reuse, RZ ;  /* 0x000000c9cc717210 */ /* 0x080fe20007ffe0ff */
[--C-:B------:R-:W-:Y:S01]  /*4020*/  FFMA.FTZ R250, R4, UR7, -R187.reuse ;  /* 0x0000000704fa7c23 */ /* 0x100fe200080108bb */
[----:B------:R-:W-:Y:S01]  /*4030*/  FFMA.FTZ R227, R5, UR7, -R187 ;  /* 0x0000000705e37c23 */ /* 0x000fe200080108bb */
[--C-:B------:R-:W-:Y:S01]  /*4040*/  FFMA.FTZ R186, R6, UR7, -R245.reuse ;  /* 0x0000000706ba7c23 */ /* 0x100fe200080108f5 */
[----:B------:R-:W-:Y:S01]  /*4050*/  FFMA.FTZ R185, R7, UR7, -R245 ;  /* 0x0000000707b97c23 */ /* 0x000fe200080108f5 */
[----:B------:R-:W-:Y:S01]  /*4060*/  FFMA.FTZ R191, R8, UR7, -R187 ;  /* 0x0000000708bf7c23 */ /* 0x000fe200080108bb */
[----:B------:R-:W-:Y:S01]  /*4070*/  FFMA.FTZ R182, R10, UR7, -R245 ;  /* 0x000000070ab67c23 */ /* 0x000fe200080108f5 */
[----:B------:R-:W-:Y:S01]  /*4080*/  FFMA.FTZ R190, R9, UR7, -R187 ;  /* 0x0000000709be7c23 */ /* 0x000fe200080108bb */
[----:B------:R-:W-:Y:S01]  /*4090*/  FFMA.FTZ R181, R11, UR7, -R245 ;  /* 0x000000070bb57c23 */ /* 0x000fe200080108f5 */
[----:B------:R-:W-:Y:S01]  /*40a0*/  MUFU.EX2 R250, R250 ;  /* 0x000000fa00fa7308 */ /* 0x000fe20000000800 */
[--C-:B------:R-:W-:Y:S01]  /*40b0*/  FFMA.FTZ R4, R16, UR7, -R187.reuse ;  /* 0x0000000710047c23 */ /* 0x100fe200080108bb */
[----:B------:R-:W-:Y:S01]  /*40c0*/  FFMA.FTZ R189, R12, UR7, -R187 ;  /* 0x000000070cbd7c23 */ /* 0x000fe200080108bb */
[----:B------:R-:W-:Y:S07]  /*40d0*/  FFMA.FTZ R180, R14, UR7, -R245 ;  /* 0x000000070eb47c23 */ /* 0x000fee00080108f5 */
[----:B------:R-:W-:Y:S01]  /*40e0*/  MUFU.EX2 R227, R227 ;  /* 0x000000e300e37308 */ /* 0x000fe20000000800 */
[----:B------:R-:W-:Y:S01]  /*40f0*/  FFMA.FTZ R188, R13, UR7, -R187 ;  /* 0x000000070dbc7c23 */ /* 0x000fe200080108bb */
[----:B------:R-:W-:Y:S01]  /*4100*/  FFMA.FTZ R115, R15, UR7, -R245 ;  /* 0x000000070f737c23 */ /* 0x000fe200080108f5 */
[----:B------:R-:W-:Y:S07]  /*4110*/  FFMA.FTZ R5, R17, UR7, -R187 ;  /* 0x0000000711057c23 */ /* 0x000fee00080108bb */
[----:B------:R-:W-:Y:S01]  /*4120*/  MUFU.EX2 R186, R186 ;  /* 0x000000ba00ba7308 */ /* 0x000fe20000000800 */
[--C-:B------:R-:W-:Y:S01]  /*4130*/  FFMA.FTZ R17, R18, UR7, -R245.reuse ;  /* 0x0000000712117c23 */ /* 0x100fe200080108f5 */
        /* <DEDUP_REMOVED lines=35> */
[----:B------:R-:W3:Y:S08]  /*4370*/  LDSM.16.M88.4 R108, [R114+0x8000] ;  /* 0x00800000726c783b */ /* 0x000ef00000000200 */
[----:B------:R-:W-:Y:S08]  /*4380*/  LDSM.16.M88.4 R4, [R113+0xa000] ;  /* 0x00a000007104783b */ /* 0x000ff00000000200 */
[----:B------:R-:W-:Y:S01]  /*4390*/  LDSM.16.M88.4 R8, [R114+0xa000] ;  /* 0x00a000007208783b */ /* 0x000fe20000000200 */
[C---:B-1----:R-:W-:Y:S07]  /*43a0*/  HMMA.16816.F32 R20, R100.reuse, R116, RZ ;  /* 0x000000746414723c */ /* 0x042fee00000018ff */
[----:B------:R-:W-:Y:S01]  /*43b0*/  LDSM.16.M88.4 R12, [R112+0xa000] ;  /* 0x00a00000700c783b */ /* 0x000fe20000000200 */
        /* <DEDUP_REMOVED lines=19> */
[C---:B------:R-:W-:Y:S08]  /*44f0*/  HMMA.16816.F32 R28, R104.reuse, R152, R28 ;  /* 0x00000098681c723c */ /* 0x040ff0000000181c */
[----:B------:R-:W-:Y:S08]  /*4500*/  HMMA.16816.F32 R32, R104, R154, R32 ;  /* 0x0000009a6820723c */ /* 0x000ff00000001820 */
[C---:B------:R-:W-:Y:S08]  /*4510*/  HMMA.16816.F32 R20, R4.reuse, R156, R20 ;  /* 0x0000009c0414723c */ /* 0x040ff00000001814 */
        /* <DEDUP_REMOVED lines=20> */
[C---:B------:R-:W-:Y:S01]  /*4660*/  FADD.FTZ R10, -R183.reuse, R27 ;  /* 0x0000001bb70a7221 */ /* 0x040fe20000010100 */
[----:B------:R-:W-:Y:S01]  /*4670*/  F2FP.F16.F32.PACK_AB R19, R6, R7 ;  /* 0x000000070613723e */ /* 0x000fe200000000ff */
[----:B------:R-:W-:Y:S01]  /*4680*/  FADD.FTZ R8, -R184, R24 ;  /* 0x00000018b8087221 */ /* 0x000fe20000010100 */
[----:B------:R-:W-:Y:S01]  /*4690*/  F2FP.F16.F32.PACK_AB R13, R4, R5 ;  /* 0x00000005040d723e */ /* 0x000fe200000000ff */
[C---:B------:R-:W-:Y:S01]  /*46a0*/  FADD.FTZ R7, -R183.reuse, R30 ;  /* 0x0000001eb7077221 */ /* 0x040fe20000010100 */
[----:B------:R-:W-:Y:S01]  /*46b0*/  FADD.FTZ R6, -R183, R31 ;  /* 0x0000001fb7067221 */ /* 0x000fe20000010100 */
[C---:B------:R-:W-:Y:S01]  /*46c0*/  FADD.FTZ R9, -R184.reuse, R25 ;  /* 0x00000019b8097221 */ /* 0x040fe20000010100 */
[C---:B------:R-:W-:Y:S01]  /*46d0*/  FADD.FTZ R4, -R184.reuse, R28 ;  /* 0x0000001cb8047221 */ /* 0x040fe20000010100 */
[----:B------:R-:W-:Y:S01]  /*46e0*/  FADD.FTZ R5, -R184, R29 ;  /* 0x0000001db8057221 */ /* 0x000fe20000010100 */
[----:B------:R-:W-:Y:S01]  /*46f0*/  FMUL.FTZ R8, R191, R8 ;  /* 0x00000008bf087220 */ /* 0x000fe20000410000 */
[----:B------:R-:W-:Y:S01]  /*4700*/  FMUL.FTZ R9, R190, R9 ;  /* 0x00000009be097220 */ /* 0x000fe20000410000 */
        /* <DEDUP_REMOVED lines=13> */
[----:B------:R-:W-:Y:S01]  /*47e0*/  F2FP.F16.F32.PACK_AB R115, R5, R4 ;  /* 0x000000040573723e */ /* 0x000fe200000000ff */
[----:B------:R-:W-:Y:S01]  /*47f0*/  FMUL.FTZ R15, R18, R15 ;  /* 0x0000000f120f7220 */ /* 0x000fe20000410000 */
[----:B------:R-:W-:Y:S01]  /*4800*/  F2FP.F16.F32.PACK_AB R181, R6, R7 ;  /* 0x0000000706b5723e */ /* 0x000fe200000000ff */
[----:B------:R-:W-:Y:S01]  /*4810*/  FMUL.FTZ R14, R17, R14 ;  /* 0x0000000e110e7220 */ /* 0x000fe20000410000 */
[----:B------:R-:W-:Y:S02]  /*4820*/  FMUL.FTZ R183, R16, R183 ;  /* 0x000000b710b77220 */ /* 0x000fe40000410000 */
[----:B------:R-:W-:Y:S03]  /*4830*/  F2FP.F16.F32.PACK_AB R185, R15, R12 ;  /* 0x0000000c0fb9723e */ /* 0x000fe600000000ff */
        /* <DEDUP_REMOVED lines=50> */
.L_x_314:
[----:B------:R-:W-:Y:S01]  /*4b60*/  STS [R216+-0x2000], R13 ;  /* 0xffe0000dd8007388 */ /* 0x000fe20000000800 */
[----:B------:R-:W2:Y:S03]  /*4b70*/  LDC R227, c[0x0][0x44c] ;  /* 0x00011300ffe37b82 */ /* 0x000ea60000000800 */
[----:B------:R-:W-:Y:S04]  /*4b80*/  STS [R216+-0x1c00], R19 ;  /* 0xffe40013d8007388 */ /* 0x000fe80000000800 */
[----:B------:R-:W-:Y:S04]  /*4b90*/  STS [R243+-0x2000], R180 ;  /* 0xffe000b4f3007388 */ /* 0x000fe80000000800 */
[----:B------:R-:W-:Y:S04]  /*4ba0*/  STS [R243+-0x1c00], R182 ;  /* 0xffe400b6f3007388 */ /* 0x000fe80000000800 */
[----:B------:R-:W-:Y:S04]  /*4bb0*/  STS [R218+-0x2000], R115 ;  /* 0xffe00073da007388 */ /* 0x000fe80000000800 */
[----:B------:R-:W-:Y:S04]  /*4bc0*/  STS [R218+-0x1c00], R181 ;  /* 0xffe400b5da007388 */ /* 0x000fe80000000800 */
[----:B------:R-:W-:Y:S01]  /*4bd0*/  STS [R222+-0x2000], R185 ;  /* 0xffe000b9de007388 */ /* 0x000fe20000000800 */
[----:B--2---:R-:W-:Y:S03]  /*4be0*/  IMAD R227, R227, UR6, RZ ;  /* 0x00000006e3e37c24 */ /* 0x004fe6000f8e02ff */
        /* <DEDUP_REMOVED lines=87> */
.L_x_315:
        /* <DEDUP_REMOVED lines=11> */
[----:B------:R-:W-:Y:S04]  /*5210*/  LDSM.16.MT88.4 R184, [R203+0xd000] ;  /* 0x00d00000cbb8783b */ /* 0x000fe80000004200 */
        /* <DEDUP_REMOVED lines=9> */
[----:B------:R-:W1:Y:S07]  /*52b0*/  LDSM.16.M88.4 R100, [R192] ;  /* 0x00000000c064783b */ /* 0x000e6e0000000200 */
[-C--:B----4-:R-:W-:Y:S08]  /*52c0*/  HMMA.16816.F32 R4, R104, R108.reuse, R4 ;  /* 0x0000006c6804723c */ /* 0x090ff00000001804 */
[C---:B------:R-:W-:Y:S08]  /*52d0*/  HMMA.16816.F32 R8, R112.reuse, R108, R8 ;  /* 0x0000006c7008723c */ /* 0x040ff00000001808 */
[-C--:B------:R-:W-:Y:S08]  /*52e0*/  HMMA.16816.F32 R12, R112, R110.reuse, R12 ;  /* 0x0000006e700c723c */ /* 0x080ff0000000180c */
[C---:B------:R-:W-:Y:S01]  /*52f0*/  HMMA.16816.F32 R16, R104.reuse, R110, R16 ;  /* 0x0000006e6810723c */ /* 0x040fe20000001810 */
[----:B------:R-:W2:Y:S07]  /*5300*/  LDSM.16.MT88.4 R108, [R203+0xf000] ;  /* 0x00f00000cb6c783b */ /* 0x000eae0000004200 */
[-C--:B------:R-:W-:Y:S08]  /*5310*/  HMMA.16816.F32 R20, R104, R180.reuse, R20 ;  /* 0x000000b46814723c */ /* 0x080ff00000001814 */
[C---:B------:R-:W-:Y:S08]  /*5320*/  HMMA.16816.F32 R24, R112.reuse, R180, R24 ;  /* 0x000000b47018723c */ /* 0x040ff00000001818 */
[-C--:B------:R-:W-:Y:S01]  /*5330*/  HMMA.16816.F32 R28, R112, R182.reuse, R28 ;  /* 0x000000b6701c723c */ /* 0x080fe2000000181c */
[----:B------:R-:W-:Y:S07]  /*5340*/  LDSM.16.MT88.4 R112, [R203+0xd800] ;  /* 0x00d80000cb70783b */ /* 0x000fee0000004200 */
[----:B------:R-:W-:Y:S01]  /*5350*/  HMMA.16816.F32 R32, R104, R182, R32 ;  /* 0x000000b66820723c */ /* 0x000fe20000001820 */
[----:B------:R-:W3:Y:S04]  /*5360*/  LDSM.16.M88.4 R104, [R3] ;  /* 0x000000000368783b */ /* 0x000ee80000000200 */
[----:B------:R-:W4:Y:S03]  /*5370*/  LDSM.16.M88.4 R180, [R3+0x1000] ;  /* 0x0010000003b4783b */ /* 0x000f260000000200 */
[-C--:B-1----:R-:W-:Y:S08]  /*5380*/  HMMA.16816.F32 R4, R100, R184.reuse, R4 ;  /* 0x000000b86404723c */ /* 0x082ff00000001804 */
[C---:B------:R-:W-:Y:S04]  /*5390*/  HMMA.16816.F32 R8, R188.reuse, R184, R8 ;  /* 0x000000b8bc08723c */ /* 0x040fe80000001808 */
[C---:B------:R-:W-:Y:S04]  /*53a0*/  LEA R184, P0, R232.reuse, R246, 0x2 ;  /* 0x000000f6e8b87211 */ /* 0x040fe800078010ff */
[-C--:B------:R-:W-:Y:S03]  /*53b0*/  HMMA.16816.F32 R12, R188, R186.reuse, R12 ;  /* 0x000000babc0c723c */ /* 0x080fe6000000180c */
[----:B------:R-:W-:Y:S05]  /*53c0*/  LEA.HI.X.SX32 R185, R232, R247, 0x2, P0 ;  /* 0x000000f7e8b97211 */ /* 0x000fea00000f16ff */
[C---:B------:R-:W-:Y:S04]  /*53d0*/  HMMA.16816.F32 R16, R100.reuse, R186, R16 ;  /* 0x000000ba6410723c */ /* 0x040fe80000001810 */
[C---:B------:R-:W-:Y:S04]  /*53e0*/  LEA R186, P0, R227.reuse, R184, 0x5 ;  /* 0x000000b8e3ba7211 */ /* 0x040fe800078028ff */
[-C--:B--2---:R-:W-:Y:S03]  /*53f0*/  HMMA.16816.F32 R20, R100, R108.reuse, R20 ;  /* 0x0000006c6414723c */ /* 0x084fe60000001814 */
[C---:B------:R-:W-:Y:S05]  /*5400*/  LEA.HI.X.SX32 R187, R227.reuse, R185, 0x5, P0 ;  /* 0x000000b9e3bb7211 */ /* 0x040fea00000f2eff */
[C---:B------:R-:W-:Y:S04]  /*5410*/  HMMA.16816.F32 R24, R188.reuse, R108, R24 ;  /* 0x0000006cbc18723c */ /* 0x040fe80000001818 */
[C---:B------:R-:W-:Y:S04]  /*5420*/  LEA R108, P0, R227.reuse, R186, 0x5 ;  /* 0x000000bae36c7211 */ /* 0x040fe800078028ff */
[-C--:B------:R-:W-:Y:S03]  /*5430*/  HMMA.16816.F32 R28, R188, R110.reuse, R28 ;  /* 0x0000006ebc1c723c */ /* 0x080fe6000000181c */
[C---:B------:R-:W-:Y:S02]  /*5440*/  LEA.HI.X.SX32 R109, R227.reuse, R187, 0x5, P0 ;  /* 0x000000bbe36d7211 */ /* 0x040fe400000f2eff */
[C---:B------:R-:W-:Y:S03]  /*5450*/  LEA R188, P0, R227.reuse, R108, 0x5 ;  /* 0x0000006ce3bc7211 */ /* 0x040fe600078028ff */
[----:B------:R-:W-:Y:S01]  /*5460*/  HMMA.16816.F32 R32, R100, R110, R32 ;  /* 0x0000006e6420723c */ /* 0x000fe20000001820 */
[----:B------:R-:W1:Y:S03]  /*5470*/  LDSM.16.MT88.4 R100, [R203+0xf800] ;  /* 0x00f80000cb64783b */ /* 0x000e660000004200 */
[C---:B------:R-:W-:Y:S02]  /*5480*/  LEA.HI.X.SX32 R189, R227.reuse, R109, 0x5, P0 ;  /* 0x0000006de3bd7211 */ /* 0x040fe400000f2eff */
[C---:B------:R-:W-:Y:S02]  /*5490*/  LEA R190, P0, R227.reuse, R188, 0x5 ;  /* 0x000000bce3be7211 */ /* 0x040fe400078028ff */
[-C--:B---3--:R-:W-:Y:S05]  /*54a0*/  HMMA.16816.F32 R4, R104, R112.reuse, R4 ;  /* 0x000000706804723c */ /* 0x088fea0000001804 */
[C---:B------:R-:W-:Y:S02]  /*54b0*/  LEA.HI.X.SX32 R191, R227.reuse, R189, 0x5, P0 ;  /* 0x000000bde3bf7211 */ /* 0x040fe400000f2eff */
[C---:B------:R-:W-:Y:S01]  /*54c0*/  LEA R110, P0, R227.reuse, R190, 0x5 ;  /* 0x000000bee36e7211 */ /* 0x040fe200078028ff */
[C---:B----4-:R-:W-:Y:S04]  /*54d0*/  HMMA.16816.F32 R8, R180.reuse, R112, R8 ;  /* 0x00000070b408723c */ /* 0x050fe80000001808 */
        /* <DEDUP_REMOVED lines=34> */
[----:B------:R2:W-:Y:S01]  /*5700*/  REDG.E.ADD.F32.FTZ.RN.STRONG.GPU desc[UR16][R112.64], R11 ;  /* 0x0000000b700079a6 */ /* 0x0005e2000c12f310 */
[C---:B---3--:R-:W-:Y:S03]  /*5710*/  LEA.HI.X.SX32 R5, R227.reuse, R105, 0x5, P0 ;  /* 0x00000069e3057211 */ /* 0x048fe600000f2eff */
[----:B------:R-:W-:Y:S01]  /*5720*/  REDG.E.ADD.F32.FTZ.RN.STRONG.GPU desc[UR16][R246.64+0x80], R16 ;  /* 0x00008010f60079a6 */ /* 0x000fe2000c12f310 */
[C---:B------:R-:W-:Y:S03]  /*5730*/  LEA R184, P0, R227.reuse, R4, 0x5 ;  /* 0x00000004e3b87211 */ /* 0x040fe600078028ff */
[----:B------:R3:W-:Y:S01]  /*5740*/  REDG.E.ADD.F32.FTZ.RN.STRONG.GPU desc[UR16][R114.64+0x80], R17 ;  /* 0x00008011720079a6 */ /* 0x0007e2000c12f310 */
[C---:B------:R-:W-:Y:S02]  /*5750*/  LEA.HI.X.SX32 R185, R227.reuse, R5, 0x5, P0 ;  /* 0x00000005e3b97211 */ /* 0x040fe400000f2eff */
[C---:B----4-:R-:W-:Y:S01]  /*5760*/  LEA R186, P0, R227.reuse, R184, 0x5 ;  /* 0x000000b8e3ba7211 */ /* 0x050fe200078028ff */
[----:B------:R4:W-:Y:S03]  /*5770*/  REDG.E.ADD.F32.FTZ.RN.STRONG.GPU desc[UR16][R250.64+0x80], R18 ;  /* 0x00008012fa0079a6 */ /* 0x0009e6000c12f310 */
        /* <DEDUP_REMOVED lines=19> */
[C---:B-1----:R-:W-:Y:S03]  /*58b0*/  LEA R110, P0, R227.reuse, R190, 0x5 ;  /* 0x000000bee36e7211 */ /* 0x042fe600078028ff */
[----:B------:R-:W-:Y:S01]  /*58c0*/  REDG.E.ADD.F32.FTZ.RN.STRONG.GPU desc[UR16][R186.64+0x100], R24 ;  /* 0x00010018ba0079a6 */ /* 0x000fe2000c12f310 */
[C---:B------:R-:W-:Y:S02]  /*58d0*/  LEA.HI.X.SX32 R111, R227.reuse, R191, 0x5, P0 ;  /* 0x000000bfe36f7211 */ /* 0x040fe400000f2eff */
[C---:B--2---:R-:W-:Y:S01]  /*58e0*/  LEA R112, P0, R227.reuse, R110, 0x5 ;  /* 0x0000006ee3707211 */ /* 0x044fe200078028ff */
[----:B------:R-:W-:Y:S03]  /*58f0*/  REDG.E.ADD.F32.FTZ.RN.STRONG.GPU desc[UR16][R6.64+0x100], R25 ;  /* 0x00010019060079a6 */ /* 0x000fe6000c12f310 */
[C---:B------:R-:W-:Y:S01]  /*5900*/  LEA.HI.X.SX32 R113, R227.reuse, R111, 0x5, P0 ;  /* 0x0000006fe3717211 */ /* 0x040fe200000f2eff */
[----:B------:R-:W-:Y:S01]  /*5910*/  REDG.E.ADD.F32.FTZ.RN.STRONG.GPU desc[UR16][R108.64+0x100], R26 ;  /* 0x0001001a6c0079a6 */ /* 0x000fe2000c12f310 */
[C---:B---3--:R-:W-:Y:S03]  /*5920*/  LEA R114, P0, R227.reuse, R112, 0x5 ;  /* 0x00000070e3727211 */ /* 0x048fe600078028ff */
[----:B------:R-:W-:Y:S01]  /*5930*/  REDG.E.ADD.F32.FTZ.RN.STRONG.GPU desc[UR16][R188.64+0x100], R27 ;  /* 0x0001001bbc0079a6 */ /* 0x000fe2000c12f310 */
[C---:B------:R-:W-:Y:S02]  /*5940*/  LEA.HI.X.SX32 R115, R227.reuse, R113, 0x5, P0 ;  /* 0x00000071e3737211 */ /* 0x040fe400000f2eff */
[C---:B----4-:R-:W-:Y:S01]  /*5950*/  LEA R250, P0, R227.reuse, R114, 0x5 ;  /* 0x00000072e3fa7211 */ /* 0x050fe200078028ff */
        /* <DEDUP_REMOVED lines=62> */
[C---:B------:R-:W-:Y:S01]  /*5d40*/  VIADD R6, R193.reuse, 0xffffc000 ;  /* 0xffffc000c1067836 */ /* 0x040fe20000000000 */
        /* <DEDUP_REMOVED lines=116> */
[----:B-1----:R-:W-:-:S04]  /*6490*/  IMAD.WIDE.U32 R2, R241, UR10, RZ ;  /* 0x0000000af1027c25 */ /* 0x002fc8000f8e00ff */
[----:B------:R-:W-:-:S05]  /*64a0*/  IMAD R0, R241, UR11, R0 ;  /* 0x0000000bf1007c24 */ /* 0x000fca000f8e0200 */
[----:B------:R-:W-:-:S03]  /*64b0*/  IADD3 R3, PT, PT, R3, R0, RZ ;  /* 0x0000000003037210 */ /* 0x000fc60007ffe0ff */
[----:B---3--:R-:W-:-:S04]  /*64c0*/  IMAD.WIDE.U32 R30, R205, UR4, R2 ;  /* 0x00000004cd1e7c25 */ /* 0x008fc8000f8e0002 */
[----:B------:R-:W-:Y:S01]  /*64d0*/  IMAD R28, R205, UR5, R31 ;  /* 0x00000005cd1c7c24 */ /* 0x000fe2000f8e021f */
[----:B------:R-:W-:Y:S05]  /*64e0*/  BRA `(.L_x_318) ;  /* 0x0000000000147947 */ /* 0x000fea0003800000 */
.L_x_317:
[----:B------:R-:W2:Y:S01]  /*64f0*/  LDCU.64 UR10, c[0x0][0x5c0] ;  /* 0x0000b800ff0a77ac */ /* 0x000ea20008000a00 */
[----:B------:R-:W-:-:S05]  /*6500*/  IADD3 R30, PT, PT, R241, R244, RZ ;  /* 0x000000f4f11e7210 */ /* 0x000fca0007ffe0ff */
[C---:B--2---:R-:W-:Y:S02]  /*6510*/  IMAD R28, R30.reuse, UR11, RZ ;  /* 0x0000000b1e1c7c24 */ /* 0x044fe4000f8e02ff */
[----:B------:R-:W-:-:S05]  /*6520*/  IMAD.WIDE.U32 R30, R30, UR10, RZ ;  /* 0x0000000a1e1e7c25 */ /* 0x000fca000f8e00ff */
[----:B------:R-:W-:Y:S02]  /*6530*/  IADD3 R28, PT, PT, R31, R28, RZ ;  /* 0x0000001c1f1c7210 */ /* 0x000fe40007ffe0ff */
.L_x_318:
        /* <DEDUP_REMOVED lines=10> */
[----:B------:R-:W-:Y:S06]  /*65e0*/  BRA `(.L_x_320) ;  /* 0x0000000000147947 */ /* 0x000fec0003800000 */
.L_x_319:
[----:B------:R-:W2:Y:S01]  /*65f0*/  LDCU.64 UR6, c[0x0][0x5c8] ;  /* 0x0000b900ff0677ac */ /* 0x000ea20008000a00 */
[----:B-1----:R-:W-:-:S05]  /*6600*/  IADD3 R36, PT, PT, R241, R244, RZ ;  /* 0x000000f4f1247210 */ /* 0x002fca0007ffe0ff */
[C---:B--2---:R-:W-:Y:S02]  /*6610*/  IMAD R3, R36.reuse, UR7, RZ ;  /* 0x0000000724037c24 */ /* 0x044fe4000f8e02ff */
[----:B------:R-:W-:-:S05]  /*6620*/  IMAD.WIDE.U32 R36, R36, UR6, RZ ;  /* 0x0000000624247c25 */ /* 0x000fca000f8e00ff */
[----:B------:R-:W-:-:S07]  /*6630*/  IADD3 R3, PT, PT, R37, R3, RZ ;  /* 0x0000000325037210 */ /* 0x000fce0007ffe0ff */
.L_x_320:
[----:B------:R-:W-:Y:S01]  /*6640*/  BAR.SYNC.DEFER_BLOCKING 0x0 ;  /* 0x0000000000007b1d */ /* 0x000fe20000010000 */
[C---:B------:R-:W-:Y:S01]  /*6650*/  IMAD.SHL.U32 R0, R211.reuse, 0x40, RZ ;  /* 0x00000040d3007824 */ /* 0x040fe200078e00ff */
[----:B------:R-:W-:-:S03]  /*6660*/  SHF.L.U32 R29, R211, 0x6, RZ ;  /* 0x00000006d31d7819 */ /* 0x000fc600000006ff */
[----:B------:R-:W-:Y:S01]  /*6670*/  IMAD.WIDE.U32 R34, R0, UR10, RZ ;  /* 0x0000000a00227c25 */ /* 0x000fe2000f8e00ff */
[----:B------:R-:W-:Y:S01]  /*6680*/  SHF.R.S32.HI R2, RZ, 0x1f, R0 ;  /* 0x0000001fff027819 */ /* 0x000fe20000011400 */
[----:B------:R-:W1:Y:S01]  /*6690*/  LDCU.64 UR4, c[0x0][0x5d8] ;  /* 0x0000bb00ff0477ac */ /* 0x000e620008000a00 */
[----:B------:R-:W-:Y:S01]  /*66a0*/  BSSY.RECONVERGENT B0, `(.L_x_321) ;  /* 0x0000023000007945 */ /* 0x000fe20003800200 */
[----:B------:R-:W-:Y:S01]  /*66b0*/  IMAD.IADD R240, R240, 0x1, -R29 ;  /* 0x00000001f0f07824 */ /* 0x000fe200078e0a1d */
[----:B------:R-:W-:Y:S01]  /*66c0*/  LOP3.LUT R33, R34, 0x38, R209, 0xf8, !PT ;  /* 0x0000003822217812 */ /* 0x000fe200078ef8d1 */
[----:B------:R-:W-:Y:S01]  /*66d0*/  IMAD R31, R2, UR10, RZ ;  /* 0x0000000a021f7c24 */ /* 0x000fe2000f8e02ff */
[----:B------:R-:W-:Y:S02]  /*66e0*/  IADD3 R29, PT, PT, R210, 0x20, RZ ;  /* 0x00000020d21d7810 */ /* 0x000fe40007ffe0ff */
[----:B------:R-:W-:Y:S01]  /*66f0*/  IADD3 R42, P0, PT, R30, R33, RZ ;  /* 0x000000211e2a7210 */ /* 0x000fe20007f1e0ff */
[----:B------:R-:W-:Y:S01]  /*6700*/  IMAD R31, R0, UR11, R31 ;  /* 0x0000000b001f7c24 */ /* 0x000fe2000f8e021f */
[----:B------:R-:W-:-:S02]  /*6710*/  ISETP.GE.AND P2, PT, R210, R240, PT ;  /* 0x000000f0d200720c */ /* 0x000fc40003f46270 */
[----:B------:R-:W-:Y:S02]  /*6720*/  ISETP.GE.AND P4, PT, R29, R240, PT ;  /* 0x000000f01d00720c */ /* 0x000fe40003f86270 */
[----:B------:R-:W-:Y:S02]  /*6730*/  IADD3.X R43, PT, PT, R28, R35, R31, P0, !PT ;  /* 0x000000231c2b7210 */ /* 0x000fe400007fe41f */
[----:B------:R-:W-:Y:S01]  /*6740*/  IADD3 R38, P0, PT, R210, 0x20, RZ ;  /* 0x00000020d2267810 */ /* 0x000fe20007f1e0ff */
[----:B------:R2:W3:Y:S01]  /*6750*/  LDS.128 R24, [R217+0xd000] ;  /* 0x00d00000d9187984 */ /* 0x0004e20000000c00 */
[----:B-1----:R-:W-:-:S03]  /*6760*/  IMAD.WIDE.U32 R42, R206, UR4, R42 ;  /* 0x00000004ce2a7c25 */ /* 0x002fc6000f8e002a */
[----:B------:R2:W1:Y:S01]  /*6770*/  LDS.128 R20, [R217+0xf000] ;  /* 0x00f00000d9147984 */ /* 0x0004620000000c00 */
[----:B------:R-:W-:Y:S02]  /*6780*/  IMAD R39, R206, UR5, R43 ;  /* 0x00000005ce277c24 */ /* 0x000fe4000f8e022b */
        /* <DEDUP_REMOVED lines=20> */
.L_x_322:
[----:B------:R-:W-:Y:S05]  /*68d0*/  BSYNC.RECONVERGENT B0 ;  /* 0x0000000000007941 */ /* 0x000fea0003800200 */
.L_x_321:
        /* <DEDUP_REMOVED lines=16> */
.L_x_324:
[----:B------:R-:W-:Y:S05]  /*69e0*/  BSYNC.RECONVERGENT B0 ;  /* 0x0000000000007941 */ /* 0x000fea0003800200 */
.L_x_323:
        /* <DEDUP_REMOVED lines=23> */
.L_x_326:
[----:B------:R-:W-:Y:S05]  /*6b60*/  BSYNC.RECONVERGENT B0 ;  /* 0x0000000000007941 */ /* 0x000fea0003800200 */
.L_x_325:
        /* <DEDUP_REMOVED lines=14> */
.L_x_291:
[----:B------:R-:W-:Y:S05]  /*6c50*/  BSYNC.RECONVERGENT B1 ;  /* 0x0000000000017941 */ /* 0x000fea0003800200 */
.L_x_269:
[----:B------:R-:W4:Y:S01]  /*6c60*/  LDCU UR5, c[0x0][0x438] ;  /* 0x00008700ff0577ac */ /* 0x000f220008000800 */
[----:B------:R-:W3:Y:S08]  /*6c70*/  LDC R2, c[0x0][0x370] ;  /* 0x0000dc00ff027b82 */ /* 0x000ef00000000800 */
[----:B------:R-:W1:Y:S01]  /*6c80*/  LDC R0, c[0x0][0x438] ;  /* 0x00010e00ff007b82 */ /* 0x000e620000000800 */
        /* <DEDUP_REMOVED lines=8> */
.L_x_328:
        /* <DEDUP_REMOVED lines=15> */
.L_x_2417:


//--------------------- .text._ZN5flash44flash_bwd_dq_dk_dv_loop_seqk_parallel_kernelI23Flash_bwd_kernel_traitsILi128ELi64ELi128ELi8ELi2ELi4ELi2ELb0ELb0EN7cutlass6half_tE19Flash_kernel_traitsILi128ELi64ELi128ELi8ES3_EELb0ELb0ELb0ELb0ELb0ELb1ELb0EEEvNS_16Flash_bwd_paramsE --------------------------
	.section	.text._ZN5flash44flash_bwd_dq_dk_dv_loop_seqk_parallel_kernelI23Flash_bwd_kernel_traitsILi128ELi64ELi128ELi8ELi2ELi4ELi2ELb0ELb0EN7cutlass6half_tE19Flash_kernel_traitsILi128ELi64ELi128ELi8ES3_EELb0ELb0ELb0ELb0ELb0ELb1ELb0EEEvNS_16Flash_bwd_paramsE,"ax",@progbits
	.align	128
        .global         _ZN5flash44flash_bwd_dq_dk_dv_loop_seqk_parallel_kernelI23Flash_bwd_kernel_traitsILi128ELi64ELi128ELi8ELi2ELi4ELi2ELb0ELb0EN7cutlass6half_tE19Flash_kernel_traitsILi128ELi64ELi128ELi8ES3_EELb0ELb0ELb0ELb0ELb0ELb1ELb0EEEvNS_16Flash_bwd_paramsE
        .type           _ZN5flash44flash_bwd_dq_dk_dv_loop_seqk_parallel_kernelI23Flash_bwd_kernel_traitsILi128ELi64ELi128ELi8ELi2ELi4ELi2ELb0ELb0EN7cutlass6half_tE19Flash_kernel_traitsILi128ELi64ELi128ELi8ES3_EELb0ELb0ELb0ELb0ELb0ELb1ELb0EEEvNS_16Flash_bwd_paramsE,@function
        .size           _ZN5flash44flash_bwd_dq_dk_dv_loop_seqk_parallel_kernelI23Flash_bwd_kernel_traitsILi128ELi64ELi128ELi8ELi2ELi4ELi2ELb0ELb0EN7cutlass6half_tE19Flash_kernel_traitsILi128ELi64ELi128ELi8ES3_EELb0ELb0ELb0ELb0ELb0ELb1ELb0EEEvNS_16Flash_bwd_paramsE,(.L_x_2418 - _ZN5flash44flash_bwd_dq_dk_dv_loop_seqk_parallel_kernelI23Flash_bwd_kernel_traitsILi128ELi64ELi128ELi8ELi2ELi4ELi2ELb0ELb0EN7cutlass6half_tE19Flash_kernel_traitsILi128ELi64ELi128ELi8ES3_EELb0ELb0ELb0ELb0ELb0ELb1ELb0EEEvNS_16Flash_bwd_paramsE)
        .other          _ZN5flash44flash_bwd_dq_dk_dv_loop_seqk_parallel_kernelI23Flash_bwd_kernel_traitsILi128ELi64ELi128ELi8ELi2ELi4ELi2ELb0ELb0EN7cutlass6half_tE19Flash_kernel_traitsILi128ELi64ELi128ELi8ES3_EELb0ELb0ELb0ELb0ELb0ELb1ELb0EEEvNS_16Flash_bwd_paramsE,@"STO_CUDA_ENTRY STV_DEFAULT"
_ZN5flash44flash_bwd_dq_dk_dv_loop_seqk_parallel_kernelI23Flash_bwd_kernel_traitsILi128ELi64ELi128ELi8ELi2ELi4ELi2ELb0ELb0EN7cutlass6half_tE19Flash_kernel_traitsILi128ELi64ELi128ELi8ES3_EELb0ELb0ELb0ELb0ELb0ELb1ELb0EEEvNS_16Flash_bwd_paramsE:
.text._ZN5flash44flash_bwd_dq_dk_dv_loop_seqk_parallel_kernelI23Flash_bwd_kernel_traitsILi128ELi64ELi128ELi8ELi2ELi4ELi2ELb0ELb0EN7cutlass6half_tE19Flash_kernel_traitsILi128ELi64ELi128ELi8ES3_EELb0ELb0ELb0ELb0ELb0ELb1ELb0EEEvNS_16Flash_bwd_paramsE:
        /* <DEDUP_REMOVED lines=9> */
[----:B------:R-:W1:Y:S01]  /*0090*/  S2UR UR38, SR_CTAID.Y ;  /* 0x00000000002679c3 */ /* 0x000e620000002600 */
[----:B------:R-:W1:Y:S01]  /*00a0*/  LDCU.64 UR36, c[0x0][0x468] ;  /* 0x00008d00ff2477ac */ /* 0x000e620008000a00 */
[----:B------:R-:W2:Y:S06]  /*00b0*/  LDCU.64 UR6, c[0x0][0x460] ;  /* 0x00008c00ff0677ac */ /* 0x000eac0008000a00 */
[----:B------:R-:W-:Y:S01]  /*00c0*/  S2UR UR24, SR_CgaCtaId ;  /* 0x00000000001879c3 */ /* 0x000fe20000008800 */
[----:B------:R-:W3:Y:S01]  /*00d0*/  LDCU.64 UR4, c[0x0][0x468] ;  /* 0x00008d00ff0477ac */ /* 0x000ee20008000a00 */
[----:B------:R-:W4:Y:S06]  /*00e0*/  LDCU.U8 UR8, c[0x0][0x532] ;  /* 0x0000a640ff0877ac */ /* 0x000f2c0008000000 */
[----:B------:R-:W-:Y:S01]  /*00f0*/  S2UR UR23, SR_CTAID.Z ;  /* 0x00000000001779c3 */ /* 0x000fe20000002700 */
[----:B------:R-:W4:Y:S01]  /*0100*/  LDCU UR10, c[0x0][0x438] ;  /* 0x00008700ff0a77ac */ /* 0x000f220008000800 */
[----:B------:R-:W4:Y:S06]  /*0110*/  LDCU.64 UR32, c[0x0][0x358] ;  /* 0x00006b00ff2077ac */ /* 0x000f2c0008000a00 */
[----:B------:R-:W-:Y:S01]  /*0120*/  S2UR UR21, SR_CTAID.X ;  /* 0x00000000001579c3 */ /* 0x000fe20000002500 */
[----:B-1----:R-:W-:-:S02]  /*0130*/  ULEA UR36, UP0, UR38, UR36, 0x2 ;  /* 0x0000002426247291 */ /* 0x002fc4000f8010ff */
[----:B--2---:R-:W-:Y:S02]  /*0140*/  UISETP.NE.U32.AND UP1, UPT, UR6, URZ, UPT ;  /* 0x000000ff0600728c */ /* 0x004fe4000bf25070 */
[----:B------:R-:W-:Y:S02]  /*0150*/  ULEA.HI.X UR37, UR38, UR37, URZ, 0x2, UP0 ;  /* 0x0000002526257291 */ /* 0x000fe400080f14ff */
[----:B------:R-:W-:Y:S01]  /*0160*/  UISETP.NE.U32.AND UP0, UPT, UR6, URZ, UPT ;  /* 0x000000ff0600728c */ /* 0x000fe2000bf05070 */
[----:B------:R-:W-:Y:S01]  /*0170*/  S2UR UR18, SR_CTAID.Y ;  /* 0x00000000001279c3 */ /* 0x000fe20000002600 */
[----:B---3--:R-:W-:Y:S02]  /*0180*/  UISETP.EQ.U32.AND UP2, UPT, UR4, URZ, UPT ;  /* 0x000000ff0400728c */ /* 0x008fe4000bf42070 */
[----:B------:R-:W-:Y:S02]  /*0190*/  UISETP.NE.U32.AND UP6, UPT, UR4, URZ, UPT ;  /* 0x000000ff0400728c */ /* 0x000fe4000bfc5070 */
[----:B------:R-:W-:-:S02]  /*01a0*/  UISETP.NE.AND.EX UP5, UPT, UR7, URZ, UPT, UP1 ;  /* 0x000000ff0700728c */ /* 0x000fc4000bfa5310 */
[----:B------:R-:W-:Y:S01]  /*01b0*/  UISETP.NE.AND.EX UP4, UPT, UR7, URZ, UPT, UP0 ;  /* 0x000000ff0700728c */ /* 0x000fe2000bf85300 */
[----:B------:R-:W1:Y:S01]  /*01c0*/  S2UR UR4, SR_CgaCtaId ;  /* 0x00000000000479c3 */ /* 0x000e620000008800 */
[----:B------:R-:W2:Y:S01]  /*01d0*/  LDCU.64 UR6, c[0x0][0x470] ;  /* 0x00008e00ff0677ac */ /* 0x000ea20008000a00 */
[----:B----4-:R-:W-:Y:S02]  /*01e0*/  UISETP.NE.AND UP3, UPT, UR8, URZ, UPT ;  /* 0x000000ff0800728c */ /* 0x010fe4000bf65270 */
[----:B------:R-:W-:-:S04]  /*01f0*/  UISETP.NE.AND.EX UP6, UPT, UR5, URZ, UPT, UP6 ;  /* 0x000000ff0500728c */ /* 0x000fc8000bfc5360 */
[----:B------:R-:W3:Y:S01]  /*0200*/  S2UR UR20, SR_CTAID.Z ;  /* 0x00000000001479c3 */ /* 0x000ee20000002700 */
[----:B------:R-:W-:Y:S01]  /*0210*/  UISETP.EQ.OR.EX UP0, UPT, UR5, URZ, !UP3, UP2 ;  /* 0x000000ff0500728c */ /* 0x000fe2000df02720 */
[----:B------:R-:W-:Y:S02]  /*0220*/  UMOV UR8, 0x400 ;  /* 0x0000040000087882 */ /* 0x000fe40000000000 */
[----:B------:R-:W-:Y:S01]  /*0230*/  UMOV UR5, 0x400 ;  /* 0x0000040000057882 */ /* 0x000fe20000000000 */
[----:B------:R-:W-:Y:S02]  /*0240*/  UP2UR UR26, UPR, URZ, 0x1 ;  /* 0x00000001ff1a7883 */ /* 0x000fe40008000000 */
[----:B------:R-:W-:Y:S01]  /*0250*/  UP2UR UR25, UPR, URZ, 0x8 ;  /* 0x00000008ff197883 */ /* 0x000fe20008000000 */
[----:B------:R-:W4:Y:S01]  /*0260*/  LDCU.64 UR28, c[0x0][0x460] ;  /* 0x00008c00ff1c77ac */ /* 0x000f220008000a00 */
[----:B--2---:R-:W-:Y:S01]  /*0270*/  UISETP.NE.U32.AND UP0, UPT, UR6, URZ, UPT ;  /* 0x000000ff0600728c */ /* 0x004fe2000bf05070 */
[----:B------:R-:W2:Y:S01]  /*0280*/  LDCU UR19, c[0x0][0x438] ;  /* 0x00008700ff1377ac */ /* 0x000ea20008000800 */
[----:B-1----:R-:W-:Y:S01]  /*0290*/  ULEA UR4, UR4, UR5, 0x18 ;  /* 0x0000000504047291 */ /* 0x002fe2000f8ec0ff */
[----:B------:R-:W1:Y:S01]  /*02a0*/  @!UP4 LDCU UR22, c[0x0][0x434] ;  /* 0x00008680ff16c7ac */ /* 0x000e620008000800 */
[----:B------:R-:W-:-:S02]  /*02b0*/  ULEA UR24, UR24, UR8, 0x18 ;  /* 0x0000000818187291 */ /* 0x000fc4000f8ec0ff */
[----:B------:R-:W-:Y:S01]  /*02c0*/  UISETP.NE.AND.EX UP3, UPT, UR7, URZ, UPT, UP0 ;  /* 0x000000ff0700728c */ /* 0x000fe2000bf65300 */
[----:B------:R-:W-:Y:S01]  /*02d0*/  UMOV UR5, 0xffffc000 ;  /* 0xffffc00000057882 */ /* 0x000fe20000000000 */
[----:B------:R-:W-:Y:S01]  /*02e0*/  UMOV UR27, URZ ;  /* 0x000000ff001b7c82 */ /* 0x000fe20008000000 */
[----:B------:R-:W-:-:S08]  /*02f0*/  UMOV UR30, URZ ;  /* 0x000000ff001e7c82 */ /* 0x000fd00008000000 */
.L_x_382:
[----:B-----5:R-:W5:Y:S01]  /*0300*/  LDCU.64 UR8, c[0x0][0x478] ;  /* 0x00008f00ff0877ac */ /* 0x020f620008000a00 */
[----:B------:R-:W-:Y:S02]  /*0310*/  PLOP3.LUT P1, PT, PT, PT, UP3, 0x80, 0x8 ;  /* 0x000000000008781c */ /* 0x000fe40003f2f038 */
[----:B------:R-:W-:Y:S01]  /*0320*/  PLOP3.LUT P4, PT, PT, PT, UP5, 0x80, 0x8 ;  /* 0x000000000008781c */ /* 0x000fe20003f8f058 */
[----:B------:R-:W-:Y:S01]  /*0330*/  @UP3 ULEA UR12, UP0, UR38, UR6, 0x2 ;  /* 0x00000006260c3291 */ /* 0x000fe2000f8010ff */
[----:B------:R-:W-:Y:S01]  /*0340*/  PLOP3.LUT P2, PT, PT, PT, UP4, 0x80, 0x8 ;  /* 0x000000000008781c */ /* 0x000fe20003f4f048 */
[----:B------:R-:W-:Y:S02]  /*0350*/  UISETP.NE.AND UP2, UPT, UR26, URZ, UPT ;  /* 0x000000ff1a00728c */ /* 0x000fe4000bf45270 */
[----:B------:R-:W-:Y:S02]  /*0360*/  @UP3 ULEA.HI.X UR13, UR38, UR7, URZ, 0x2, UP0 ;  /* 0x00000007260d3291 */ /* 0x000fe400080f14ff */
[----:B-1-3--:R-:W-:-:S04]  /*0370*/  IMAD.U32 R4, RZ, RZ, UR12 ;  /* 0x0000000cff047e24 */ /* 0x00afc8000f8e00ff */
[----:B------:R-:W-:Y:S01]  /*0380*/  IMAD.U32 R5, RZ, RZ, UR13 ;  /* 0x0000000dff057e24 */ /* 0x000fe2000f8e00ff */
[----:B----4-:R-:W-:Y:S02]  /*0390*/  UIMAD.WIDE.U32 UR12, UR38, 0x4, UR28 ;  /* 0x00000004260c78a5 */ /* 0x010fe4000f8e001c */
[----:B-----5:R-:W-:Y:S02]  /*03a0*/  UISETP.NE.U32.AND UP0, UPT, UR8, URZ, UPT ;  /* 0x000000ff0800728c */ /* 0x020fe4000bf05070 */
[----:B------:R-:W4:Y:S02]  /*03b0*/  @P1 LDG.E R6, desc[UR32][R4.64] ;  /* 0x0000002004061981 */ /* 0x000f24000c1e1900 */
[----:B------:R-:W-:-:S06]  /*03c0*/  UISETP.NE.AND.EX UP0, UPT, UR9, URZ, UPT, UP0 ;  /* 0x000000ff0900728c */ /* 0x000fcc000bf05300 */
[----:B------:R-:W-:-:S05]  /*03d0*/  PLOP3.LUT P0, PT, PT, PT, UP0, 0x80, 0x8 ;  /* 0x000000000008781c */ /* 0x000fca0003f0f008 */
[----:B------:R-:W-:Y:S01]  /*03e0*/  @UP0 ULEA UR14, UP1, UR38, UR8, 0x2 ;  /* 0x00000008260e0291 */ /* 0x000fe2000f8210ff */
[----:B------:R-:W-:Y:S01]  /*03f0*/  PLOP3.LUT P3, PT, PT, PT, UP2, 0x80, 0x8 ;  /* 0x000000000008781c */ /* 0x000fe20003f6f028 */
[----:B------:R-:W5:Y:S02]  /*0400*/  @!UP0 LDCU UR11, c[0x0][0x43c] ;  /* 0x00008780ff0b87ac */ /* 0x000f640008000800 */
[----:B------:R-:W-:Y:S02]  /*0410*/  @UP0 ULEA.HI.X UR15, UR38, UR9, URZ, 0x2, UP1 ;  /* 0x00000009260f0291 */ /* 0x000fe400088f14ff */
[----:B------:R-:W-:Y:S01]  /*0420*/  IMAD.U32 R2, RZ, RZ, UR14 ;  /* 0x0000000eff027e24 */ /* 0x000fe2000f8e00ff */
[----:B------:R-:W2:Y:S03]  /*0430*/  @!UP0 LDCU.64 UR8, c[0x0][0x488] ;  /* 0x00009100ff0887ac */ /* 0x000ea60008000a00 */
[----:B------:R-:W-:-:S05]  /*0440*/  IMAD.U32 R3, RZ, RZ, UR15 ;  /* 0x0000000fff037e24 */ /* 0x000fca000f8e00ff */
[----:B------:R3:W4:Y:S01]  /*0450*/  @P0 LDG.E R4, desc[UR32][R2.64] ;  /* 0x0000002002040981 */ /* 0x000722000c1e1900 */
[----:B------:R-:W-:Y:S01]  /*0460*/  UMOV UR34, URZ ;  /* 0x000000ff00227c82 */ /* 0x000fe20008000000 */
[----:B------:R-:W-:Y:S01]  /*0470*/  UMOV UR16, 0xffffffff ;  /* 0xffffffff00107882 */ /* 0x000fe20000000000 */
[----:B------:R-:W-:Y:S01]  /*0480*/  UMOV UR40, 0xffffffff ;  /* 0xffffffff00287882 */ /* 0x000fe20000000000 */
[----:B--2---:R-:W-:-:S04]  /*0490*/  @!UP0 UISETP.NE.U32.AND UP1, UPT, UR8, URZ, UPT ;  /* 0x000000ff0800828c */ /* 0x004fc8000bf25070 */
[----:B------:R-:W-:Y:S02]  /*04a0*/  @!UP0 UISETP.NE.AND.EX UP1, UPT, UR9, URZ, UPT, UP1 ;  /* 0x000000ff0900828c */ /* 0x000fe4000bf25310 */
[----:B------:R-:W-:Y:S02]  /*04b0*/  USHF.L.U32 UR39, UR35, 0x7, URZ ;  /* 0x0000000723277899 */ /* 0x000fe400080006ff */
[----:B-----5:R-:W-:Y:S01]  /*04c0*/  @!UP0 USEL UR9, UR11, URZ, UP1 ;  /* 0x000000ff0b098287 */ /* 0x020fe20008800000 */
[----:B---3--:R-:W-:Y:S02]  /*04d0*/  IMAD.U32 R2, RZ, RZ, UR12 ;  /* 0x0000000cff027e24 */ /* 0x008fe4000f8e00ff */
[----:B------:R-:W-:-:S05]  /*04e0*/  IMAD.U32 R3, RZ, RZ, UR13 ;  /* 0x0000000dff037e24 */ /* 0x000fca000f8e00ff */
[----:B------:R-:W2:Y:S04]  /*04f0*/  @P4 LDG.E R5, desc[UR32][R2.64] ;  /* 0x0000002002054981 */ /* 0x000ea8000c1e1900 */
[----:B------:R3:W5:Y:S02]  /*0500*/  @P2 LDG.E R0, desc[UR32][R2.64+0x4] ;  /* 0x0000042002002981 */ /* 0x000764000c1e1900 */
[----:B---3--:R-:W-:Y:S02]  /*0510*/  IMAD.U32 R2, RZ, RZ, UR36 ;  /* 0x00000024ff027e24 */ /* 0x008fe4000f8e00ff */
[----:B------:R-:W-:-:S05]  /*0520*/  IMAD.U32 R3, RZ, RZ, UR37 ;  /* 0x00000025ff037e24 */ /* 0x000fca000f8e00ff */
[----:B------:R-:W3:Y:S01]  /*0530*/  @!P3 LDG.E R2, desc[UR32][R2.64] ;  /* 0x000000200202b981 */ /* 0x000ee2000c1e1900 */
[----:B----4-:R-:W-:Y:S02]  /*0540*/  @P1 R2UR UR34, R6 ;  /* 0x00000000062212ca */ /* 0x010fe400000e0000 */
[----:B------:R-:W-:-:S13]  /*0550*/  @P0 R2UR UR31, R4 ;  /* 0x00000000041f02ca */ /* 0x000fda00000e0000 */
[----:B------:R-:W-:Y:S01]  /*0560*/  @UP0 UIADD3 UR31, UPT, UPT, UR31, -UR34, URZ ;  /* 0x800000221f1f0290 */ /* 0x000fe2000fffe0ff */
[----:B--2---:R-:W-:Y:S02]  /*0570*/  @P4 R2UR UR16, R5 ;  /* 0x00000000051042ca */ /* 0x004fe400000e0000 */
[----:B-----5:R-:W-:Y:S02]  /*0580*/  @P2 R2UR UR8, R0 ;  /* 0x00000000000822ca */ /* 0x020fe400000e0000 */
[----:B---3--:R-:W-:Y:S01]  /*0590*/  @!P3 R2UR UR40, R2 ;  /* 0x000000000228b2ca */ /* 0x008fe200000e0000 */
[----:B------:R-:W-:-:S14]  /*05a0*/  BRA.U !UP6, `(.L_x_329) ;  /* 0x000000010e247547 */ /* 0x000fdc000b800000 */
[----:B------:R-:W-:Y:S01]  /*05b0*/  UISETP.NE.AND UP1, UPT, UR25, URZ, UPT ;  /* 0x000000ff1900728c */ /* 0x000fe2000bf25270 */
[----:B------:R-:W-:Y:S02]  /*05c0*/  IMAD.U32 R2, RZ, RZ, UR36 ;  /* 0x00000024ff027e24 */ /* 0x000fe4000f8e00ff */
[----:B------:R-:W-:-:S03]  /*05d0*/  IMAD.U32 R3, RZ, RZ, UR37 ;  /* 0x00000025ff037e24 */ /* 0x000fc6000f8e00ff */
[----:B------:R-:W-:-:S13]  /*05e0*/  PLOP3.LUT P0, PT, PT, PT, UP1, 0x80, 0x8 ;  /* 0x000000000008781c */ /* 0x000fda0003f0f018 */
[----:B------:R-:W2:Y:S04]  /*05f0*/  @P0 LDG.E R0, desc[UR32][R2.64+0x4] ;  /* 0x0000042002000981 */ /* 0x000ea8000c1e1900 */
[----:B------:R-:W3:Y:S01]  /*0600*/  @!P0 LDG.E R2, desc[UR32][R2.64] ;  /* 0x0000002002028981 */ /* 0x000ee2000c1e1900 */
[----:B--2---:R-:W-:-:S13]  /*0610*/  @P0 R2UR UR10, R0 ;  /* 0x00000000000a02ca */ /* 0x004fda00000e0000 */
[----:B------:R-:W-:-:S07]  /*0620*/  @UP1 UIADD3 UR10, UPT, UPT, UR10, -UR40, URZ ;  /* 0x800000280a0a1290 */ /* 0x000fce000fffe0ff */
[----:B---3--:R-:W-:-:S15]  /*0630*/  @!P0 R2UR UR10, R2 ;  /* 0x00000000020a82ca */ /* 0x008fde00000e0000 */
.L_x_329:
[----:B------:R-:W-:Y:S01]  /*0640*/  @!UP0 UIADD3 UR31, UPT, UPT, UR9, UR10, -UR34 ;  /* 0x0000000a091f8290 */ /* 0x000fe2000fffe822 */
[----:B-1----:R-:W-:Y:S01]  /*0650*/  @!UP4 UMOV UR42, UR22 ;  /* 0x00000016002acc82 */ /* 0x002fe20008000000 */
[----:B------:R-:W-:Y:S02]  /*0660*/  @UP4 UIADD3 UR42, UPT, UPT, UR8, -UR16, URZ ;  /* 0x80000010082a4290 */ /* 0x000fe4000fffe0ff */
[----:B------:R-:W-:-:S09]  /*0670*/  UISETP.GT.AND UP0, UPT, UR31, UR39, UPT ;  /* 0x000000271f00728c */ /* 0x000fd2000bf04270 */
[----:B------:R-:W-:Y:S05]  /*0680*/  BRA.U !UP0, `(.L_x_330) ;  /* 0x0000008908187547 */ /* 0x000fea000b800000 */
[----:B------:R-:W-:Y:S02]  /*0690*/  UISETP.NE.AND UP1, UPT, UR16, -0x1, UPT ;  /* 0xffffffff1000788c */ /* 0x000fe4000bf25270 */
[----:B------:R-:W-:Y:S02]  /*06a0*/  UIADD3 UR13, UPT, UPT, UR42, 0x3f, URZ ;  /* 0x0000003f2a0d7890 */ /* 0x000fe4000fffe0ff */
[----:B------:R-:W-:Y:S02]  /*06b0*/  UISETP.NE.AND UP2, UPT, UR40, -0x1, UPT ;  /* 0xffffffff2800788c */ /* 0x000fe4000bf45270 */
[----:B------:R-:W-:-:S04]  /*06c0*/  USHF.R.S32.HI UR12, URZ, 0x1f, UR13 ;  /* 0x0000001fff0c7899 */ /* 0x000fc8000801140d */
[----:B------:R-:W-:Y:S01]  /*06d0*/  ULEA.HI UR12, UR12, UR13, URZ, 0x6 ;  /* 0x0000000d0c0c7291 */ /* 0x000fe2000f8f30ff */
[----:B------:R-:W1:Y:S01]  /*06e0*/  @!UP1 LDCU.64 UR10, c[0x0][0x398] ;  /* 0x00007300ff0a97ac */ /* 0x000e620008000a00 */
[----:B------:R-:W2:Y:S02]  /*06f0*/  @UP1 LDCU.64 UR8, c[0x0][0x3b0] ;  /* 0x00007600ff0817ac */ /* 0x000ea40008000a00 */
[----:B------:R-:W-:-:S04]  /*0700*/  USHF.R.S32.HI UR49, URZ, 0x6, UR12 ;  /* 0x00000006ff317899 */ /* 0x000fc8000801140c */
[----:B------:R-:W-:-:S04]  /*0710*/  ULEA UR43, UR49, 0xffffffc0, 0x6 ;  /* 0xffffffc0312b7891 */ /* 0x000fc8000f8e30ff */
[----:B------:R-:W-:Y:S02]  /*0720*/  USHF.R.S32.HI UR47, URZ, 0x1f, UR43 ;  /* 0x0000001fff2f7899 */ /* 0x000fe4000801142b */
[----:B-1----:R-:W-:Y:S02]  /*0730*/  @!UP1 UIMAD.WIDE.U32 UR44, UR38, UR10, URZ ;  /* 0x0000000a262c92a5 */ /* 0x002fe4000f8e00ff */
[----:B--2---:R-:W-:Y:S02]  /*0740*/  @UP1 UIMAD.WIDE.U32 UR14, UR16, UR8, URZ ;  /* 0x00000008100e12a5 */ /* 0x004fe4000f8e00ff */
[----:B------:R-:W-:-:S03]  /*0750*/  @!UP1 UIMAD UR45, UR38, UR11, UR45 ;  /* 0x0000000b262d92a4 */ /* 0x000fc6000f8e022d */
[----:B------:R-:W-:Y:S01]  /*0760*/  @!UP1 UMOV UR48, UR44 ;  /* 0x0000002c00309c82 */ /* 0x000fe20008000000 */
[----:B------:R-:W-:Y:S01]  /*0770*/  @UP1 UIMAD UR45, UR16, UR9, UR15 ;  /* 0x00000009102d12a4 */ /* 0x000fe2000f8e020f */
[----:B------:R-:W-:Y:S01]  /*0780*/  @UP1 UMOV UR48, UR14 ;  /* 0x0000000e00301c82 */ /* 0x000fe20008000000 */
[----:B------:R-:W-:Y:S10]  /*0790*/  BRA.U UP2, `(.L_x_331) ;  /* 0x0000000102347547 */ /* 0x000ff4000b800000 */
[----:B------:R-:W1:Y:S01]  /*07a0*/  LDCU.64 UR14, c[0x0][0x3b8] ;  /* 0x00007700ff0e77ac */ /* 0x000e620008000a00 */
[----:B------:R-:W2:Y:S01]  /*07b0*/  LDCU.64 UR8, c[0x0][0x3a0] ;  /* 0x00007400ff0877ac */ /* 0x000ea20008000a00 */
[----:B------:R-:W-:-:S04]  /*07c0*/  USHF.R.S32.HI UR10, URZ, 0x1f, UR34 ;  /* 0x0000001fff0a7899 */ /* 0x000fc80008011422 */
[----:B-1----:R-:W-:Y:S02]  /*07d0*/  UIMAD UR10, UR10, UR14, URZ ;  /* 0x0000000e0a0a72a4 */ /* 0x002fe4000f8e02ff */
[----:B------:R-:W-:Y:S02]  /*07e0*/  UIMAD.WIDE.U32 UR12, UR34, UR14, URZ ;  /* 0x0000000e220c72a5 */ /* 0x000fe4000f8e00ff */
[----:B------:R-:W-:-:S04]  /*07f0*/  UIMAD UR10, UR34, UR15, UR10 ;  /* 0x0000000f220a72a4 */ /* 0x000fc8000f8e020a */
[----:B------:R-:W-:-:S03]  /*0800*/  UIADD3 UR11, UPT, UPT, UR13, UR10, URZ ;  /* 0x0000000a0d0b7290 */ /* 0x000fc6000fffe0ff */
[----:B------:R-:W-:Y:S02]  /*0810*/  UMOV UR10, UR12 ;  /* 0x0000000c000a7c82 */ /* 0x000fe40008000000 */
[----:B--2---:R-:W-:-:S04]  /*0820*/  UIMAD.WIDE.U32 UR10, UR38, UR8, UR10 ;  /* 0x00000008260a72a5 */ /* 0x004fc8000f8e000a */
[----:B------:R-:W-:-:S03]  /*0830*/  UIMAD UR9, UR38, UR9, UR11 ;  /* 0x00000009260972a4 */ /* 0x000fc6000f8e020b */
[----:B------:R-:W-:-:S03]  /*0840*/  UMOV UR44, UR10 ;  /* 0x0000000a002c7c82 */ /* 0x000fc60008000000 */
[----:B------:R-:W-:Y:S01]  /*0850*/  MOV R21, UR9 ;  /* 0x0000000900157c02 */ /* 0x000fe20008000f00 */
[----:B------:R-:W-:Y:S05]  /*0860*/  BRA `(.L_x_332) ;  /* 0x00000000001c7947 */ /* 0x000fea0003800000 */
.L_x_331:
[----:B------:R-:W1:Y:S01]  /*0870*/  LDCU.64 UR14, c[0x0][0x3b8] ;  /* 0x00007700ff0e77ac */ /* 0x000e620008000a00 */
[----:B------:R-:W-:-:S04]  /*0880*/  UIADD3 UR8, UPT, UPT, UR34, UR40, URZ ;  /* 0x0000002822087290 */ /* 0x000fc8000fffe0ff */
[----:B-1----:R-:W-:Y:S02]  /*0890*/  UIMAD.WIDE.U32 UR10, UR8, UR14, URZ ;  /* 0x0000000e080a72a5 */ /* 0x002fe4000f8e00ff */
[----:B------:R-:W-:-:S04]  /*08a0*/  UIMAD UR8, UR8, UR15, URZ ;  /* 0x0000000f080872a4 */ /* 0x000fc8000f8e02ff */
[----:B------:R-:W-:Y:S01]  /*08b0*/  UIADD3 UR8, UPT, UPT, UR11, UR8, URZ ;  /* 0x000000080b087290 */ /* 0x000fe2000fffe0ff */
[----:B------:R-:W-:-:S05]  /*08c0*/  UMOV UR44, UR10 ;  /* 0x0000000a002c7c82 */ /* 0x000fca0008000000 */
[----:B------:R-:W-:Y:S02]  /*08d0*/  MOV R21, UR8 ;  /* 0x0000000800157c02 */ /* 0x000fe40008000f00 */
.L_x_332:
[----:B------:R-:W1:Y:S01]  /*08e0*/  LDC R5, c[0x0][0x3e8] ;  /* 0x0000fa00ff057b82 */ /* 0x000e620000000800 */
[----:B------:R-:W2:Y:S01]  /*08f0*/  S2R R6, SR_CTAID.Z ;  /* 0x0000000000067919 */ /* 0x000ea20000002700 */
[----:B------:R-:W-:Y:S01]  /*0900*/  USHF.R.S32.HI UR41, URZ, 0x1f, UR39 ;  /* 0x0000001fff297899 */ /* 0x000fe20008011427 */
[----:B-1----:R-:W-:-:S05]  /*0910*/  IABS R0, R5 ;  /* 0x0000000500007213 */ /* 0x002fca0000000000 */
[----:B------:R-:W-:-:S04]  /*0920*/  IMAD.MOV.U32 R4, RZ, RZ, R0 ;  /* 0x000000ffff047224 */ /* 0x000fc800078e0000 */
[----:B------:R-:W1:Y:S01]  /*0930*/  I2F.RP R2, R4 ;  /* 0x0000000400027306 */ /* 0x000e620000209400 */
[----:B--2---:R-:W-:-:S07]  /*0940*/  IABS R6, R6 ;  /* 0x0000000600067213 */ /* 0x004fce0000000000 */
[----:B-1----:R-:W1:Y:S02]  /*0950*/  MUFU.RCP R2, R2 ;  /* 0x0000000200027308 */ /* 0x002e640000001000 */
[----:B-1----:R-:W-:-:S06]  /*0960*/  VIADD R2, R2, 0xffffffe ;  /* 0x0ffffffe02027836 */ /* 0x002fcc0000000000 */
[----:B------:R-:W1:Y:S02]  /*0970*/  F2I.FTZ.U32.TRUNC.NTZ R3, R2 ;  /* 0x0000000200037305 */ /* 0x000e64000021f000 */
[----:B-1----:R-:W-:Y:S01]  /*0980*/  IADD3 R0, PT, PT, RZ, -R3, RZ ;  /* 0x80000003ff007210 */ /* 0x002fe20007ffe0ff */
[----:B------:R-:W-:-:S04]  /*0990*/  IMAD.MOV.U32 R2, RZ, RZ, RZ ;  /* 0x000000ffff027224 */ /* 0x000fc800078e00ff */
[----:B------:R-:W-:-:S04]  /*09a0*/  IMAD R0, R0, R4, RZ ;  /* 0x0000000400007224 */ /* 0x000fc800078e02ff */
[----:B------:R-:W-:-:S04]  /*09b0*/  IMAD.HI.U32 R0, R3, R0, R2 ;  /* 0x0000000003007227 */ /* 0x000fc800078e0002 */
[----:B------:R-:W-:-:S04]  /*09c0*/  IMAD.MOV.U32 R3, RZ, RZ, R6 ;  /* 0x000000ffff037224 */ /* 0x000fc800078e0006 */
[----:B------:R-:W-:-:S05]  /*09d0*/  IMAD.HI.U32 R0, R0, R3, RZ ;  /* 0x0000000300007227 */ /* 0x000fca00078e00ff */
[----:B------:R-:W-:-:S05]  /*09e0*/  IADD3 R2, PT, PT, -R0, RZ, RZ ;  /* 0x000000ff00027210 */ /* 0x000fca0007ffe1ff */
[----:B------:R-:W-:-:S05]  /*09f0*/  IMAD R2, R4, R2, R3 ;  /* 0x0000000204027224 */ /* 0x000fca00078e0203 */
[----:B------:R-:W-:-:S13]  /*0a00*/  ISETP.GT.U32.AND P1, PT, R4, R2, PT ;  /* 0x000000020400720c */ /* 0x000fda0003f24070 */
[----:B------:R-:W-:Y:S02]  /*0a10*/  @!P1 IMAD.IADD R2, R2, 0x1, -R4 ;  /* 0x0000000102029824 */ /* 0x000fe400078e0a04 */
[----:B------:R-:W-:Y:S01]  /*0a20*/  @!P1 VIADD R0, R0, 0x1 ;  /* 0x0000000100009836 */ /* 0x000fe20000000000 */
[C---:B------:R-:W-:Y:S02]  /*0a30*/  ISETP.NE.AND P1, PT, R5.reuse, RZ, PT ;  /* 0x000000ff0500720c */ /* 0x040fe40003f25270 */
[----:B------:R-:W-:Y:S02]  /*0a40*/  ISETP.GE.U32.AND P2, PT, R2, R4, PT ;  /* 0x000000040200720c */ /* 0x000fe40003f46070 */
[----:B------:R-:W-:-:S04]  /*0a50*/  LOP3.LUT R2, R5, UR23, RZ, 0x3c, !PT ;  /* 0x0000001705027c12 */ /* 0x000fc8000f8e3cff */
[----:B------:R-:W-:-:S07]  /*0a60*/  ISETP.GE.AND P0, PT, R2, RZ, PT ;  /* 0x000000ff0200720c */ /* 0x000fce0003f06270 */
[----:B------:R-:W-:-:S05]  /*0a70*/  @P2 IADD3 R0, PT, PT, R0, 0x1, RZ ;  /* 0x0000000100002810 */ /* 0x000fca0007ffe0ff */
[----:B------:R-:W-:-:S05]  /*0a80*/  IMAD.MOV.U32 R14, RZ, RZ, R0 ;  /* 0x000000ffff0e7224 */ /* 0x000fca00078e0000 */
[----:B------:R-:W-:Y:S02]  /*0a90*/  @!P0 IADD3 R14, PT, PT, -R14, RZ, RZ ;  /* 0x000000ff0e0e8210 */ /* 0x000fe40007ffe1ff */
[----:B------:R-:W-:-:S04]  /*0aa0*/  @!P1 LOP3.LUT R14, RZ, R5, RZ, 0x33, !PT ;  /* 0x00000005ff0e9212 */ /* 0x000fc800078e33ff */
[----:B------:R-:W-:Y:S01]  /*0ab0*/  SHF.R.S32.HI R20, RZ, 0x1f, R14 ;  /* 0x0000001fff147819 */ /* 0x000fe2000001140e */
[----:B------:R-:W-:Y:S05]  /*0ac0*/  BRA.U UP2, `(.L_x_333) ;  /* 0x0000000102347547 */ /* 0x000fea000b800000 */
        /* <DEDUP_REMOVED lines=12> */
[----:B------:R-:W-:Y:S06]  /*0b90*/  BRA `(.L_x_334) ;  /* 0x00000000001c7947 */ /* 0x000fec0003800000 */
.L_x_333:
[----:B------:R-:W1:Y:S01]  /*0ba0*/  LDCU.64 UR12, c[0x0][0x3c0] ;  /* 0x00007800ff0c77ac */ /* 0x000e620008000a00 */
[----:B------:R-:W-:-:S04]  /*0bb0*/  UIADD3 UR8, UPT, UPT, UR34, UR40, URZ ;  /* 0x0000002822087290 */ /* 0x000fc8000fffe0ff */
[----:B-1----:R-:W-:Y:S02]  /*0bc0*/  UIMAD.WIDE.U32 UR10, UR8, UR12, URZ ;  /* 0x0000000c080a72a5 */ /* 0x002fe4000f8e00ff */
[----:B------:R-:W-:-:S04]  /*0bd0*/  UIMAD UR8, UR8, UR13, URZ ;  /* 0x0000000d080872a4 */ /* 0x000fc8000f8e02ff */
[----:B------:R-:W-:Y:S01]  /*0be0*/  UIADD3 UR8, UPT, UPT, UR11, UR8, URZ ;  /* 0x000000080b087290 */ /* 0x000fe2000fffe0ff */
[----:B------:R-:W-:-:S05]  /*0bf0*/  UMOV UR46, UR10 ;  /* 0x0000000a002e7c82 */ /* 0x000fca0008000000 */
[----:B------:R-:W-:-:S07]  /*0c00*/  MOV R19, UR8 ;  /* 0x0000000800137c02 */ /* 0x000fce0008000f00 */
.L_x_334:
[----:B------:R-:W1:Y:S01]  /*0c10*/  @!UP1 LDCU.64 UR10, c[0x0][0x588] ;  /* 0x0000b100ff0a97ac */ /* 0x000e620008000a00 */
[----:B------:R-:W2:Y:S01]  /*0c20*/  @UP1 LDCU.64 UR8, c[0x0][0x590] ;  /* 0x0000b200ff0817ac */ /* 0x000ea20008000a00 */
[----:B------:R-:W3:Y:S01]  /*0c30*/  LDCU UR17, c[0x0][0x3e0] ;  /* 0x00007c00ff1177ac */ /* 0x000ee20008000800 */
[----:B------:R-:W3:Y:S01]  /*0c40*/  LDCU UR50, c[0x0][0x44c] ;  /* 0x00008980ff3277ac */ /* 0x000ee20008000800 */
[----:B-1----:R-:W-:-:S04]  /*0c50*/  @!UP1 UIMAD.WIDE.U32 UR58, UR38, UR10, URZ ;  /* 0x0000000a263a92a5 */ /* 0x002fc8000f8e00ff */
[----:B------:R-:W-:Y:S02]  /*0c60*/  @!UP1 UIMAD UR51, UR38, UR11, UR59 ;  /* 0x0000000b263392a4 */ /* 0x000fe4000f8e023b */
[----:B--2---:R-:W-:-:S04]  /*0c70*/  @UP1 UIMAD.WIDE.U32 UR10, UR16, UR8, URZ ;  /* 0x00000008100a12a5 */ /* 0x004fc8000f8e00ff */
[----:B------:R-:W-:Y:S02]  /*0c80*/  @UP1 UIMAD UR51, UR16, UR9, UR11 ;  /* 0x00000009103312a4 */ /* 0x000fe4000f8e020b */
[----:B---3--:R-:W-:Y:S01]  /*0c90*/  UIMAD.WIDE UR54, UR17, UR50, URZ ;  /* 0x00000032113672a5 */ /* 0x008fe2000f8e02ff */
[----:B------:R-:W-:Y:S01]  /*0ca0*/  @UP1 UMOV UR58, UR10 ;  /* 0x0000000a003a1c82 */ /* 0x000fe20008000000 */
[----:B------:R-:W-:Y:S10]  /*0cb0*/  BRA.U UP1, `(.L_x_335) ;  /* 0x0000000101447547 */ /* 0x000ff4000b800000 */
[----:B------:R-:W1:Y:S01]  /*0cc0*/  LDCU UR52, c[0x0][0x444] ;  /* 0x00008880ff3477ac */ /* 0x000e620008000800 */
[----:B------:R-:W-:Y:S02]  /*0cd0*/  USHF.R.S32.HI UR9, URZ, 0x1f, UR17 ;  /* 0x0000001fff097899 */ /* 0x000fe40008011411 */
[----:B-1----:R-:W-:Y:S02]  /*0ce0*/  USHF.R.S32.HI UR8, URZ, 0x1f, UR52 ;  /* 0x0000001fff087899 */ /* 0x002fe40008011434 */
[----:B------:R-:W-:Y:S02]  /*0cf0*/  UIMAD.WIDE.U32 UR52, UR38, UR52, URZ ;  /* 0x00000034263472a5 */ /* 0x000fe4000f8e00ff */
[----:B------:R-:W-:Y:S02]  /*0d00*/  UIMAD UR8, UR8, UR38, URZ ;  /* 0x00000026080872a4 */ /* 0x000fe4000f8e02ff */
[----:B------:R-:W-:Y:S02]  /*0d10*/  UIMAD.WIDE.U32 UR10, UR52, UR17, URZ ;  /* 0x00000011340a72a5 */ /* 0x000fe4000f8e00ff */
[----:B------:R-:W-:-:S04]  /*0d20*/  UIADD3 UR8, UPT, UPT, UR53, UR8, URZ ;  /* 0x0000000835087290 */ /* 0x000fc8000fffe0ff */
[----:B------:R-:W-:-:S04]  /*0d30*/  UIMAD UR8, UR8, UR17, URZ ;  /* 0x00000011080872a4 */ /* 0x000fc8000f8e02ff */
[----:B------:R-:W-:Y:S02]  /*0d40*/  UIMAD UR8, UR9, UR52, UR8 ;  /* 0x00000034090872a4 */ /* 0x000fe4000f8e0208 */
[----:B------:R-:W-:Y:S02]  /*0d50*/  USHF.R.S32.HI UR9, URZ, 0x1f, UR50 ;  /* 0x0000001fff097899 */ /* 0x000fe40008011432 */
[----:B------:R-:W-:Y:S02]  /*0d60*/  UIADD3 UR8, UPT, UPT, UR11, UR8, URZ ;  /* 0x000000080b087290 */ /* 0x000fe4000fffe0ff */
[----:B------:R-:W-:Y:S02]  /*0d70*/  UIMAD.WIDE.U32 UR52, UR10, UR50, URZ ;  /* 0x000000320a3472a5 */ /* 0x000fe4000f8e00ff */
[----:B------:R-:W-:-:S04]  /*0d80*/  UIMAD UR8, UR8, UR50, URZ ;  /* 0x00000032080872a4 */ /* 0x000fc8000f8e02ff */
[----:B------:R-:W-:-:S03]  /*0d90*/  UIMAD UR8, UR9, UR10, UR8 ;  /* 0x0000000a090872a4 */ /* 0x000fc6000f8e0208 */
[----:B------:R-:W-:Y:S01]  /*0da0*/  UMOV UR10, UR52 ;  /* 0x00000034000a7c82 */ /* 0x000fe20008000000 */
[----:B------:R-:W-:Y:S01]  /*0db0*/  UIADD3 UR8, UPT, UPT, UR53, UR8, URZ ;  /* 0x0000000835087290 */ /* 0x000fe2000fffe0ff */
[----:B------:R-:W-:Y:S11]  /*0dc0*/  BRA `(.L_x_336) ;  /* 0x00000000000c7947 */ /* 0x000ff60003800000 */
.L_x_335:
[----:B------:R-:W-:Y:S02]  /*0dd0*/  UIMAD.WIDE.U32 UR10, UR54, UR16, URZ ;  /* 0x00000010360a72a5 */ /* 0x000fe4000f8e00ff */
[----:B------:R-:W-:-:S04]  /*0de0*/  UIMAD UR8, UR55, UR16, URZ ;  /* 0x00000010370872a4 */ /* 0x000fc8000f8e02ff */
[----:B------:R-:W-:-:S12]  /*0df0*/  UIADD3 UR8, UPT, UPT, UR11, UR8, URZ ;  /* 0x000000080b087290 */ /* 0x000fd8000fffe0ff */
.L_x_336:
[----:B------:R-:W1:Y:S01]  /*0e00*/  LDCU.U8 UR11, c[0x0][0x548] ;  /* 0x0000a900ff0b77ac */ /* 0x000e620008000000 */
[----:B------:R-:W-:Y:S01]  /*0e10*/  USHF.L.U32 UR9, UR38, 0x7, URZ ;  /* 0x0000000726097899 */ /* 0x000fe200080006ff */
[----:B------:R-:W2:Y:S03]  /*0e20*/  LDCU.U8 UR56, c[0x0][0x5f0] ;  /* 0x0000be00ff3877ac */ /* 0x000ea60008000000 */
[----:B------:R-:W-:-:S04]  /*0e30*/  USEL UR53, UR9, URZ, UP5 ;  /* 0x000000ff09357287 */ /* 0x000fc8000a800000 */
[----:B------:R-:W-:Y:S02]  /*0e40*/  UIADD3 UR53, UP0, UPT, UR43, UR53, URZ ;  /* 0x000000352b357290 */ /* 0x000fe4000ff1e0ff */
[----:B-1----:R-:W-:Y:S02]  /*0e50*/  UISETP.NE.AND UP1, UPT, UR11, URZ, UPT ;  /* 0x000000ff0b00728c */ /* 0x002fe4000bf25270 */
[----:B------:R-:W-:Y:S02]  /*0e60*/  UIADD3.X UR52, UPT, UPT, URZ, UR47, URZ, UP0, !UPT ;  /* 0x0000002fff347290 */ /* 0x000fe400087fe4ff */
[----:B------:R-:W-:Y:S02]  /*0e70*/  UIMAD.WIDE.U32 UR60, UR53, UR54, URZ ;  /* 0x00000036353c72a5 */ /* 0x000fe4000f8e00ff */
[----:B------:R-:W-:-:S04]  /*0e80*/  UIMAD UR52, UR52, UR54, URZ ;  /* 0x00000036343472a4 */ /* 0x000fc8000f8e02ff */
[----:B------:R-:W-:Y:S02]  /*0e90*/  UIMAD UR52, UR55, UR53, UR52 ;  /* 0x00000035373472a4 */ /* 0x000fe4000f8e0234 */
[----:B------:R-:W-:Y:S02]  /*0ea0*/  UIMAD UR53, UR23, UR50, URZ ;  /* 0x00000032173572a4 */ /* 0x000fe4000f8e02ff */
[----:B------:R-:W-:Y:S01]  /*0eb0*/  UIADD3 UR52, UPT, UPT, UR61, UR52, URZ ;  /* 0x000000343d347290 */ /* 0x000fe2000fffe0ff */
[----:B--2---:R-:W-:Y:S11]  /*0ec0*/  BRA.U !UP1, `(.L_x_337) ;  /* 0x00000001091c7547 */ /* 0x004ff6000b800000 */
[----:B------:R-:W1:Y:S01]  /*0ed0*/  LDCU UR11, c[0x0][0x434] ;  /* 0x00008680ff0b77ac */ /* 0x000e620008000800 */
[----:B------:R-:W2:Y:S01]  /*0ee0*/  LDCU UR55, c[0x0][0x454] ;  /* 0x00008a80ff3777ac */ /* 0x000ea20008000800 */
[----:B------:R-:W-:Y:S02]  /*0ef0*/  UISETP.NE.AND UP0, UPT, UR16, -0x1, UPT ;  /* 0xffffffff1000788c */ /* 0x000fe4000bf05270 */
[----:B-1----:R-:W-:-:S04]  /*0f00*/  UIMAD UR11, UR38, UR11, URZ ;  /* 0x0000000b260b72a4 */ /* 0x002fc8000f8e02ff */
[----:B------:R-:W-:-:S04]  /*0f10*/  USEL UR11, UR11, UR16, !UP0 ;  /* 0x000000100b0b7287 */ /* 0x000fc8000c000000 */
[----:B--2---:R-:W-:Y:S01]  /*0f20*/  UIMAD UR55, UR23, UR55, UR11 ;  /* 0x00000037173772a4 */ /* 0x004fe2000f8e020b */
[----:B------:R-:W-:Y:S05]  /*0f30*/  BRA `(.L_x_338) ;  /* 0x00000000000c7947 */ /* 0x000fea0003800000 */
.L_x_337:
[----:B------:R-:W1:Y:S01]  /*0f40*/  LDCU UR55, c[0x0][0x434] ;  /* 0x00008680ff3777ac */ /* 0x000e620008000800 */
[----:B------:R-:W-:-:S04]  /*0f50*/  UIMAD UR11, UR38, UR17, UR23 ;  /* 0x00000011260b72a4 */ /* 0x000fc8000f8e0217 */
[----:B-1----:R-:W-:Y:S02]  /*0f60*/  UIMAD UR55, UR11, UR55, URZ ;  /* 0x000000370b3772a4 */ /* 0x002fe4000f8e02ff */
.L_x_338:
[----:B------:R-:W-:Y:S01]  /*0f70*/  UIADD3 UR49, UPT, UPT, UR49, -0x1, URZ ;  /* 0xffffffff31317890 */ /* 0x000fe2000fffe0ff */
[----:B------:R-:W-:Y:S09]  /*0f80*/  BRA.U !UP1, `(.L_x_339) ;  /* 0x0000000109247547 */ /* 0x000ff2000b800000 */
[----:B------:R-:W1:Y:S01]  /*0f90*/  LDCU UR11, c[0x0][0x444] ;  /* 0x00008880ff0b77ac */ /* 0x000e620008000800 */
[----:B------:R-:W-:Y:S01]  /*0fa0*/  UISETP.NE.AND UP0, UPT, UR16, -0x1, UPT ;  /* 0xffffffff1000788c */ /* 0x000fe2000bf05270 */
[----:B------:R-:W2:Y:S10]  /*0fb0*/  LDCU UR54, c[0x0][0x430] ;  /* 0x00008600ff3677ac */ /* 0x000eb40008000800 */
[----:B-1----:R-:W-:Y:S01]  /*0fc0*/  @!UP0 UIMAD UR16, UR38, UR11, URZ ;  /* 0x0000000b261082a4 */ /* 0x002fe2000f8e02ff */
[----:B------:R-:W2:Y:S03]  /*0fd0*/  LDCU UR11, c[0x0][0x454] ;  /* 0x00008a80ff0b77ac */ /* 0x000ea60008000800 */
[----:B------:R-:W-:-:S02]  /*0fe0*/  UIADD3 UR9, UPT, UPT, UR9, UR16, URZ ;  /* 0x0000001009097290 */ /* 0x000fc4000fffe0ff */
[----:B--2---:R-:W-:-:S04]  /*0ff0*/  ULEA UR54, UR54, UR11, 0x7 ;  /* 0x0000000b36367291 */ /* 0x004fc8000f8e38ff */
[----:B------:R-:W-:Y:S01]  /*1000*/  UIMAD UR54, UR54, UR23, UR9 ;  /* 0x00000017363672a4 */ /* 0x000fe2000f8e0209 */
[----:B------:R-:W-:Y:S11]  /*1010*/  BRA `(.L_x_340) ;  /* 0x00000000000c7947 */ /* 0x000ff60003800000 */
.L_x_339:
[----:B------:R-:W1:Y:S01]  /*1020*/  LDCU UR54, c[0x0][0x444] ;  /* 0x00008880ff3677ac */ /* 0x000e620008000800 */
[----:B------:R-:W-:-:S04]  /*1030*/  UIMAD UR9, UR38, UR17, UR23 ;  /* 0x00000011260972a4 */ /* 0x000fc8000f8e0217 */
[----:B-1----:R-:W-:-:S12]  /*1040*/  UIMAD UR54, UR9, UR54, URZ ;  /* 0x00000036093672a4 */ /* 0x002fd8000f8e02ff */
.L_x_340:
[----:B------:R-:W1:Y:S01]  /*1050*/  S2R R40, SR_TID.X ;  /* 0x0000000000287919 */ /* 0x000e620000002100 */
[----:B------:R-:W-:Y:S01]  /*1060*/  USHF.R.S32.HI UR9, URZ, 0x1f, UR53 ;  /* 0x0000001fff097899 */ /* 0x000fe20008011435 */
[----:B------:R-:W2:Y:S01]  /*1070*/  LDC.64 R10, c[0x0][0x3b0] ;  /* 0x0000ec00ff0a7b82 */ /* 0x000ea20000000a00 */
[----:B------:R-:W-:Y:S01]  /*1080*/  UIADD3 UR53, UP1, UP0, UR60, UR10, UR53 ;  /* 0x0000000a3c357290 */ /* 0x000fe2000f83e035 */
[----:B------:R-:W-:Y:S01]  /*1090*/  MOV R13, RZ ;  /* 0x000000ff000d7202 */ /* 0x000fe20000000f00 */
[----:B------:R-:W-:Y:S01]  /*10a0*/  UIMAD UR50, UR17, UR50, URZ ;  /* 0x00000032113272a4 */ /* 0x000fe2000f8e02ff */
[----:B------:R-:W-:Y:S01]  /*10b0*/  ISETP.NE.AND P6, PT, RZ, UR56, PT ;  /* 0x00000038ff007c0c */ /* 0x000fe2000bfc5270 */
[----:B------:R-:W-:Y:S01]  /*10c0*/  UIADD3.X UR52, UPT, UPT, UR52, UR8, UR9, UP1, UP0 ;  /* 0x0000000834347290 */ /* 0x000fe20008fe0409 */
[----:B------:R-:W-:Y:S01]  /*10d0*/  BSSY.RECONVERGENT B1, `(.L_x_330) ;  /* 0x00007e1000017945 */ /* 0x000fe20003800200 */
[----:B------:R-:W3:Y:S01]  /*10e0*/  LDCU.64 UR56, c[0x0][0x420] ;  /* 0x00008400ff3877ac */ /* 0x000ee20008000a00 */
[----:B------:R-:W4:Y:S02]  /*10f0*/  LDC.64 R16, c[0x0][0x5f8] ;  /* 0x00017e00ff107b82 */ /* 0x000f240000000a00 */
[----:B------:R-:W5:Y:S01]  /*1100*/  LDCU.128 UR8, c[0x0][0x590] ;  /* 0x0000b200ff0877ac */ /* 0x000f620008000c00 */
[----:B------:R-:W-:-:S02]  /*1110*/  UISETP.GT.AND UP0, UPT, UR42, URZ, UPT ;  /* 0x000000ff2a00728c */ /* 0x000fc4000bf04270 */
[----:B------:R-:W-:Y:S02]  /*1120*/  ULEA UR54, UR49, UR54, 0x6 ;  /* 0x0000003631367291 */ /* 0x000fe4000f8e30ff */
[----:B------:R-:W-:-:S04]  /*1130*/  ULEA UR55, UR49, UR55, 0x6 ;  /* 0x0000003731377291 */ /* 0x000fc8000f8e30ff */
[----:B---3--:R-:W-:Y:S02]  /*1140*/  UIMAD.WIDE UR56, UR55, 0x4, UR56 ;  /* 0x00000004373878a5 */ /* 0x008fe4000f8e0238 */
[----:B-----5:R-:W-:Y:S01]  /*1150*/  UIMAD UR16, UR47, UR8, URZ ;  /* 0x000000082f1072a4 */ /* 0x020fe2000f8e02ff */
[----:B-1----:R-:W-:Y:S01]  /*1160*/  IMAD.SHL.U32 R41, R40, 0x8, RZ ;  /* 0x0000000828297824 */ /* 0x002fe200078e00ff */
[--C-:B------:R-:W-:Y:S01]  /*1170*/  SHF.R.U32.HI R39, RZ, 0x3, R40.reuse ;  /* 0x00000003ff277819 */ /* 0x100fe20000011628 */
[----:B------:R-:W-:Y:S01]  /*1180*/  IMAD.U32 R0, RZ, RZ, UR8 ;  /* 0x00000008ff007e24 */ /* 0x000fe2000f8e00ff */
[----:B------:R-:W-:Y:S01]  /*1190*/  UIMAD UR16, UR43, UR9, UR16 ;  /* 0x000000092b1072a4 */ /* 0x000fe2000f8e0210 */
[----:B------:R-:W-:Y:S01]  /*11a0*/  IMAD.U32 R4, RZ, RZ, UR10 ;  /* 0x0000000aff047e24 */ /* 0x000fe2000f8e00ff */
[----:B------:R-:W-:Y:S02]  /*11b0*/  LOP3.LUT R12, R41, 0x38, RZ, 0xc0, !PT ;  /* 0x00000038290c7812 */ /* 0x000fe400078ec0ff */
[----:B------:R-:W-:-:S02]  /*11c0*/  SHF.R.U32.HI R9, RZ, 0x5, R40 ;  /* 0x00000005ff097819 */ /* 0x000fc40000011628 */
[----:B------:R-:W-:Y:S01]  /*11d0*/  IADD3 R2, P0, PT, R12, UR58, RZ ;  /* 0x0000003a0c027c10 */ /* 0x000fe2000ff1e0ff */
[----:B------:R-:W1:Y:S01]  /*11e0*/  LDCU.64 UR58, c[0x0][0x5e8] ;  /* 0x0000bd00ff3a77ac */ /* 0x000e620008000a00 */
[----:B------:R-:W-:-:S03]  /*11f0*/  LOP3.LUT R8, R40, 0x1f, RZ, 0xc0, !PT ;  /* 0x0000001f28087812 */ /* 0x000fc600078ec0ff */
[----:B------:R-:W-:Y:S01]  /*1200*/  IMAD.X R3, RZ, RZ, UR51, P0 ;  /* 0x00000033ff037e24 */ /* 0x000fe200080e06ff */
[----:B------:R-:W-:Y:S01]  /*1210*/  USHF.L.U64.HI UR51, UR8, 0x5, UR9 ;  /* 0x0000000508337899 */ /* 0x000fe20008010209 */
[----:B------:R-:W-:Y:S02]  /*1220*/  IMAD R8, R9, UR50, R8 ;  /* 0x0000003209087c24 */ /* 0x000fe4000f8e0208 */
[----:B------:R-:W-:-:S04]  /*1230*/  IMAD.WIDE.U32 R2, R0, UR43, R2 ;  /* 0x0000002b00027c25 */ /* 0x000fc8000f8e0002 */
[----:B------:R-:W-:Y:S01]  /*1240*/  IMAD.U32 R0, RZ, RZ, UR11 ;  /* 0x0000000bff007e24 */ /* 0x000fe2000f8e00ff */
[----:B------:R-:W-:Y:S01]  /*1250*/  IADD3 R3, PT, PT, R3, UR16, RZ ;  /* 0x0000001003037c10 */ /* 0x000fe2000fffe0ff */
[----:B------:R-:W3:Y:S02]  /*1260*/  LDCU.64 UR16, c[0x0][0x3c8] ;  /* 0x00007900ff1077ac */ /* 0x000ee40008000a00 */
[----:B------:R-:W-:Y:S01]  /*1270*/  IMAD.WIDE.U32 R2, R4, UR23, R2 ;  /* 0x0000001704027c25 */ /* 0x000fe2000f8e0002 */
[----:B------:R-:W5:Y:S03]  /*1280*/  LDCU.64 UR10, c[0x0][0x550] ;  /* 0x0000aa00ff0a77ac */ /* 0x000f660008000a00 */
[----:B------:R-:W-:Y:S01]  /*1290*/  IMAD R3, R0, UR23, R3 ;  /* 0x0000001700037c24 */ /* 0x000fe2000f8e0203 */
[----:B-1----:R-:W-:Y:S01]  /*12a0*/  UIMAD.WIDE UR58, UR54, 0x4, UR58 ;  /* 0x00000004363a78a5 */ /* 0x002fe2000f8e023a */
[----:B--2---:R-:W-:-:S02]  /*12b0*/  IMAD R0, R10, UR47, RZ ;  /* 0x0000002f0a007c24 */ /* 0x004fc4000f8e02ff */
[----:B------:R-:W-:-:S04]  /*12c0*/  IMAD.WIDE.U32 R4, R10, UR43, R12 ;  /* 0x0000002b0a047c25 */ /* 0x000fc8000f8e000c */
[----:B------:R-:W-:Y:S01]  /*12d0*/  IMAD R0, R11, UR43, R0 ;  /* 0x0000002b0b007c24 */ /* 0x000fe2000f8e0200 */
[----:B------:R-:W-:Y:S01]  /*12e0*/  USHF.L.U32 UR43, UR8, 0x5, URZ ;  /* 0x00000005082b7899 */ /* 0x000fe200080006ff */
[----:B------:R-:W-:Y:S01]  /*12f0*/  IMAD.WIDE.U32 R6, R39, UR8, R2 ;  /* 0x0000000827067c25 */ /* 0x000fe2000f8e0002 */
[----:B------:R-:W-:-:S03]  /*1300*/  IADD3 R2, P0, PT, R4, UR48, RZ ;  /* 0x0000003004027c10 */ /* 0x000fc6000ff1e0ff */
[----:B------:R-:W-:Y:S01]  /*1310*/  IMAD R15, R39, UR9, R7 ;  /* 0x00000009270f7c24 */ /* 0x000fe2000f8e0207 */
[----:B------:R-:W-:Y:S01]  /*1320*/  IADD3.X R3, PT, PT, R5, UR45, R0, P0, !PT ;  /* 0x0000002d05037c10 */ /* 0x000fe200087fe400 */
[----:B---3--:R-:W-:Y:S01]  /*1330*/  IMAD.U32 R0, RZ, RZ, UR16 ;  /* 0x00000010ff007e24 */ /* 0x008fe2000f8e00ff */
[----:B------:R-:W1:Y:S01]  /*1340*/  LDCU.64 UR8, c[0x0][0x380] ;  /* 0x00007000ff0877ac */ /* 0x000e620008000a00 */
[----:B----4-:R-:W-:Y:S01]  /*1350*/  IMAD.WIDE.U32 R4, R16, UR21, RZ ;  /* 0x0000001510047c25 */ /* 0x010fe2000f8e00ff */
[----:B-----5:R-:W-:Y:S01]  /*1360*/  LEA R243, P2, R6, UR10, 0x1 ;  /* 0x0000000a06f37c11 */ /* 0x020fe2000f8408ff */
[----:B------:R-:W-:Y:S02]  /*1370*/  USHF.L.U32 UR45, UR50, 0x6, URZ ;  /* 0x00000006322d7899 */ /* 0x000fe400080006ff */
[----:B------:R-:W-:Y:S01]  /*1380*/  IMAD.WIDE.U32 R2, R0, UR23, R2 ;  /* 0x0000001700027c25 */ /* 0x000fe2000f8e0002 */
[----:B------:R-:W-:Y:S02]  /*1390*/  SEL R4, R4, RZ, P6 ;  /* 0x000000ff04047207 */ /* 0x000fe40003000000 */
[----:B------:R-:W-:Y:S01]  /*13a0*/  LEA.HI.X R242, R6, UR11, R15, 0x1, P2 ;  /* 0x0000000b06f27c11 */ /* 0x000fe200090f0c0f */
[----:B------:R-:W-:Y:S01]  /*13b0*/  IMAD.U32 R0, RZ, RZ, UR17 ;  /* 0x00000011ff007e24 */ /* 0x000fe2000f8e00ff */
[----:B------:R-:W2:Y:S01]  /*13c0*/  LDCU.64 UR16, c[0x0][0x570] ;  /* 0x0000ae00ff1077ac */ /* 0x000ea20008000a00 */
[----:B------:R-:W-:Y:S01]  /*13d0*/  IMAD R7, R17, UR21, R5 ;  /* 0x0000001511077c24 */ /* 0x000fe2000f8e0205 */
[----:B------:R-:W-:Y:S01]  /*13e0*/  IADD3 R9, P1, P0, R8, UR53, R4 ;  /* 0x0000003508097c10 */ /* 0x000fe2000f83e004 */
[----:B------:R-:W-:Y:S01]  /*13f0*/  IMAD R3, R0, UR23, R3 ;  /* 0x0000001700037c24 */ /* 0x000fe2000f8e0203 */
[----:B------:R-:W-:Y:S01]  /*1400*/  SHF.R.S32.HI R5, RZ, 0x1f, R8 ;  /* 0x0000001fff057819 */ /* 0x000fe20000011408 */
[----:B------:R-:W-:Y:S01]  /*1410*/  VIADD R8, R39, 0x60 ;  /* 0x0000006027087836 */ /* 0x000fe20000000000 */
[----:B------:R-:W-:Y:S01]  /*1420*/  SEL R0, R7, RZ, P6 ;  /* 0x000000ff07007207 */ /* 0x000fe20003000000 */
[----:B------:R-:W-:Y:S01]  /*1430*/  IMAD.WIDE.U32 R2, R39, R10, R2 ;  /* 0x0000000a27027225 */ /* 0x000fe200078e0002 */
[----:B------:R-:W-:-:S02]  /*1440*/  MOV R4, UR45 ;  /* 0x0000002d00047c02 */ /* 0x000fc40008000f00 */
[----:B------:R-:W-:Y:S01]  /*1450*/  IADD3.X R5, PT, PT, R5, UR52, R0, P1, P0 ;  /* 0x0000003405057c10 */ /* 0x000fe20008fe0400 */
[----:B------:R-:W-:Y:S01]  /*1460*/  IMAD R3, R39, R11, R3 ;  /* 0x0000000b27037224 */ /* 0x000fe200078e0203 */
[----:B------:R-:W-:Y:S02]  /*1470*/  IADD3 R0, P0, PT, R9, UR45, RZ ;  /* 0x0000002d09007c10 */ /* 0x000fe4000ff1e0ff */
[----:B-1----:R-:W-:Y:S02]  /*1480*/  LEA R241, P1, R2, UR8, 0x1 ;  /* 0x0000000802f17c11 */ /* 0x002fe4000f8208ff */
[----:B------:R-:W-:Y:S02]  /*1490*/  LEA.HI.X.SX32 R4, R4, R5, 0x1, P0 ;  /* 0x0000000504047211 */ /* 0x000fe400000f0eff */
[----:B--2---:R-:W-:Y:S01]  /*14a0*/  LEA R236, P0, R0, UR16, 0x2 ;  /* 0x0000001000ec7c11 */ /* 0x004fe2000f8010ff */
[----:B------:R-:W-:Y:S01]  /*14b0*/  UMOV UR16, UR58 ;  /* 0x0000003a00107c82 */ /* 0x000fe20008000000 */
[----:B------:R-:W-:-:S02]  /*14c0*/  LEA.HI.X R240, R2, UR9, R3, 0x1, P1 ;  /* 0x0000000902f07c11 */ /* 0x000fc400088f0c03 */
[----:B------:R-:W-:Y:S01]  /*14d0*/  LEA.HI.X R237, R0, UR17, R4, 0x2, P0 ;  /* 0x0000001100ed7c11 */ /* 0x000fe200080f1404 */
[C---:B------:R-:W-:Y:S01]  /*14e0*/  VIADD R4, R39.reuse, 0x20 ;  /* 0x0000002027047836 */ /* 0x040fe20000000000 */
[C---:B------:R-:W-:Y:S01]  /*14f0*/  IADD3 R26, P2, PT, R39.reuse, 0x40, RZ ;  /* 0x00000040271a7810 */ /* 0x040fe20007f5e0ff */
[----:B------:R-:W-:Y:S01]  /*1500*/  UMOV UR17, UR59 ;  /* 0x0000003b00117c82 */ /* 0x000fe20008000000 */
[C---:B------:R-:W-:Y:S02]  /*1510*/  IADD3 R18, P0, PT, R39.reuse, 0x20, RZ ;  /* 0x0000002027127810 */ /* 0x040fe40007f1e0ff */
[C---:B------:R-:W-:Y:S01]  /*1520*/  IADD3 R27, P1, PT, R39.reuse, 0x60, RZ ;  /* 0x00000060271b7810 */ /* 0x040fe20007f3e0ff */
[----:B------:R-:W-:Y:S01]  /*1530*/  IMAD.X R32, RZ, RZ, RZ, P2 ;  /* 0x000000ffff207224 */ /* 0x000fe200010e06ff */
[C---:B------:R-:W-:Y:S01]  /*1540*/  SHF.L.U64.HI R15, R10.reuse, 0x5, R11 ;  /* 0x000000050a0f7819 */ /* 0x040fe2000001020b */
[----:B------:R-:W-:Y:S01]  /*1550*/  IMAD.SHL.U32 R11, R10, 0x20, RZ ;  /* 0x000000200a0b7824 */ /* 0x000fe200078e00ff */
[----:B------:R-:W-:Y:S01]  /*1560*/  IADD3 R5, PT, PT, R39, 0x40, RZ ;  /* 0x0000004027057810 */ /* 0x000fe20007ffe0ff */
[----:B------:R-:W-:Y:S01]  /*1570*/  IMAD.X R16, RZ, RZ, RZ, P0 ;  /* 0x000000ffff107224 */ /* 0x000fe200000e06ff */
[----:B------:R-:W-:Y:S01]  /*1580*/  IADD3.X R37, PT, PT, RZ, RZ, RZ, P1, !PT ;  /* 0x000000ffff257210 */ /* 0x000fe20000ffe4ff */
[----:B------:R-:W-:Y:S06]  /*1590*/  BRA.U UP0, `(.L_x_341) ;  /* 0x0000000900b07547 */ /* 0x000fec000b800000 */
        /* <DEDUP_REMOVED lines=10> */
[----:B------:R-:W-:-:S06]  /*1640*/  UIMAD UR9, UR38, UR9, UR17 ;  /* 0x00000009260972a4 */ /* 0x000fcc000f8e0211 */
[----:B------:R-:W-:Y:S01]  /*1650*/  MOV R0, UR9 ;  /* 0x0000000900007c02 */ /* 0x000fe20008000f00 */
[----:B------:R-:W-:Y:S05]  /*1660*/  BRA `(.L_x_343) ;  /* 0x0000000000187947 */ /* 0x000fea0003800000 */
.L_x_342:
[----:B------:R-:W1:Y:S01]  /*1670*/  LDCU.64 UR12, c[0x0][0x5c0] ;  /* 0x0000b800ff0c77ac */ /* 0x000e620008000a00 */
[----:B------:R-:W-:-:S04]  /*1680*/  UIADD3 UR8, UPT, UPT, UR34, UR40, URZ ;  /* 0x0000002822087290 */ /* 0x000fc8000fffe0ff */
[----:B-1----:R-:W-:Y:S02]  /*1690*/  UIMAD.WIDE.U32 UR16, UR8, UR12, URZ ;  /* 0x0000000c081072a5 */ /* 0x002fe4000f8e00ff */
[----:B------:R-:W-:-:S04]  /*16a0*/  UIMAD UR8, UR8, UR13, URZ ;  /* 0x0000000d080872a4 */ /* 0x000fc8000f8e02ff */
[----:B------:R-:W-:-:S06]  /*16b0*/  UIADD3 UR8, UPT, UPT, UR17, UR8, URZ ;  /* 0x0000000811087290 */ /* 0x000fcc000fffe0ff */
[----:B------:R-:W-:Y:S02]  /*16c0*/  MOV R0, UR8 ;  /* 0x0000000800007c02 */ /* 0x000fe40008000f00 */
.L_x_343:
        /* <DEDUP_REMOVED lines=12> */
[----:B------:R-:W-:Y:S06]  /*1790*/  BRA `(.L_x_345) ;  /* 0x0000000000187947 */ /* 0x000fec0003800000 */
.L_x_344:
[----:B------:R-:W1:Y:S01]  /*17a0*/  LDCU.64 UR10, c[0x0][0x5c8] ;  /* 0x0000b900ff0a77ac */ /* 0x000e620008000a00 */
[----:B------:R-:W-:-:S04]  /*17b0*/  UIADD3 UR34, UPT, UPT, UR34, UR40, URZ ;  /* 0x0000002822227290 */ /* 0x000fc8000fffe0ff */
[----:B-1----:R-:W-:Y:S02]  /*17c0*/  UIMAD.WIDE.U32 UR14, UR34, UR10, URZ ;  /* 0x0000000a220e72a5 */ /* 0x002fe4000f8e00ff */
[----:B------:R-:W-:-:S04]  /*17d0*/  UIMAD UR34, UR34, UR11, URZ ;  /* 0x0000000b222272a4 */ /* 0x000fc8000f8e02ff */
[----:B------:R-:W-:-:S06]  /*17e0*/  UIADD3 UR34, UPT, UPT, UR15, UR34, URZ ;  /* 0x000000220f227290 */ /* 0x000fcc000fffe0ff */
[----:B------:R-:W-:-:S07]  /*17f0*/  MOV R9, UR34 ;  /* 0x0000002200097c02 */ /* 0x000fce0008000f00 */
.L_x_345:
[----:B------:R-:W1:Y:S01]  /*1800*/  LDCU.64 UR8, c[0x0][0x5d8] ;  /* 0x0000bb00ff0877ac */ /* 0x000e620008000a00 */
[----:B------:R-:W-:Y:S01]  /*1810*/  IMAD.U32 R2, RZ, RZ, UR12 ;  /* 0x0000000cff027e24 */ /* 0x000fe2000f8e00ff */
[----:B------:R-:W-:Y:S01]  /*1820*/  BSSY.RECONVERGENT B0, `(.L_x_346) ;  /* 0x0000019000007945 */ /* 0x000fe20003800200 */
[----:B------:R-:W-:Y:S02]  /*1830*/  UIADD3 UR31, UPT, UPT, -UR39, UR31, URZ ;  /* 0x0000001f271f7290 */ /* 0x000fe4000fffe1ff */
[----:B------:R-:W-:Y:S01]  /*1840*/  IMAD.WIDE.U32 R2, R2, UR39, R12 ;  /* 0x0000002702027c25 */ /* 0x000fe2000f8e000c */
[----:B------:R-:W-:-:S04]  /*1850*/  UIMAD UR15, UR41, UR12, URZ ;  /* 0x0000000c290f72a4 */ /* 0x000fc8000f8e02ff */
[----:B------:R-:W-:Y:S01]  /*1860*/  UIMAD UR15, UR39, UR13, UR15 ;  /* 0x0000000d270f72a4 */ /* 0x000fe2000f8e020f */
[----:B------:R-:W-:Y:S02]  /*1870*/  ISETP.GE.AND P4, PT, R39, UR31, PT ;  /* 0x0000001f27007c0c */ /* 0x000fe4000bf86270 */
[----:B------:R-:W-:Y:S02]  /*1880*/  IADD3 R2, P0, PT, R2, UR16, RZ ;  /* 0x0000001002027c10 */ /* 0x000fe4000ff1e0ff */
[----:B------:R-:W-:Y:S02]  /*1890*/  ISETP.GE.AND P3, PT, R4, UR31, PT ;  /* 0x0000001f04007c0c */ /* 0x000fe4000bf66270 */
[----:B------:R-:W-:Y:S01]  /*18a0*/  IADD3.X R3, PT, PT, R0, UR15, R3, P0, !PT ;  /* 0x0000000f00037c10 */ /* 0x000fe200087fe403 */
[----:B-1----:R-:W-:Y:S01]  /*18b0*/  IMAD.U32 R0, RZ, RZ, UR8 ;  /* 0x00000008ff007e24 */ /* 0x002fe2000f8e00ff */
[----:B------:R-:W-:Y:S01]  /*18c0*/  ISETP.GE.AND P1, PT, R8, UR31, PT ;  /* 0x0000001f08007c0c */ /* 0x000fe2000bf26270 */
[----:B------:R-:W-:Y:S01]  /*18d0*/  IMAD.U32 R4, RZ, RZ, UR9 ;  /* 0x00000009ff047e24 */ /* 0x000fe2000f8e00ff */
[----:B------:R-:W-:Y:S01]  /*18e0*/  ISETP.GE.AND P2, PT, R5, UR31, PT ;  /* 0x0000001f05007c0c */ /* 0x000fe2000bf46270 */
[----:B------:R-:W-:-:S04]  /*18f0*/  IMAD.WIDE.U32 R6, R0, UR23, R2 ;  /* 0x0000001700067c25 */ /* 0x000fc8000f8e0002 */
[----:B------:R-:W-:Y:S01]  /*1900*/  IMAD R8, R4, UR23, R7 ;  /* 0x0000001704087c24 */ /* 0x000fe2000f8e0207 */
[----:B------:R-:W-:Y:S07]  /*1910*/  @P4 BRA `(.L_x_347) ;  /* 0x0000000000244947 */ /* 0x000fee0003800000 */
[----:B------:R-:W1:Y:S01]  /*1920*/  LDCU.64 UR8, c[0x0][0x560] ;  /* 0x0000ac00ff0877ac */ /* 0x000e620008000a00 */
[----:B------:R-:W-:Y:S02]  /*1930*/  MOV R2, R6 ;  /* 0x0000000600027202 */ /* 0x000fe40000000f00 */
[----:B------:R-:W-:-:S03]  /*1940*/  MOV R3, R8 ;  /* 0x0000000800037202 */ /* 0x000fc60000000f00 */
[----:B------:R-:W-:-:S04]  /*1950*/  IMAD.WIDE.U32 R2, R39, UR12, R2 ;  /* 0x0000000c27027c25 */ /* 0x000fc8000f8e0002 */
[----:B------:R-:W-:Y:S01]  /*1960*/  IMAD R0, R39, UR13, R3 ;  /* 0x0000000d27007c24 */ /* 0x000fe2000f8e0203 */
[----:B-1----:R-:W-:-:S04]  /*1970*/  LEA R4, P0, R2, UR8, 0x1 ;  /* 0x0000000802047c11 */ /* 0x002fc8000f8008ff */
[----:B------:R-:W-:-:S05]  /*1980*/  LEA.HI.X R5, R2, UR9, R0, 0x1, P0 ;  /* 0x0000000902057c11 */ /* 0x000fca00080f0c00 */
[----:B------:R1:W-:Y:S04]  /*1990*/  STG.E.128 desc[UR32][R4.64], RZ ;  /* 0x000000ff04007986 */ /* 0x0003e8000c101d20 */
[----:B------:R1:W-:Y:S02]  /*19a0*/  STG.E.128 desc[UR32][R4.64+0x80], RZ ;  /* 0x000080ff04007986 */ /* 0x0003e4000c101d20 */
.L_x_347:
[----:B------:R-:W-:Y:S05]  /*19b0*/  BSYNC.RECONVERGENT B0 ;  /* 0x0000000000007941 */ /* 0x000fea0003800200 */
.L_x_346:
[----:B------:R-:W-:Y:S04]  /*19c0*/  BSSY.RECONVERGENT B0, `(.L_x_348) ;  /* 0x000000d000007945 */ /* 0x000fe80003800200 */
[----:B------:R-:W-:Y:S05]  /*19d0*/  @P3 BRA `(.L_x_349) ;  /* 0x00000000002c3947 */ /* 0x000fea0003800000 */
[----:B------:R-:W1:Y:S01]  /*19e0*/  LDCU.64 UR8, c[0x0][0x560] ;  /* 0x0000ac00ff0877ac */ /* 0x000e620008000a00 */
[----:B------:R-:W-:Y:S01]  /*19f0*/  MOV R2, R6 ;  /* 0x0000000600027202 */ /* 0x000fe20000000f00 */
[----:B------:R-:W-:Y:S01]  /*1a00*/  IMAD R0, R16, UR12, RZ ;  /* 0x0000000c10007c24 */ /* 0x000fe2000f8e02ff */
[----:B------:R-:W-:-:S03]  /*1a10*/  MOV R3, R8 ;  /* 0x0000000800037202 */ /* 0x000fc60000000f00 */
[C---:B------:R-:W-:Y:S02]  /*1a20*/  IMAD R0, R18.reuse, UR13, R0 ;  /* 0x0000000d12007c24 */ /* 0x040fe4000f8e0200 */
[----:B------:R-:W-:-:S05]  /*1a30*/  IMAD.WIDE.U32 R2, R18, UR12, R2 ;  /* 0x0000000c12027c25 */ /* 0x000fca000f8e0002 */
[----:B------:R-:W-:Y:S02]  /*1a40*/  IADD3 R0, PT, PT, R3, R0, RZ ;  /* 0x0000000003007210 */ /* 0x000fe40007ffe0ff */
[----:B-1----:R-:W-:-:S04]  /*1a50*/  LEA R4, P0, R2, UR8, 0x1 ;  /* 0x0000000802047c11 */ /* 0x002fc8000f8008ff */
[----:B------:R-:W-:-:S05]  /*1a60*/  LEA.HI.X R5, R2, UR9, R0, 0x1, P0 ;  /* 0x0000000902057c11 */ /* 0x000fca00080f0c00 */
[----:B------:R2:W-:Y:S04]  /*1a70*/  STG.E.128 desc[UR32][R4.64], RZ ;  /* 0x000000ff04007986 */ /* 0x0005e8000c101d20 */
[----:B------:R2:W-:Y:S02]  /*1a80*/  STG.E.128 desc[UR32][R4.64+0x80], RZ ;  /* 0x000080ff04007986 */ /* 0x0005e4000c101d20 */
.L_x_349:
[----:B------:R-:W-:Y:S05]  /*1a90*/  BSYNC.RECONVERGENT B0 ;  /* 0x0000000000007941 */ /* 0x000fea0003800200 */
.L_x_348:
        /* <DEDUP_REMOVED lines=9> */
[----:B-12---:R-:W-:-:S04]  /*1b30*/  LEA R4, P0, R2, UR8, 0x1 ;  /* 0x0000000802047c11 */ /* 0x006fc8000f8008ff */
[----:B------:R-:W-:-:S05]  /*1b40*/  LEA.HI.X R5, R2, UR9, R0, 0x1, P0 ;  /* 0x0000000902057c11 */ /* 0x000fca00080f0c00 */
[----:B------:R3:W-:Y:S04]  /*1b50*/  STG.E.128 desc[UR32][R4.64], RZ ;  /* 0x000000ff04007986 */ /* 0x0007e8000c101d20 */
[----:B------:R3:W-:Y:S02]  /*1b60*/  STG.E.128 desc[UR32][R4.64+0x80], RZ ;  /* 0x000080ff04007986 */ /* 0x0007e4000c101d20 */
.L_x_351:
[----:B------:R-:W-:Y:S05]  /*1b70*/  BSYNC.RECONVERGENT B0 ;  /* 0x0000000000007941 */ /* 0x000fea0003800200 */
.L_x_350:
[----:B------:R-:W-:Y:S04]  /*1b80*/  BSSY.RECONVERGENT B0, `(.L_x_352) ;  /* 0x000000d000007945 */ /* 0x000fe80003800200 */
[----:B------:R-:W-:Y:S05]  /*1b90*/  @P1 BRA `(.L_x_353) ;  /* 0x00000000002c1947 */ /* 0x000fea0003800000 */
[----:B------:R-:W4:Y:S01]  /*1ba0*/  LDCU.64 UR8, c[0x0][0x560] ;  /* 0x0000ac00ff0877ac */ /* 0x000f220008000a00 */
[----:B------:R-:W-:Y:S01]  /*1bb0*/  MOV R2, R6 ;  /* 0x0000000600027202 */ /* 0x000fe20000000f00 */
[----:B------:R-:W-:Y:S01]  /*1bc0*/  IMAD R0, R37, UR12, RZ ;  /* 0x0000000c25007c24 */ /* 0x000fe2000f8e02ff */
[----:B------:R-:W-:-:S03]  /*1bd0*/  MOV R3, R8 ;  /* 0x0000000800037202 */ /* 0x000fc60000000f00 */
[C---:B------:R-:W-:Y:S02]  /*1be0*/  IMAD R0, R27.reuse, UR13, R0 ;  /* 0x0000000d1b007c24 */ /* 0x040fe4000f8e0200 */
[----:B-123--:R-:W-:-:S05]  /*1bf0*/  IMAD.WIDE.U32 R4, R27, UR12, R2 ;  /* 0x0000000c1b047c25 */ /* 0x00efca000f8e0002 */
[----:B------:R-:W-:Y:S02]  /*1c00*/  IADD3 R0, PT, PT, R5, R0, RZ ;  /* 0x0000000005007210 */ /* 0x000fe40007ffe0ff */
[----:B----4-:R-:W-:-:S04]  /*1c10*/  LEA R2, P0, R4, UR8, 0x1 ;  /* 0x0000000804027c11 */ /* 0x010fc8000f8008ff */
[----:B------:R-:W-:-:S05]  /*1c20*/  LEA.HI.X R3, R4, UR9, R0, 0x1, P0 ;  /* 0x0000000904037c11 */ /* 0x000fca00080f0c00 */
[----:B------:R4:W-:Y:S04]  /*1c30*/  STG.E.128 desc[UR32][R2.64], RZ ;  /* 0x000000ff02007986 */ /* 0x0009e8000c101d20 */
[----:B------:R4:W-:Y:S02]  /*1c40*/  STG.E.128 desc[UR32][R2.64+0x80], RZ ;  /* 0x000080ff02007986 */ /* 0x0009e4000c101d20 */
.L_x_353:
[----:B------:R-:W-:Y:S05]  /*1c50*/  BSYNC.RECONVERGENT B0 ;  /* 0x0000000000007941 */ /* 0x000fea0003800200 */
.L_x_352:
[----:B------:R-:W5:Y:S01]  /*1c60*/  LDCU.64 UR8, c[0x0][0x5e0] ;  /* 0x0000bc00ff0877ac */ /* 0x000f620008000a00 */
[----:B----4-:R-:W-:Y:S01]  /*1c70*/  MOV R2, UR10 ;  /* 0x0000000a00027c02 */ /* 0x010fe20008000f00 */
[----:B------:R-:W-:Y:S01]  /*1c80*/  BSSY.RECONVERGENT B0, `(.L_x_354) ;  /* 0x0000014000007945 */ /* 0x000fe20003800200 */
[----:B------:R-:W-:-:S03]  /*1c90*/  UIMAD UR41, UR41, UR10, URZ ;  /* 0x0000000a292972a4 */ /* 0x000fc6000f8e02ff */
[----:B------:R-:W-:Y:S01]  /*1ca0*/  IMAD.WIDE.U32 R2, R2, UR39, R12 ;  /* 0x0000002702027c25 */ /* 0x000fe2000f8e000c */
[----:B------:R-:W-:Y:S02]  /*1cb0*/  UIMAD UR41, UR39, UR11, UR41 ;  /* 0x0000000b272972a4 */ /* 0x000fe4000f8e0229 */
[----:B------:R-:W-:-:S04]  /*1cc0*/  IADD3 R2, P0, PT, R2, UR14, RZ ;  /* 0x0000000e02027c10 */ /* 0x000fc8000ff1e0ff */
[----:B------:R-:W-:Y:S02]  /*1cd0*/  IADD3.X R3, PT, PT, R9, UR41, R3, P0, !PT ;  /* 0x0000002909037c10 */ /* 0x000fe400087fe403 */
[----:B-----5:R-:W-:Y:S02]  /*1ce0*/  MOV R0, UR8 ;  /* 0x0000000800007c02 */ /* 0x020fe40008000f00 */
[----:B-123--:R-:W-:-:S03]  /*1cf0*/  MOV R4, UR9 ;  /* 0x0000000900047c02 */ /* 0x00efc60008000f00 */
[----:B------:R-:W-:-:S04]  /*1d00*/  IMAD.WIDE.U32 R6, R0, UR23, R2 ;  /* 0x0000001700067c25 */ /* 0x000fc8000f8e0002 */
[----:B------:R-:W-:Y:S01]  /*1d10*/  IMAD R8, R4, UR23, R7 ;  /* 0x0000001704087c24 */ /* 0x000fe2000f8e0207 */
[----:B------:R-:W-:Y:S06]  /*1d20*/  @P4 BRA `(.L_x_355) ;  /* 0x0000000000244947 */ /* 0x000fec0003800000 */
        /* <DEDUP_REMOVED lines=9> */
.L_x_355:
[----:B------:R-:W-:Y:S05]  /*1dc0*/  BSYNC.RECONVERGENT B0 ;  /* 0x0000000000007941 */ /* 0x000fea0003800200 */
.L_x_354:
        /* <DEDUP_REMOVED lines=13> */
.L_x_357:
[----:B------:R-:W-:Y:S05]  /*1ea0*/  BSYNC.RECONVERGENT B0 ;  /* 0x0000000000007941 */ /* 0x000fea0003800200 */
.L_x_356:
        /* <DEDUP_REMOVED lines=13> */
.L_x_359:
[----:B------:R-:W-:Y:S05]  /*1f80*/  BSYNC.RECONVERGENT B0 ;  /* 0x0000000000007941 */ /* 0x000fea0003800200 */
.L_x_358:
        /* <DEDUP_REMOVED lines=11> */
[----:B------:R1:W-:Y:S01]  /*2040*/  STG.E.128 desc[UR32][R2.64+0x80], RZ ;  /* 0x000080ff02007986 */ /* 0x0003e2000c101d20 */
[----:B------:R-:W-:Y:S05]  /*2050*/  BRA `(.L_x_360) ;  /* 0x0000006c00a07947 */ /* 0x000fea0003800000 */
.L_x_341:
[----:B------:R-:W-:Y:S01]  /*2060*/  UIMAD UR42, UR49, -0x40, UR42 ;  /* 0xffffffc0312a78a4 */ /* 0x000fe2000f8e022a */
[----:B------:R-:W-:Y:S01]  /*2070*/  IMAD.U32 R0, RZ, RZ, UR14 ;  /* 0x0000000eff007e24 */ /* 0x000fe2000f8e00ff */
[----:B------:R-:W-:Y:S01]  /*2080*/  UIADD3 UR38, UPT, UPT, -UR39, UR31, URZ ;  /* 0x0000001f27267290 */ /* 0x000fe2000fffe1ff */
[----:B------:R-:W-:Y:S01]  /*2090*/  IMAD.U32 R7, RZ, RZ, UR43 ;  /* 0x0000002bff077e24 */ /* 0x000fe2000f8e00ff */
[----:B------:R-:W-:Y:S01]  /*20a0*/  UIMAD UR8, UR41, UR14, URZ ;  /* 0x0000000e290872a4 */ /* 0x000fe2000f8e02ff */
[----:B------:R-:W-:Y:S01]  /*20b0*/  IMAD.WIDE.U32 R2, R0, UR39, R12 ;  /* 0x0000002700027c25 */ /* 0x000fe2000f8e000c */
[C---:B------:R-:W-:Y:S01]  /*20c0*/  ISETP.GE.AND P0, PT, R4.reuse, UR42, PT ;  /* 0x0000002a04007c0c */ /* 0x040fe2000bf06270 */
[----:B------:R-:W-:Y:S01]  /*20d0*/  @P6 BAR.SYNC.DEFER_BLOCKING 0x0 ;  /* 0x0000000000006b1d */ /* 0x000fe20000010000 */
[----:B------:R-:W-:Y:S01]  /*20e0*/  ISETP.GE.AND P3, PT, R4, UR38, PT ;  /* 0x0000002604007c0c */ /* 0x000fe2000bf66270 */
[----:B------:R-:W-:Y:S01]  /*20f0*/  IMAD.U32 R4, RZ, RZ, UR43 ;  /* 0x0000002bff047e24 */ /* 0x000fe2000f8e00ff */
[----:B------:R-:W-:Y:S01]  /*2100*/  ISETP.GE.AND P2, PT, R5, UR38, PT ;  /* 0x0000002605007c0c */ /* 0x000fe2000bf46270 */
[----:B------:R-:W-:Y:S01]  /*2110*/  IMAD.U32 R5, RZ, RZ, UR51 ;  /* 0x00000033ff057e24 */ /* 0x000fe2000f8e00ff */
[----:B------:R-:W-:Y:S01]  /*2120*/  UIMAD UR8, UR39, UR15, UR8 ;  /* 0x0000000f270872a4 */ /* 0x000fe2000f8e0208 */
[----:B------:R-:W-:Y:S01]  /*2130*/  ISETP.GE.AND P1, PT, R8, UR38, PT ;  /* 0x0000002608007c0c */ /* 0x000fe2000bf26270 */
[----:B------:R-:W-:Y:S01]  /*2140*/  UIMAD UR9, UR41, UR12, URZ ;  /* 0x0000000c290972a4 */ /* 0x000fe2000f8e02ff */
[----:B------:R-:W-:Y:S01]  /*2150*/  IADD3 R8, P4, PT, R2, UR44, RZ ;  /* 0x0000002c02087c10 */ /* 0x000fe2000ff9e0ff */
[----:B------:R-:W-:Y:S01]  /*2160*/  IMAD.U32 R6, RZ, RZ, UR12 ;  /* 0x0000000cff067e24 */ /* 0x000fe2000f8e00ff */
[----:B------:R-:W-:Y:S01]  /*2170*/  LOP3.LUT R0, R41, 0x1f8, RZ, 0xc0, !PT ;  /* 0x000001f829007812 */ /* 0x000fe200078ec0ff */
[----:B------:R-:W-:Y:S01]  /*2180*/  UIMAD UR9, UR39, UR13, UR9 ;  /* 0x0000000d270972a4 */ /* 0x000fe2000f8e0209 */
[----:B------:R-:W-:Y:S01]  /*2190*/  @!P0 LEA R4, P5, R4, R243, 0x1 ;  /* 0x000000f304048211 */ /* 0x000fe200078a08ff */
[----:B------:R-:W1:Y:S01]  /*21a0*/  LDCU.64 UR10, c[0x0][0x3d0] ;  /* 0x00007a00ff0a77ac */ /* 0x000e620008000a00 */
[----:B------:R-:W-:-:S02]  /*21b0*/  IADD3.X R9, PT, PT, R21, UR8, R3, P4, !PT ;  /* 0x0000000815097c10 */ /* 0x000fc4000a7fe403 */
[----:B------:R-:W-:Y:S01]  /*21c0*/  SHF.R.U32.HI R42, RZ, 0x1, R40 ;  /* 0x00000001ff2a7819 */ /* 0x000fe20000011628 */
[----:B------:R-:W-:Y:S01]  /*21d0*/  ULOP3.LUT UR8, UR49, 0x80000001, URZ, 0xc0, !UPT ;  /* 0x8000000131087892 */ /* 0x000fe2000f8ec0ff */
[----:B------:R-:W-:Y:S01]  /*21e0*/  @!P0 LEA.HI.X R5, R7, R242, R5, 0x1, P5 ;  /* 0x000000f207058211 */ /* 0x000fe200028f0c05 */
[----:B------:R-:W-:Y:S01]  /*21f0*/  IMAD.WIDE.U32 R6, R6, UR39, R12 ;  /* 0x0000002706067c25 */ /* 0x000fe2000f8e000c */
[C---:B------:R-:W-:Y:S01]  /*2200*/  @!P0 LEA R10, P5, R11.reuse, R241, 0x1 ;  /* 0x000000f10b0a8211 */ /* 0x040fe200078a08ff */
[----:B------:R-:W-:Y:S01]  /*2210*/  UISETP.NE.AND UP0, UPT, UR8, 0x1, UPT ;  /* 0x000000010800788c */ /* 0x000fe2000bf05270 */
[--C-:B------:R-:W-:Y:S01]  /*2220*/  LOP3.LUT R0, R0, 0x38, R40.reuse, 0x78, !PT ;  /* 0x0000003800007812 */ /* 0x100fe200078e7828 */
[----:B------:R-:W2:Y:S01]  /*2230*/  @!P2 LDC.64 R34, c[0x0][0x388] ;  /* 0x0000e200ff22ab82 */ /* 0x000ea20000000a00 */
[----:B------:R-:W-:Y:S01]  /*2240*/  @!P0 LEA.HI.X R11, R11, R240, R15, 0x1, P5 ;  /* 0x000000f00b0b8211 */ /* 0x000fe200028f0c0f */
[----:B------:R-:W-:Y:S01]  /*2250*/  USEL UR41, URZ, 0x4000, UP0 ;  /* 0x00004000ff297887 */ /* 0x000fe20008000000 */
[----:B------:R-:W-:Y:S01]  /*2260*/  ISETP.GE.AND P5, PT, R39, UR42, PT ;  /* 0x0000002a27007c0c */ /* 0x000fe2000bfa6270 */
[----:B------:R-:W-:Y:S01]  /*2270*/  IMAD.MOV.U32 R247, RZ, RZ, 0x7f800000 ;  /* 0x7f800000fff77424 */ /* 0x000fe200078e00ff */
[----:B------:R-:W-:Y:S01]  /*2280*/  IADD3 R6, P4, PT, R6, UR46, RZ ;  /* 0x0000002e06067c10 */ /* 0x000fe2000ff9e0ff */
[----:B------:R-:W-:Y:S01]  /*2290*/  IMAD.MOV.U32 R246, RZ, RZ, 0x7f800000 ;  /* 0x7f800000fff67424 */ /* 0x000fe200078e00ff */
[----:B------:R-:W-:Y:S01]  /*22a0*/  SHF.R.U32.HI R2, RZ, 0x2, R40 ;  /* 0x00000002ff027819 */ /* 0x000fe20000011628 */
[----:B------:R-:W3:Y:S01]  /*22b0*/  S2R R222, SR_TID.X ;  /* 0x0000000000de7919 */ /* 0x000ee20000002100 */
[----:B------:R-:W-:Y:S01]  /*22c0*/  LOP3.LUT R239, R42, 0x10, RZ, 0xc0, !PT ;  /* 0x000000102aef7812 */ /* 0x000fe200078ec0ff */
[----:B------:R-:W-:Y:S01]  /*22d0*/  IMAD.MOV.U32 R245, RZ, RZ, 0x7f800000 ;  /* 0x7f800000fff57424 */ /* 0x000fe200078e00ff */
[----:B------:R-:W-:Y:S01]  /*22e0*/  LOP3.LUT R0, R0, 0x1e00, R41, 0xf8, !PT ;  /* 0x00001e0000007812 */ /* 0x000fe200078ef829 */
[----:B------:R-:W-:Y:S01]  /*22f0*/  IMAD.MOV.U32 R244, RZ, RZ, 0x7f800000 ;  /* 0x7f800000fff47424 */ /* 0x000fe200078e00ff */
[----:B------:R-:W-:Y:S01]  /*2300*/  IADD3.X R7, PT, PT, R19, UR9, R7, P4, !PT ;  /* 0x0000000913077c10 */ /* 0x000fe2000a7fe407 */
[----:B------:R-:W4:Y:S01]  /*2310*/  LDCU.64 UR8, c[0x0][0x3d8] ;  /* 0x00007b00ff0877ac */ /* 0x000f220008000a00 */
[----:B------:R-:W-:Y:S01]  /*2320*/  LOP3.LUT R239, R239, 0x7, R2, 0xf8, !PT ;  /* 0x00000007efef7812 */ /* 0x000fe200078ef802 */
[----:B------:R-:W-:Y:S01]  /*2330*/  @!P5 IMAD.MOV.U32 R2, RZ, RZ, R243 ;  /* 0x000000ffff02d224 */ /* 0x000fe200078e00f3 */
[----:B------:R-:W-:Y:S01]  /*2340*/  LEA R0, R0, UR24, 0x1 ;  /* 0x0000001800007c11 */ /* 0x000fe2000f8e08ff */
[----:B------:R-:W-:Y:S01]  /*2350*/  @!P5 IMAD.MOV.U32 R3, RZ, RZ, R242 ;  /* 0x000000ffff03d224 */ /* 0x000fe200078e00f2 */
[----:B------:R-:W-:Y:S01]  /*2360*/  ISETP.GE.AND P4, PT, R39, UR38, PT ;  /* 0x0000002627007c0c */ /* 0x000fe2000bf86270 */
[----:B------:R-:W-:Y:S01]  /*2370*/  IMAD.SHL.U32 R211, R40, 0x40, RZ ;  /* 0x0000004028d37824 */ /* 0x000fe200078e00ff */
[----:B------:R-:W1:Y:S01]  /*2380*/  LDC R238, c[0x0][0x44c] ;  /* 0x00011300ffee7b82 */ /* 0x000e620000000800 */
[----:B------:R-:W-:Y:S01]  /*2390*/  VIADD R234, R0, UR41 ;  /* 0x0000002900ea7c36 */ /* 0x000fe20008000000 */
[----:B------:R-:W-:Y:S01]  /*23a0*/  @!PT LDS RZ, [RZ] ;  /* 0x00000000fffff984 */ /* 0x000fe20000000800 */
[----:B------:R-:W-:Y:S01]  /*23b0*/  @!PT LDS RZ, [RZ] ;  /* 0x00000000fffff984 */ /* 0x000fe20000000800 */
[----:B------:R-:W-:Y:S01]  /*23c0*/  @!PT LDS RZ, [RZ] ;  /* 0x00000000fffff984 */ /* 0x000fe20000000800 */
[----:B------:R-:W-:Y:S04]  /*23d0*/  @!P5 LDGSTS.E.BYPASS.LTC128B.128 [R0+0x8000], desc[UR32][R2.64] ;  /* 0x080000000200dfae */ /* 0x000fe8000b981a20 */
[----:B------:R4:W-:Y:S04]  /*23e0*/  @!P5 LDGSTS.E.BYPASS.LTC128B.128 [R0+0xa000], desc[UR32][R2.64+0x80] ;  /* 0x0a0000800200dfae */ /* 0x0009e8000b981a20 */
[----:B------:R-:W-:Y:S01]  /*23f0*/  @P5 STS.128 [R0+0x8000], RZ ;  /* 0x008000ff00005388 */ /* 0x000fe20000000c00 */
[----:B------:R-:W2:Y:S03]  /*2400*/  @!P4 LDC.64 R28, c[0x0][0x388] ;  /* 0x0000e200ff1ccb82 */ /* 0x000ea60000000a00 */
[----:B------:R-:W-:Y:S04]  /*2410*/  @P5 STS.128 [R0+0xa000], RZ ;  /* 0x00a000ff00005388 */ /* 0x000fe80000000c00 */
[----:B------:R-:W-:Y:S01]  /*2420*/  @P0 STS.128 [R0+0x9000], RZ ;  /* 0x009000ff00000388 */ /* 0x000fe20000000c00 */
[----:B------:R-:W2:Y:S03]  /*2430*/  @!P4 LDC.64 R30, c[0x0][0x390] ;  /* 0x0000e400ff1ecb82 */ /* 0x000ea60000000a00 */
[----:B------:R-:W-:Y:S04]  /*2440*/  @P0 STS.128 [R0+0xb000], RZ ;  /* 0x00b000ff00000388 */ /* 0x000fe80000000c00 */
[----:B------:R-:W-:Y:S01]  /*2450*/  @!PT LDS RZ, [RZ] ;  /* 0x00000000fffff984 */ /* 0x000fe20000000800 */
[----:B------:R-:W-:Y:S01]  /*2460*/  @!PT LDS RZ, [RZ] ;  /* 0x00000000fffff984 */ /* 0x000fe20000000800 */
[----:B------:R-:W-:Y:S01]  /*2470*/  @!PT LDS RZ, [RZ] ;  /* 0x00000000fffff984 */ /* 0x000fe20000000800 */
[----:B------:R-:W-:Y:S04]  /*2480*/  @!P0 LDGSTS.E.BYPASS.LTC128B.128 [R0+0x9000], desc[UR32][R4.64] ;  /* 0x0900000004008fae */ /* 0x000fe8000b981a20 */
[----:B------:R3:W-:Y:S01]  /*2490*/  @!P0 LDGSTS.E.BYPASS.LTC128B.128 [R0+0xb000], desc[UR32][R4.64+0x80] ;  /* 0x0b00008004008fae */ /* 0x0007e2000b981a20 */
[----:B----4-:R-:W-:-:S02]  /*24a0*/  @!P5 IMAD.MOV.U32 R2, RZ, RZ, R241 ;  /* 0x000000ffff02d224 */ /* 0x010fc400078e00f1 */
[----:B------:R-:W-:-:S05]  /*24b0*/  @!P5 IMAD.MOV.U32 R3, RZ, RZ, R240 ;  /* 0x000000ffff03d224 */ /* 0x000fca00078e00f0 */
[----:B------:R-:W-:Y:S04]  /*24c0*/  @!P5 LDGSTS.E.BYPASS.LTC128B.128 [R234], desc[UR32][R2.64] ;  /* 0x0000000002eadfae */ /* 0x000fe8000b981a20 */
[----:B------:R4:W-:Y:S04]  /*24d0*/  @!P5 LDGSTS.E.BYPASS.LTC128B.128 [R234+0x2000], desc[UR32][R2.64+0x80] ;  /* 0x0200008002eadfae */ /* 0x0009e8000b981a20 */
[----:B------:R-:W-:Y:S04]  /*24e0*/  @P5 STS.128 [R234], RZ ;  /* 0x000000ffea005388 */ /* 0x000fe80000000c00 */
[----:B------:R-:W-:Y:S04]  /*24f0*/  @P5 STS.128 [R234+0x2000], RZ ;  /* 0x002000ffea005388 */ /* 0x000fe80000000c00 */
[----:B------:R-:W-:Y:S01]  /*2500*/  @P0 STS.128 [R234+0x1000], RZ ;  /* 0x001000ffea000388 */ /* 0x000fe20000000c00 */
[----:B---3--:R-:W-:-:S02]  /*2510*/  VIADD R5, R239, 0x8 ;  /* 0x00000008ef057836 */ /* 0x008fc40000000000 */
[C---:B-1----:R-:W-:Y:S01]  /*2520*/  IMAD R4, R20.reuse, UR10, RZ ;  /* 0x0000000a14047c24 */ /* 0x042fe2000f8e02ff */
[----:B------:R-:W-:Y:S02]  /*2530*/  @P0 STS.128 [R234+0x3000], RZ ;  /* 0x003000ffea000388 */ /* 0x000fe40000000c00 */
[----:B------:R-:W-:Y:S01]  /*2540*/  ISETP.GE.AND P6, PT, R5, UR42, PT ;  /* 0x0000002a05007c0c */ /* 0x000fe2000bfc6270 */
[----:B------:R-:W-:Y:S01]  /*2550*/  IMAD R5, R20, UR8, RZ ;  /* 0x0000000814057c24 */ /* 0x000fe2000f8e02ff */
[----:B------:R-:W-:Y:S01]  /*2560*/  @!PT LDS RZ, [RZ] ;  /* 0x00000000fffff984 */ /* 0x000fe20000000800 */
[----:B------:R-:W-:Y:S01]  /*2570*/  @!PT LDS RZ, [RZ] ;  /* 0x00000000fffff984 */ /* 0x000fe20000000800 */
[----:B------:R-:W-:Y:S01]  /*2580*/  @!PT LDS RZ, [RZ] ;  /* 0x00000000fffff984 */ /* 0x000fe20000000800 */
[----:B------:R-:W-:Y:S01]  /*2590*/  @!P0 LDGSTS.E.BYPASS.LTC128B.128 [R234+0x1000], desc[UR32][R10.64] ;  /* 0x010000000aea8fae */ /* 0x000fe2000b981a20 */
[----:B------:R-:W1:Y:S01]  /*25a0*/  @!P3 LDC.64 R20, c[0x0][0x388] ;  /* 0x0000e200ff14bb82 */ /* 0x000e620000000a00 */
[C---:B------:R-:W-:Y:S01]  /*25b0*/  IMAD R12, R14.reuse, UR11, R4 ;  /* 0x0000000b0e0c7c24 */ /* 0x040fe2000f8e0204 */
[----:B------:R-:W-:Y:S01]  /*25c0*/  LOP3.LUT R4, R239, 0x20, RZ, 0xfc, !PT ;  /* 0x00000020ef047812 */ /* 0x000fe200078efcff */
[----:B------:R3:W-:Y:S01]  /*25d0*/  @!P0 LDGSTS.E.BYPASS.LTC128B.128 [R234+0x3000], desc[UR32][R10.64+0x80] ;  /* 0x030000800aea8fae */ /* 0x0007e2000b981a20 */
[----:B----4-:R-:W-:-:S02]  /*25e0*/  IMAD.WIDE.U32 R2, R14, UR10, R8 ;  /* 0x0000000a0e027c25 */ /* 0x010fc4000f8e0008 */
[----:B------:R-:W-:Y:S01]  /*25f0*/  ISETP.GE.AND P5, PT, R4, UR42, PT ;  /* 0x0000002a04007c0c */ /* 0x000fe2000bfa6270 */
[----:B------:R-:W4:Y:S01]  /*2600*/  LDCU UR10, c[0x0][0x590] ;  /* 0x0000b200ff0a77ac */ /* 0x000f220008000800 */
[----:B------:R-:W-:Y:S02]  /*2610*/  IMAD.IADD R3, R3, 0x1, R12 ;  /* 0x0000000103037824 */ /* 0x000fe400078e020c */
[----:B------:R-:W-:Y:S02]  /*2620*/  IMAD R12, R14, UR9, R5 ;  /* 0x000000090e0c7c24 */ /* 0x000fe4000f8e0205 */
[----:B------:R-:W-:Y:S02]  /*2630*/  IMAD.SHL.U32 R212, R40, 0x20, RZ ;  /* 0x0000002028d47824 */ /* 0x000fe400078e00ff */
[----:B------:R-:W-:Y:S01]  /*2640*/  IMAD.SHL.U32 R252, R222, 0x2, RZ ;  /* 0x00000002defc7824 */ /* 0x000fe200078e00ff */
[----:B------:R-:W-:Y:S01]  /*2650*/  SHF.R.U32.HI R251, RZ, 0x1, R222 ;  /* 0x00000001fffb7819 */ /* 0x000fe200000116de */
[----:B------:R-:W-:-:S04]  /*2660*/  IMAD.WIDE.U32 R4, R14, UR8, R6 ;  /* 0x000000080e047c25 */ /* 0x000fc8000f8e0006 */
[----:B------:R-:W-:Y:S02]  /*2670*/  IMAD.MOV.U32 R218, RZ, RZ, 0x40 ;  /* 0x00000040ffda7424 */ /* 0x000fe400078e00ff */
[----:B------:R-:W-:Y:S01]  /*2680*/  IMAD.MOV.U32 R216, RZ, RZ, 0x20 ;  /* 0x00000020ffd87424 */ /* 0x000fe200078e00ff */
[----:B------:R-:W-:Y:S01]  /*2690*/  SHF.R.U32.HI R225, RZ, 0x3, R222 ;  /* 0x00000003ffe17819 */ /* 0x000fe200000116de */
[----:B------:R-:W-:Y:S02]  /*26a0*/  @!P3 IMAD R6, R16, UR14, RZ ;  /* 0x0000000e1006bc24 */ /* 0x000fe4000f8e02ff */
[----:B------:R-:W-:Y:S01]  /*26b0*/  IMAD.MOV.U32 R250, RZ, RZ, 0x10 ;  /* 0x00000010fffa7424 */ /* 0x000fe200078e00ff */
[----:B------:R-:W-:Y:S01]  /*26c0*/  UIADD3 UR39, UPT, UPT, UR39, 0x80, URZ ;  /* 0x0000008027277890 */ /* 0x000fe2000fffe0ff */
[--C-:B------:R-:W-:Y:S01]  /*26d0*/  @!P4 IMAD.MOV.U32 R8, RZ, RZ, R2.reuse ;  /* 0x000000ffff08c224 */ /* 0x100fe200078e0002 */
[----:B------:R-:W-:Y:S01]  /*26e0*/  CS2R R158, SRZ ;  /* 0x00000000009e7805 */ /* 0x000fe2000001ff00 */
[--C-:B------:R-:W-:Y:S01]  /*26f0*/  @!P4 IMAD.MOV.U32 R9, RZ, RZ, R3.reuse ;  /* 0x000000ffff09c224 */ /* 0x100fe200078e0003 */
[----:B------:R-:W-:Y:S01]  /*2700*/  CS2R R156, SRZ ;  /* 0x00000000009c7805 */ /* 0x000fe2000001ff00 */
[--C-:B------:R-:W-:Y:S01]  /*2710*/  @!P2 IMAD.MOV.U32 R22, RZ, RZ, R2.reuse ;  /* 0x000000ffff16a224 */ /* 0x100fe200078e0002 */
[----:B------:R-:W-:Y:S01]  /*2720*/  CS2R R162, SRZ ;  /* 0x0000000000a27805 */ /* 0x000fe2000001ff00 */
[--C-:B------:R-:W-:Y:S01]  /*2730*/  @!P2 IMAD.MOV.U32 R23, RZ, RZ, R3.reuse ;  /* 0x000000ffff17a224 */ /* 0x100fe200078e0003 */
[----:B------:R-:W-:Y:S01]  /*2740*/  CS2R R160, SRZ ;  /* 0x0000000000a07805 */ /* 0x000fe2000001ff00 */
[----:B------:R-:W-:Y:S01]  /*2750*/  @!P1 IMAD.MOV.U32 R24, RZ, RZ, R2 ;  /* 0x000000ffff189224 */ /* 0x000fe200078e0002 */
[----:B------:R-:W-:Y:S01]  /*2760*/  CS2R R154, SRZ ;  /* 0x00000000009a7805 */ /* 0x000fe2000001ff00 */
[--C-:B------:R-:W-:Y:S01]  /*2770*/  @!P1 IMAD.MOV.U32 R25, RZ, RZ, R3.reuse ;  /* 0x000000ffff199224 */ /* 0x100fe200078e0003 */
[----:B------:R-:W-:Y:S01]  /*2780*/  CS2R R152, SRZ ;  /* 0x0000000000987805 */ /* 0x000fe2000001ff00 */
[----:B------:R-:W-:Y:S01]  /*2790*/  IMAD.IADD R5, R5, 0x1, R12 ;  /* 0x0000000105057824 */ /* 0x000fe200078e020c */
[----:B------:R-:W-:Y:S01]  /*27a0*/  CS2R R150, SRZ ;  /* 0x0000000000967805 */ /* 0x000fe2000001ff00 */
[C---:B---3--:R-:W-:Y:S01]  /*27b0*/  @!P3 IMAD R10, R18.reuse, UR15, R6 ;  /* 0x0000000f120abc24 */ /* 0x048fe2000f8e0206 */
[----:B------:R-:W-:Y:S01]  /*27c0*/  CS2R R148, SRZ ;  /* 0x0000000000947805 */ /* 0x000fe2000001ff00 */
[----:B------:R-:W-:Y:S01]  /*27d0*/  @!P3 IMAD.WIDE.U32 R2, R18, UR14, R2 ;  /* 0x0000000e1202bc25 */ /* 0x000fe2000f8e0002 */
[----:B------:R-:W-:-:S02]  /*27e0*/  CS2R R142, SRZ ;  /* 0x00000000008e7805 */ /* 0x000fc4000001ff00 */
[----:B------:R-:W-:Y:S02]  /*27f0*/  CS2R R140, SRZ ;  /* 0x00000000008c7805 */ /* 0x000fe4000001ff00 */
[----:B------:R-:W-:Y:S01]  /*2800*/  CS2R R146, SRZ ;  /* 0x0000000000927805 */ /* 0x000fe2000001ff00 */
[----:B------:R-:W-:Y:S01]  /*2810*/  @!P3 IMAD R11, R16, UR12, RZ ;  /* 0x0000000c100bbc24 */ /* 0x000fe2000f8e02ff */
[----:B-1----:R-:W-:Y:S01]  /*2820*/  @!P3 LEA R20, P0, R2, R20, 0x1 ;  /* 0x000000140214b211 */ /* 0x002fe200078008ff */
[----:B------:R-:W-:Y:S01]  /*2830*/  @!P3 IMAD.MOV.U32 R6, RZ, RZ, R4 ;  /* 0x000000ffff06b224 */ /* 0x000fe200078e0004 */
[----:B------:R-:W-:Y:S01]  /*2840*/  CS2R R144, SRZ ;  /* 0x0000000000907805 */ /* 0x000fe2000001ff00 */
[----:B------:R-:W-:Y:S01]  /*2850*/  @!P3 IMAD.MOV.U32 R7, RZ, RZ, R5 ;  /* 0x000000ffff07b224 */ /* 0x000fe200078e0005 */
[----:B------:R-:W-:Y:S01]  /*2860*/  CS2R R138, SRZ ;  /* 0x00000000008a7805 */ /* 0x000fe2000001ff00 */
[----:B------:R-:W-:Y:S01]  /*2870*/  @!P3 IMAD.IADD R10, R3, 0x1, R10 ;  /* 0x00000001030ab824 */ /* 0x000fe200078e020a */
[----:B------:R-:W-:Y:S01]  /*2880*/  CS2R R136, SRZ ;  /* 0x0000000000887805 */ /* 0x000fe2000001ff00 */
[C---:B------:R-:W-:Y:S01]  /*2890*/  @!P3 IMAD R38, R18.reuse, UR13, R11 ;  /* 0x0000000d1226bc24 */ /* 0x040fe2000f8e020b */
[----:B------:R-:W-:Y:S01]  /*28a0*/  CS2R R134, SRZ ;  /* 0x0000000000867805 */ /* 0x000fe2000001ff00 */
[----:B------:R-:W-:Y:S01]  /*28b0*/  @!P3 IMAD.WIDE.U32 R18, R18, UR12, R6 ;  /* 0x0000000c1212bc25 */ /* 0x000fe2000f8e0006 */
[----:B------:R-:W-:-:S02]  /*28c0*/  @!P3 LEA.HI.X R21, R2, R21, R10, 0x1, P0 ;  /* 0x000000150215b211 */ /* 0x000fc400000f0c0a */
[----:B------:R-:W-:Y:S02]  /*28d0*/  CS2R R132, SRZ ;  /* 0x0000000000847805 */ /* 0x000fe4000001ff00 */
[----:B------:R-:W-:Y:S01]  /*28e0*/  CS2R R126, SRZ ;  /* 0x00000000007e7805 */ /* 0x000fe2000001ff00 */
[C---:B------:R-:W-:Y:S01]  /*28f0*/  @!P2 IMAD R6, R32.reuse, UR14, RZ ;  /* 0x0000000e2006ac24 */ /* 0x040fe2000f8e02ff */
[----:B------:R-:W-:Y:S01]  /*2900*/  CS2R R124, SRZ ;  /* 0x00000000007c7805 */ /* 0x000fe2000001ff00 */
[----:B------:R-:W-:Y:S01]  /*2910*/  @!P2 IMAD R7, R32, UR12, RZ ;  /* 0x0000000c2007ac24 */ /* 0x000fe2000f8e02ff */
[----:B------:R-:W-:Y:S01]  /*2920*/  CS2R R130, SRZ ;  /* 0x0000000000827805 */ /* 0x000fe2000001ff00 */
[----:B------:R-:W1:Y:S01]  /*2930*/  @!P1 LDC.64 R32, c[0x0][0x388] ;  /* 0x0000e200ff209b82 */ /* 0x000e620000000a00 */
[----:B------:R-:W-:Y:S01]  /*2940*/  @!P4 IMAD.WIDE.U32 R2, R39, UR14, R8 ;  /* 0x0000000e2702cc25 */ /* 0x000fe2000f8e0008 */
[----:B------:R-:W-:Y:S02]  /*2950*/  CS2R R128, SRZ ;  /* 0x0000000000807805 */ /* 0x000fe4000001ff00 */
[----:B------:R-:W-:-:S02]  /*2960*/  CS2R R122, SRZ ;  /* 0x00000000007a7805 */ /* 0x000fc4000001ff00 */
[----:B------:R-:W-:Y:S01]  /*2970*/  CS2R R120, SRZ ;  /* 0x0000000000787805 */ /* 0x000fe2000001ff00 */
[----:B------:R-:W-:Y:S01]  /*2980*/  @!P2 IMAD R11, R26, UR15, R6 ;  /* 0x0000000f1a0bac24 */ /* 0x000fe2000f8e0206 */
[----:B--2---:R-:W-:Y:S01]  /*2990*/  @!P4 LEA R12, P0, R2, R28, 0x1 ;  /* 0x0000001c020cc211 */ /* 0x004fe200078008ff */
[----:B------:R-:W-:Y:S01]  /*29a0*/  @!P4 IMAD R3, R39, UR15, R3 ;  /* 0x0000000f2703cc24 */ /* 0x000fe2000f8e0203 */
[----:B------:R-:W-:Y:S01]  /*29b0*/  CS2R R118, SRZ ;  /* 0x0000000000767805 */ /* 0x000fe2000001ff00 */
[----:B------:R-:W-:Y:S01]  /*29c0*/  @!P2 IMAD R36, R26, UR13, R7 ;  /* 0x0000000d1a24ac24 */ /* 0x000fe2000f8e0207 */
[----:B------:R-:W-:Y:S01]  /*29d0*/  CS2R R116, SRZ ;  /* 0x0000000000747805 */ /* 0x000fe2000001ff00 */
[----:B------:R-:W-:Y:S01]  /*29e0*/  @!P1 IMAD.WIDE.U32 R6, R27, UR14, R24 ;  /* 0x0000000e1b069c25 */ /* 0x000fe2000f8e0018 */
[----:B------:R-:W-:Y:S01]  /*29f0*/  @!P4 LEA.HI.X R13, R2, R29, R3, 0x1, P0 ;  /* 0x0000001d020dc211 */ /* 0x000fe200000f0c03 */
[----:B------:R-:W2:Y:S01]  /*2a00*/  @!P3 LDC.64 R24, c[0x0][0x390] ;  /* 0x0000e400ff18bb82 */ /* 0x000ea20000000a00 */
[----:B------:R-:W-:Y:S01]  /*2a10*/  CS2R R110, SRZ ;  /* 0x00000000006e7805 */ /* 0x000fe2000001ff00 */
[----:B------:R-:W-:Y:S01]  /*2a20*/  @!P2 IMAD.MOV.U32 R16, RZ, RZ, R4 ;  /* 0x000000ffff10a224 */ /* 0x000fe200078e0004 */
[----:B------:R-:W-:Y:S01]  /*2a30*/  CS2R R108, SRZ ;  /* 0x00000000006c7805 */ /* 0x000fe2000001ff00 */
[----:B------:R-:W-:Y:S01]  /*2a40*/  @!P2 IMAD.MOV.U32 R17, RZ, RZ, R5 ;  /* 0x000000ffff11a224 */ /* 0x000fe200078e0005 */
[----:B------:R-:W-:Y:S01]  /*2a50*/  @!P4 LDGSTS.E.BYPASS.LTC128B.128 [R0+0xc000], desc[UR32][R12.64] ;  /* 0x0c0000000c00cfae */ /* 0x000fe2000b981a20 */
[----:B------:R-:W-:Y:S01]  /*2a60*/  @!P1 IMAD R10, R37, UR14, RZ ;  /* 0x0000000e250a9c24 */ /* 0x000fe2000f8e02ff */
[----:B------:R-:W-:Y:S01]  /*2a70*/  CS2R R114, SRZ ;  /* 0x0000000000727805 */ /* 0x000fe2000001ff00 */
[C---:B------:R-:W-:Y:S01]  /*2a80*/  @!P2 IMAD.WIDE.U32 R8, R26.reuse, UR14, R22 ;  /* 0x0000000e1a08ac25 */ /* 0x040fe2000f8e0016 */
[----:B------:R3:W-:Y:S01]  /*2a90*/  @!P4 LDGSTS.E.BYPASS.LTC128B.128 [R0+0x10000], desc[UR32][R12.64+0x80] ;  /* 0x100000800c00cfae */ /* 0x0007e2000b981a20 */
[----:B------:R-:W4:Y:S01]  /*2aa0*/  @!P2 LDC.64 R22, c[0x0][0x390] ;  /* 0x0000e400ff16ab82 */ /* 0x000f220000000a00 */
[----:B------:R-:W-:Y:S01]  /*2ab0*/  CS2R R112, SRZ ;  /* 0x0000000000707805 */ /* 0x000fe2000001ff00 */
[----:B------:R-:W-:Y:S01]  /*2ac0*/  @!P2 IMAD.WIDE.U32 R16, R26, UR12, R16 ;  /* 0x0000000c1a10ac25 */ /* 0x000fe2000f8e0010 */
[----:B------:R-:W-:Y:S01]  /*2ad0*/  @P4 STS.128 [R0+0xc000], RZ ;  /* 0x00c000ff00004388 */ /* 0x000fe20000000c00 */
[----:B------:R-:W-:-:S02]  /*2ae0*/  CS2R R106, SRZ ;  /* 0x00000000006a7805 */ /* 0x000fc4000001ff00 */
[----:B------:R-:W-:Y:S01]  /*2af0*/  CS2R R104, SRZ ;  /* 0x0000000000687805 */ /* 0x000fe2000001ff00 */
[----:B------:R-:W-:Y:S01]  /*2b00*/  @!P1 IMAD.MOV.U32 R14, RZ, RZ, R4 ;  /* 0x000000ffff0e9224 */ /* 0x000fe200078e0004 */
[----:B------:R-:W-:Y:S01]  /*2b10*/  @P4 STS.128 [R0+0x10000], RZ ;  /* 0x010000ff00004388 */ /* 0x000fe20000000c00 */
[----:B------:R-:W-:Y:S01]  /*2b20*/  @!P1 IMAD.MOV.U32 R15, RZ, RZ, R5 ;  /* 0x000000ffff0f9224 */ /* 0x000fe200078e0005 */
[----:B------:R-:W-:Y:S01]  /*2b30*/  CS2R R102, SRZ ;  /* 0x0000000000667805 */ /* 0x000fe2000001ff00 */
[----:B------:R-:W-:Y:S01]  /*2b40*/  @!P1 IMAD R26, R27, UR15, R10 ;  /* 0x0000000f1b1a9c24 */ /* 0x000fe2000f8e020a */
[----:B------:R-:W-:Y:S01]  /*2b50*/  @!P2 LEA R10, P0, R8, R34, 0x1 ;  /* 0x00000022080aa211 */ /* 0x000fe200078008ff */
[----:B------:R-:W-:Y:S01]  /*2b60*/  @!P1 IMAD R2, R37, UR12, RZ ;  /* 0x0000000c25029c24 */ /* 0x000fe2000f8e02ff */
[----:B------:R-:W-:Y:S01]  /*2b70*/  @P3 STS.128 [R0+0xd000], RZ ;  /* 0x00d000ff00003388 */ /* 0x000fe20000000c00 */
[----:B------:R-:W-:Y:S01]  /*2b80*/  @!P2 IMAD.IADD R3, R9, 0x1, R11 ;  /* 0x000000010903a824 */ /* 0x000fe200078e020b */
[----:B------:R-:W-:Y:S01]  /*2b90*/  CS2R R100, SRZ ;  /* 0x0000000000647805 */ /* 0x000fe2000001ff00 */
[----:B------:R-:W-:Y:S01]  /*2ba0*/  @!P4 IMAD.WIDE.U32 R4, R39, UR12, R4 ;  /* 0x0000000c2704cc25 */ /* 0x000fe2000f8e0004 */
[----:B------:R-:W-:Y:S01]  /*2bb0*/  @P3 STS.128 [R0+0x11000], RZ ;  /* 0x011000ff00003388 */ /* 0x000fe20000000c00 */
[----:B------:R-:W-:-:S02]  /*2bc0*/  CS2R R94, SRZ ;  /* 0x00000000005e7805 */ /* 0x000fc4000001ff00 */
[----:B------:R-:W-:Y:S01]  /*2bd0*/  @!P2 LEA.HI.X R11, R8, R35, R3, 0x1, P0 ;  /* 0x00000023080ba211 */ /* 0x000fe200000f0c03 */
[----:B------:R-:W-:Y:S01]  /*2be0*/  @!P1 IMAD R28, R27, UR13, R2 ;  /* 0x0000000d1b1c9c24 */ /* 0x000fe2000f8e0202 */
[C---:B------:R-:W-:Y:S01]  /*2bf0*/  @!P4 LEA R8, P0, R4.reuse, R30, 0x1 ;  /* 0x0000001e0408c211 */ /* 0x040fe200078008ff */
[----:B------:R-:W-:Y:S01]  /*2c00*/  @!P4 IMAD R2, R39, UR13, R5 ;  /* 0x0000000d2702cc24 */ /* 0x000fe2000f8e0205 */
[----:B------:R-:W-:Y:S01]  /*2c10*/  @!PT LDS RZ, [RZ] ;  /* 0x00000000fffff984 */ /* 0x000fe20000000800 */
[----:B------:R-:W-:Y:S01]  /*2c20*/  @!PT LDS RZ, [RZ] ;  /* 0x00000000fffff984 */ /* 0x000fe20000000800 */
[----:B------:R-:W-:Y:S01]  /*2c30*/  @!PT LDS RZ, [RZ] ;  /* 0x00000000fffff984 */ /* 0x000fe20000000800 */
[----:B------:R-:W-:Y:S01]  /*2c40*/  @!P3 LDGSTS.E.BYPASS.LTC128B.128 [R0+0xd000], desc[UR32][R20.64] ;  /* 0x0d0000001400bfae */ /* 0x000fe2000b981a20 */
[----:B------:R-:W-:Y:S01]  /*2c50*/  @!P1 IMAD.IADD R3, R7, 0x1, R26 ;  /* 0x0000000107039824 */ /* 0x000fe200078e021a */
[----:B------:R-:W-:Y:S01]  /*2c60*/  CS2R R92, SRZ ;  /* 0x00000000005c7805 */ /* 0x000fe2000001ff00 */
[----:B---3--:R-:W3:Y:S01]  /*2c70*/  @!P1 LDC.64 R12, c[0x0][0x390] ;  /* 0x0000e400ff0c9b82 */ /* 0x008ee20000000a00 */
[----:B------:R-:W-:Y:S01]  /*2c80*/  @!P4 LEA.HI.X R9, R4, R31, R2, 0x1, P0 ;  /* 0x0000001f0409c211 */ /* 0x000fe200000f0c02 */
[----:B------:R-:W-:Y:S01]  /*2c90*/  @!P3 LDGSTS.E.BYPASS.LTC128B.128 [R0+0x11000], desc[UR32][R20.64+0x80] ;  /* 0x110000801400bfae */ /* 0x000fe2000b981a20 */
[C---:B-1----:R-:W-:Y:S01]  /*2ca0*/  @!P1 LEA R2, P0, R6.reuse, R32, 0x1 ;  /* 0x0000002006029211 */ /* 0x042fe200078008ff */
[----:B------:R-:W-:Y:S01]  /*2cb0*/  @!P3 IMAD.IADD R4, R19, 0x1, R38 ;  /* 0x000000011304b824 */ /* 0x000fe200078e0226 */
[----:B------:R-:W-:Y:S01]  /*2cc0*/  CS2R R98, SRZ ;  /* 0x0000000000627805 */ /* 0x000fe2000001ff00 */
[----:B------:R-:W-:Y:S01]  /*2cd0*/  @P2 STS.128 [R0+0xe000], RZ ;  /* 0x00e000ff00002388 */ /* 0x000fe20000000c00 */
[----:B------:R-:W-:Y:S01]  /*2ce0*/  @!P1 LEA.HI.X R3, R6, R33, R3, 0x1, P0 ;  /* 0x0000002106039211 */ /* 0x000fe200000f0c03 */
[----:B------:R-:W-:Y:S01]  /*2cf0*/  @!P1 IMAD.WIDE.U32 R14, R27, UR12, R14 ;  /* 0x0000000c1b0e9c25 */ /* 0x000fe2000f8e000e */
[----:B--2---:R-:W-:Y:S01]  /*2d00*/  @!P3 LEA R6, P0, R18, R24, 0x1 ;  /* 0x000000181206b211 */ /* 0x004fe200078008ff */
[----:B------:R-:W-:Y:S01]  /*2d10*/  @P2 STS.128 [R0+0x12000], RZ ;  /* 0x012000ff00002388 */ /* 0x000fe20000000c00 */
[----:B------:R-:W-:Y:S01]  /*2d20*/  CS2R R96, SRZ ;  /* 0x0000000000607805 */ /* 0x000fe2000001ff00 */
[----:B------:R-:W-:Y:S01]  /*2d30*/  IMAD.SHL.U32 R221, R222, 0x8, RZ ;  /* 0x00000008dedd7824 */ /* 0x000fe200078e00ff */
[----:B------:R-:W-:Y:S01]  /*2d40*/  @!P3 LEA.HI.X R7, R18, R25, R4, 0x1, P0 ;  /* 0x000000191207b211 */ /* 0x000fe200000f0c04 */
[----:B------:R-:W-:Y:S01]  /*2d50*/  @!PT LDS RZ, [RZ] ;  /* 0x00000000fffff984 */ /* 0x000fe20000000800 */
[----:B------:R-:W-:Y:S01]  /*2d60*/  @!PT LDS RZ, [RZ] ;  /* 0x00000000fffff984 */ /* 0x000fe20000000800 */
[----:B------:R-:W-:Y:S01]  /*2d70*/  @!PT LDS RZ, [RZ] ;  /* 0x00000000fffff984 */ /* 0x000fe20000000800 */
[----:B------:R-:W-:Y:S01]  /*2d80*/  @!P2 LDGSTS.E.BYPASS.LTC128B.128 [R0+0xe000], desc[UR32][R10.64] ;  /* 0x0e0000000a00afae */ /* 0x000fe2000b981a20 */
[----:B----4-:R-:W-:-:S02]  /*2d90*/  @!P2 LEA R4, P0, R16, R22, 0x1 ;  /* 0x000000161004a211 */ /* 0x010fc400078008ff */
[----:B------:R-:W-:Y:S02]  /*2da0*/  CS2R R90, SRZ ;  /* 0x00000000005a7805 */ /* 0x000fe4000001ff00 */
[----:B------:R-:W-:Y:S01]  /*2db0*/  CS2R R88, SRZ ;  /* 0x0000000000587805 */ /* 0x000fe2000001ff00 */
[----:B------:R-:W-:Y:S01]  /*2dc0*/  @!P2 LDGSTS.E.BYPASS.LTC128B.128 [R0+0x12000], desc[UR32][R10.64+0x80] ;  /* 0x120000800a00afae */ /* 0x000fe2000b981a20 */
[----:B------:R-:W-:Y:S02]  /*2dd0*/  CS2R R86, SRZ ;  /* 0x0000000000567805 */ /* 0x000fe4000001ff00 */
[----:B------:R-:W-:Y:S02]  /*2de0*/  CS2R R84, SRZ ;  /* 0x0000000000547805 */ /* 0x000fe4000001ff00 */
[----:B------:R-:W-:Y:S01]  /*2df0*/  CS2R R78, SRZ ;  /* 0x00000000004e7805 */ /* 0x000fe2000001ff00 */
[----:B------:R-:W-:Y:S01]  /*2e00*/  @P1 STS.128 [R0+0xf000], RZ ;  /* 0x00f000ff00001388 */ /* 0x000fe20000000c00 */
[----:B------:R-:W-:-:S02]  /*2e10*/  CS2R R76, SRZ ;  /* 0x00000000004c7805 */ /* 0x000fc4000001ff00 */
[----:B------:R-:W-:Y:S02]  /*2e20*/  CS2R R82, SRZ ;  /* 0x0000000000527805 */ /* 0x000fe4000001ff00 */
[----:B------:R-:W-:Y:S01]  /*2e30*/  CS2R R80, SRZ ;  /* 0x0000000000507805 */ /* 0x000fe2000001ff00 */
[----:B------:R-:W-:Y:S01]  /*2e40*/  @P1 STS.128 [R0+0x13000], RZ ;  /* 0x013000ff00001388 */ /* 0x000fe20000000c00 */
[----:B------:R-:W-:Y:S02]  /*2e50*/  CS2R R74, SRZ ;  /* 0x00000000004a7805 */ /* 0x000fe4000001ff00 */
[----:B------:R-:W-:Y:S02]  /*2e60*/  CS2R R72, SRZ ;  /* 0x0000000000487805 */ /* 0x000fe4000001ff00 */
[----:B------:R-:W-:Y:S01]  /*2e70*/  CS2R R70, SRZ ;  /* 0x0000000000467805 */ /* 0x000fe2000001ff00 */
[----:B------:R-:W-:Y:S01]  /*2e80*/  @!PT LDS RZ, [RZ] ;  /* 0x00000000fffff984 */ /* 0x000fe20000000800 */
[----:B------:R-:W-:Y:S01]  /*2e90*/  @!PT LDS RZ, [RZ] ;  /* 0x00000000fffff984 */ /* 0x000fe20000000800 */
[----:B------:R-:W-:Y:S01]  /*2ea0*/  @!PT LDS RZ, [RZ] ;  /* 0x00000000fffff984 */ /* 0x000fe20000000800 */
[----:B------:R-:W-:Y:S01]  /*2eb0*/  @!P1 LDGSTS.E.BYPASS.LTC128B.128 [R0+0xf000], desc[UR32][R2.64] ;  /* 0x0f00000002009fae */ /* 0x000fe2000b981a20 */
[----:B------:R-:W-:-:S02]  /*2ec0*/  CS2R R68, SRZ ;  /* 0x0000000000447805 */ /* 0x000fc4000001ff00 */
[----:B------:R-:W-:Y:S02]  /*2ed0*/  CS2R R62, SRZ ;  /* 0x00000000003e7805 */ /* 0x000fe4000001ff00 */
[----:B------:R-:W-:Y:S01]  /*2ee0*/  CS2R R60, SRZ ;  /* 0x00000000003c7805 */ /* 0x000fe2000001ff00 */
[----:B------:R1:W-:Y:S01]  /*2ef0*/  @!P1 LDGSTS.E.BYPASS.LTC128B.128 [R0+0x13000], desc[UR32][R2.64+0x80] ;  /* 0x1300008002009fae */ /* 0x0003e2000b981a20 */
[----:B------:R-:W-:Y:S02]  /*2f00*/  CS2R R66, SRZ ;  /* 0x0000000000427805 */ /* 0x000fe4000001ff00 */
[----:B------:R-:W-:Y:S02]  /*2f10*/  CS2R R64, SRZ ;  /* 0x0000000000407805 */ /* 0x000fe4000001ff00 */
[----:B------:R-:W-:Y:S01]  /*2f20*/  CS2R R58, SRZ ;  /* 0x00000000003a7805 */ /* 0x000fe2000001ff00 */
        /* <DEDUP_REMOVED lines=8> */
[----:B------:R-:W-:Y:S01]  /*2fb0*/  @P4 STS.128 [R0+0x14000], RZ ;  /* 0x014000ff00004388 */ /* 0x000fe20000000c00 */
[----:B------:R-:W-:Y:S01]  /*2fc0*/  CS2R R48, SRZ ;  /* 0x0000000000307805 */ /* 0x000fe2000001ff00 */
[----:B------:R-:W-:-:S02]  /*2fd0*/  USHF.L.U32 UR50, UR50, 0x3, URZ ;  /* 0x0000000332327899 */ /* 0x000fc400080006ff */
[----:B------:R-:W-:Y:S01]  /*2fe0*/  @P4 STS.128 [R0+0x18000], RZ ;  /* 0x018000ff00004388 */ /* 0x000fe20000000c00 */
[----:B------:R-:W4:Y:S03]  /*2ff0*/  LDCU UR8, c[0x0][0x3e0] ;  /* 0x00007c00ff0877ac */ /* 0x000f260008000800 */
[----:B------:R-:W-:Y:S01]  /*3000*/  @P3 STS.128 [R0+0x15000], RZ ;  /* 0x015000ff00003388 */ /* 0x000fe20000000c00 */
[----:B------:R-:W4:Y:S03]  /*3010*/  LDCU UR9, c[0x0][0x45c] ;  /* 0x00008b80ff0977ac */ /* 0x000f260008000800 */
[----:B------:R-:W-:Y:S01]  /*3020*/  @P3 STS.128 [R0+0x19000], RZ ;  /* 0x019000ff00003388 */ /* 0x000fe20000000c00 */
[----:B-1----:R-:W-:-:S03]  /*3030*/  @!P2 IMAD.IADD R2, R17, 0x1, R36 ;  /* 0x000000011102a824 */ /* 0x002fc600078e0224 */
[----:B------:R-:W-:Y:S01]  /*3040*/  @!PT LDS RZ, [RZ] ;  /* 0x00000000fffff984 */ /* 0x000fe20000000800 */
[----:B------:R-:W-:Y:S01]  /*3050*/  @!PT LDS RZ, [RZ] ;  /* 0x00000000fffff984 */ /* 0x000fe20000000800 */
[----:B------:R-:W-:Y:S01]  /*3060*/  @!PT LDS RZ, [RZ] ;  /* 0x00000000fffff984 */ /* 0x000fe20000000800 */
[----:B------:R-:W-:Y:S01]  /*3070*/  @!P3 LDGSTS.E.BYPASS.LTC128B.128 [R0+0x15000], desc[UR32][R6.64] ;  /* 0x150000000600bfae */ /* 0x000fe2000b981a20 */
[----:B------:R-:W-:Y:S01]  /*3080*/  @!P1 IMAD.IADD R3, R15, 0x1, R28 ;  /* 0x000000010f039824 */ /* 0x000fe200078e021c */
[----:B------:R-:W-:Y:S02]  /*3090*/  @!P2 LEA.HI.X R5, R16, R23, R2, 0x1, P0 ;  /* 0x000000171005a211 */ /* 0x000fe400000f0c02 */
[----:B------:R1:W-:Y:S01]  /*30a0*/  @!P3 LDGSTS.E.BYPASS.LTC128B.128 [R0+0x19000], desc[UR32][R6.64+0x80] ;  /* 0x190000800600bfae */ /* 0x0003e2000b981a20 */
[C---:B---3--:R-:W-:Y:S01]  /*30b0*/  @!P1 LEA R2, P0, R14.reuse, R12, 0x1 ;  /* 0x0000000c0e029211 */ /* 0x048fe200078008ff */
[C---:B--2---:R-:W-:Y:S02]  /*30c0*/  VIADD R8, R239.reuse, 0x28 ;  /* 0x00000028ef087836 */ /* 0x044fe40000000000 */
[----:B------:R-:W-:Y:S01]  /*30d0*/  @P2 STS.128 [R0+0x16000], RZ ;  /* 0x016000ff00002388 */ /* 0x000fe20000000c00 */
[----:B------:R-:W-:Y:S02]  /*30e0*/  @!P1 LEA.HI.X R3, R14, R13, R3, 0x1, P0 ;  /* 0x0000000d0e039211 */ /* 0x000fe400000f0c03 */
[----:B------:R-:W-:Y:S01]  /*30f0*/  ISETP.GE.AND P3, PT, R8, UR42, PT ;  /* 0x0000002a08007c0c */ /* 0x000fe2000bf66270 */
[----:B------:R-:W-:Y:S01]  /*3100*/  @P2 STS.128 [R0+0x1a000], RZ ;  /* 0x01a000ff00002388 */ /* 0x000fe20000000c00 */
[----:B------:R-:W-:-:S03]  /*3110*/  ISETP.GE.AND P0, PT, R239, UR42, PT ;  /* 0x0000002aef007c0c */ /* 0x000fc6000bf06270 */
[----:B------:R-:W-:Y:S01]  /*3120*/  @!PT LDS RZ, [RZ] ;  /* 0x00000000fffff984 */ /* 0x000fe20000000800 */
[----:B------:R-:W-:Y:S01]  /*3130*/  @!PT LDS RZ, [RZ] ;  /* 0x00000000fffff984 */ /* 0x000fe20000000800 */
[----:B------:R-:W-:Y:S01]  /*3140*/  @!PT LDS RZ, [RZ] ;  /* 0x00000000fffff984 */ /* 0x000fe20000000800 */
[----:B------:R-:W-:Y:S04]  /*3150*/  @!P2 LDGSTS.E.BYPASS.LTC128B.128 [R0+0x16000], desc[UR32][R4.64] ;  /* 0x160000000400afae */ /* 0x000fe8000b981a20 */
[----:B------:R2:W-:Y:S04]  /*3160*/  @!P2 LDGSTS.E.BYPASS.LTC128B.128 [R0+0x1a000], desc[UR32][R4.64+0x80] ;  /* 0x1a0000800400afae */ /* 0x0005e8000b981a20 */
[----:B------:R-:W-:Y:S04]  /*3170*/  @P1 STS.128 [R0+0x17000], RZ ;  /* 0x017000ff00001388 */ /* 0x000fe80000000c00 */
[----:B------:R3:W-:Y:S04]  /*3180*/  @P1 STS.128 [R0+0x1b000], RZ ;  /* 0x01b000ff00001388 */ /* 0x0007e80000000c00 */
[----:B------:R-:W-:Y:S01]  /*3190*/  @!PT LDS RZ, [RZ] ;  /* 0x00000000fffff984 */ /* 0x000fe20000000800 */
[----:B------:R-:W-:Y:S01]  /*31a0*/  @!PT LDS RZ, [RZ] ;  /* 0x00000000fffff984 */ /* 0x000fe20000000800 */
[----:B------:R-:W-:Y:S01]  /*31b0*/  @!PT LDS RZ, [RZ] ;  /* 0x00000000fffff984 */ /* 0x000fe20000000800 */
[----:B------:R-:W-:Y:S04]  /*31c0*/  @!P1 LDGSTS.E.BYPASS.LTC128B.128 [R0+0x17000], desc[UR32][R2.64] ;  /* 0x1700000002009fae */ /* 0x000fe8000b981a20 */
[----:B------:R4:W-:Y:S01]  /*31d0*/  @!P1 LDGSTS.E.BYPASS.LTC128B.128 [R0+0x1b000], desc[UR32][R2.64+0x80] ;  /* 0x1b00008002009fae */ /* 0x0009e2000b981a20 */
[----:B-1----:R-:W-:-:S03]  /*31e0*/  IMAD.SHL.U32 R6, R222, 0x20, RZ ;  /* 0x00000020de067824 */ /* 0x002fc600078e00ff */
[----:B------:R-:W0:Y:S01]  /*31f0*/  LDGDEPBAR ;  /* 0x00000000000079af */ /* 0x000e220000000000 */
[----:B--2---:R-:W-:-:S04]  /*3200*/  IMAD.MOV.U32 R4, RZ, RZ, 0x4 ;  /* 0x00000004ff047424 */ /* 0x004fc800078e00ff */
[----:B----4-:R-:W-:-:S05]  /*3210*/  IMAD.WIDE.U32 R2, R239, R4, UR56 ;  /* 0x00000038ef027e25 */ /* 0x010fca000f8e0004 */
[----:B------:R-:W5:Y:S04]  /*3220*/  @!P0 LDG.E R247, desc[UR32][R2.64] ;  /* 0x0000002002f78981 */ /* 0x000f68000c1e1900 */
[----:B------:R-:W5:Y:S04]  /*3230*/  @!P6 LDG.E R246, desc[UR32][R2.64+0x20] ;  /* 0x0000202002f6e981 */ /* 0x000f68000c1e1900 */
[----:B------:R-:W5:Y:S04]  /*3240*/  @!P5 LDG.E R245, desc[UR32][R2.64+0x80] ;  /* 0x0000802002f5d981 */ /* 0x000f68000c1e1900 */
[----:B------:R1:W5:Y:S01]  /*3250*/  @!P3 LDG.E R244, desc[UR32][R2.64+0xa0] ;  /* 0x0000a02002f4b981 */ /* 0x000362000c1e1900 */
[----:B---3--:R-:W-:-:S02]  /*3260*/  LOP3.LUT R0, R211, 0x1c0, RZ, 0xc0, !PT ;  /* 0x000001c0d3007812 */ /* 0x008fc400078ec0ff */
[----:B------:R-:W-:Y:S02]  /*3270*/  CS2R R38, SRZ ;  /* 0x0000000000267805 */ /* 0x000fe4000001ff00 */
[----:B------:R-:W-:Y:S02]  /*3280*/  LOP3.LUT R4, R211, 0x200, RZ, 0xc0, !PT ;  /* 0x00000200d3047812 */ /* 0x000fe400078ec0ff */
[----:B------:R-:W-:Y:S02]  /*3290*/  CS2R R36, SRZ ;  /* 0x0000000000247805 */ /* 0x000fe4000001ff00 */
[----:B------:R-:W-:Y:S01]  /*32a0*/  LOP3.LUT R0, R0, 0x38, R41, 0xf8, !PT ;  /* 0x0000003800007812 */ /* 0x000fe200078ef829 */
[----:B------:R-:W-:Y:S01]  /*32b0*/  UISETP.GE.AND UP1, UPT, UR39, UR31, UPT ;  /* 0x0000001f2700728c */ /* 0x000fe2000bf26270 */
[----:B------:R-:W-:Y:S01]  /*32c0*/  LOP3.LUT R4, R4, 0x400, R212, 0xf8, !PT ;  /* 0x0000040004047812 */ /* 0x000fe200078ef8d4 */
[----:B------:R-:W-:Y:S01]  /*32d0*/  USHF.L.U32 UR10, UR10, 0x6, URZ ;  /* 0x000000060a0a7899 */ /* 0x000fe200080006ff */
[----:B------:R-:W-:-:S02]  /*32e0*/  R2P PR, R40, 0x6 ;  /* 0x0000000628007804 */ /* 0x000fc40000000000 */
[--C-:B------:R-:W-:Y:S02]  /*32f0*/  LOP3.LUT R5, R252, 0x7006, R6.reuse, 0xc8, !PT ;  /* 0x00007006fc057812 */ /* 0x100fe400078ec806 */
[----:B------:R-:W-:Y:S02]  /*3300*/  LOP3.LUT P3, RZ, R222, 0x2, RZ, 0xc0, !PT ;  /* 0x00000002deff7812 */ /* 0x000fe4000786c0ff */
[----:B------:R-:W-:Y:S02]  /*3310*/  SEL R218, R218, 0xffffffc0, !P2 ;  /* 0xffffffc0dada7807 */ /* 0x000fe40005000000 */
[----:B------:R-:W-:Y:S02]  /*3320*/  SEL R216, R216, 0xffffffe0, !P1 ;  /* 0xffffffe0d8d87807 */ /* 0x000fe40004800000 */
[----:B------:R-:W-:Y:S02]  /*3330*/  LOP3.LUT R5, R5, 0x400, R6, 0xf8, !PT ;  /* 0x0000040005057812 */ /* 0x000fe400078ef806 */
[----:B------:R-:W-:-:S02]  /*3340*/  LOP3.LUT P2, RZ, R222, 0x4, RZ, 0xc0, !PT ;  /* 0x00000004deff7812 */ /* 0x000fc4000784c0ff */
[----:B------:R-:W-:Y:S02]  /*3350*/  LOP3.LUT P4, RZ, R222, 0x8, RZ, 0xc0, !PT ;  /* 0x00000008deff7812 */ /* 0x000fe4000788c0ff */
[----:B-1----:R-:W-:Y:S02]  /*3360*/  SHF.R.U32.HI R2, RZ, 0x4, R40 ;  /* 0x00000004ff027819 */ /* 0x002fe40000011628 */
[----:B------:R-:W-:Y:S02]  /*3370*/  LOP3.LUT R3, R0, 0x8, R42, 0x78, !PT ;  /* 0x0000000800037812 */ /* 0x000fe400078e782a */
[----:B------:R-:W-:Y:S02]  /*3380*/  CS2R R42, SRZ ;  /* 0x00000000002a7805 */ /* 0x000fe4000001ff00 */
[----:B------:R-:W-:Y:S02]  /*3390*/  LOP3.LUT R2, R2, 0x8, RZ, 0xc0, !PT ;  /* 0x0000000802027812 */ /* 0x000fe400078ec0ff */
[----:B------:R-:W-:Y:S01]  /*33a0*/  LOP3.LUT R217, R4, R3, RZ, 0xfc, !PT ;  /* 0x0000000304d97212 */ /* 0x000fe200078efcff */
[----:B------:R-:W-:Y:S01]  /*33b0*/  IMAD.SHL.U32 R4, R222, 0x10, RZ ;  /* 0x00000010de047824 */ /* 0x000fe200078e00ff */
[----:B------:R-:W-:-:S02]  /*33c0*/  LOP3.LUT R2, R2, 0x10, R40, 0xf8, !PT ;  /* 0x0000001002027812 */ /* 0x000fc400078ef828 */
[----:B------:R-:W-:Y:S02]  /*33d0*/  LEA R217, R217, UR24, 0x1 ;  /* 0x00000018d9d97c11 */ /* 0x000fe4000f8e08ff */
[----:B------:R-:W-:Y:S02]  /*33e0*/  LOP3.LUT R2, R2, R0, RZ, 0x3c, !PT ;  /* 0x0000000002027212 */ /* 0x000fe400078e3cff */
[----:B------:R-:W-:Y:S02]  /*33f0*/  LOP3.LUT R0, R0, 0x8, R40, 0x78, !PT ;  /* 0x0000000800007812 */ /* 0x000fe400078e7828 */
[----:B------:R-:W-:Y:S02]  /*3400*/  CS2R R40, SRZ ;  /* 0x0000000000287805 */ /* 0x000fe4000001ff00 */
[----:B------:R-:W-:Y:S01]  /*3410*/  LOP3.LUT R211, R2, 0x200, R211, 0xf8, !PT ;  /* 0x0000020002d37812 */ /* 0x000fe200078ef8d3 */
[----:B------:R-:W-:Y:S01]  /*3420*/  VIADD R217, R217, UR41 ;  /* 0x00000029d9d97c36 */ /* 0x000fe20008000000 */
[----:B------:R-:W-:Y:S01]  /*3430*/  LOP3.LUT R212, R0, 0x7a00, R212, 0xf8, !PT ;  /* 0x00007a0000d47812 */ /* 0x000fe200078ef8d4 */
[----:B------:R-:W-:Y:S01]  /*3440*/  IMAD.SHL.U32 R0, R222, 0x40, RZ ;  /* 0x00000040de007824 */ /* 0x000fe200078e00ff */
[----:B------:R-:W-:-:S02]  /*3450*/  LOP3.LUT R4, R4, 0x1c0, RZ, 0xc0, !PT ;  /* 0x000001c004047812 */ /* 0x000fc400078ec0ff */
[----:B------:R-:W-:Y:S02]  /*3460*/  LEA R212, R212, UR24, 0x1 ;  /* 0x00000018d4d47c11 */ /* 0x000fe4000f8e08ff */
[C---:B------:R-:W-:Y:S02]  /*3470*/  LOP3.LUT R3, R0.reuse, 0x1c0, RZ, 0xc0, !PT ;  /* 0x000001c000037812 */ /* 0x040fe400078ec0ff */
[----:B------:R-:W-:Y:S01]  /*3480*/  LOP3.LUT R2, R0, 0x200, RZ, 0xc0, !PT ;  /* 0x0000020000027812 */ /* 0x000fe200078ec0ff */
[--C-:B------:R-:W-:Y:S01]  /*3490*/  IMAD.IADD R213, R218, 0x1, R212.reuse ;  /* 0x00000001dad57824 */ /* 0x100fe200078e02d4 */
[----:B------:R-:W-:Y:S01]  /*34a0*/  LOP3.LUT R0, R3, 0x38, R221, 0xf8, !PT ;  /* 0x0000003803007812 */ /* 0x000fe200078ef8dd */
[----:B------:R-:W-:Y:S01]  /*34b0*/  IMAD.IADD R214, R216, 0x1, R212 ;  /* 0x00000001d8d67824 */ /* 0x000fe200078e02d4 */
[----:B------:R-:W-:Y:S01]  /*34c0*/  LOP3.LUT R3, R4, 0x38, R252, 0xf8, !PT ;  /* 0x0000003804037812 */ /* 0x000fe200078ef8fc */
[----:B------:R-:W-:Y:S01]  /*34d0*/  IMAD.IADD R215, R216, 0x1, R213 ;  /* 0x00000001d8d77824 */ /* 0x000fe200078e02d5 */
[----:B------:R-:W-:-:S02]  /*34e0*/  LOP3.LUT R4, R0, 0x8, R222, 0x78, !PT ;  /* 0x0000000800047812 */ /* 0x000fc400078e78de */
[--C-:B------:R-:W-:Y:S02]  /*34f0*/  LOP3.LUT R2, R2, 0x400, R6.reuse, 0xf8, !PT ;  /* 0x0000040002027812 */ /* 0x100fe400078ef806 */
[--C-:B------:R-:W-:Y:S02]  /*3500*/  LOP3.LUT R0, R0, 0x8, R251.reuse, 0x78, !PT ;  /* 0x0000000800007812 */ /* 0x100fe400078e78fb */
[----:B------:R-:W-:Y:S02]  /*3510*/  LEA R211, R211, UR24, 0x1 ;  /* 0x00000018d3d37c11 */ /* 0x000fe4000f8e08ff */
[----:B------:R-:W-:Y:S01]  /*3520*/  LOP3.LUT R220, R2, R0, RZ, 0xfc, !PT ;  /* 0x0000000002dc7212 */ /* 0x000fe200078efcff */
[----:B------:R-:W-:Y:S01]  /*3530*/  IMAD.SHL.U32 R0, R222, 0x2, RZ ;  /* 0x00000002de007824 */ /* 0x000fe200078e00ff */
[----:B------:R-:W-:Y:S01]  /*3540*/  LOP3.LUT R3, R3, 0x20, R251, 0x78, !PT ;  /* 0x0000002003037812 */ /* 0x000fe200078e78fb */
[----:B------:R-:W-:Y:S01]  /*3550*/  VIADD R211, R211, UR41 ;  /* 0x00000029d3d37c36 */ /* 0x000fe20008000000 */
[----:B------:R-:W-:-:S02]  /*3560*/  LOP3.LUT R249, R4, 0x7a00, R6, 0xf8, !PT ;  /* 0x00007a0004f97812 */ /* 0x000fc400078ef806 */
[----:B------:R-:W-:Y:S02]  /*3570*/  LOP3.LUT R219, R0, 0x20, RZ, 0xc0, !PT ;  /* 0x0000002000db7812 */ /* 0x000fe400078ec0ff */
[----:B------:R-:W-:Y:S02]  /*3580*/  LOP3.LUT R248, R5, R3, RZ, 0xfc, !PT ;  /* 0x0000000305f87212 */ /* 0x000fe400078efcff */
[----:B------:R-:W-:Y:S02]  /*3590*/  SEL R250, R250, 0xfffffff0, !P2 ;  /* 0xfffffff0fafa7807 */ /* 0x000fe40005000000 */
[----:B------:R-:W-:-:S07]  /*35a0*/  LOP3.LUT R219, R219, 0x18, R225, 0xf8, !PT ;  /* 0x00000018dbdb7812 */ /* 0x000fce00078ef8e1 */
.L_x_363:
[----:B------:R-:W0:Y:S01]  /*35b0*/  LDGDEPBAR ;  /* 0x00000000000079af */ /* 0x000e220000000000 */
[C---:B------:R-:W-:Y:S01]  /*35c0*/  IMAD.IADD R0, R217.reuse, 0x1, R216 ;  /* 0x00000001d9007824 */ /* 0x040fe200078e02d8 */
[----:B------:R-:W-:Y:S01]  /*35d0*/  PLOP3.LUT P5, PT, PT, PT, UP1, 0x80, 0x8 ;  /* 0x000000000008781c */ /* 0x000fe20003faf018 */
[----:B------:R-:W-:Y:S01]  /*35e0*/  IMAD.IADD R3, R217, 0x1, R218 ;  /* 0x00000001d9037824 */ /* 0x000fe200078e02da */
[----:B------:R-:W-:Y:S01]  /*35f0*/  PLOP3.LUT P1, PT, PT, PT, UP1, 0x80, 0x8 ;  /* 0x000000000008781c */ /* 0x000fe20003f2f018 */
[----:B------:R-:W-:Y:S01]  /*3600*/  IMAD.MOV.U32 R210, RZ, RZ, 0x20 ;  /* 0x00000020ffd27424 */ /* 0x000fe200078e00ff */
[----:B------:R-:W-:Y:S01]  /*3610*/  PLOP3.LUT P0, PT, PT, PT, UP1, 0x80, 0x8 ;  /* 0x000000000008781c */ /* 0x000fe20003f0f018 */
[----:B------:R-:W-:Y:S01]  /*3620*/  IMAD.IADD R2, R216, 0x1, R3 ;  /* 0x00000001d8027824 */ /* 0x000fe200078e0203 */
[----:B------:R-:W-:Y:S01]  /*3630*/  PLOP3.LUT P6, PT, PT, PT, UP1, 0x80, 0x8 ;  /* 0x000000000008781c */ /* 0x000fe20003fcf018 */
[----:B------:R-:W-:Y:S01]  /*3640*/  IMAD.MOV.U32 R235, RZ, RZ, 0x40 ;  /* 0x00000040ffeb7424 */ /* 0x000fe200078e00ff */
[----:B------:R-:W-:Y:S01]  /*3650*/  LEA R208, R220, UR4, 0x1 ;  /* 0x00000004dcd07c11 */ /* 0x000fe2000f8e08ff */
[----:B------:R-:W-:Y:S01]  /*3660*/  UISETP.NE.AND UP2, UPT, UR49, URZ, UPT ;  /* 0x000000ff3100728c */ /* 0x000fe2000bf45270 */
[----:B------:R-:W-:Y:S02]  /*3670*/  SEL R216, R210, 0xffffffe0, !P3 ;  /* 0xffffffe0d2d87807 */ /* 0x000fe40005800000 */
[----:B------:R-:W-:Y:S03]  /*3680*/  SEL R218, R235, 0xffffffc0, !P2 ;  /* 0xffffffc0ebda7807 */ /* 0x000fe60005000000 */
[----:B------:R-:W-:Y:S01]  /*3690*/  IMAD.IADD R210, R208, 0x1, R216 ;  /* 0x00000001d0d27824 */ /* 0x000fe200078e02d8 */
[----:B------:R-:W-:Y:S04]  /*36a0*/  DEPBAR.LE SB0, 0x0 ;  /* 0x000080000000791a */ /* 0x000fe80000000000 */
[----:B------:R-:W-:Y:S06]  /*36b0*/  BAR.SYNC.DEFER_BLOCKING 0x0 ;  /* 0x0000000000007b1d */ /* 0x000fec0000010000 */
[----:B------:R-:W-:Y:S08]  /*36c0*/  LDSM.16.M88.4 R32, [R217] ;  /* 0x00000000d920783b */ /* 0x000ff00000000200 */
[----:B------:R-:W1:Y:S08]  /*36d0*/  LDSM.16.M88.4 R16, [R212+0xc000] ;  /* 0x00c00000d410783b */ /* 0x000e700000000200 */
[----:B------:R-:W2:Y:S08]  /*36e0*/  LDSM.16.M88.4 R28, [R217+0x1000] ;  /* 0x00100000d91c783b */ /* 0x000eb00000000200 */
[----:B------:R-:W3:Y:S08]  /*36f0*/  LDSM.16.M88.4 R164, [R212+0xc800] ;  /* 0x00c80000d4a4783b */ /* 0x000ef00000000200 */
[----:B------:R-:W-:Y:S08]  /*3700*/  LDSM.16.M88.4 R168, [R0] ;  /* 0x0000000000a8783b */ /* 0x000ff00000000200 */
[----:B------:R-:W4:Y:S01]  /*3710*/  LDSM.16.M88.4 R172, [R214+0xc000] ;  /* 0x00c00000d6ac783b */ /* 0x000f220000000200 */
[-C--:B-1----:R-:W-:Y:S07]  /*3720*/  HMMA.16816.F32 R4, R32, R16.reuse, RZ ;  /* 0x000000102004723c */ /* 0x082fee00000018ff */
[----:B------:R-:W1:Y:S01]  /*3730*/  LDSM.16.M88.4 R176, [R0+0x1000] ;  /* 0x0010000000b0783b */ /* 0x000e620000000200 */
[C---:B--2---:R-:W-:Y:S07]  /*3740*/  HMMA.16816.F32 R8, R28.reuse, R16, RZ ;  /* 0x000000101c08723c */ /* 0x044fee00000018ff */
[----:B------:R-:W2:Y:S01]  /*3750*/  LDSM.16.M88.4 R180, [R214+0xc800] ;  /* 0x00c80000d6b4783b */ /* 0x000ea20000000200 */
[-C--:B------:R-:W-:Y:S07]  /*3760*/  HMMA.16816.F32 R12, R28, R18.reuse, RZ ;  /* 0x000000121c0c723c */ /* 0x080fee00000018ff */
[----:B------:R-:W-:Y:S01]  /*3770*/  LDSM.16.M88.4 R184, [R3] ;  /* 0x0000000003b8783b */ /* 0x000fe20000000200 */
[C---:B------:R-:W-:Y:S07]  /*3780*/  HMMA.16816.F32 R16, R32.reuse, R18, RZ ;  /* 0x000000122010723c */ /* 0x040fee00000018ff */
[----:B------:R-:W2:Y:S01]  /*3790*/  LDSM.16.M88.4 R188, [R213+0xc000] ;  /* 0x00c00000d5bc783b */ /* 0x000ea20000000200 */
[-C--:B---3--:R-:W-:Y:S07]  /*37a0*/  HMMA.16816.F32 R20, R32, R164.reuse, RZ ;  /* 0x000000a42014723c */ /* 0x088fee00000018ff */
[----:B------:R-:W3:Y:S01]  /*37b0*/  LDSM.16.M88.4 R192, [R3+0x1000] ;  /* 0x0010000003c0783b */ /* 0x000ee20000000200 */
[C---:B------:R-:W-:Y:S07]  /*37c0*/  HMMA.16816.F32 R24, R28.reuse, R164, RZ ;  /* 0x000000a41c18723c */ /* 0x040fee00000018ff */
[----:B------:R-:W3:Y:S01]  /*37d0*/  LDSM.16.M88.4 R196, [R213+0xc800] ;  /* 0x00c80000d5c4783b */ /* 0x000ee20000000200 */
[-C--:B------:R-:W-:Y:S07]  /*37e0*/  HMMA.16816.F32 R28, R28, R166.reuse, RZ ;  /* 0x000000a61c1c723c */ /* 0x080fee00000018ff */
[----:B------:R-:W-:Y:S01]  /*37f0*/  LDSM.16.M88.4 R200, [R217+0x3000] ;  /* 0x00300000d9c8783b */ /* 0x000fe20000000200 */
[----:B------:R-:W-:Y:S07]  /*3800*/  HMMA.16816.F32 R32, R32, R166, RZ ;  /* 0x000000a62020723c */ /* 0x000fee00000018ff */
[----:B------:R-:W-:Y:S01]  /*3810*/  LDSM.16.M88.4 R164, [R2] ;  /* 0x0000000002a4783b */ /* 0x000fe20000000200 */
[-C--:B----4-:R-:W-:Y:S08]  /*3820*/  HMMA.16816.F32 R4, R168, R172.reuse, R4 ;  /* 0x000000aca804723c */ /* 0x090ff00000001804 */
[C---:B-1----:R-:W-:Y:S08]  /*3830*/  HMMA.16816.F32 R8, R176.reuse, R172, R8 ;  /* 0x000000acb008723c */ /* 0x042ff00000001808 */
[-C--:B------:R-:W-:Y:S08]  /*3840*/  HMMA.16816.F32 R12, R176, R174.reuse, R12 ;  /* 0x000000aeb00c723c */ /* 0x080ff0000000180c */
[C---:B------:R-:W-:Y:S01]  /*3850*/  HMMA.16816.F32 R16, R168.reuse, R174, R16 ;  /* 0x000000aea810723c */ /* 0x040fe20000001810 */
[----:B------:R-:W1:Y:S07]  /*3860*/  LDSM.16.M88.4 R172, [R215+0xc000] ;  /* 0x00c00000d7ac783b */ /* 0x000e6e0000000200 */
[-C--:B--2---:R-:W-:Y:S08]  /*3870*/  HMMA.16816.F32 R20, R168, R180.reuse, R20 ;  /* 0x000000b4a814723c */ /* 0x084ff00000001814 */
[C---:B------:R-:W-:Y:S08]  /*3880*/  HMMA.16816.F32 R24, R176.reuse, R180, R24 ;  /* 0x000000b4b018723c */ /* 0x040ff00000001818 */
[-C--:B------:R-:W-:Y:S01]  /*3890*/  HMMA.16816.F32 R28, R176, R182.reuse, R28 ;  /* 0x000000b6b01c723c */ /* 0x080fe2000000181c */
[----:B------:R-:W2:Y:S07]  /*38a0*/  LDSM.16.M88.4 R176, [R2+0x1000] ;  /* 0x0010000002b0783b */ /* 0x000eae0000000200 */
[----:B------:R-:W-:Y:S01]  /*38b0*/  HMMA.16816.F32 R32, R168, R182, R32 ;  /* 0x000000b6a820723c */ /* 0x000fe20000001820 */
[----:B------:R-:W4:Y:S07]  /*38c0*/  LDSM.16.M88.4 R168, [R215+0xc800] ;  /* 0x00c80000d7a8783b */ /* 0x000f2e0000000200 */
[-C--:B------:R-:W-:Y:S01]  /*38d0*/  HMMA.16816.F32 R4, R184, R188.reuse, R4 ;  /* 0x000000bcb804723c */ /* 0x080fe20000001804 */
[----:B------:R-:W-:Y:S07]  /*38e0*/  LDSM.16.M88.4 R180, [R217+0x2000] ;  /* 0x00200000d9b4783b */ /* 0x000fee0000000200 */
[C---:B---3--:R-:W-:Y:S08]  /*38f0*/  HMMA.16816.F32 R8, R192.reuse, R188, R8 ;  /* 0x000000bcc008723c */ /* 0x048ff00000001808 */
[-C--:B------:R-:W-:Y:S08]  /*3900*/  HMMA.16816.F32 R12, R192, R190.reuse, R12 ;  /* 0x000000bec00c723c */ /* 0x080ff0000000180c */
[C---:B------:R-:W-:Y:S01]  /*3910*/  HMMA.16816.F32 R16, R184.reuse, R190, R16 ;  /* 0x000000beb810723c */ /* 0x040fe20000001810 */
[----:B------:R-:W3:Y:S07]  /*3920*/  LDSM.16.M88.4 R188, [R212+0x10000] ;  /* 0x01000000d4bc783b */ /* 0x000eee0000000200 */
[-C--:B------:R-:W-:Y:S08]  /*3930*/  HMMA.16816.F32 R20, R184, R196.reuse, R20 ;  /* 0x000000c4b814723c */ /* 0x080ff00000001814 */
[C---:B------:R-:W-:Y:S08]  /*3940*/  HMMA.16816.F32 R24, R192.reuse, R196, R24 ;  /* 0x000000c4c018723c */ /* 0x040ff00000001818 */
[-C--:B------:R-:W-:Y:S01]  /*3950*/  HMMA.16816.F32 R28, R192, R198.reuse, R28 ;  /* 0x000000c6c01c723c */ /* 0x080fe2000000181c */
[----:B------:R4:W3:Y:S07]  /*3960*/  LDSM.16.M88.4 R192, [R212+0x10800] ;  /* 0x01080000d4c0783b */ /* 0x0008ee0000000200 */
[----:B------:R-:W-:Y:S01]  /*3970*/  HMMA.16816.F32 R32, R184, R198, R32 ;  /* 0x000000c6b820723c */ /* 0x000fe20000001820 */
[----:B------:R-:W-:Y:S07]  /*3980*/  LDSM.16.M88.4 R184, [R0+0x3000] ;  /* 0x0030000000b8783b */ /* 0x000fee0000000200 */
[-C--:B-1----:R-:W-:Y:S01]  /*3990*/  HMMA.16816.F32 R4, R164, R172.reuse, R4 ;  /* 0x000000aca404723c */ /* 0x082fe20000001804 */
[----:B------:R-:W-:Y:S07]  /*39a0*/  LDSM.16.M88.4 R196, [R3+0x3000] ;  /* 0x0030000003c4783b */ /* 0x000fee0000000200 */
[C---:B--2---:R-:W-:Y:S04]  /*39b0*/  HMMA.16816.F32 R8, R176.reuse, R172, R8 ;  /* 0x000000acb008723c */ /* 0x044fe80000001808 */
[----:B----4-:R-:W-:Y:S04]  /*39c0*/  LEA R212, R249, UR4, 0x1 ;  /* 0x00000004f9d47c11 */ /* 0x010fe8000f8e08ff */
[-C--:B------:R-:W-:Y:S08]  /*39d0*/  HMMA.16816.F32 R12, R176, R174.reuse, R12 ;  /* 0x000000aeb00c723c */ /* 0x080ff0000000180c */
[C---:B------:R-:W-:Y:S01]  /*39e0*/  HMMA.16816.F32 R16, R164.reuse, R174, R16 ;  /* 0x000000aea410723c */ /* 0x040fe20000001810 */
[----:B------:R1:W-:Y:S07]  /*39f0*/  LDSM.16.M88.4 R172, [R0+0x2000] ;  /* 0x0020000000ac783b */ /* 0x0003ee0000000200 */
[-C--:B------:R-:W-:Y:S08]  /*3a00*/  HMMA.16816.F32 R20, R164, R168.reuse, R20 ;  /* 0x000000a8a414723c */ /* 0x080ff00000001814 */
[C---:B------:R-:W-:Y:S08]  /*3a10*/  HMMA.16816.F32 R24, R176.reuse, R168, R24 ;  /* 0x000000a8b018723c */ /* 0x040ff00000001818 */
[-C--:B------:R-:W-:Y:S01]  /*3a20*/  HMMA.16816.F32 R28, R176, R170.reuse, R28 ;  /* 0x000000aab01c723c */ /* 0x080fe2000000181c */
[----:B------:R-:W2:Y:S01]  /*3a30*/  LDSM.16.M88.4 R176, [R214+0x10000] ;  /* 0x01000000d6b0783b */ /* 0x000ea20000000200 */
[----:B-1----:R-:W-:Y:S06]  /*3a40*/  IMAD.U32 R0, RZ, RZ, UR35 ;  /* 0x00000023ff007e24 */ /* 0x002fec000f8e00ff */
[----:B------:R-:W-:Y:S01]  /*3a50*/  HMMA.16816.F32 R32, R164, R170, R32 ;  /* 0x000000aaa420723c */ /* 0x000fe20000001820 */
[----:B------:R1:W4:Y:S07]  /*3a60*/  LDSM.16.M88.4 R164, [R214+0x10800] ;  /* 0x01080000d6a4783b */ /* 0x00032e0000000200 */
[-C--:B---3--:R-:W-:Y:S01]  /*3a70*/  HMMA.16816.F32 R4, R180, R188.reuse, R4 ;  /* 0x000000bcb404723c */ /* 0x088fe20000001804 */
[----:B------:R3:W-:Y:S07]  /*3a80*/  LDSM.16.M88.4 R168, [R3+0x2000] ;  /* 0x0020000003a8783b */ /* 0x0007ee0000000200 */
[C---:B------:R-:W-:Y:S08]  /*3a90*/  HMMA.16816.F32 R8, R200.reuse, R188, R8 ;  /* 0x000000bcc808723c */ /* 0x040ff00000001808 */
[-C--:B------:R-:W-:Y:S03]  /*3aa0*/  HMMA.16816.F32 R12, R200, R190.reuse, R12 ;  /* 0x000000bec80c723c */ /* 0x080fe6000000180c */
[--C-:B-1----:R-:W-:Y:S05]  /*3ab0*/  IMAD.IADD R214, R216, 0x1, R212.reuse ;  /* 0x00000001d8d67824 */ /* 0x102fea00078e02d4 */
[C---:B------:R-:W-:Y:S01]  /*3ac0*/  HMMA.16816.F32 R16, R180.reuse, R190, R16 ;  /* 0x000000beb410723c */ /* 0x040fe20000001810 */
[----:B------:R-:W1:Y:S03]  /*3ad0*/  LDSM.16.M88.4 R188, [R213+0x10000] ;  /* 0x01000000d5bc783b */ /* 0x000e660000000200 */
[----:B---3-5:R-:W-:Y:S04]  /*3ae0*/  FMUL.FTZ R3, R246, 1.4426950216293334961 ;  /* 0x3fb8aa3bf6037820 */ /* 0x028fe80000410000 */
[-C--:B------:R-:W-:Y:S08]  /*3af0*/  HMMA.16816.F32 R20, R180, R192.reuse, R20 ;  /* 0x000000c0b414723c */ /* 0x080ff00000001814 */
[C---:B------:R-:W-:Y:S08]  /*3b00*/  HMMA.16816.F32 R24, R200.reuse, R192, R24 ;  /* 0x000000c0c818723c */ /* 0x040ff00000001818 */
[-C--:B------:R-:W-:Y:S08]  /*3b10*/  HMMA.16816.F32 R28, R200, R194.reuse, R28 ;  /* 0x000000c2c81c723c */ /* 0x080ff0000000181c */
[----:B------:R-:W-:Y:S01]  /*3b20*/  HMMA.16816.F32 R32, R180, R194, R32 ;  /* 0x000000c2b420723c */ /* 0x000fe20000001820 */
[----:B------:R3:W1:Y:S07]  /*3b30*/  LDSM.16.M88.4 R180, [R213+0x10800] ;  /* 0x01080000d5b4783b */ /* 0x00066e0000000200 */
[-C--:B--2---:R-:W-:Y:S01]  /*3b40*/  HMMA.16816.F32 R4, R172, R176.reuse, R4 ;  /* 0x000000b0ac04723c */ /* 0x084fe20000001804 */
[----:B------:R-:W-:Y:S07]  /*3b50*/  LDSM.16.M88.4 R192, [R215+0x10000] ;  /* 0x01000000d7c0783b */ /* 0x000fee0000000200 */
[C---:B------:R-:W-:Y:S08]  /*3b60*/  HMMA.16816.F32 R8, R184.reuse, R176, R8 ;  /* 0x000000b0b808723c */ /* 0x040ff00000001808 */
[-C--:B------:R-:W-:Y:S03]  /*3b70*/  HMMA.16816.F32 R12, R184, R178.reuse, R12 ;  /* 0x000000b2b80c723c */ /* 0x080fe6000000180c */
[----:B---3--:R-:W-:Y:S05]  /*3b80*/  IMAD.IADD R213, R218, 0x1, R212 ;  /* 0x00000001dad57824 */ /* 0x008fea00078e02d4 */
[C---:B------:R-:W-:Y:S01]  /*3b90*/  HMMA.16816.F32 R16, R172.reuse, R178, R16 ;  /* 0x000000b2ac10723c */ /* 0x040fe20000001810 */
[----:B------:R-:W2:Y:S07]  /*3ba0*/  LDSM.16.M88.4 R176, [R2+0x2000] ;  /* 0x0020000002b0783b */ /* 0x000eae0000000200 */
[-C--:B----4-:R-:W-:Y:S08]  /*3bb0*/  HMMA.16816.F32 R20, R172, R164.reuse, R20 ;  /* 0x000000a4ac14723c */ /* 0x090ff00000001814 */
[C---:B------:R-:W-:Y:S08]  /*3bc0*/  HMMA.16816.F32 R24, R184.reuse, R164, R24 ;  /* 0x000000a4b818723c */ /* 0x040ff00000001818 */
[-C--:B------:R-:W-:Y:S03]  /*3bd0*/  HMMA.16816.F32 R28, R184, R166.reuse, R28 ;  /* 0x000000a6b81c723c */ /* 0x080fe6000000181c */
[----:B------:R-:W-:Y:S05]  /*3be0*/  LEA R186, R248, UR4, 0x1 ;  /* 0x00000004f8ba7c11 */ /* 0x000fea000f8e08ff */
[----:B------:R-:W-:Y:S01]  /*3bf0*/  HMMA.16816.F32 R32, R172, R166, R32 ;  /* 0x000000a6ac20723c */ /* 0x000fe20000001820 */
[----:B------:R-:W3:Y:S03]  /*3c00*/  LDSM.16.M88.4 R164, [R2+0x3000] ;  /* 0x0030000002a4783b */ /* 0x000ee60000000200 */
[----:B------:R-:W-:Y:S01]  /*3c10*/  IMAD.IADD R187, R186, 0x1, R250 ;  /* 0x00000001babb7824 */ /* 0x000fe200078e02fa */
[----:B------:R-:W-:Y:S01]  /*3c20*/  @P5 LOP3.LUT R172, R252, 0x6, RZ, 0xc0, !PT ;  /* 0x00000006fcac5812 */ /* 0x000fe200078ec0ff */
[----:B------:R-:W-:Y:S01]  /*3c30*/  VIADD R185, R186, 0x20020 ;  /* 0x00020020bab97836 */ /* 0x000fe20000000000 */
[----:B------:R-:W-:Y:S01]  /*3c40*/  PLOP3.LUT P5, PT, PT, PT, UP1, 0x80, 0x8 ;  /* 0x000000000008781c */ /* 0x000fe20003faf018 */
[-C--:B-1----:R-:W-:Y:S05]  /*3c50*/  HMMA.16816.F32 R4, R168, R188.reuse, R4 ;  /* 0x000000bca804723c */ /* 0x082fea0000001804 */
[----:B------:R-:W-:Y:S02]  /*3c60*/  @P1 LOP3.LUT R172, R172, 0x1e0, R251, 0xf8, !PT ;  /* 0x000001e0acac1812 */ /* 0x000fe400078ef8fb */
[----:B------:R-:W-:Y:S01]  /*3c70*/  PLOP3.LUT P1, PT, PT, PT, UP1, 0x80, 0x8 ;  /* 0x000000000008781c */ /* 0x000fe20003f2f018 */
[C---:B------:R-:W-:Y:S04]  /*3c80*/  HMMA.16816.F32 R8, R196.reuse, R188, R8 ;  /* 0x000000bcc408723c */ /* 0x040fe80000001808 */
[----:B------:R-:W-:Y:S01]  /*3c90*/  @P0 IMAD R172, R0, 0x80, R172 ;  /* 0x0000008000ac0824 */ /* 0x000fe200078e02ac */
[----:B------:R-:W-:Y:S03]  /*3ca0*/  PLOP3.LUT P0, PT, PT, PT, UP1, 0x80, 0x8 ;  /* 0x000000000008781c */ /* 0x000fe60003f0f018 */
[-C--:B------:R-:W-:Y:S03]  /*3cb0*/  HMMA.16816.F32 R12, R196, R190.reuse, R12 ;  /* 0x000000bec40c723c */ /* 0x080fe6000000180c */
[----:B------:R-:W-:Y:S05]  /*3cc0*/  @P6 ISETP.GE.AND P6, PT, R172, UR31, PT ;  /* 0x0000001fac006c0c */ /* 0x000fea000bfc6270 */
[C---:B------:R-:W-:Y:S08]  /*3cd0*/  HMMA.16816.F32 R16, R168.reuse, R190, R16 ;  /* 0x000000bea810723c */ /* 0x040ff00000001810 */
[-C--:B------:R-:W-:Y:S08]  /*3ce0*/  HMMA.16816.F32 R20, R168, R180.reuse, R20 ;  /* 0x000000b4a814723c */ /* 0x080ff00000001814 */
[C---:B------:R-:W-:Y:S08]  /*3cf0*/  HMMA.16816.F32 R24, R196.reuse, R180, R24 ;  /* 0x000000b4c418723c */ /* 0x040ff00000001818 */
[-C--:B------:R-:W-:Y:S08]  /*3d00*/  HMMA.16816.F32 R28, R196, R182.reuse, R28 ;  /* 0x000000b6c41c723c */ /* 0x080ff0000000181c */
[----:B------:R-:W-:Y:S01]  /*3d10*/  HMMA.16816.F32 R32, R168, R182, R32 ;  /* 0x000000b6a820723c */ /* 0x000fe20000001820 */
[----:B------:R1:W4:Y:S07]  /*3d20*/  LDSM.16.M88.4 R168, [R215+0x10800] ;  /* 0x01080000d7a8783b */ /* 0x00032e0000000200 */
[-C--:B--2---:R-:W-:Y:S08]  /*3d30*/  HMMA.16816.F32 R4, R176, R192.reuse, R4 ;  /* 0x000000c0b004723c */ /* 0x084ff00000001804 */
[C---:B---3--:R-:W-:Y:S08]  /*3d40*/  HMMA.16816.F32 R8, R164.reuse, R192, R8 ;  /* 0x000000c0a408723c */ /* 0x048ff00000001808 */
[-C--:B------:R-:W-:Y:S03]  /*3d50*/  HMMA.16816.F32 R12, R164, R194.reuse, R12 ;  /* 0x000000c2a40c723c */ /* 0x080fe6000000180c */
[----:B------:R-:W-:Y:S01]  /*3d60*/  @P5 FSEL R4, R4, -INF , !P6 ;  /* 0xff80000004045808 */ /* 0x000fe20007000000 */
[----:B-1----:R-:W-:Y:S01]  /*3d70*/  IMAD.IADD R215, R216, 0x1, R213 ;  /* 0x00000001d8d77824 */ /* 0x002fe200078e02d5 */
[----:B------:R-:W-:Y:S02]  /*3d80*/  PLOP3.LUT P5, PT, PT, PT, UP1, 0x80, 0x8 ;  /* 0x000000000008781c */ /* 0x000fe40003faf018 */
[----:B------:R-:W-:Y:S01]  /*3d90*/  @P1 FSEL R6, R6, -INF , !P6 ;  /* 0xff80000006061808 */ /* 0x000fe20007000000 */
[C---:B------:R-:W-:Y:S01]  /*3da0*/  HMMA.16816.F32 R16, R176.reuse, R194, R16 ;  /* 0x000000c2b010723c */ /* 0x040fe20000001810 */
[----:B------:R-:W-:Y:S03]  /*3db0*/  PLOP3.LUT P1, PT, PT, PT, UP1, 0x80, 0x8 ;  /* 0x000000000008781c */ /* 0x000fe60003f2f018 */
[----:B------:R-:W-:Y:S02]  /*3dc0*/  @P0 FSEL R8, R8, -INF , !P6 ;  /* 0xff80000008080808 */ /* 0x000fe40007000000 */
[----:B------:R-:W-:Y:S02]  /*3dd0*/  PLOP3.LUT P0, PT, PT, PT, UP1, 0x80, 0x8 ;  /* 0x000000000008781c */ /* 0x000fe40003f0f018 */
[-C--:B----4-:R-:W-:Y:S03]  /*3de0*/  HMMA.16816.F32 R20, R176, R168.reuse, R20 ;  /* 0x000000a8b014723c */ /* 0x090fe60000001814 */
[----:B------:R-:W-:Y:S02]  /*3df0*/  @P5 FSEL R10, R10, -INF , !P6 ;  /* 0xff8000000a0a5808 */ /* 0x000fe40007000000 */
[----:B------:R-:W-:Y:S01]  /*3e00*/  PLOP3.LUT P6, PT, PT, PT, UP1, 0x80, 0x8 ;  /* 0x000000000008781c */ /* 0x000fe20003fcf018 */
[C---:B------:R-:W-:Y:S01]  /*3e10*/  @P1 VIADD R0, R172.reuse, 0x1 ;  /* 0x00000001ac001836 */ /* 0x040fe20000000000 */
[----:B------:R-:W-:Y:S01]  /*3e20*/  PLOP3.LUT P5, PT, PT, PT, UP1, 0x80, 0x8 ;  /* 0x000000000008781c */ /* 0x000fe20003faf018 */
[C---:B------:R-:W-:Y:S01]  /*3e30*/  HMMA.16816.F32 R24, R164.reuse, R168, R24 ;  /* 0x000000a8a418723c */ /* 0x040fe20000001818 */
[----:B------:R-:W-:Y:S03]  /*3e40*/  PLOP3.LUT P1, PT, PT, PT, UP1, 0x80, 0x8 ;  /* 0x000000000008781c */ /* 0x000fe60003f2f018 */
[----:B------:R-:W-:Y:S01]  /*3e50*/  @P0 VIADD R2, R172, 0x8 ;  /* 0x00000008ac020836 */ /* 0x000fe20000000000 */
[----:B------:R-:W-:Y:S01]  /*3e60*/  PLOP3.LUT P0, PT, PT, PT, UP1, 0x80, 0x8 ;  /* 0x000000000008781c */ /* 0x000fe20003f0f018 */
[----:B------:R-:W-:Y:S02]  /*3e70*/  FMUL.FTZ R168, R247, 1.4426950216293334961 ;  /* 0x3fb8aa3bf7a87820 */ /* 0x000fe40000410000 */
[-C--:B------:R-:W-:Y:S03]  /*3e80*/  HMMA.16816.F32 R28, R164, R170.reuse, R28 ;  /* 0x000000aaa41c723c */ /* 0x080fe6000000181c */
[----:B------:R-:W-:Y:S04]  /*3e90*/  @P6 ISETP.GE.AND P6, PT, R0, UR31, PT ;  /* 0x0000001f00006c0c */ /* 0x000fe8000bfc6270 */
[----:B------:R-:W-:Y:S01]  /*3ea0*/  @P5 FSEL R5, R5, -INF , !P6 ;  /* 0xff80000005055808 */ /* 0x000fe20007000000 */
[----:B------:R-:W-:Y:S01]  /*3eb0*/  HMMA.16816.F32 R32, R176, R170, R32 ;  /* 0x000000aab020723c */ /* 0x000fe20000001820 */
[----:B------:R-:W-:Y:S03]  /*3ec0*/  PLOP3.LUT P5, PT, PT, PT, UP1, 0x80, 0x8 ;  /* 0x000000000008781c */ /* 0x000fe60003faf018 */
[----:B------:R-:W-:Y:S02]  /*3ed0*/  @P1 FSEL R7, R7, -INF , !P6 ;  /* 0xff80000007071808 */ /* 0x000fe40007000000 */
[----:B------:R-:W-:Y:S02]  /*3ee0*/  PLOP3.LUT P1, PT, PT, PT, UP1, 0x80, 0x8 ;  /* 0x000000000008781c */ /* 0x000fe40003f2f018 */
[----:B------:R-:W-:Y:S02]  /*3ef0*/  @P0 FSEL R9, R9, -INF , !P6 ;  /* 0xff80000009090808 */ /* 0x000fe40007000000 */
[----:B------:R-:W-:Y:S04]  /*3f00*/  PLOP3.LUT P0, PT, PT, PT, UP1, 0x80, 0x8 ;  /* 0x000000000008781c */ /* 0x000fe80003f0f018 */
[----:B------:R-:W-:Y:S02]  /*3f10*/  @P5 FSEL R11, R11, -INF , !P6 ;  /* 0xff8000000b0b5808 */ /* 0x000fe40007000000 */
[----:B------:R-:W-:Y:S02]  /*3f20*/  PLOP3.LUT P6, PT, PT, PT, UP1, 0x80, 0x8 ;  /* 0x000000000008781c */ /* 0x000fe40003fcf018 */
[----:B------:R-:W-:Y:S02]  /*3f30*/  PLOP3.LUT P5, PT, PT, PT, UP1, 0x80, 0x8 ;  /* 0x000000000008781c */ /* 0x000fe40003faf018 */
[----:B------:R-:W-:Y:S01]  /*3f40*/  @P1 ISETP.GE.AND P1, PT, R2, UR31, PT ;  /* 0x0000001f02001c0c */ /* 0x000fe2000bf26270 */
[----:B------:R-:W-:Y:S03]  /*3f50*/  FMUL.FTZ R2, R245, 1.4426950216293334961 ;  /* 0x3fb8aa3bf5027820 */ /* 0x000fe60000410000 */
[----:B------:R-:W-:Y:S02]  /*3f60*/  @P0 FSEL R12, R12, -INF , !P1 ;  /* 0xff8000000c0c0808 */ /* 0x000fe40004800000 */
[----:B------:R-:W-:Y:S03]  /*3f70*/  PLOP3.LUT P0, PT, PT, PT, UP1, 0x80, 0x8 ;  /* 0x000000000008781c */ /* 0x000fe60003f0f018 */
[----:B------:R-:W-:Y:S02]  /*3f80*/  @P6 FSEL R14, R14, -INF , !P1 ;  /* 0xff8000000e0e6808 */ /* 0x000fe40004800000 */
[----:B------:R-:W-:Y:S02]  /*3f90*/  PLOP3.LUT P6, PT, PT, PT, UP1, 0x80, 0x8 ;  /* 0x000000000008781c */ /* 0x000fe40003fcf018 */
[----:B------:R-:W-:Y:S02]  /*3fa0*/  @P5 FSEL R16, R16, -INF , !P1 ;  /* 0xff80000010105808 */ /* 0x000fe40004800000 */
[----:B------:R-:W-:Y:S04]  /*3fb0*/  PLOP3.LUT P5, PT, PT, PT, UP1, 0x80, 0x8 ;  /* 0x000000000008781c */ /* 0x000fe80003faf018 */
[----:B------:R-:W-:Y:S02]  /*3fc0*/  @P0 FSEL R18, R18, -INF , !P1 ;  /* 0xff80000012120808 */ /* 0x000fe40004800000 */
[----:B------:R-:W-:Y:S02]  /*3fd0*/  PLOP3.LUT P1, PT, PT, PT, UP1, 0x80, 0x8 ;  /* 0x000000000008781c */ /* 0x000fe40003f2f018 */
[----:B------:R-:W-:Y:S01]  /*3fe0*/  PLOP3.LUT P0, PT, PT, PT, UP1, 0x80, 0x8 ;  /* 0x000000000008781c */ /* 0x000fe20003f0f018 */
[----:B------:R-:W-:Y:S01]  /*3ff0*/  @P6 VIADD R0, R172, 0x9 ;  /* 0x00000009ac006836 */ /* 0x000fe20000000000 */
[----:B------:R-:W-:Y:S04]  /*4000*/  PLOP3.LUT P6, PT, PT, PT, UP1, 0x80, 0x8 ;  /* 0x000000000008781c */ /* 0x000fe80003fcf018 */
[----:B------:R-:W-:Y:S05]  /*4010*/  @P5 ISETP.GE.AND P5, PT, R0, UR31, PT ;  /* 0x0000001f00005c0c */ /* 0x000fea000bfa6270 */
[----:B------:R-:W-:Y:S01]  /*4020*/  @P1 VIADD R0, R172, 0x10 ;  /* 0x00000010ac001836 */ /* 0x000fe20000000000 */
[----:B------:R-:W-:Y:S02]  /*4030*/  PLOP3.LUT P1, PT, PT, PT, UP1, 0x80, 0x8 ;  /* 0x000000000008781c */ /* 0x000fe40003f2f018 */
[----:B------:R-:W-:Y:S02]  /*4040*/  @P0 FSEL R13, R13, -INF , !P5 ;  /* 0xff8000000d0d0808 */ /* 0x000fe40006800000 */
[----:B------:R-:W-:Y:S02]  /*4050*/  PLOP3.LUT P0, PT, PT, PT, UP1, 0x80, 0x8 ;  /* 0x000000000008781c */ /* 0x000fe40003f0f018 */
[----:B------:R-:W-:Y:S02]  /*4060*/  @P6 FSEL R15, R15, -INF , !P5 ;  /* 0xff8000000f0f6808 */ /* 0x000fe40006800000 */
[----:B------:R-:W-:Y:S05]  /*4070*/  PLOP3.LUT P6, PT, PT, PT, UP1, 0x80, 0x8 ;  /* 0x000000000008781c */ /* 0x000fea0003fcf018 */
[----:B------:R-:W-:Y:S02]  /*4080*/  @P1 FSEL R17, R17, -INF , !P5 ;  /* 0xff80000011111808 */ /* 0x000fe40006800000 */
[----:B------:R-:W-:Y:S02]  /*4090*/  PLOP3.LUT P1, PT, PT, PT, UP1, 0x80, 0x8 ;  /* 0x000000000008781c */ /* 0x000fe40003f2f018 */
[----:B------:R-:W-:Y:S02]  /*40a0*/  @P0 FSEL R19, R19, -INF , !P5 ;  /* 0xff80000013130808 */ /* 0x000fe40006800000 */
[----:B------:R-:W-:Y:S02]  /*40b0*/  FSETP.NEU.FTZ.AND P0, PT, R246, -INF , PT ;  /* 0xff800000f600780b */ /* 0x000fe40003f1d000 */
[----:B------:R-:W-:Y:S02]  /*40c0*/  FSETP.NEU.FTZ.AND P5, PT, R247, -INF , PT ;  /* 0xff800000f700780b */ /* 0x000fe40003fbd000 */
[----:B------:R-:W-:Y:S02]  /*40d0*/  FSEL R3, R3, RZ, P0 ;  /* 0x000000ff03037208 */ /* 0x000fe40000000000 */
[----:B------:R-:W-:Y:S01]  /*40e0*/  @P6 ISETP.GE.AND P6, PT, R0, UR31, PT ;  /* 0x0000001f00006c0c */ /* 0x000fe2000bfc6270 */
[----:B------:R-:W-:Y:S01]  /*40f0*/  FMUL.FTZ R0, R244, 1.4426950216293334961 ;  /* 0x3fb8aa3bf4007820 */ /* 0x000fe20000410000 */
[----:B------:R-:W-:Y:S01]  /*4100*/  PLOP3.LUT P0, PT, PT, PT, UP1, 0x80, 0x8 ;  /* 0x000000000008781c */ /* 0x000fe20003f0f018 */
[--C-:B------:R-:W-:Y:S01]  /*4110*/  FFMA.FTZ R6, R6, UR9, -R3.reuse ;  /* 0x0000000906067c23 */ /* 0x100fe20008010803 */
[----:B------:R-:W-:Y:S01]  /*4120*/  FSEL R168, R168, RZ, P5 ;  /* 0x000000ffa8a87208 */ /* 0x000fe20002800000 */
[--C-:B------:R-:W-:Y:S01]  /*4130*/  FFMA.FTZ R7, R7, UR9, -R3.reuse ;  /* 0x0000000907077c23 */ /* 0x100fe20008010803 */
[----:B------:R-:W-:Y:S01]  /*4140*/  @P1 FSEL R20, R20, -INF , !P6 ;  /* 0xff80000014141808 */ /* 0x000fe20007000000 */
[----:B------:R-:W-:Y:S01]  /*4150*/  MUFU.EX2 R233, R6 ;  /* 0x0000000600e97308 */ /* 0x000fe20000000800 */
[----:B------:R-:W-:Y:S01]  /*4160*/  PLOP3.LUT P5, PT, PT, PT, UP1, 0x80, 0x8 ;  /* 0x000000000008781c */ /* 0x000fe20003faf018 */
[--C-:B------:R-:W-:Y:S01]  /*4170*/  FFMA.FTZ R4, R4, UR9, -R168.reuse ;  /* 0x0000000904047c23 */ /* 0x100fe200080108a8 */
[----:B------:R-:W-:Y:S01]  /*4180*/  PLOP3.LUT P1, PT, PT, PT, UP1, 0x80, 0x8 ;  /* 0x000000000008781c */ /* 0x000fe20003f2f018 */
[--C-:B------:R-:W-:Y:S06]  /*4190*/  FFMA.FTZ R5, R5, UR9, -R168.reuse ;  /* 0x0000000905057c23 */ /* 0x100fec00080108a8 */
[----:B------:R-:W-:Y:S01]  /*41a0*/  MUFU.EX2 R232, R7 ;  /* 0x0000000700e87308 */ /* 0x000fe20000000800 */
[--C-:B------:R-:W-:Y:S01]  /*41b0*/  FFMA.FTZ R16, R16, UR9, -R168.reuse ;  /* 0x0000000910107c23 */ /* 0x100fe200080108a8 */
[--C-:B------:R-:W-:Y:S01]  /*41c0*/  FFMA.FTZ R17, R17, UR9, -R168.reuse ;  /* 0x0000000911117c23 */ /* 0x100fe200080108a8 */
[----:B------:R-:W-:Y:S07]  /*41d0*/  @P0 FSEL R24, R24, -INF , !P6 ;  /* 0xff80000018180808 */ /* 0x000fee0007000000 */
[----:B------:R1:W-:Y:S01]  /*41e0*/  MUFU.EX2 R231, R4 ;  /* 0x0000000400e77308 */ /* 0x0003e20000000800 */
[----:B------:R-:W-:Y:S01]  /*41f0*/  PLOP3.LUT P0, PT, PT, PT, UP1, 0x80, 0x8 ;  /* 0x000000000008781c */ /* 0x000fe20003f0f018 */
[--C-:B------:R-:W-:Y:S01]  /*4200*/  FFMA.FTZ R18, R18, UR9, -R3.reuse ;  /* 0x0000000912127c23 */ /* 0x100fe20008010803 */
[--C-:B------:R-:W-:Y:S07]  /*4210*/  FFMA.FTZ R19, R19, UR9, -R3.reuse ;  /* 0x0000000913137c23 */ /* 0x100fee0008010803 */
[----:B------:R-:W2:Y:S01]  /*4220*/  MUFU.EX2 R230, R5 ;  /* 0x0000000500e67308 */ /* 0x000ea20000000800 */
[----:B------:R-:W-:Y:S01]  /*4230*/  @P5 FSEL R22, R22, -INF , !P6 ;  /* 0xff80000016165808 */ /* 0x000fe20007000000 */
[----:B------:R-:W-:Y:S01]  /*4240*/  FFMA.FTZ R20, R20, UR9, -R168 ;  /* 0x0000000914147c23 */ /* 0x000fe200080108a8 */
[----:B------:R-:W-:Y:S07]  /*4250*/  FSETP.NEU.FTZ.AND P5, PT, R245, -INF , PT ;  /* 0xff800000f500780b */ /* 0x000fee0003fbd000 */
[----:B------:R-:W-:Y:S01]  /*4260*/  MUFU.EX2 R184, R16 ;  /* 0x0000001000b87308 */ /* 0x000fe20000000800 */
[----:B------:R-:W-:Y:S01]  /*4270*/  @P1 FSEL R26, R26, -INF , !P6 ;  /* 0xff8000001a1a1808 */ /* 0x000fe20007000000 */
[--C-:B------:R-:W-:Y:S01]  /*4280*/  FFMA.FTZ R22, R22, UR9, -R3.reuse ;  /* 0x0000000916167c23 */ /* 0x100fe20008010803 */
[----:B------:R-:W-:Y:S07]  /*4290*/  PLOP3.LUT P6, PT, PT, PT, UP1, 0x80, 0x8 ;  /* 0x000000000008781c */ /* 0x000fee0003fcf018 */
[----:B------:R-:W3:Y:S01]  /*42a0*/  MUFU.EX2 R223, R17 ;  /* 0x0000001100df7308 */ /* 0x000ee20000000800 */
[----:B------:R-:W-:Y:S01]  /*42b0*/  FSEL R2, R2, RZ, P5 ;  /* 0x000000ff02027208 */ /* 0x000fe20002800000 */
[----:B-1----:R-:W-:Y:S01]  /*42c0*/  @P0 VIADD R4, R172, 0x11 ;  /* 0x00000011ac040836 */ /* 0x002fe20000000000 */
[----:B------:R-:W-:Y:S07]  /*42d0*/  PLOP3.LUT P5, PT, PT, PT, UP1, 0x80, 0x8 ;  /* 0x000000000008781c */ /* 0x000fee0003faf018 */
[----:B------:R-:W-:Y:S01]  /*42e0*/  MUFU.EX2 R229, R18 ;  /* 0x0000001200e57308 */ /* 0x000fe20000000800 */
[----:B------:R-:W-:Y:S01]  /*42f0*/  FSETP.NEU.FTZ.AND P1, PT, R244, -INF , PT ;  /* 0xff800000f400780b */ /* 0x000fe20003f3d000 */
[--C-:B------:R-:W-:Y:S01]  /*4300*/  FFMA.FTZ R8, R8, UR9, -R2.reuse ;  /* 0x0000000908087c23 */ /* 0x100fe20008010802 */
[----:B------:R-:W-:Y:S07]  /*4310*/  PLOP3.LUT P0, PT, PT, PT, UP1, 0x80, 0x8 ;  /* 0x000000000008781c */ /* 0x000fee0003f0f018 */
[----:B------:R-:W-:Y:S01]  /*4320*/  MUFU.EX2 R228, R19 ;  /* 0x0000001300e47308 */ /* 0x000fe20000000800 */
[----:B------:R-:W-:Y:S01]  /*4330*/  FSEL R0, R0, RZ, P1 ;  /* 0x000000ff00007208 */ /* 0x000fe20000800000 */
[--C-:B------:R-:W-:Y:S01]  /*4340*/  FFMA.FTZ R9, R9, UR9, -R2.reuse ;  /* 0x0000000909097c23 */ /* 0x100fe20008010802 */
[----:B------:R-:W-:Y:S01]  /*4350*/  PLOP3.LUT P1, PT, PT, PT, UP1, 0x80, 0x8 ;  /* 0x000000000008781c */ /* 0x000fe20003f2f018 */
[----:B------:R-:W-:Y:S01]  /*4360*/  FFMA.FTZ R12, R12, UR9, -R2 ;  /* 0x000000090c0c7c23 */ /* 0x000fe20008010802 */
[----:B------:R-:W-:Y:S01]  /*4370*/  @P6 ISETP.GE.AND P6, PT, R4, UR31, PT ;  /* 0x0000001f04006c0c */ /* 0x000fe2000bfc6270 */
[--C-:B------:R-:W-:Y:S01]  /*4380*/  FFMA.FTZ R10, R10, UR9, -R0.reuse ;  /* 0x000000090a0a7c23 */ /* 0x100fe20008010800 */
[----:B--2---:R-:W-:Y:S01]  /*4390*/  F2FP.F16.F32.PACK_AB R5, R230, R231 ;  /* 0x000000e7e605723e */ /* 0x004fe200000000ff */
[----:B------:R-:W-:Y:S01]  /*43a0*/  FFMA.FTZ R11, R11, UR9, -R0 ;  /* 0x000000090b0b7c23 */ /* 0x000fe20008010800 */
[----:B------:R-:W-:Y:S01]  /*43b0*/  @P5 FSEL R21, R21, -INF , !P6 ;  /* 0xff80000015155808 */ /* 0x000fe20007000000 */
[--C-:B------:R-:W-:Y:S01]  /*43c0*/  FFMA.FTZ R13, R13, UR9, -R2.reuse ;  /* 0x000000090d0d7c23 */ /* 0x100fe20008010802 */
[----:B------:R-:W-:Y:S01]  /*43d0*/  PLOP3.LUT P5, PT, PT, PT, UP1, 0x80, 0x8 ;  /* 0x000000000008781c */ /* 0x000fe20003faf018 */
[----:B------:R3:W-:Y:S01]  /*43e0*/  STS [R186+0x20000], R5 ;  /* 0x02000005ba007388 */ /* 0x0007e20000000800 */
[----:B------:R-:W-:Y:S01]  /*43f0*/  @P0 FSEL R25, R25, -INF , !P6 ;  /* 0xff80000019190808 */ /* 0x000fe20007000000 */
[--C-:B------:R-:W-:Y:S01]  /*4400*/  FFMA.FTZ R24, R24, UR9, -R2.reuse ;  /* 0x0000000918187c23 */ /* 0x100fe20008010802 */
[----:B------:R-:W-:Y:S01]  /*4410*/  PLOP3.LUT P0, PT, PT, PT, UP1, 0x80, 0x8 ;  /* 0x000000000008781c */ /* 0x000fe20003f0f018 */
[----:B------:R-:W-:Y:S01]  /*4420*/  MUFU.EX2 R200, R8 ;  /* 0x0000000800c87308 */ /* 0x000fe20000000800 */
[----:B------:R-:W-:Y:S01]  /*4430*/  @P1 FSEL R23, R23, -INF , !P6 ;  /* 0xff80000017171808 */ /* 0x000fe20007000000 */
[----:B------:R-:W-:Y:S01]  /*4440*/  FFMA.FTZ R25, R25, UR9, -R2 ;  /* 0x0000000919197c23 */ /* 0x000fe20008010802 */
[----:B------:R-:W-:Y:S07]  /*4450*/  PLOP3.LUT P1, PT, PT, PT, UP1, 0x80, 0x8 ;  /* 0x000000000008781c */ /* 0x000fee0003f2f018 */
[----:B------:R-:W-:Y:S01]  /*4460*/  MUFU.EX2 R198, R9 ;  /* 0x0000000900c67308 */ /* 0x000fe20000000800 */
[--C-:B------:R-:W-:Y:S01]  /*4470*/  FFMA.FTZ R14, R14, UR9, -R0.reuse ;  /* 0x000000090e0e7c23 */ /* 0x100fe20008010800 */
[--C-:B------:R-:W-:Y:S01]  /*4480*/  FFMA.FTZ R23, R23, UR9, -R3.reuse ;  /* 0x0000000917177c23 */ /* 0x100fe20008010803 */
[----:B------:R-:W-:Y:S01]  /*4490*/  FFMA.FTZ R15, R15, UR9, -R0 ;  /* 0x000000090f0f7c23 */ /* 0x000fe20008010800 */
[----:B------:R-:W-:Y:S06]  /*44a0*/  @P5 FSEL R27, R27, -INF , !P6 ;  /* 0xff8000001b1b5808 */ /* 0x000fec0007000000 */
[----:B------:R-:W-:Y:S01]  /*44b0*/  MUFU.EX2 R203, R10 ;  /* 0x0000000a00cb7308 */ /* 0x000fe20000000800 */
[----:B------:R-:W-:Y:S01]  /*44c0*/  PLOP3.LUT P5, PT, PT, PT, UP1, 0x80, 0x8 ;  /* 0x000000000008781c */ /* 0x000fe20003faf018 */
[----:B------:R-:W-:Y:S01]  /*44d0*/  FFMA.FTZ R21, R21, UR9, -R168 ;  /* 0x0000000915157c23 */ /* 0x000fe200080108a8 */
[----:B------:R-:W-:Y:S07]  /*44e0*/  PLOP3.LUT P6, PT, PT, PT, UP1, 0x80, 0x8 ;  /* 0x000000000008781c */ /* 0x000fee0003fcf018 */
[----:B------:R-:W-:Y:S01]  /*44f0*/  MUFU.EX2 R202, R11 ;  /* 0x0000000b00ca7308 */ /* 0x000fe20000000800 */
[--C-:B------:R-:W-:Y:S01]  /*4500*/  FFMA.FTZ R26, R26, UR9, -R0.reuse ;  /* 0x000000091a1a7c23 */ /* 0x100fe20008010800 */
[----:B------:R-:W-:Y:S01]  /*4510*/  FFMA.FTZ R27, R27, UR9, -R0 ;  /* 0x000000091b1b7c23 */ /* 0x000fe20008010800 */
[C---:B------:R-:W-:Y:S01]  /*4520*/  @P1 VIADD R4, R172.reuse, 0x18 ;  /* 0x00000018ac041836 */ /* 0x040fe20000000000 */
[----:B------:R-:W-:Y:S01]  /*4530*/  PLOP3.LUT P1, PT, PT, PT, UP1, 0x80, 0x8 ;  /* 0x000000000008781c */ /* 0x000fe20003f2f018 */
[----:B------:R-:W-:Y:S01]  /*4540*/  @P0 VIADD R172, R172, 0x19 ;  /* 0x00000019acac0836 */ /* 0x000fe20000000000 */
[----:B------:R-:W-:Y:S04]  /*4550*/  PLOP3.LUT P0, PT, PT, PT, UP1, 0x80, 0x8 ;  /* 0x000000000008781c */ /* 0x000fe80003f0f018 */
[----:B------:R-:W-:Y:S01]  /*4560*/  MUFU.EX2 R197, R12 ;  /* 0x0000000c00c57308 */ /* 0x000fe20000000800 */
[----:B---3--:R-:W-:Y:S02]  /*4570*/  F2FP.F16.F32.PACK_AB R5, R223, R184 ;  /* 0x000000b8df05723e */ /* 0x008fe400000000ff */
[----:B------:R-:W-:Y:S01]  /*4580*/  @P5 ISETP.GE.AND P5, PT, R4, UR31, PT ;  /* 0x0000001f04005c0c */ /* 0x000fe2000bfa6270 */
[----:B------:R-:W-:Y:S01]  /*4590*/  VIADD R4, R186, 0x20000 ;  /* 0x00020000ba047836 */ /* 0x000fe20000000000 */
[----:B------:R-:W-:Y:S05]  /*45a0*/  @P6 ISETP.GE.AND P6, PT, R172, UR31, PT ;  /* 0x0000001fac006c0c */ /* 0x000fea000bfc6270 */
[----:B------:R-:W-:Y:S01]  /*45b0*/  MUFU.EX2 R196, R13 ;  /* 0x0000000d00c47308 */ /* 0x000fe20000000800 */
[----:B------:R-:W-:Y:S01]  /*45c0*/  @P4 VIADD R185, R4, 0xffffffe0 ;  /* 0xffffffe004b94836 */ /* 0x000fe20000000000 */
[----:B------:R-:W-:Y:S08]  /*45d0*/  F2FP.F16.F32.PACK_AB R4, R232, R233 ;  /* 0x000000e9e804723e */ /* 0x000ff000000000ff */
[----:B------:R-:W-:Y:S01]  /*45e0*/  MUFU.EX2 R201, R14 ;  /* 0x0000000e00c97308 */ /* 0x000fe20000000800 */
[----:B------:R-:W-:Y:S02]  /*45f0*/  @P1 FSEL R28, R28, -INF , !P5 ;  /* 0xff8000001c1c1808 */ /* 0x000fe40006800000 */
[----:B------:R-:W-:Y:S01]  /*4600*/  @P0 FSEL R29, R29, -INF , !P6 ;  /* 0xff8000001d1d0808 */ /* 0x000fe20007000000 */
[----:B------:R1:W-:Y:S01]  /*4610*/  STS [R186+0x20400], R4 ;  /* 0x02040004ba007388 */ /* 0x0003e20000000800 */
[----:B------:R-:W-:Y:S01]  /*4620*/  PLOP3.LUT P1, PT, PT, PT, UP1, 0x80, 0x8 ;  /* 0x000000000008781c */ /* 0x000fe20003f2f018 */
[--C-:B------:R-:W-:Y:S01]  /*4630*/  FFMA.FTZ R28, R28, UR9, -R2.reuse ;  /* 0x000000091c1c7c23 */ /* 0x100fe20008010802 */
[----:B------:R-:W-:Y:S01]  /*4640*/  PLOP3.LUT P0, PT, PT, PT, UP1, 0x80, 0x8 ;  /* 0x000000000008781c */ /* 0x000fe20003f0f018 */
[----:B------:R2:W-:Y:S01]  /*4650*/  STS [R187+0x20000], R5 ;  /* 0x02000005bb007388 */ /* 0x0005e20000000800 */
[----:B------:R-:W-:Y:S01]  /*4660*/  FFMA.FTZ R2, R29, UR9, -R2 ;  /* 0x000000091d027c23 */ /* 0x000fe20008010802 */
[----:B------:R-:W3:Y:S10]  /*4670*/  MUFU.EX2 R199, R15 ;  /* 0x0000000f00c77308 */ /* 0x000ef40000000800 */
[----:B------:R3:W-:Y:S01]  /*4680*/  MUFU.EX2 R188, R2 ;  /* 0x0000000200bc7308 */ /* 0x0007e20000000800 */
[----:B------:R-:W-:Y:S09]  /*4690*/  @P1 FSEL R32, R32, -INF , !P5 ;  /* 0xff80000020201808 */ /* 0x000ff20006800000 */
[----:B------:R-:W-:Y:S01]  /*46a0*/  MUFU.EX2 R207, R20 ;  /* 0x0000001400cf7308 */ /* 0x000fe20000000800 */
[----:B------:R-:W-:Y:S02]  /*46b0*/  @P0 FSEL R33, R33, -INF , !P6 ;  /* 0xff80000021210808 */ /* 0x000fe40007000000 */
[----:B------:R-:W-:Y:S01]  /*46c0*/  PLOP3.LUT P1, PT, PT, PT, UP1, 0x80, 0x8 ;  /* 0x000000000008781c */ /* 0x000fe20003f2f018 */
[--C-:B------:R-:W-:Y:S01]  /*46d0*/  FFMA.FTZ R32, R32, UR9, -R168.reuse ;  /* 0x0000000920207c23 */ /* 0x100fe200080108a8 */
[----:B------:R-:W-:Y:S01]  /*46e0*/  PLOP3.LUT P0, PT, PT, PT, UP1, 0x80, 0x8 ;  /* 0x000000000008781c */ /* 0x000fe20003f0f018 */
[----:B------:R-:W-:Y:S04]  /*46f0*/  FFMA.FTZ R168, R33, UR9, -R168 ;  /* 0x0000000921a87c23 */ /* 0x000fe800080108a8 */
[----:B------:R-:W4:Y:S01]  /*4700*/  MUFU.EX2 R224, R21 ;  /* 0x0000001500e07308 */ /* 0x000f220000000800 */
[----:B---3--:R-:W-:Y:S02]  /*4710*/  F2FP.F16.F32.PACK_AB R2, R199, R201 ;  /* 0x000000c9c702723e */ /* 0x008fe400000000ff */
[----:B-1----:R-:W-:Y:S07]  /*4720*/  F2FP.F16.F32.PACK_AB R4, R228, R229 ;  /* 0x000000e5e404723e */ /* 0x002fee00000000ff */
[----:B------:R-:W-:Y:S01]  /*4730*/  MUFU.EX2 R227, R22 ;  /* 0x0000001600e37308 */ /* 0x000fe20000000800 */
[----:B--2---:R-:W-:Y:S01]  /*4740*/  F2FP.F16.F32.PACK_AB R5, R198, R200 ;  /* 0x000000c8c605723e */ /* 0x004fe200000000ff */
[----:B------:R1:W-:Y:S01]  /*4750*/  STS [R187+0x20400], R4 ;  /* 0x02040004bb007388 */ /* 0x0003e20000000800 */
[----:B------:R-:W-:Y:S07]  /*4760*/  @P1 FSEL R34, R34, -INF , !P5 ;  /* 0xff80000022221808 */ /* 0x000fee0006800000 */
[----:B------:R-:W2:Y:S01]  /*4770*/  MUFU.EX2 R226, R23 ;  /* 0x0000001700e27308 */ /* 0x000ea20000000800 */
[----:B------:R-:W-:Y:S01]  /*4780*/  @P0 FSEL R35, R35, -INF , !P6 ;  /* 0xff80000023230808 */ /* 0x000fe20007000000 */
[----:B------:R2:W-:Y:S01]  /*4790*/  STS [R186+0x21000], R5 ;  /* 0x02100005ba007388 */ /* 0x0005e20000000800 */
[----:B------:R-:W-:Y:S01]  /*47a0*/  PLOP3.LUT P1, PT, PT, PT, UP1, 0x80, 0x8 ;  /* 0x000000000008781c */ /* 0x000fe20003f2f018 */
[--C-:B------:R-:W-:Y:S01]  /*47b0*/  FFMA.FTZ R34, R34, UR9, -R3.reuse ;  /* 0x0000000922227c23 */ /* 0x100fe20008010803 */
[----:B------:R-:W-:Y:S01]  /*47c0*/  PLOP3.LUT P0, PT, PT, PT, UP1, 0x80, 0x8 ;  /* 0x000000000008781c */ /* 0x000fe20003f0f018 */
[----:B------:R-:W-:Y:S04]  /*47d0*/  FFMA.FTZ R3, R35, UR9, -R3 ;  /* 0x0000000923037c23 */ /* 0x000fe80008010803 */
[----:B------:R-:W-:Y:S01]  /*47e0*/  MUFU.EX2 R205, R32 ;  /* 0x0000002000cd7308 */ /* 0x000fe20000000800 */
[----:B----4-:R-:W-:Y:S09]  /*47f0*/  F2FP.F16.F32.PACK_AB R6, R224, R207 ;  /* 0x000000cfe006723e */ /* 0x010ff200000000ff */
[----:B------:R3:W-:Y:S10]  /*4800*/  MUFU.EX2 R206, R3 ;  /* 0x0000000300ce7308 */ /* 0x0007f40000000800 */
[----:B------:R-:W-:Y:S01]  /*4810*/  MUFU.EX2 R204, R168 ;  /* 0x000000a800cc7308 */ /* 0x000fe20000000800 */
[----:B------:R-:W-:Y:S02]  /*4820*/  @P1 FSEL R30, R30, -INF , !P5 ;  /* 0xff8000001e1e1808 */ /* 0x000fe40006800000 */
[----:B------:R-:W-:Y:S07]  /*4830*/  @P0 FSEL R31, R31, -INF , !P6 ;  /* 0xff8000001f1f0808 */ /* 0x000fee0007000000 */
[----:B------:R-:W-:Y:S01]  /*4840*/  MUFU.EX2 R209, R34 ;  /* 0x0000002200d17308 */ /* 0x000fe20000000800 */
[--C-:B------:R-:W-:Y:S01]  /*4850*/  FFMA.FTZ R30, R30, UR9, -R0.reuse ;  /* 0x000000091e1e7c23 */ /* 0x100fe20008010800 */
[----:B-1----:R-:W-:Y:S01]  /*4860*/  F2FP.F16.F32.PACK_AB R4, R202, R203 ;  /* 0x000000cbca04723e */ /* 0x002fe200000000ff */
[----:B------:R-:W-:Y:S01]  /*4870*/  FFMA.FTZ R0, R31, UR9, -R0 ;  /* 0x000000091f007c23 */ /* 0x000fe20008010800 */
[----:B---3--:R-:W-:Y:S06]  /*4880*/  F2FP.F16.F32.PACK_AB R3, R196, R197 ;  /* 0x000000c5c403723e */ /* 0x008fec00000000ff */
[----:B------:R-:W-:Y:S01]  /*4890*/  MUFU.EX2 R193, R24 ;  /* 0x0000001800c17308 */ /* 0x000fe20000000800 */
[----:B--2---:R-:W-:Y:S01]  /*48a0*/  F2FP.F16.F32.PACK_AB R5, R226, R227 ;  /* 0x000000e3e205723e */ /* 0x004fe200000000ff */
[----:B------:R1:W-:Y:S08]  /*48b0*/  STS [R186+0x21400], R4 ;  /* 0x02140004ba007388 */ /* 0x0003f00000000800 */
[----:B------:R2:W-:Y:S01]  /*48c0*/  MUFU.EX2 R189, R0 ;  /* 0x0000000000bd7308 */ /* 0x0005e20000000800 */
[----:B------:R3:W-:Y:S09]  /*48d0*/  STS [R187+0x21000], R3 ;  /* 0x02100003bb007388 */ /* 0x0007f20000000800 */
[----:B------:R-:W1:Y:S01]  /*48e0*/  MUFU.EX2 R192, R25 ;  /* 0x0000001900c07308 */ /* 0x000e620000000800 */
[----:B------:R4:W-:Y:S09]  /*48f0*/  STS [R187+0x21400], R2 ;  /* 0x02140002bb007388 */ /* 0x0009f20000000800 */
[----:B------:R-:W-:Y:S01]  /*4900*/  MUFU.EX2 R195, R26 ;  /* 0x0000001a00c37308 */ /* 0x000fe20000000800 */
[----:B------:R-:W-:Y:S09]  /*4910*/  STS [R185], R6 ;  /* 0x00000006b9007388 */ /* 0x000ff20000000800 */
[----:B------:R-:W-:Y:S01]  /*4920*/  MUFU.EX2 R194, R27 ;  /* 0x0000001b00c27308 */ /* 0x000fe20000000800 */
[----:B--2---:R-:W-:Y:S01]  /*4930*/  IMAD.IADD R0, R250, 0x1, R185 ;  /* 0x00000001fa007824 */ /* 0x004fe200078e02b9 */
[----:B------:R-:W-:Y:S08]  /*4940*/  STS [R185+0x400], R5 ;  /* 0x00040005b9007388 */ /* 0x000ff00000000800 */
[----:B------:R-:W2:Y:S10]  /*4950*/  MUFU.EX2 R191, R28 ;  /* 0x0000001c00bf7308 */ /* 0x000eb40000000800 */
[----:B------:R-:W2:Y:S01]  /*4960*/  MUFU.EX2 R190, R30 ;  /* 0x0000001e00be7308 */ /* 0x000ea20000000800 */
[----:B-1----:R-:W-:Y:S02]  /*4970*/  F2FP.F16.F32.PACK_AB R4, R192, R193 ;  /* 0x000000c1c004723e */ /* 0x002fe400000000ff */
[----:B---3--:R-:W-:Y:S02]  /*4980*/  F2FP.F16.F32.PACK_AB R3, R204, R205 ;  /* 0x000000cdcc03723e */ /* 0x008fe400000000ff */
[----:B----4-:R-:W-:Y:S03]  /*4990*/  F2FP.F16.F32.PACK_AB R2, R206, R209 ;  /* 0x000000d1ce02723e */ /* 0x010fe600000000ff */
[----:B------:R2:W-:Y:S04]  /*49a0*/  STS [R0], R3 ;  /* 0x0000000300007388 */ /* 0x0005e80000000800 */
[----:B------:R1:W-:Y:S04]  /*49b0*/  STS [R0+0x400], R2 ;  /* 0x0004000200007388 */ /* 0x0003e80000000800 */
[----:B------:R3:W-:Y:S01]  /*49c0*/  STS [R185+0x1000], R4 ;  /* 0x00100004b9007388 */ /* 0x0007e20000000800 */
[----:B--2---:R-:W-:Y:S02]  /*49d0*/  F2FP.F16.F32.PACK_AB R3, R188, R191 ;  /* 0x000000bfbc03723e */ /* 0x004fe400000000ff */
[----:B-1----:R-:W-:Y:S02]  /*49e0*/  F2FP.F16.F32.PACK_AB R2, R189, R190 ;  /* 0x000000bebd02723e */ /* 0x002fe400000000ff */
[----:B---3--:R-:W-:Y:S05]  /*49f0*/  F2FP.F16.F32.PACK_AB R4, R194, R195 ;  /* 0x000000c3c204723e */ /* 0x008fea00000000ff */
[----:B------:R-:W-:Y:S04]  /*4a00*/  STS [R185+0x1400], R4 ;  /* 0x00140004b9007388 */ /* 0x000fe80000000800 */
[----:B------:R-:W-:Y:S04]  /*4a10*/  STS [R0+0x1000], R3 ;  /* 0x0010000300007388 */ /* 0x000fe80000000800 */
[----:B------:R1:W-:Y:S04]  /*4a20*/  STS [R0+0x1400], R2 ;  /* 0x0014000200007388 */ /* 0x0003e80000000800 */
[----:B------:R-:W-:Y:S08]  /*4a30*/  LDSM.16.M88.4 R32, [R208+0x8000] ;  /* 0x00800000d020783b */ /* 0x000ff00000000200 */
[----:B------:R-:W2:Y:S08]  /*4a40*/  LDSM.16.M88.4 R16, [R212+0x14000] ;  /* 0x01400000d410783b */ /* 0x000eb00000000200 */
[----:B------:R-:W3:Y:S01]  /*4a50*/  LDSM.16.M88.4 R28, [R208+0x9000] ;  /* 0x00900000d01c783b */ /* 0x000ee20000000200 */
[----:B-1----:R-:W-:Y:S07]  /*4a60*/  IMAD.IADD R0, R208, 0x1, R218 ;  /* 0x00000001d0007824 */ /* 0x002fee00078e02da */
[----:B------:R-:W1:Y:S01]  /*4a70*/  LDSM.16.M88.4 R164, [R212+0x14800] ;  /* 0x01480000d4a4783b */ /* 0x000e620000000200 */
[----:B------:R-:W-:Y:S07]  /*4a80*/  IMAD.IADD R2, R216, 0x1, R0 ;  /* 0x00000001d8027824 */ /* 0x000fee00078e0200 */
[----:B------:R-:W-:Y:S08]  /*4a90*/  LDSM.16.M88.4 R168, [R210+0x8000] ;  /* 0x00800000d2a8783b */ /* 0x000ff00000000200 */
[----:B------:R-:W4:Y:S01]  /*4aa0*/  LDSM.16.M88.4 R172, [R214+0x14000] ;  /* 0x01400000d6ac783b */ /* 0x000f220000000200 */
[-C--:B--2---:R-:W-:Y:S07]  /*4ab0*/  HMMA.16816.F32 R4, R32, R16.reuse, RZ ;  /* 0x000000102004723c */ /* 0x084fee00000018ff */
[----:B------:R-:W2:Y:S01]  /*4ac0*/  LDSM.16.M88.4 R176, [R210+0x9000] ;  /* 0x00900000d2b0783b */ /* 0x000ea20000000200 */
[C---:B---3--:R-:W-:Y:S07]  /*4ad0*/  HMMA.16816.F32 R8, R28.reuse, R16, RZ ;  /* 0x000000101c08723c */ /* 0x048fee00000018ff */
[----:B------:R-:W3:Y:S01]  /*4ae0*/  LDSM.16.M88.4 R180, [R214+0x14800] ;  /* 0x01480000d6b4783b */ /* 0x000ee20000000200 */
[-C--:B------:R-:W-:Y:S08]  /*4af0*/  HMMA.16816.F32 R12, R28, R18.reuse, RZ ;  /* 0x000000121c0c723c */ /* 0x080ff000000018ff */
[C---:B------:R-:W-:Y:S08]  /*4b00*/  HMMA.16816.F32 R16, R32.reuse, R18, RZ ;  /* 0x000000122010723c */ /* 0x040ff000000018ff */
[-C--:B-1----:R-:W-:Y:S08]  /*4b10*/  HMMA.16816.F32 R20, R32, R164.reuse, RZ ;  /* 0x000000a42014723c */ /* 0x082ff000000018ff */
[C---:B------:R-:W-:Y:S08]  /*4b20*/  HMMA.16816.F32 R24, R28.reuse, R164, RZ ;  /* 0x000000a41c18723c */ /* 0x040ff000000018ff */
[-C--:B------:R-:W-:Y:S08]  /*4b30*/  HMMA.16816.F32 R28, R28, R166.reuse, RZ ;  /* 0x000000a61c1c723c */ /* 0x080ff000000018ff */
[----:B------:R-:W-:Y:S01]  /*4b40*/  HMMA.16816.F32 R32, R32, R166, RZ ;  /* 0x000000a62020723c */ /* 0x000fe200000018ff */
[----:B------:R-:W-:Y:S07]  /*4b50*/  LDSM.16.M88.4 R164, [R0+0x8000] ;  /* 0x0080000000a4783b */ /* 0x000fee0000000200 */
[-C--:B----4-:R-:W-:Y:S08]  /*4b60*/  HMMA.16816.F32 R4, R168, R172.reuse, R4 ;  /* 0x000000aca804723c */ /* 0x090ff00000001804 */
[C---:B--2---:R-:W-:Y:S08]  /*4b70*/  HMMA.16816.F32 R8, R176.reuse, R172, R8 ;  /* 0x000000acb008723c */ /* 0x044ff00000001808 */
[-C--:B------:R-:W-:Y:S08]  /*4b80*/  HMMA.16816.F32 R12, R176, R174.reuse, R12 ;  /* 0x000000aeb00c723c */ /* 0x080ff0000000180c */
[C---:B------:R-:W-:Y:S01]  /*4b90*/  HMMA.16816.F32 R16, R168.reuse, R174, R16 ;  /* 0x000000aea810723c */ /* 0x040fe20000001810 */
[----:B------:R-:W1:Y:S07]  /*4ba0*/  LDSM.16.M88.4 R172, [R213+0x14000] ;  /* 0x01400000d5ac783b */ /* 0x000e6e0000000200 */
[-C--:B---3--:R-:W-:Y:S08]  /*4bb0*/  HMMA.16816.F32 R20, R168, R180.reuse, R20 ;  /* 0x000000b4a814723c */ /* 0x088ff00000001814 */
[C---:B------:R-:W-:Y:S08]  /*4bc0*/  HMMA.16816.F32 R24, R176.reuse, R180, R24 ;  /* 0x000000b4b018723c */ /* 0x040ff00000001818 */
[-C--:B------:R-:W-:Y:S01]  /*4bd0*/  HMMA.16816.F32 R28, R176, R182.reuse, R28 ;  /* 0x000000b6b01c723c */ /* 0x080fe2000000181c */
[----:B------:R-:W-:Y:S07]  /*4be0*/  LDSM.16.M88.4 R176, [R213+0x14800] ;  /* 0x01480000d5b0783b */ /* 0x000fee0000000200 */
[----:B------:R-:W-:Y:S01]  /*4bf0*/  HMMA.16816.F32 R32, R168, R182, R32 ;  /* 0x000000b6a820723c */ /* 0x000fe20000001820 */
[----:B------:R-:W2:Y:S07]  /*4c00*/  LDSM.16.M88.4 R168, [R0+0x9000] ;  /* 0x0090000000a8783b */ /* 0x000eae0000000200 */
[-C--:B-1----:R-:W-:Y:S08]  /*4c10*/  HMMA.16816.F32 R4, R164, R172.reuse, R4 ;  /* 0x000000aca404723c */ /* 0x082ff00000001804 */
[C---:B--2---:R-:W-:Y:S08]  /*4c20*/  HMMA.16816.F32 R8, R168.reuse, R172, R8 ;  /* 0x000000aca808723c */ /* 0x044ff00000001808 */
[-C--:B------:R-:W-:Y:S08]  /*4c30*/  HMMA.16816.F32 R12, R168, R174.reuse, R12 ;  /* 0x000000aea80c723c */ /* 0x080ff0000000180c */
[C---:B------:R-:W-:Y:S01]  /*4c40*/  HMMA.16816.F32 R16, R164.reuse, R174, R16 ;  /* 0x000000aea410723c */ /* 0x040fe20000001810 */
[----:B------:R-:W-:Y:S07]  /*4c50*/  LDSM.16.M88.4 R172, [R215+0x14000] ;  /* 0x01400000d7ac783b */ /* 0x000fee0000000200 */
[-C--:B------:R-:W-:Y:S08]  /*4c60*/  HMMA.16816.F32 R20, R164, R176.reuse, R20 ;  /* 0x000000b0a414723c */ /* 0x080ff00000001814 */
[C---:B------:R-:W-:Y:S08]  /*4c70*/  HMMA.16816.F32 R24, R168.reuse, R176, R24 ;  /* 0x000000b0a818723c */ /* 0x040ff00000001818 */
[-C--:B------:R-:W-:Y:S01]  /*4c80*/  HMMA.16816.F32 R28, R168, R178.reuse, R28 ;  /* 0x000000b2a81c723c */ /* 0x080fe2000000181c */
[----:B------:R-:W1:Y:S07]  /*4c90*/  LDSM.16.M88.4 R168, [R2+0x8000] ;  /* 0x0080000002a8783b */ /* 0x000e6e0000000200 */
[----:B------:R-:W-:Y:S01]  /*4ca0*/  HMMA.16816.F32 R32, R164, R178, R32 ;  /* 0x000000b2a420723c */ /* 0x000fe20000001820 */
[----:B------:R-:W2:Y:S08]  /*4cb0*/  LDSM.16.M88.4 R164, [R2+0x9000] ;  /* 0x0090000002a4783b */ /* 0x000eb00000000200 */
[----:B------:R-:W3:Y:S01]  /*4cc0*/  LDSM.16.M88.4 R176, [R215+0x14800] ;  /* 0x01480000d7b0783b */ /* 0x000ee20000000200 */
[-C--:B-1----:R-:W-:Y:S08]  /*4cd0*/  HMMA.16816.F32 R4, R168, R172.reuse, R4 ;  /* 0x000000aca804723c */ /* 0x082ff00000001804 */
[C---:B--2---:R-:W-:Y:S08]  /*4ce0*/  HMMA.16816.F32 R8, R164.reuse, R172, R8 ;  /* 0x000000aca408723c */ /* 0x044ff00000001808 */
[-C--:B------:R-:W-:Y:S08]  /*4cf0*/  HMMA.16816.F32 R12, R164, R174.reuse, R12 ;  /* 0x000000aea40c723c */ /* 0x080ff0000000180c */
[C---:B------:R-:W-:Y:S01]  /*4d00*/  HMMA.16816.F32 R16, R168.reuse, R174, R16 ;  /* 0x000000aea810723c */ /* 0x040fe20000001810 */
[----:B------:R-:W-:Y:S07]  /*4d10*/  LDSM.16.M88.4 R172, [R212+0x18000] ;  /* 0x01800000d4ac783b */ /* 0x000fee0000000200 */
[-C--:B---3--:R-:W-:Y:S08]  /*4d20*/  HMMA.16816.F32 R20, R168, R176.reuse, R20 ;  /* 0x000000b0a814723c */ /* 0x088ff00000001814 */
        /* <DEDUP_REMOVED lines=24> */
[C---:B------:R-:W-:Y:S01]  /*4eb0*/  HMMA.16816.F32 R24, R164.reuse, R176, R24 ;  /* 0x000000b0a418723c */ /* 0x040fe20000001818 */
[----:B------:R-:W-:Y:S02]  /*4ec0*/  IMAD.U32 R176, RZ, RZ, UR16 ;  /* 0x00000010ffb07e24 */ /* 0x000fe4000f8e00ff */
[----:B------:R-:W-:Y:S03]  /*4ed0*/  IMAD.U32 R177, RZ, RZ, UR17 ;  /* 0x00000011ffb17e24 */ /* 0x000fe6000f8e00ff */
[C---:B------:R-:W-:Y:S02]  /*4ee0*/  LEA R180, P0, R239.reuse, R176, 0x2 ;  /* 0x000000b0efb47211 */ /* 0x040fe400078010ff */
[-C--:B------:R-:W-:Y:S01]  /*4ef0*/  HMMA.16816.F32 R28, R164, R178.reuse, R28 ;  /* 0x000000b2a41c723c */ /* 0x080fe2000000181c */
[----:B------:R-:W1:Y:S02]  /*4f00*/  LDSM.16.M88.4 R164, [R0+0xa000] ;  /* 0x00a0000000a4783b */ /* 0x000e640000000200 */
[----:B------:R-:W-:Y:S05]  /*4f10*/  LEA.HI.X R181, R239, R177, RZ, 0x2, P0 ;  /* 0x000000b1efb57211 */ /* 0x000fea00000f14ff */
[----:B------:R-:W-:Y:S01]  /*4f20*/  HMMA.16816.F32 R32, R168, R178, R32 ;  /* 0x000000b2a820723c */ /* 0x000fe20000001820 */
[----:B------:R-:W2:Y:S04]  /*4f30*/  LDG.E R178, desc[UR32][R180.64] ;  /* 0x00000020b4b27981 */ /* 0x000ea8000c1e1900 */
[----:B------:R-:W3:Y:S04]  /*4f40*/  LDG.E R177, desc[UR32][R180.64+0x20] ;  /* 0x00002020b4b17981 */ /* 0x000ee8000c1e1900 */
[----:B------:R4:W5:Y:S04]  /*4f50*/  LDG.E R176, desc[UR32][R180.64+0x80] ;  /* 0x00008020b4b07981 */ /* 0x000968000c1e1900 */
[----:B------:R4:W5:Y:S04]  /*4f60*/  LDG.E R3, desc[UR32][R180.64+0xa0] ;  /* 0x0000a020b4037981 */ /* 0x000968000c1e1900 */
[----:B------:R4:W4:Y:S01]  /*4f70*/  LDSM.16.M88.4 R168, [R0+0xb000] ;  /* 0x00b0000000a8783b */ /* 0x0009220000000200 */
[-C--:B-1----:R-:W-:Y:S05]  /*4f80*/  HMMA.16816.F32 R4, R164, R172.reuse, R4 ;  /* 0x000000aca404723c */ /* 0x082fea0000001804 */
[----:B----4-:R-:W-:Y:S03]  /*4f90*/  SHF.R.U32.HI R0, RZ, 0x4, R222 ;  /* 0x00000004ff007819 */ /* 0x010fe600000116de */
[C---:B------:R-:W-:Y:S08]  /*4fa0*/  HMMA.16816.F32 R8, R168.reuse, R172, R8 ;  /* 0x000000aca808723c */ /* 0x040ff00000001808 */
[-C--:B------:R-:W-:Y:S08]  /*4fb0*/  HMMA.16816.F32 R12, R168, R174.reuse, R12 ;  /* 0x000000aea80c723c */ /* 0x080ff0000000180c */
[C---:B------:R-:W-:Y:S01]  /*4fc0*/  HMMA.16816.F32 R16, R164.reuse, R174, R16 ;  /* 0x000000aea410723c */ /* 0x040fe20000001810 */
[----:B------:R-:W1:Y:S07]  /*4fd0*/  LDSM.16.M88.4 R172, [R213+0x18800] ;  /* 0x01880000d5ac783b */ /* 0x000e6e0000000200 */
[-C--:B-1----:R-:W-:Y:S08]  /*4fe0*/  HMMA.16816.F32 R20, R164, R172.reuse, R20 ;  /* 0x000000aca414723c */ /* 0x082ff00000001814 */
[C---:B------:R-:W-:Y:S08]  /*4ff0*/  HMMA.16816.F32 R24, R168.reuse, R172, R24 ;  /* 0x000000aca818723c */ /* 0x040ff00000001818 */
[-C--:B------:R-:W-:Y:S01]  /*5000*/  HMMA.16816.F32 R28, R168, R174.reuse, R28 ;  /* 0x000000aea81c723c */ /* 0x080fe2000000181c */
[----:B------:R-:W-:Y:S07]  /*5010*/  LDSM.16.M88.4 R168, [R215+0x18000] ;  /* 0x01800000d7a8783b */ /* 0x000fee0000000200 */
[----:B------:R-:W-:Y:S01]  /*5020*/  HMMA.16816.F32 R32, R164, R174, R32 ;  /* 0x000000aea420723c */ /* 0x000fe20000001820 */
[----:B------:R-:W1:Y:S08]  /*5030*/  LDSM.16.M88.4 R164, [R2+0xa000] ;  /* 0x00a0000002a4783b */ /* 0x000e700000000200 */
[----:B------:R-:W4:Y:S01]  /*5040*/  LDSM.16.M88.4 R172, [R2+0xb000] ;  /* 0x00b0000002ac783b */ /* 0x000f220000000200 */
[-C--:B-1----:R-:W-:Y:S08]  /*5050*/  HMMA.16816.F32 R4, R164, R168.reuse, R4 ;  /* 0x000000a8a404723c */ /* 0x082ff00000001804 */
[C---:B----4-:R-:W-:Y:S08]  /*5060*/  HMMA.16816.F32 R8, R172.reuse, R168, R8 ;  /* 0x000000a8ac08723c */ /* 0x050ff00000001808 */
[-C--:B------:R-:W-:Y:S08]  /*5070*/  HMMA.16816.F32 R12, R172, R170.reuse, R12 ;  /* 0x000000aaac0c723c */ /* 0x080ff0000000180c */
[C---:B------:R-:W-:Y:S01]  /*5080*/  HMMA.16816.F32 R16, R164.reuse, R170, R16 ;  /* 0x000000aaa410723c */ /* 0x040fe20000001810 */
[----:B------:R-:W1:Y:S07]  /*5090*/  LDSM.16.M88.4 R168, [R215+0x18800] ;  /* 0x01880000d7a8783b */ /* 0x000e6e0000000200 */
[-C--:B-1----:R-:W-:Y:S08]  /*50a0*/  HMMA.16816.F32 R20, R164, R168.reuse, R20 ;  /* 0x000000a8a414723c */ /* 0x082ff00000001814 */
[C---:B------:R-:W-:Y:S08]  /*50b0*/  HMMA.16816.F32 R24, R172.reuse, R168, R24 ;  /* 0x000000a8ac18723c */ /* 0x040ff00000001818 */
[-C--:B------:R-:W-:Y:S08]  /*50c0*/  HMMA.16816.F32 R28, R172, R170.reuse, R28 ;  /* 0x000000aaac1c723c */ /* 0x080ff0000000181c */
[----:B------:R-:W-:Y:S04]  /*50d0*/  HMMA.16816.F32 R32, R164, R170, R32 ;  /* 0x000000aaa420723c */ /* 0x000fe80000001820 */
[C---:B--2---:R-:W-:Y:S01]  /*50e0*/  FADD.FTZ R165, -R178.reuse, R16 ;  /* 0x00000010b2a57221 */ /* 0x044fe20000010100 */
[C---:B------:R-:W-:Y:S01]  /*50f0*/  FADD.FTZ R5, -R178.reuse, R5 ;  /* 0x00000005b2057221 */ /* 0x040fe20000010100 */
[C---:B------:R-:W-:Y:S01]  /*5100*/  FADD.FTZ R4, -R178.reuse, R4 ;  /* 0x00000004b2047221 */ /* 0x040fe20000010100 */
[----:B------:R-:W-:Y:S01]  /*5110*/  FADD.FTZ R17, -R178, R17 ;  /* 0x00000011b2117221 */ /* 0x000fe20000010100 */
[----:B------:R-:W-:Y:S01]  /*5120*/  FMUL.FTZ R165, R184, R165 ;  /* 0x000000a5b8a57220 */ /* 0x000fe20000410000 */
[----:B------:R-:W-:Y:S01]  /*5130*/  FMUL.FTZ R16, R230, R5 ;  /* 0x00000005e6107220 */ /* 0x000fe20000410000 */
[----:B------:R-:W-:Y:S02]  /*5140*/  IMAD.SHL.U32 R184, R222, 0x40, RZ ;  /* 0x00000040deb87824 */ /* 0x000fe400078e00ff */
[C---:B------:R-:W-:Y:S01]  /*5150*/  FADD.FTZ R5, -R178.reuse, R20 ;  /* 0x00000014b2057221 */ /* 0x040fe20000010100 */
[----:B------:R-:W-:Y:S01]  /*5160*/  FMUL.FTZ R164, R231, R4 ;  /* 0x00000004e7a47220 */ /* 0x000fe20000410000 */
[----:B------:R-:W-:Y:S05]  /*5170*/  FMUL.FTZ R20, R223, R17 ;  /* 0x00000011df147220 */ /* 0x000fea0000410000 */
[----:B------:R-:W-:Y:S01]  /*5180*/  FADD.FTZ R4, -R178, R32 ;  /* 0x00000020b2047221 */ /* 0x000fe20000010100 */
[C---:B---3--:R-:W-:Y:S01]  /*5190*/  FADD.FTZ R18, -R177.reuse, R18 ;  /* 0x00000012b1127221 */ /* 0x048fe20000010100 */
[----:B------:R-:W-:Y:S01]  /*51a0*/  LOP3.LUT R223, R0, 0x8, RZ, 0xc0, !PT ;  /* 0x0000000800df7812 */ /* 0x000fe200078ec0ff */
[C---:B------:R-:W-:Y:S01]  /*51b0*/  FADD.FTZ R21, -R178.reuse, R21 ;  /* 0x00000015b2157221 */ /* 0x040fe20000010100 */
[----:B------:R-:W-:Y:S01]  /*51c0*/  FADD.FTZ R32, -R178, R33 ;  /* 0x00000021b2207221 */ /* 0x000fe20000010100 */
[----:B------:R-:W-:Y:S01]  /*51d0*/  FADD.FTZ R19, -R177, R19 ;  /* 0x00000013b1137221 */ /* 0x000fe20000010100 */
[----:B------:R-:W-:Y:S01]  /*51e0*/  LOP3.LUT R0, R184, 0x1c0, RZ, 0xc0, !PT ;  /* 0x000001c0b8007812 */ /* 0x000fe200078ec0ff */
[----:B------:R-:W-:Y:S01]  /*51f0*/  FMUL.FTZ R166, R229, R18 ;  /* 0x00000012e5a67220 */ /* 0x000fe20000410000 */
[----:B------:R-:W-:Y:S01]  /*5200*/  F2FP.F16.F32.PACK_AB R20, R20, R165 ;  /* 0x000000a51414723e */ /* 0x000fe200000000ff */
[----:B------:R-:W-:Y:S01]  /*5210*/  FMUL.FTZ R5, R207, R5 ;  /* 0x00000005cf057220 */ /* 0x000fe20000410000 */
[----:B------:R-:W-:Y:S01]  /*5220*/  FMUL.FTZ R21, R224, R21 ;  /* 0x00000015e0157220 */ /* 0x000fe20000410000 */
[----:B------:R-:W-:Y:S01]  /*5230*/  FMUL.FTZ R4, R205, R4 ;  /* 0x00000004cd047220 */ /* 0x000fe20000410000 */
[----:B------:R-:W-:Y:S01]  /*5240*/  FMUL.FTZ R32, R204, R32 ;  /* 0x00000020cc207220 */ /* 0x000fe20000410000 */
[----:B------:R-:W-:Y:S01]  /*5250*/  FMUL.FTZ R165, R228, R19 ;  /* 0x00000013e4a57220 */ /* 0x000fe20000410000 */
[C---:B------:R-:W-:Y:S01]  /*5260*/  FADD.FTZ R18, -R177.reuse, R22 ;  /* 0x00000016b1127221 */ /* 0x040fe20000010100 */
[----:B------:R-:W-:Y:S01]  /*5270*/  LOP3.LUT R0, R0, 0x38, R221, 0xf8, !PT ;  /* 0x0000003800007812 */ /* 0x000fe200078ef8dd */
[----:B------:R-:W-:Y:S01]  /*5280*/  FADD.FTZ R6, -R177, R6 ;  /* 0x00000006b1067221 */ /* 0x000fe20000010100 */
[----:B------:R-:W-:Y:S01]  /*5290*/  LOP3.LUT R2, R223, 0x10, R222, 0xf8, !PT ;  /* 0x00000010df027812 */ /* 0x000fe200078ef8de */
[C---:B------:R-:W-:Y:S01]  /*52a0*/  FADD.FTZ R7, -R177.reuse, R7 ;  /* 0x00000007b1077221 */ /* 0x040fe20000010100 */
[C---:B------:R-:W-:Y:S01]  /*52b0*/  FADD.FTZ R17, -R177.reuse, R23 ;  /* 0x00000017b1117221 */ /* 0x040fe20000010100 */
[C---:B------:R-:W-:Y:S01]  /*52c0*/  FADD.FTZ R22, -R177.reuse, R34 ;  /* 0x00000022b1167221 */ /* 0x040fe20000010100 */
[----:B------:R-:W-:Y:S01]  /*52d0*/  F2FP.F16.F32.PACK_AB R16, R16, R164 ;  /* 0x000000a41010723e */ /* 0x000fe200000000ff */
[----:B------:R-:W-:Y:S01]  /*52e0*/  FADD.FTZ R19, -R177, R35 ;  /* 0x00000023b1137221 */ /* 0x000fe20000010100 */
[----:B------:R-:W-:Y:S01]  /*52f0*/  LOP3.LUT R0, R2, R0, RZ, 0x3c, !PT ;  /* 0x0000000002007212 */ /* 0x000fe200078e3cff */
[----:B------:R-:W-:Y:S01]  /*5300*/  FMUL.FTZ R164, R233, R6 ;  /* 0x00000006e9a47220 */ /* 0x000fe20000410000 */
[----:B------:R-:W-:Y:S01]  /*5310*/  F2FP.F16.F32.PACK_AB R21, R21, R5 ;  /* 0x000000051515723e */ /* 0x000fe200000000ff */
[----:B------:R-:W-:Y:S01]  /*5320*/  FMUL.FTZ R33, R232, R7 ;  /* 0x00000007e8217220 */ /* 0x000fe20000410000 */
[----:B------:R-:W-:Y:S01]  /*5330*/  F2FP.F16.F32.PACK_AB R32, R32, R4 ;  /* 0x000000042020723e */ /* 0x000fe200000000ff */
[----:B------:R-:W-:Y:S01]  /*5340*/  FMUL.FTZ R18, R227, R18 ;  /* 0x00000012e3127220 */ /* 0x000fe20000410000 */
[----:B------:R-:W-:Y:S01]  /*5350*/  FMUL.FTZ R17, R226, R17 ;  /* 0x00000011e2117220 */ /* 0x000fe20000410000 */
[----:B------:R-:W-:Y:S01]  /*5360*/  FMUL.FTZ R22, R209, R22 ;  /* 0x00000016d1167220 */ /* 0x000fe20000410000 */
[----:B------:R-:W-:Y:S01]  /*5370*/  FMUL.FTZ R19, R206, R19 ;  /* 0x00000013ce137220 */ /* 0x000fe20000410000 */
[----:B------:R-:W-:Y:S06]  /*5380*/  BRA.U !UP2, `(.L_x_361) ;  /* 0x000000010a647547 */ /* 0x000fec000b800000 */
[----:B------:R-:W1:Y:S01]  /*5390*/  LDC R5, c[0x0][0x3b0] ;  /* 0x0000ec00ff057b82 */ /* 0x000e620000000800 */
[----:B------:R-:W-:Y:S01]  /*53a0*/  IADD3 R4, P0, PT, RZ, -UR27, RZ ;  /* 0x8000001bff047c10 */ /* 0x000fe2000ff1e0ff */
[----:B------:R-:W-:Y:S04]  /*53b0*/  ULOP3.LUT UR11, UR49, 0x1, URZ, 0xc0, !UPT ;  /* 0x00000001310b7892 */ /* 0x000fe8000f8ec0ff */
[----:B------:R-:W-:Y:S02]  /*53c0*/  UISETP.NE.U32.AND UP0, UPT, UR11, 0x1, UPT ;  /* 0x000000010b00788c */ /* 0x000fe4000bf05070 */
[----:B------:R-:W2:Y:S02]  /*53d0*/  LDC R6, c[0x0][0x3b4] ;  /* 0x0000ed00ff067b82 */ /* 0x000ea40000000800 */
[----:B------:R-:W-:Y:S06]  /*53e0*/  USEL UR11, UR5, 0x4000, !UP0 ;  /* 0x00004000050b7887 */ /* 0x000fec000c000000 */
[----:B------:R-:W-:Y:S02]  /*53f0*/  VIADD R234, R234, UR11 ;  /* 0x0000000beaea7c36 */ /* 0x000fe40008000000 */
[----:B------:R-:W-:Y:S02]  /*5400*/  VIADD R217, R217, UR11 ;  /* 0x0000000bd9d97c36 */ /* 0x000fe40008000000 */
[C---:B-1----:R-:W-:Y:S04]  /*5410*/  IMAD.SHL.U32 R2, R5.reuse, 0x40, RZ ;  /* 0x0000004005027824 */ /* 0x042fe800078e00ff */
[----:B------:R-:W-:Y:S05]  /*5420*/  IMAD.X R2, RZ, RZ, ~R2, P0 ;  /* 0x000000ffff027224 */ /* 0x000fea00000e0e02 */
[----:B------:R-:W-:Y:S04]  /*5430*/  SHF.R.S64 R4, R4, 0x1f, R2 ;  /* 0x0000001f04047819 */ /* 0x000fe80000001002 */
[----:B------:R-:W-:Y:S04]  /*5440*/  IADD3 R241, P0, PT, R4, R241, RZ ;  /* 0x000000f104f17210 */ /* 0x000fe80007f1e0ff */
[----:B------:R-:W-:Y:S02]  /*5450*/  LEA.HI.X.SX32 R240, R2, R240, 0x1, P0 ;  /* 0x000000f002f07211 */ /* 0x000fe400000f0eff */
[C---:B------:R-:W-:Y:S03]  /*5460*/  LEA R4, P0, R5.reuse, R241, 0x6 ;  /* 0x000000f105047211 */ /* 0x040fe600078030ff */
[----:B------:R-:W-:Y:S01]  /*5470*/  IMAD.MOV.U32 R7, RZ, RZ, R240 ;  /* 0x000000ffff077224 */ /* 0x000fe200078e00f0 */
[----:B--2---:R-:W-:Y:S01]  /*5480*/  LEA.HI.X R5, R5, R240, R6, 0x6, P0 ;  /* 0x000000f005057211 */ /* 0x004fe200000f3406 */
[----:B------:R-:W-:Y:S05]  /*5490*/  IMAD.MOV.U32 R6, RZ, RZ, R241 ;  /* 0x000000ffff067224 */ /* 0x000fea00078e00f1 */
[----:B------:R-:W-:Y:S01]  /*54a0*/  @!PT LDS RZ, [RZ] ;  /* 0x00000000fffff984 */ /* 0x000fe20000000800 */
[----:B------:R-:W-:Y:S01]  /*54b0*/  @!PT LDS RZ, [RZ] ;  /* 0x00000000fffff984 */ /* 0x000fe20000000800 */
[----:B------:R-:W-:Y:S01]  /*54c0*/  @!PT LDS RZ, [RZ] ;  /* 0x00000000fffff984 */ /* 0x000fe20000000800 */
[----:B------:R1:W-:Y:S04]  /*54d0*/  LDGSTS.E.BYPASS.LTC128B.128 [R234], desc[UR32][R6.64] ;  /* 0x0000000006ea7fae */ /* 0x0003e8000b981a20 */
[----:B------:R1:W-:Y:S04]  /*54e0*/  LDGSTS.E.BYPASS.LTC128B.128 [R234+0x2000], desc[UR32][R6.64+0x80] ;  /* 0x0200008006ea7fae */ /* 0x0003e8000b981a20 */
[----:B------:R1:W-:Y:S04]  /*54f0*/  LDGSTS.E.BYPASS.LTC128B.128 [R234+0x1000], desc[UR32][R4.64] ;  /* 0x0100000004ea7fae */ /* 0x0003e8000b981a20 */
[----:B------:R1:W-:Y:S04]  /*5500*/  LDGSTS.E.BYPASS.LTC128B.128 [R234+0x3000], desc[UR32][R4.64+0x80] ;  /* 0x0300008004ea7fae */ /* 0x0003e8000b981a20 */
[----:B------:R-:W0:Y:S02]  /*5510*/  LDGDEPBAR ;  /* 0x00000000000079af */ /* 0x000e240000000000 */
.L_x_361:
[----:B-1----:R-:W-:Y:S01]  /*5520*/  F2FP.F16.F32.PACK_AB R4, R33, R164 ;  /* 0x000000a42104723e */ /* 0x002fe200000000ff */
[----:B------:R-:W-:Y:S01]  /*5530*/  STS [R186+0x1c000], R16 ;  /* 0x01c00010ba007388 */ /* 0x000fe20000000800 */
[----:B------:R-:W-:Y:S01]  /*5540*/  F2FP.F16.F32.PACK_AB R2, R165, R166 ;  /* 0x000000a6a502723e */ /* 0x000fe200000000ff */
[C---:B-----5:R-:W-:Y:S01]  /*5550*/  FADD.FTZ R12, -R176.reuse, R12 ;  /* 0x0000000cb00c7221 */ /* 0x060fe20000010100 */
[C---:B------:R-:W-:Y:S02]  /*5560*/  FADD.FTZ R13, -R176.reuse, R13 ;  /* 0x0000000db00d7221 */ /* 0x040fe40000010100 */
[----:B------:R1:W-:Y:S01]  /*5570*/  STS [R186+0x1c400], R4 ;  /* 0x01c40004ba007388 */ /* 0x0003e20000000800 */
[----:B------:R-:W-:Y:S01]  /*5580*/  FADD.FTZ R6, -R176, R9 ;  /* 0x00000009b0067221 */ /* 0x000fe20000010100 */
[----:B------:R-:W-:Y:S01]  /*5590*/  FMUL.FTZ R5, R197, R12 ;  /* 0x0000000cc5057220 */ /* 0x000fe20000410000 */
[----:B------:R-:W-:Y:S02]  /*55a0*/  FMUL.FTZ R12, R196, R13 ;  /* 0x0000000dc40c7220 */ /* 0x000fe40000410000 */
[----:B------:R2:W-:Y:S01]  /*55b0*/  STS [R187+0x1c400], R2 ;  /* 0x01c40002bb007388 */ /* 0x0005e20000000800 */
[C---:B------:R-:W-:Y:S01]  /*55c0*/  FADD.FTZ R9, -R176.reuse, R25 ;  /* 0x00000019b0097221 */ /* 0x040fe20000010100 */
[----:B------:R-:W-:Y:S01]  /*55d0*/  FADD.FTZ R7, -R176, R8 ;  /* 0x00000008b0077221 */ /* 0x000fe20000010100 */
[C---:B------:R-:W-:Y:S01]  /*55e0*/  FADD.FTZ R11, -R3.reuse, R11 ;  /* 0x0000000b030b7221 */ /* 0x040fe20000010100 */
[C---:B------:R-:W-:Y:S01]  /*55f0*/  FADD.FTZ R10, -R3.reuse, R10 ;  /* 0x0000000a030a7221 */ /* 0x040fe20000010100 */
[----:B------:R-:W-:Y:S01]  /*5600*/  FMUL.FTZ R9, R192, R9 ;  /* 0x00000009c0097220 */ /* 0x000fe20000410000 */
[----:B------:R-:W-:Y:S01]  /*5610*/  F2FP.F16.F32.PACK_AB R12, R12, R5 ;  /* 0x000000050c0c723e */ /* 0x000fe200000000ff */
[----:B------:R-:W-:Y:S01]  /*5620*/  FMUL.FTZ R5, R202, R11 ;  /* 0x0000000bca057220 */ /* 0x000fe20000410000 */
[----:B------:R-:W-:Y:S01]  /*5630*/  FADD.FTZ R15, -R3, R15 ;  /* 0x0000000f030f7221 */ /* 0x000fe20000010100 */
[----:B------:R-:W-:Y:S01]  /*5640*/  FMUL.FTZ R7, R200, R7 ;  /* 0x00000007c8077220 */ /* 0x000fe20000410000 */
[----:B------:R-:W-:Y:S01]  /*5650*/  FMUL.FTZ R6, R198, R6 ;  /* 0x00000006c6067220 */ /* 0x000fe20000410000 */
[----:B------:R-:W-:Y:S01]  /*5660*/  FMUL.FTZ R10, R203, R10 ;  /* 0x0000000acb0a7220 */ /* 0x000fe20000410000 */
[C---:B------:R-:W-:Y:S01]  /*5670*/  FADD.FTZ R14, -R3.reuse, R14 ;  /* 0x0000000e030e7221 */ /* 0x040fe20000010100 */
[----:B------:R-:W-:Y:S01]  /*5680*/  STS [R187+0x1c000], R20 ;  /* 0x01c00014bb007388 */ /* 0x000fe20000000800 */
[----:B------:R-:W-:Y:S01]  /*5690*/  FADD.FTZ R26, -R3, R26 ;  /* 0x0000001a031a7221 */ /* 0x000fe20000010100 */
[----:B------:R-:W-:Y:S01]  /*56a0*/  F2FP.F16.F32.PACK_AB R17, R17, R18 ;  /* 0x000000121111723e */ /* 0x000fe200000000ff */
[----:B------:R-:W-:Y:S01]  /*56b0*/  FMUL.FTZ R14, R201, R14 ;  /* 0x0000000ec90e7220 */ /* 0x000fe20000410000 */
[----:B------:R-:W-:Y:S01]  /*56c0*/  F2FP.F16.F32.PACK_AB R5, R5, R10 ;  /* 0x0000000a0505723e */ /* 0x000fe200000000ff */
[C---:B------:R-:W-:Y:S01]  /*56d0*/  FADD.FTZ R28, -R176.reuse, R28 ;  /* 0x0000001cb01c7221 */ /* 0x040fe20000010100 */
[----:B------:R-:W-:Y:S01]  /*56e0*/  MOV R10, 0x10 ;  /* 0x00000010000a7802 */ /* 0x000fe20000000f00 */
[C---:B------:R-:W-:Y:S01]  /*56f0*/  FADD.FTZ R29, -R176.reuse, R29 ;  /* 0x0000001db01d7221 */ /* 0x040fe20000010100 */
[----:B-1----:R-:W-:Y:S01]  /*5700*/  FADD.FTZ R4, -R176, R24 ;  /* 0x00000018b0047221 */ /* 0x002fe20000010100 */
[----:B------:R1:W-:Y:S01]  /*5710*/  STS [R186+0x1d400], R5 ;  /* 0x01d40005ba007388 */ /* 0x0003e20000000800 */
[----:B------:R-:W-:Y:S01]  /*5720*/  FADD.FTZ R31, -R3, R31 ;  /* 0x0000001f031f7221 */ /* 0x000fe20000010100 */
[----:B------:R-:W-:Y:S01]  /*5730*/  FMUL.FTZ R26, R195, R26 ;  /* 0x0000001ac31a7220 */ /* 0x000fe20000410000 */
[----:B------:R-:W-:Y:S01]  /*5740*/  FMUL.FTZ R4, R193, R4 ;  /* 0x00000004c1047220 */ /* 0x000fe20000410000 */
[----:B--2---:R-:W-:Y:S01]  /*5750*/  F2FP.F16.F32.PACK_AB R2, R6, R7 ;  /* 0x000000070602723e */ /* 0x004fe200000000ff */
[C---:B------:R-:W-:Y:S01]  /*5760*/  FADD.FTZ R6, -R3.reuse, R27 ;  /* 0x0000001b03067221 */ /* 0x040fe20000010100 */
[----:B------:R-:W-:Y:S01]  /*5770*/  FADD.FTZ R30, -R3, R30 ;  /* 0x0000001e031e7221 */ /* 0x000fe20000010100 */
[----:B------:R-:W-:Y:S01]  /*5780*/  F2FP.F16.F32.PACK_AB R16, R19, R22 ;  /* 0x000000161310723e */ /* 0x000fe200000000ff */
[----:B------:R-:W-:Y:S01]  /*5790*/  FMUL.FTZ R28, R191, R28 ;  /* 0x0000001cbf1c7220 */ /* 0x000fe20000410000 */
[----:B------:R-:W-:Y:S01]  /*57a0*/  F2FP.F16.F32.PACK_AB R9, R9, R4 ;  /* 0x000000040909723e */ /* 0x000fe200000000ff */
[----:B------:R-:W-:Y:S01]  /*57b0*/  FMUL.FTZ R4, R199, R15 ;  /* 0x0000000fc7047220 */ /* 0x000fe20000410000 */
[----:B------:R2:W-:Y:S01]  /*57c0*/  STS [R186+0x1d000], R2 ;  /* 0x01d00002ba007388 */ /* 0x0005e20000000800 */
[----:B------:R-:W-:Y:S01]  /*57d0*/  FMUL.FTZ R6, R194, R6 ;  /* 0x00000006c2067220 */ /* 0x000fe20000410000 */
[----:B------:R-:W-:Y:S01]  /*57e0*/  FMUL.FTZ R8, R188, R29 ;  /* 0x0000001dbc087220 */ /* 0x000fe20000410000 */
[----:B------:R-:W-:Y:S01]  /*57f0*/  FMUL.FTZ R30, R190, R30 ;  /* 0x0000001ebe1e7220 */ /* 0x000fe20000410000 */
[----:B------:R-:W-:Y:S01]  /*5800*/  F2FP.F16.F32.PACK_AB R4, R4, R14 ;  /* 0x0000000e0404723e */ /* 0x000fe200000000ff */
[----:B------:R-:W-:Y:S01]  /*5810*/  STS [R187+0x1d000], R12 ;  /* 0x01d0000cbb007388 */ /* 0x000fe20000000800 */
[----:B------:R-:W-:Y:S01]  /*5820*/  FMUL.FTZ R7, R189, R31 ;  /* 0x0000001fbd077220 */ /* 0x000fe20000410000 */
[----:B------:R-:W-:Y:S01]  /*5830*/  F2FP.F16.F32.PACK_AB R6, R6, R26 ;  /* 0x0000001a0606723e */ /* 0x000fe200000000ff */
[----:B------:R-:W-:Y:S02]  /*5840*/  IMAD R235, R238, UR8, RZ ;  /* 0x00000008eeeb7c24 */ /* 0x000fe4000f8e02ff */
[----:B------:R3:W-:Y:S01]  /*5850*/  STS [R187+0x1d400], R4 ;  /* 0x01d40004bb007388 */ /* 0x0007e20000000800 */
[----:B------:R-:W-:Y:S02]  /*5860*/  F2FP.F16.F32.PACK_AB R8, R8, R28 ;  /* 0x0000001c0808723e */ /* 0x000fe400000000ff */
[----:B------:R-:W-:Y:S02]  /*5870*/  F2FP.F16.F32.PACK_AB R7, R7, R30 ;  /* 0x0000001e0707723e */ /* 0x000fe400000000ff */
[----:B------:R-:W-:Y:S01]  /*5880*/  STS [R185+-0x4000], R21 ;  /* 0xffc00015b9007388 */ /* 0x000fe20000000800 */
[----:B-1----:R-:W-:Y:S02]  /*5890*/  SEL R5, R10, 0xfffffff0, !P2 ;  /* 0xfffffff00a057807 */ /* 0x002fe40005000000 */
[----:B------:R-:W-:Y:S02]  /*58a0*/  SHF.L.U32 R224, R222, 0x5, RZ ;  /* 0x00000005dee07819 */ /* 0x000fe400000006ff */
[----:B------:R-:W-:Y:S01]  /*58b0*/  STS [R185+-0x3c00], R17 ;  /* 0xffc40011b9007388 */ /* 0x000fe20000000800 */
[----:B------:R-:W-:Y:S04]  /*58c0*/  LOP3.LUT R180, R0, 0x200, R184, 0xf8, !PT ;  /* 0x0000020000b47812 */ /* 0x000fe800078ef8b8 */
[----:B------:R-:W-:Y:S02]  /*58d0*/  LEA R180, R180, UR4, 0x1 ;  /* 0x00000004b4b47c11 */ /* 0x000fe4000f8e08ff */
[--C-:B--2---:R-:W-:Y:S02]  /*58e0*/  SHF.R.U32.HI R2, RZ, 0x1, R222.reuse ;  /* 0x00000001ff027819 */ /* 0x104fe400000116de */
[----:B------:R-:W-:Y:S02]  /*58f0*/  IADD3 R0, PT, PT, R180, R218, RZ ;  /* 0x000000dab4007210 */ /* 0x000fe40007ffe0ff */
[----:B------:R-:W-:Y:S04]  /*5900*/  LOP3.LUT R3, R2, 0x30, RZ, 0xc0, !PT ;  /* 0x0000003002037812 */ /* 0x000fe800078ec0ff */
[----:B------:R-:W-:Y:S02]  /*5910*/  LOP3.LUT R3, R3, 0x8, R222, 0xf8, !PT ;  /* 0x0000000803037812 */ /* 0x000fe400078ef8de */
[----:B---3--:R-:W-:Y:S02]  /*5920*/  IADD3 R4, PT, PT, R5, R185, RZ ;  /* 0x000000b905047210 */ /* 0x008fe40007ffe0ff */
[----:B------:R-:W-:Y:S03]  /*5930*/  LOP3.LUT R3, R3, 0x1c0, R184, 0xf8, !PT ;  /* 0x000001c003037812 */ /* 0x000fe600078ef8b8 */
[----:B------:R-:W-:Y:S01]  /*5940*/  STS [R4+-0x4000], R32 ;  /* 0xffc0002004007388 */ /* 0x000fe20000000800 */
[----:B------:R-:W-:Y:S04]  /*5950*/  LOP3.LUT R3, R3, 0x38, R221, 0x78, !PT ;  /* 0x0000003803037812 */ /* 0x000fe800078e78dd */
[----:B------:R-:W-:Y:S01]  /*5960*/  STS [R4+-0x3c00], R16 ;  /* 0xffc4001004007388 */ /* 0x000fe20000000800 */
[----:B------:R-:W-:Y:S04]  /*5970*/  LOP3.LUT R3, R3, 0x200, R224, 0xf8, !PT ;  /* 0x0000020003037812 */ /* 0x000fe800078ef8e0 */
[----:B------:R-:W-:Y:S01]  /*5980*/  STS [R185+-0x3000], R9 ;  /* 0xffd00009b9007388 */ /* 0x000fe20000000800 */
[----:B------:R-:W-:Y:S04]  /*5990*/  LEA R3, R3, UR4, 0x1 ;  /* 0x0000000403037c11 */ /* 0x000fe8000f8e08ff */
[----:B------:R-:W-:Y:S05]  /*59a0*/  STS [R185+-0x2c00], R6 ;  /* 0xffd40006b9007388 */ /* 0x000fea0000000800 */
[----:B------:R-:W-:Y:S05]  /*59b0*/  STS [R4+-0x3000], R8 ;  /* 0xffd0000804007388 */ /* 0x000fea0000000800 */
[----:B------:R-:W-:Y:S01]  /*59c0*/  STS [R4+-0x2c00], R7 ;  /* 0xffd4000704007388 */ /* 0x000fe20000000800 */
[----:B------:R-:W-:Y:S06]  /*59d0*/  BAR.SYNC.DEFER_BLOCKING 0x0 ;  /* 0x0000000000007b1d */ /* 0x000fec0000010000 */
[----:B------:R-:W-:Y:S05]  /*59e0*/  LDSM.16.MT88.4 R4, [R3+0x20000] ;  /* 0x020000000304783b */ /* 0x000fea0000004200 */
[----:B------:R-:W1:Y:S05]  /*59f0*/  LDSM.16.MT88.4 R8, [R180+0x8000] ;  /* 0x00800000b408783b */ /* 0x000e6a0000004200 */
[----:B------:R-:W2:Y:S05]  /*5a00*/  LDSM.16.MT88.4 R12, [R3+0x22000] ;  /* 0x02200000030c783b */ /* 0x000eaa0000004200 */
[----:B------:R-:W3:Y:S05]  /*5a10*/  LDSM.16.MT88.4 R16, [R0+0x8000] ;  /* 0x008000000010783b */ /* 0x000eea0000004200 */
[----:B------:R-:W4:Y:S05]  /*5a20*/  LDSM.16.MT88.4 R20, [R180+0xa000] ;  /* 0x00a00000b414783b */ /* 0x000f2a0000004200 */
[----:B------:R-:W4:Y:S05]  /*5a30*/  LDSM.16.MT88.4 R24, [R0+0xa000] ;  /* 0x00a000000018783b */ /* 0x000f2a0000004200 */
[----:B------:R-:W-:Y:S05]  /*5a40*/  LDSM.16.MT88.4 R28, [R3+0x20800] ;  /* 0x02080000031c783b */ /* 0x000fea0000004200 */
[----:B------:R-:W4:Y:S05]  /*5a50*/  LDSM.16.MT88.4 R32, [R180+0x8800] ;  /* 0x00880000b420783b */ /* 0x000f2a0000004200 */
[----:B------:R-:W4:Y:S01]  /*5a60*/  LDSM.16.MT88.4 R164, [R3+0x22800] ;  /* 0x0228000003a4783b */ /* 0x000f220000004200 */
[-C--:B-1----:R-:W-:Y:S04]  /*5a70*/  HMMA.16816.F32 R36, R4, R8.reuse, R36 ;  /* 0x000000080424723c */ /* 0x082fe80000001824 */
[----:B------:R-:W1:Y:S05]  /*5a80*/  LDSM.16.MT88.4 R168, [R0+0x8800] ;  /* 0x0088000000a8783b */ /* 0x000e6a0000004200 */
[----:B------:R-:W1:Y:S01]  /*5a90*/  LDSM.16.MT88.4 R172, [R180+0xa800] ;  /* 0x00a80000b4ac783b */ /* 0x000e620000004200 */
[C---:B--2---:R-:W-:Y:S04]  /*5aa0*/  HMMA.16816.F32 R40, R12.reuse, R8, R40 ;  /* 0x000000080c28723c */ /* 0x044fe80000001828 */
[----:B------:R-:W-:Y:S04]  /*5ab0*/  LDSM.16.MT88.4 R176, [R3+0x23800] ;  /* 0x0238000003b0783b */ /* 0x000fe80000004200 */
[-C--:B------:R-:W-:Y:S08]  /*5ac0*/  HMMA.16816.F32 R44, R12, R10.reuse, R44 ;  /* 0x0000000a0c2c723c */ /* 0x080ff0000000182c */
[C---:B------:R-:W-:Y:S01]  /*5ad0*/  HMMA.16816.F32 R48, R4.reuse, R10, R48 ;  /* 0x0000000a0430723c */ /* 0x040fe20000001830 */
[----:B------:R-:W2:Y:S07]  /*5ae0*/  LDSM.16.MT88.4 R8, [R0+0xa800] ;  /* 0x00a800000008783b */ /* 0x000eae0000004200 */
[-C--:B---3--:R-:W-:Y:S08]  /*5af0*/  HMMA.16816.F32 R52, R4, R16.reuse, R52 ;  /* 0x000000100434723c */ /* 0x088ff00000001834 */
[C---:B------:R-:W-:Y:S08]  /*5b00*/  HMMA.16816.F32 R56, R12.reuse, R16, R56 ;  /* 0x000000100c38723c */ /* 0x040ff00000001838 */
[-C--:B------:R-:W-:Y:S08]  /*5b10*/  HMMA.16816.F32 R60, R12, R18.reuse, R60 ;  /* 0x000000120c3c723c */ /* 0x080ff0000000183c */
[C---:B------:R-:W-:Y:S01]  /*5b20*/  HMMA.16816.F32 R64, R4.reuse, R18, R64 ;  /* 0x000000120440723c */ /* 0x040fe20000001840 */
[----:B------:R-:W-:Y:S07]  /*5b30*/  LDSM.16.MT88.4 R16, [R3+0x23000] ;  /* 0x023000000310783b */ /* 0x000fee0000004200 */
[-C--:B----4-:R-:W-:Y:S08]  /*5b40*/  HMMA.16816.F32 R68, R4, R20.reuse, R68 ;  /* 0x000000140444723c */ /* 0x090ff00000001844 */
[C---:B------:R-:W-:Y:S08]  /*5b50*/  HMMA.16816.F32 R72, R12.reuse, R20, R72 ;  /* 0x000000140c48723c */ /* 0x040ff00000001848 */
[-C--:B------:R-:W-:Y:S08]  /*5b60*/  HMMA.16816.F32 R76, R12, R22.reuse, R76 ;  /* 0x000000160c4c723c */ /* 0x080ff0000000184c */
[C---:B------:R-:W-:Y:S01]  /*5b70*/  HMMA.16816.F32 R80, R4.reuse, R22, R80 ;  /* 0x000000160450723c */ /* 0x040fe20000001850 */
[----:B------:R-:W-:Y:S07]  /*5b80*/  LDSM.16.MT88.4 R20, [R0+0x9000] ;  /* 0x009000000014783b */ /* 0x000fee0000004200 */
[-C--:B------:R-:W-:Y:S08]  /*5b90*/  HMMA.16816.F32 R84, R4, R24.reuse, R84 ;  /* 0x000000180454723c */ /* 0x080ff00000001854 */
[C---:B------:R-:W-:Y:S08]  /*5ba0*/  HMMA.16816.F32 R88, R12.reuse, R24, R88 ;  /* 0x000000180c58723c */ /* 0x040ff00000001858 */
[-C--:B------:R-:W-:Y:S01]  /*5bb0*/  HMMA.16816.F32 R92, R12, R26.reuse, R92 ;  /* 0x0000001a0c5c723c */ /* 0x080fe2000000185c */
[----:B------:R-:W-:Y:S07]  /*5bc0*/  LDSM.16.MT88.4 R12, [R180+0x9000] ;  /* 0x00900000b40c783b */ /* 0x000fee0000004200 */
[----:B------:R-:W-:Y:S01]  /*5bd0*/  HMMA.16816.F32 R96, R4, R26, R96 ;  /* 0x0000001a0460723c */ /* 0x000fe20000001860 */
[----:B------:R-:W3:Y:S05]  /*5be0*/  LDSM.16.MT88.4 R4, [R3+0x21000] ;  /* 0x021000000304783b */ /* 0x000eea0000004200 */
[----:B------:R-:W4:Y:S02]  /*5bf0*/  LDSM.16.MT88.4 R24, [R180+0xb000] ;  /* 0x00b00000b418783b */ /* 0x000f240000004200 */
[-C--:B------:R-:W-:Y:S08]  /*5c00*/  HMMA.16816.F32 R36, R28, R32.reuse, R36 ;  /* 0x000000201c24723c */ /* 0x080ff00000001824 */
[C---:B------:R-:W-:Y:S08]  /*5c10*/  HMMA.16816.F32 R40, R164.reuse, R32, R40 ;  /* 0x00000020a428723c */ /* 0x040ff00000001828 */
[-C--:B------:R-:W-:Y:S08]  /*5c20*/  HMMA.16816.F32 R44, R164, R34.reuse, R44 ;  /* 0x00000022a42c723c */ /* 0x080ff0000000182c */
[C---:B------:R-:W-:Y:S01]  /*5c30*/  HMMA.16816.F32 R48, R28.reuse, R34, R48 ;  /* 0x000000221c30723c */ /* 0x040fe20000001830 */
[----:B------:R-:W4:Y:S07]  /*5c40*/  LDSM.16.MT88.4 R32, [R0+0xb000] ;  /* 0x00b000000020783b */ /* 0x000f2e0000004200 */
[-C--:B-1----:R-:W-:Y:S08]  /*5c50*/  HMMA.16816.F32 R52, R28, R168.reuse, R52 ;  /* 0x000000a81c34723c */ /* 0x082ff00000001834 */
[C---:B------:R-:W-:Y:S08]  /*5c60*/  HMMA.16816.F32 R56, R164.reuse, R168, R56 ;  /* 0x000000a8a438723c */ /* 0x040ff00000001838 */
[-C--:B------:R-:W-:Y:S08]  /*5c70*/  HMMA.16816.F32 R60, R164, R170.reuse, R60 ;  /* 0x000000aaa43c723c */ /* 0x080ff0000000183c */
[C---:B------:R-:W-:Y:S01]  /*5c80*/  HMMA.16816.F32 R64, R28.reuse, R170, R64 ;  /* 0x000000aa1c40723c */ /* 0x040fe20000001840 */
[----:B------:R-:W-:Y:S07]  /*5c90*/  LDSM.16.MT88.4 R168, [R3+0x21800] ;  /* 0x0218000003a8783b */ /* 0x000fee0000004200 */
[-C--:B------:R-:W-:Y:S08]  /*5ca0*/  HMMA.16816.F32 R68, R28, R172.reuse, R68 ;  /* 0x000000ac1c44723c */ /* 0x080ff00000001844 */
[C---:B------:R-:W-:Y:S08]  /*5cb0*/  HMMA.16816.F32 R72, R164.reuse, R172, R72 ;  /* 0x000000aca448723c */ /* 0x040ff00000001848 */
[-C--:B------:R-:W-:Y:S08]  /*5cc0*/  HMMA.16816.F32 R76, R164, R174.reuse, R76 ;  /* 0x000000aea44c723c */ /* 0x080ff0000000184c */
[C---:B------:R-:W-:Y:S01]  /*5cd0*/  HMMA.16816.F32 R80, R28.reuse, R174, R80 ;  /* 0x000000ae1c50723c */ /* 0x040fe20000001850 */
[----:B------:R-:W1:Y:S05]  /*5ce0*/  LDSM.16.MT88.4 R172, [R180+0x9800] ;  /* 0x00980000b4ac783b */ /* 0x000e6a0000004200 */
[----:B------:R-:W-:Y:S02]  /*5cf0*/  LDSM.16.MT88.4 R180, [R180+0xb800] ;  /* 0x00b80000b4b4783b */ /* 0x000fe40000004200 */
[-C--:B--2---:R-:W-:Y:S08]  /*5d00*/  HMMA.16816.F32 R84, R28, R8.reuse, R84 ;  /* 0x000000081c54723c */ /* 0x084ff00000001854 */
[C---:B------:R-:W-:Y:S08]  /*5d10*/  HMMA.16816.F32 R88, R164.reuse, R8, R88 ;  /* 0x00000008a458723c */ /* 0x040ff00000001858 */
[-C--:B------:R-:W-:Y:S01]  /*5d20*/  HMMA.16816.F32 R92, R164, R10.reuse, R92 ;  /* 0x0000000aa45c723c */ /* 0x080fe2000000185c */
[----:B------:R-:W2:Y:S07]  /*5d30*/  LDSM.16.MT88.4 R164, [R0+0x9800] ;  /* 0x0098000000a4783b */ /* 0x000eae0000004200 */
[----:B------:R-:W-:Y:S01]  /*5d40*/  HMMA.16816.F32 R96, R28, R10, R96 ;  /* 0x0000000a1c60723c */ /* 0x000fe20000001860 */
[----:B------:R4:W2:Y:S01]  /*5d50*/  LDSM.16.MT88.4 R8, [R0+0xb800] ;  /* 0x00b800000008783b */ /* 0x0008a20000004200 */
[----:B------:R-:W-:Y:S06]  /*5d60*/  BAR.SYNC.DEFER_BLOCKING 0x0 ;  /* 0x0000000000007b1d */ /* 0x000fec0000010000 */
[-C--:B---3--:R-:W-:Y:S08]  /*5d70*/  HMMA.16816.F32 R36, R4, R12.reuse, R36 ;  /* 0x0000000c0424723c */ /* 0x088ff00000001824 */
[C---:B------:R-:W-:Y:S08]  /*5d80*/  HMMA.16816.F32 R40, R16.reuse, R12, R40 ;  /* 0x0000000c1028723c */ /* 0x040ff00000001828 */
[-C--:B------:R-:W-:Y:S03]  /*5d90*/  HMMA.16816.F32 R44, R16, R14.reuse, R44 ;  /* 0x0000000e102c723c */ /* 0x080fe6000000182c */
[----:B----4-:R-:W-:Y:S05]  /*5da0*/  LEA R0, -R235, RZ, 0x6 ;  /* 0x000000ffeb007211 */ /* 0x010fea00078e31ff */
[C---:B------:R-:W-:Y:S08]  /*5db0*/  HMMA.16816.F32 R48, R4.reuse, R14, R48 ;  /* 0x0000000e0430723c */ /* 0x040ff00000001830 */
[-C--:B------:R-:W-:Y:S08]  /*5dc0*/  HMMA.16816.F32 R52, R4, R20.reuse, R52 ;  /* 0x000000140434723c */ /* 0x080ff00000001834 */
        /* <DEDUP_REMOVED lines=10> */
[----:B------:R-:W-:Y:S04]  /*5e70*/  HMMA.16816.F32 R96, R4, R34, R96 ;  /* 0x000000220460723c */ /* 0x000fe80000001860 */
[C---:B------:R-:W-:Y:S04]  /*5e80*/  LEA R4, P0, R0.reuse, R236, 0x2 ;  /* 0x000000ec00047211 */ /* 0x040fe800078010ff */
[-C--:B-1----:R-:W-:Y:S05]  /*5e90*/  HMMA.16816.F32 R36, R168, R172.reuse, R36 ;  /* 0x000000aca824723c */ /* 0x082fea0000001824 */
[----:B------:R-:W-:Y:S02]  /*5ea0*/  LEA.HI.X.SX32 R0, R0, R237, 0x2, P0 ;  /* 0x000000ed00007211 */ /* 0x000fe400000f16ff */
[----:B------:R-:W-:Y:S01]  /*5eb0*/  MOV R236, R4 ;  /* 0x0000000400ec7202 */ /* 0x000fe20000000f00 */
[C---:B------:R-:W-:Y:S04]  /*5ec0*/  HMMA.16816.F32 R40, R176.reuse, R172, R40 ;  /* 0x000000acb028723c */ /* 0x040fe80000001828 */
[----:B------:R-:W-:Y:S04]  /*5ed0*/  MOV R237, R0 ;  /* 0x0000000000ed7202 */ /* 0x000fe80000000f00 */
[-C--:B------:R-:W-:Y:S08]  /*5ee0*/  HMMA.16816.F32 R44, R176, R174.reuse, R44 ;  /* 0x000000aeb02c723c */ /* 0x080ff0000000182c */
[C---:B------:R-:W-:Y:S08]  /*5ef0*/  HMMA.16816.F32 R48, R168.reuse, R174, R48 ;  /* 0x000000aea830723c */ /* 0x040ff00000001830 */
[-C--:B--2---:R-:W-:Y:S08]  /*5f00*/  HMMA.16816.F32 R52, R168, R164.reuse, R52 ;  /* 0x000000a4a834723c */ /* 0x084ff00000001834 */
        /* <DEDUP_REMOVED lines=10> */
[----:B------:R-:W-:Y:S01]  /*5fb0*/  HMMA.16816.F32 R96, R168, R10, R96 ;  /* 0x0000000aa860723c */ /* 0x000fe20000001860 */
[----:B------:R-:W-:Y:S08]  /*5fc0*/  @!UPT UIADD3 URZ, UPT, UPT, URZ, URZ, URZ ;  /* 0x000000fffffff290 */ /* 0x000ff0000fffe0ff */
[----:B------:R-:W-:Y:S11]  /*5fd0*/  BRA.U !UP2, `(.L_x_362) ;  /* 0x000000010a607547 */ /* 0x000ff6000b800000 */
[----:B------:R-:W-:Y:S01]  /*5fe0*/  IADD3 R4, P0, PT, RZ, -UR30, RZ ;  /* 0x8000001eff047c10 */ /* 0x000fe2000ff1e0ff */
[----:B------:R-:W-:Y:S01]  /*5ff0*/  IMAD.U32 R7, RZ, RZ, UR43 ;  /* 0x0000002bff077e24 */ /* 0x000fe2000f8e00ff */
[----:B------:R-:W-:Y:S01]  /*6000*/  LOP3.LUT R5, R221, 0x1f8, RZ, 0xc0, !PT ;  /* 0x000001f8dd057812 */ /* 0x000fe200078ec0ff */
[----:B------:R-:W-:Y:S02]  /*6010*/  IMAD.U32 R6, RZ, RZ, UR51 ;  /* 0x00000033ff067e24 */ /* 0x000fe4000f8e00ff */
[----:B------:R-:W-:Y:S01]  /*6020*/  IMAD.X R0, RZ, RZ, ~UR10, P0 ;  /* 0x8000000aff007e24 */ /* 0x000fe200080e06ff */
[----:B------:R-:W-:Y:S04]  /*6030*/  LOP3.LUT R5, R5, 0x38, R222, 0x78, !PT ;  /* 0x0000003805057812 */ /* 0x000fe800078e78de */
[----:B------:R-:W-:Y:S04]  /*6040*/  SHF.R.S64 R4, R4, 0x1f, R0 ;  /* 0x0000001f04047819 */ /* 0x000fe80000001000 */
[----:B------:R-:W-:Y:S01]  /*6050*/  IADD3 R243, P0, PT, R4, R243, RZ ;  /* 0x000000f304f37210 */ /* 0x000fe20007f1e0ff */
[----:B------:R-:W-:Y:S03]  /*6060*/  IMAD.U32 R4, RZ, RZ, UR43 ;  /* 0x0000002bff047e24 */ /* 0x000fe6000f8e00ff */
[----:B------:R-:W-:Y:S02]  /*6070*/  LEA.HI.X.SX32 R242, R0, R242, 0x1, P0 ;  /* 0x000000f200f27211 */ /* 0x000fe400000f0eff */
[----:B------:R-:W-:Y:S02]  /*6080*/  LEA R4, P0, R4, R243, 0x1 ;  /* 0x000000f304047211 */ /* 0x000fe400078008ff */
[----:B------:R-:W-:Y:S02]  /*6090*/  LOP3.LUT R0, R5, 0x1e00, R221, 0xf8, !PT ;  /* 0x00001e0005007812 */ /* 0x000fe400078ef8dd */
[----:B------:R-:W-:Y:S01]  /*60a0*/  LEA.HI.X R5, R7, R242, R6, 0x1, P0 ;  /* 0x000000f207057211 */ /* 0x000fe200000f0c06 */
[----:B------:R-:W-:Y:S01]  /*60b0*/  IMAD.MOV.U32 R6, RZ, RZ, R243 ;  /* 0x000000ffff067224 */ /* 0x000fe200078e00f3 */
[----:B------:R-:W-:Y:S01]  /*60c0*/  LEA R0, R0, UR4, 0x1 ;  /* 0x0000000400007c11 */ /* 0x000fe2000f8e08ff */
[----:B------:R-:W-:Y:S05]  /*60d0*/  IMAD.MOV.U32 R7, RZ, RZ, R242 ;  /* 0x000000ffff077224 */ /* 0x000fea00078e00f2 */
[----:B------:R-:W-:Y:S01]  /*60e0*/  @!PT LDS RZ, [RZ] ;  /* 0x00000000fffff984 */ /* 0x000fe20000000800 */
[----:B------:R-:W-:Y:S01]  /*60f0*/  @!PT LDS RZ, [RZ] ;  /* 0x00000000fffff984 */ /* 0x000fe20000000800 */
[----:B------:R-:W-:Y:S01]  /*6100*/  @!PT LDS RZ, [RZ] ;  /* 0x00000000fffff984 */ /* 0x000fe20000000800 */
[----:B------:R1:W-:Y:S04]  /*6110*/  LDGSTS.E.BYPASS.LTC128B.128 [R0+0x8000], desc[UR32][R6.64] ;  /* 0x0800000006007fae */ /* 0x0003e8000b981a20 */
[----:B------:R1:W-:Y:S04]  /*6120*/  LDGSTS.E.BYPASS.LTC128B.128 [R0+0xa000], desc[UR32][R6.64+0x80] ;  /* 0x0a00008006007fae */ /* 0x0003e8000b981a20 */
[----:B------:R1:W-:Y:S04]  /*6130*/  LDGSTS.E.BYPASS.LTC128B.128 [R0+0x9000], desc[UR32][R4.64] ;  /* 0x0900000004007fae */ /* 0x0003e8000b981a20 */
[----:B------:R1:W-:Y:S04]  /*6140*/  LDGSTS.E.BYPASS.LTC128B.128 [R0+0xb000], desc[UR32][R4.64+0x80] ;  /* 0x0b00008004007fae */ /* 0x0003e8000b981a20 */
[----:B------:R-:W0:Y:S02]  /*6150*/  LDGDEPBAR ;  /* 0x00000000000079af */ /* 0x000e240000000000 */
.L_x_362:
[----:B------:R-:W-:Y:S01]  /*6160*/  PLOP3.LUT P5, PT, PT, PT, UP2, 0x80, 0x8 ;  /* 0x000000000008781c */ /* 0x000fe20003faf028 */
[----:B------:R-:W-:Y:S01]  /*6170*/  LDSM.16.M88.4 R32, [R208+0x1c000] ;  /* 0x01c00000d020783b */ /* 0x000fe20000000200 */
[----:B-1----:R-:W-:Y:S01]  /*6180*/  IMAD.MOV.U32 R4, RZ, RZ, 0x4 ;  /* 0x00000004ff047424 */ /* 0x002fe200078e00ff */
[----:B------:R-:W-:Y:S01]  /*6190*/  @UP2 UIADD3 UR13, UP0, UPT, UR56, -0x100, URZ ;  /* 0xffffff00380d2890 */ /* 0x000fe2000ff1e0ff */
[----:B------:R-:W-:Y:S01]  /*61a0*/  IMAD.U32 R226, RZ, RZ, UR50 ;  /* 0x00000032ffe27e24 */ /* 0x000fe2000f8e00ff */
[----:B------:R-:W-:Y:S01]  /*61b0*/  ULOP3.LUT UR11, UR49, 0x1, URZ, 0xc0, !UPT ;  /* 0x00000001310b7892 */ /* 0x000fe2000f8ec0ff */
[----:B------:R-:W-:Y:S01]  /*61c0*/  LDSM.16.M88.4 R28, [R208+0x1d000] ;  /* 0x01d00000d01c783b */ /* 0x000fe20000000200 */
[----:B------:R-:W-:Y:S02]  /*61d0*/  @UP2 UIADD3.X UR12, UPT, UPT, UR57, -0x1, URZ, UP0, !UPT ;  /* 0xffffffff390c2890 */ /* 0x000fe400087fe4ff */
[----:B------:R-:W-:Y:S01]  /*61e0*/  LEA R226, P0, R226, R236, 0x2 ;  /* 0x000000ece2e27211 */ /* 0x000fe200078010ff */
[----:B------:R-:W-:Y:S01]  /*61f0*/  @UP2 UIADD3 UR16, UP0, UPT, UR16, -0x100, URZ ;  /* 0xffffff0010102890 */ /* 0x000fe2000ff1e0ff */
[----:B------:R-:W-:Y:S02]  /*6200*/  LDSM.16.M88.4 R168, [R210+0x1c000] ;  /* 0x01c00000d2a8783b */ /* 0x000fe40000000200 */
[----:B------:R-:W-:Y:S01]  /*6210*/  @P5 SHF.R.U32.HI R0, RZ, 0x2, R222 ;  /* 0x00000002ff005819 */ /* 0x000fe200000116de */
[----:B------:R-:W-:Y:S01]  /*6220*/  @UP2 UIADD3.X UR17, UPT, UPT, UR17, -0x1, URZ, UP0, !UPT ;  /* 0xffffffff11112890 */ /* 0x000fe200087fe4ff */
[----:B------:R-:W-:Y:S01]  /*6230*/  @P5 LOP3.LUT R2, R2, 0x10, RZ, 0xc0, !PT ;  /* 0x0000001002025812 */ /* 0x000fe200078ec0ff */
[----:B------:R-:W-:Y:S01]  /*6240*/  LDSM.16.M88.4 R176, [R210+0x1d000] ;  /* 0x01d00000d2b0783b */ /* 0x000fe20000000200 */
[----:B------:R-:W-:Y:S02]  /*6250*/  UISETP.NE.U32.AND UP0, UPT, UR11, 0x1, UPT ;  /* 0x000000010b00788c */ /* 0x000fe4000bf05070 */
[----:B------:R-:W-:Y:S01]  /*6260*/  @P5 LOP3.LUT R239, R2, 0x7, R0, 0xf8, !PT ;  /* 0x0000000702ef5812 */ /* 0x000fe200078ef800 */
[----:B------:R-:W-:Y:S01]  /*6270*/  VIADD R2, R208, 0x8040 ;  /* 0x00008040d0027836 */ /* 0x000fe20000000000 */
[--C-:B------:R-:W-:Y:S01]  /*6280*/  LOP3.LUT R0, R219, 0x1c0, R184.reuse, 0xf8, !PT ;  /* 0x000001c0db007812 */ /* 0x100fe200078ef8b8 */
[----:B------:R-:W-:Y:S01]  /*6290*/  UIADD3 UR11, UPT, UPT, UR49, -0x1, URZ ;  /* 0xffffffff310b7890 */ /* 0x000fe2000fffe0ff */
[----:B------:R-:W-:Y:S01]  /*62a0*/  PLOP3.LUT P1, PT, PT, PT, UP0, 0x80, 0x8 ;  /* 0x000000000008781c */ /* 0x000fe20003f2f008 */
[----:B------:R-:W-:Y:S01]  /*62b0*/  @P5 IMAD.WIDE.U32 R232, R239, R4, UR56 ;  /* 0x00000038efe85e25 */ /* 0x000fe2000f8e0004 */
[----:B------:R-:W-:Y:S01]  /*62c0*/  LOP3.LUT R0, R0, 0x38, R221, 0x78, !PT ;  /* 0x0000003800007812 */ /* 0x000fe200078e78dd */
[----:B------:R-:W-:Y:S01]  /*62d0*/  UISETP.GT.AND UP0, UPT, UR49, URZ, UPT ;  /* 0x000000ff3100728c */ /* 0x000fe2000bf04270 */
[----:B------:R-:W-:Y:S02]  /*62e0*/  @UP2 UMOV UR56, UR13 ;  /* 0x0000000d00382c82 */ /* 0x000fe40008000000 */
[----:B------:R-:W-:Y:S01]  /*62f0*/  LOP3.LUT R0, R0, 0x200, R184, 0xf8, !PT ;  /* 0x0000020000007812 */ /* 0x000fe200078ef8b8 */
[----:B------:R1:W5:Y:S01]  /*6300*/  @P5 LDG.E R247, desc[UR32][R232.64+-0x100] ;  /* 0xffff0020e8f75981 */ /* 0x000362000c1e1900 */
[----:B------:R-:W-:Y:S01]  /*6310*/  @UP2 UMOV UR57, UR12 ;  /* 0x0000000c00392c82 */ /* 0x000fe20008000000 */
[----:B------:R-:W-:Y:S01]  /*6320*/  UMOV UR49, UR11 ;  /* 0x0000000b00317c82 */ /* 0x000fe20008000000 */
[----:B------:R-:W-:Y:S02]  /*6330*/  LEA R0, R0, UR4, 0x1 ;  /* 0x0000000400007c11 */ /* 0x000fe4000f8e08ff */
[----:B------:R1:W5:Y:S05]  /*6340*/  @P5 LDG.E R246, desc[UR32][R232.64+-0xe0] ;  /* 0xffff2020e8f65981 */ /* 0x00036a000c1e1900 */
[----:B------:R-:W2:Y:S05]  /*6350*/  LDSM.16.MT88.4 R16, [R0+0xc000] ;  /* 0x00c000000010783b */ /* 0x000eaa0000004200 */
[----:B------:R-:W3:Y:S05]  /*6360*/  LDSM.16.MT88.4 R164, [R0+0x10000] ;  /* 0x0100000000a4783b */ /* 0x000eea0000004200 */
[----:B------:R-:W4:Y:S05]  /*6370*/  LDSM.16.MT88.4 R172, [R0+0xc800] ;  /* 0x00c8000000ac783b */ /* 0x000f2a0000004200 */
[----:B------:R-:W1:Y:S05]  /*6380*/  LDSM.16.MT88.4 R180, [R0+0x10800] ;  /* 0x0108000000b4783b */ /* 0x000e6a0000004200 */
[----:B------:R-:W-:Y:S05]  /*6390*/  LDSM.16.MT88.4 R184, [R0+0xd000] ;  /* 0x00d0000000b8783b */ /* 0x000fea0000004200 */
[----:B------:R-:W-:Y:S05]  /*63a0*/  LDSM.16.MT88.4 R192, [R0+0x11000] ;  /* 0x0110000000c0783b */ /* 0x000fea0000004200 */
[----:B------:R-:W-:Y:S05]  /*63b0*/  LDSM.16.MT88.4 R196, [R0+0xd800] ;  /* 0x00d8000000c4783b */ /* 0x000fea0000004200 */
[----:B------:R-:W-:Y:S01]  /*63c0*/  LDSM.16.MT88.4 R204, [R0+0x11800] ;  /* 0x0118000000cc783b */ /* 0x000fe20000004200 */
[-C--:B--2---:R-:W-:Y:S04]  /*63d0*/  HMMA.16816.F32 R4, R32, R16.reuse, RZ ;  /* 0x000000102004723c */ /* 0x084fe800000018ff */
[----:B------:R2:W5:Y:S05]  /*63e0*/  @P5 LDG.E R245, desc[UR32][R232.64+-0x80] ;  /* 0xffff8020e8f55981 */ /* 0x00056a000c1e1900 */
[----:B------:R2:W5:Y:S01]  /*63f0*/  @P5 LDG.E R244, desc[UR32][R232.64+-0x60] ;  /* 0xffffa020e8f45981 */ /* 0x000562000c1e1900 */
[C---:B------:R-:W-:Y:S08]  /*6400*/  HMMA.16816.F32 R8, R28.reuse, R16, RZ ;  /* 0x000000101c08723c */ /* 0x040ff000000018ff */
[-C--:B------:R-:W-:Y:S08]  /*6410*/  HMMA.16816.F32 R12, R28, R18.reuse, RZ ;  /* 0x000000121c0c723c */ /* 0x080ff000000018ff */
[C---:B------:R-:W-:Y:S08]  /*6420*/  HMMA.16816.F32 R16, R32.reuse, R18, RZ ;  /* 0x000000122010723c */ /* 0x040ff000000018ff */
[-C--:B---3--:R-:W-:Y:S08]  /*6430*/  HMMA.16816.F32 R20, R32, R164.reuse, RZ ;  /* 0x000000a42014723c */ /* 0x088ff000000018ff */
[C---:B------:R-:W-:Y:S02]  /*6440*/  HMMA.16816.F32 R24, R28.reuse, R164, RZ ;  /* 0x000000a41c18723c */ /* 0x040fe400000018ff */
[----:B------:R-:W-:Y:S04]  /*6450*/  VIADD R164, R208, 0x8000 ;  /* 0x00008000d0a47836 */ /* 0x000fe80000000000 */
[----:B------:R-:W-:Y:S02]  /*6460*/  @P2 VIADD R2, R164, 0xffffffc0 ;  /* 0xffffffc0a4022836 */ /* 0x000fe40000000000 */
[-C--:B------:R-:W-:Y:S02]  /*6470*/  HMMA.16816.F32 R28, R28, R166.reuse, RZ ;  /* 0x000000a61c1c723c */ /* 0x080fe400000018ff */
[----:B------:R-:W-:Y:S01]  /*6480*/  IMAD.IADD R209, R216, 0x1, R2 ;  /* 0x00000001d8d17824 */ /* 0x000fe200078e0202 */
[----:B------:R-:W-:Y:S05]  /*6490*/  LDSM.16.M88.4 R188, [R2+0x15000] ;  /* 0x0150000002bc783b */ /* 0x000fea0000000200 */
[----:B------:R-:W-:Y:S01]  /*64a0*/  HMMA.16816.F32 R32, R32, R166, RZ ;  /* 0x000000a62020723c */ /* 0x000fe200000018ff */
[----:B------:R-:W3:Y:S05]  /*64b0*/  LDSM.16.M88.4 R164, [R2+0x14000] ;  /* 0x0140000002a4783b */ /* 0x000eea0000000200 */
[----:B------:R-:W-:Y:S02]  /*64c0*/  LDSM.16.M88.4 R200, [R209+0x15000] ;  /* 0x01500000d1c8783b */ /* 0x000fe40000000200 */
[-C--:B----4-:R-:W-:Y:S08]  /*64d0*/  HMMA.16816.F32 R4, R168, R172.reuse, R4 ;  /* 0x000000aca804723c */ /* 0x090ff00000001804 */
[C---:B------:R-:W-:Y:S08]  /*64e0*/  HMMA.16816.F32 R8, R176.reuse, R172, R8 ;  /* 0x000000acb008723c */ /* 0x040ff00000001808 */
[-C--:B------:R-:W-:Y:S08]  /*64f0*/  HMMA.16816.F32 R12, R176, R174.reuse, R12 ;  /* 0x000000aeb00c723c */ /* 0x080ff0000000180c */
[C---:B------:R-:W-:Y:S01]  /*6500*/  HMMA.16816.F32 R16, R168.reuse, R174, R16 ;  /* 0x000000aea810723c */ /* 0x040fe20000001810 */
[----:B------:R-:W4:Y:S07]  /*6510*/  LDSM.16.M88.4 R172, [R209+0x14000] ;  /* 0x01400000d1ac783b */ /* 0x000f2e0000000200 */
[-C--:B-1----:R-:W-:Y:S08]  /*6520*/  HMMA.16816.F32 R20, R168, R180.reuse, R20 ;  /* 0x000000b4a814723c */ /* 0x082ff00000001814 */
[C---:B------:R-:W-:Y:S08]  /*6530*/  HMMA.16816.F32 R24, R176.reuse, R180, R24 ;  /* 0x000000b4b018723c */ /* 0x040ff00000001818 */
[-C--:B------:R-:W-:Y:S01]  /*6540*/  HMMA.16816.F32 R28, R176, R182.reuse, R28 ;  /* 0x000000b6b01c723c */ /* 0x080fe2000000181c */
[----:B------:R-:W-:Y:S07]  /*6550*/  LDSM.16.MT88.4 R176, [R0+0xe000] ;  /* 0x00e0000000b0783b */ /* 0x000fee0000004200 */
[----:B------:R-:W-:Y:S01]  /*6560*/  HMMA.16816.F32 R32, R168, R182, R32 ;  /* 0x000000b6a820723c */ /* 0x000fe20000001820 */
[----:B------:R-:W1:Y:S05]  /*6570*/  LDSM.16.M88.4 R168, [R208+0x1e000] ;  /* 0x01e00000d0a8783b */ /* 0x000e6a0000000200 */
[----:B------:R-:W2:Y:S02]  /*6580*/  LDSM.16.M88.4 R180, [R208+0x1f000] ;  /* 0x01f00000d0b4783b */ /* 0x000ea40000000200 */
[-C--:B---3--:R-:W-:Y:S08]  /*6590*/  HMMA.16816.F32 R4, R164, R184.reuse, R4 ;  /* 0x000000b8a404723c */ /* 0x088ff00000001804 */
[C---:B------:R-:W-:Y:S08]  /*65a0*/  HMMA.16816.F32 R8, R188.reuse, R184, R8 ;  /* 0x000000b8bc08723c */ /* 0x040ff00000001808 */
[-C--:B------:R-:W-:Y:S08]  /*65b0*/  HMMA.16816.F32 R12, R188, R186.reuse, R12 ;  /* 0x000000babc0c723c */ /* 0x080ff0000000180c */
[C---:B------:R-:W-:Y:S01]  /*65c0*/  HMMA.16816.F32 R16, R164.reuse, R186, R16 ;  /* 0x000000baa410723c */ /* 0x040fe20000001810 */
[----:B------:R-:W3:Y:S07]  /*65d0*/  LDSM.16.MT88.4 R184, [R0+0x12000] ;  /* 0x0120000000b8783b */ /* 0x000eee0000004200 */
[-C--:B------:R-:W-:Y:S08]  /*65e0*/  HMMA.16816.F32 R20, R164, R192.reuse, R20 ;  /* 0x000000c0a414723c */ /* 0x080ff00000001814 */
[C---:B------:R-:W-:Y:S08]  /*65f0*/  HMMA.16816.F32 R24, R188.reuse, R192, R24 ;  /* 0x000000c0bc18723c */ /* 0x040ff00000001818 */
[-C--:B------:R-:W-:Y:S01]  /*6600*/  HMMA.16816.F32 R28, R188, R194.reuse, R28 ;  /* 0x000000c2bc1c723c */ /* 0x080fe2000000181c */
[----:B------:R-:W-:Y:S07]  /*6610*/  LDSM.16.MT88.4 R188, [R0+0xe800] ;  /* 0x00e8000000bc783b */ /* 0x000fee0000004200 */
[----:B------:R-:W-:Y:S01]  /*6620*/  HMMA.16816.F32 R32, R164, R194, R32 ;  /* 0x000000c2a420723c */ /* 0x000fe20000001820 */
[----:B------:R-:W3:Y:S05]  /*6630*/  LDSM.16.M88.4 R164, [R210+0x1e000] ;  /* 0x01e00000d2a4783b */ /* 0x000eea0000000200 */
[----:B------:R-:W3:Y:S02]  /*6640*/  LDSM.16.M88.4 R192, [R210+0x1f000] ;  /* 0x01f00000d2c0783b */ /* 0x000ee40000000200 */
[-C--:B----4-:R-:W-:Y:S08]  /*6650*/  HMMA.16816.F32 R4, R172, R196.reuse, R4 ;  /* 0x000000c4ac04723c */ /* 0x090ff00000001804 */
[C---:B------:R-:W-:Y:S08]  /*6660*/  HMMA.16816.F32 R8, R200.reuse, R196, R8 ;  /* 0x000000c4c808723c */ /* 0x040ff00000001808 */
[-C--:B------:R-:W-:Y:S08]  /*6670*/  HMMA.16816.F32 R12, R200, R198.reuse, R12 ;  /* 0x000000c6c80c723c */ /* 0x080ff0000000180c */
[C---:B------:R-:W-:Y:S08]  /*6680*/  HMMA.16816.F32 R16, R172.reuse, R198, R16 ;  /* 0x000000c6ac10723c */ /* 0x040ff00000001810 */
[-C--:B------:R-:W-:Y:S08]  /*6690*/  HMMA.16816.F32 R20, R172, R204.reuse, R20 ;  /* 0x000000ccac14723c */ /* 0x080ff00000001814 */
[C---:B------:R-:W-:Y:S08]  /*66a0*/  HMMA.16816.F32 R24, R200.reuse, R204, R24 ;  /* 0x000000ccc818723c */ /* 0x040ff00000001818 */
[-C--:B------:R-:W-:Y:S08]  /*66b0*/  HMMA.16816.F32 R28, R200, R206.reuse, R28 ;  /* 0x000000cec81c723c */ /* 0x080ff0000000181c */
[----:B------:R-:W-:Y:S01]  /*66c0*/  HMMA.16816.F32 R32, R172, R206, R32 ;  /* 0x000000ceac20723c */ /* 0x000fe20000001820 */
[----:B------:R-:W4:Y:S07]  /*66d0*/  LDSM.16.MT88.4 R172, [R0+0x12800] ;  /* 0x0128000000ac783b */ /* 0x000f2e0000004200 */
[-C--:B-1----:R-:W-:Y:S08]  /*66e0*/  HMMA.16816.F32 R4, R168, R176.reuse, R4 ;  /* 0x000000b0a804723c */ /* 0x082ff00000001804 */
[C---:B--2---:R-:W-:Y:S08]  /*66f0*/  HMMA.16816.F32 R8, R180.reuse, R176, R8 ;  /* 0x000000b0b408723c */ /* 0x044ff00000001808 */
[-C--:B------:R-:W-:Y:S08]  /*6700*/  HMMA.16816.F32 R12, R180, R178.reuse, R12 ;  /* 0x000000b2b40c723c */ /* 0x080ff0000000180c */
[C---:B------:R-:W-:Y:S01]  /*6710*/  HMMA.16816.F32 R16, R168.reuse, R178, R16 ;  /* 0x000000b2a810723c */ /* 0x040fe20000001810 */
[----:B------:R-:W-:Y:S07]  /*6720*/  LDSM.16.MT88.4 R176, [R0+0xf000] ;  /* 0x00f0000000b0783b */ /* 0x000fee0000004200 */
[-C--:B---3--:R-:W-:Y:S08]  /*6730*/  HMMA.16816.F32 R20, R168, R184.reuse, R20 ;  /* 0x000000b8a814723c */ /* 0x088ff00000001814 */
[C---:B------:R-:W-:Y:S08]  /*6740*/  HMMA.16816.F32 R24, R180.reuse, R184, R24 ;  /* 0x000000b8b418723c */ /* 0x040ff00000001818 */
[-C--:B------:R-:W-:Y:S01]  /*6750*/  HMMA.16816.F32 R28, R180, R186.reuse, R28 ;  /* 0x000000bab41c723c */ /* 0x080fe2000000181c */
[----:B------:R-:W-:Y:S07]  /*6760*/  LDSM.16.M88.4 R180, [R2+0x17000] ;  /* 0x0170000002b4783b */ /* 0x000fee0000000200 */
[----:B------:R-:W-:Y:S01]  /*6770*/  HMMA.16816.F32 R32, R168, R186, R32 ;  /* 0x000000baa820723c */ /* 0x000fe20000001820 */
[----:B------:R-:W-:Y:S01]  /*6780*/  LDSM.16.MT88.4 R184, [R0+0x13000] ;  /* 0x0130000000b8783b */ /* 0x000fe20000004200 */
[----:B------:R-:W-:Y:S05]  /*6790*/  IMAD.U32 R168, RZ, RZ, UR50 ;  /* 0x00000032ffa87e24 */ /* 0x000fea000f8e00ff */
[----:B------:R-:W-:Y:S01]  /*67a0*/  LEA.HI.X.SX32 R227, R168, R237, 0x2, P0 ;  /* 0x000000eda8e37211 */ /* 0x000fe200000f16ff */
[-C--:B------:R-:W-:Y:S01]  /*67b0*/  HMMA.16816.F32 R4, R164, R188.reuse, R4 ;  /* 0x000000bca404723c */ /* 0x080fe20000001804 */
[----:B------:R-:W1:Y:S04]  /*67c0*/  LDSM.16.M88.4 R168, [R2+0x16000] ;  /* 0x0160000002a8783b */ /* 0x000e680000000200 */
        /* <DEDUP_REMOVED lines=10> */
[-C--:B----4-:R-:W-:Y:S03]  /*6870*/  HMMA.16816.F32 R20, R164, R172.reuse, R20 ;  /* 0x000000aca414723c */ /* 0x090fe60000001814 */
[C---:B------:R-:W-:Y:S02]  /*6880*/  LEA.HI.X.SX32 R201, R235.reuse, R203, 0x5, P0 ;  /* 0x000000cbebc97211 */ /* 0x040fe400000f2eff */
[C---:B------:R-:W-:Y:S03]  /*6890*/  LEA R198, P0, R235.reuse, R200, 0x5 ;  /* 0x000000c8ebc67211 */ /* 0x040fe600078028ff */
[C---:B------:R-:W-:Y:S04]  /*68a0*/  HMMA.16816.F32 R24, R192.reuse, R172, R24 ;  /* 0x000000acc018723c */ /* 0x040fe80000001818 */
[C---:B------:R-:W-:Y:S02]  /*68b0*/  LEA.HI.X.SX32 R199, R235.reuse, R201, 0x5, P0 ;  /* 0x000000c9ebc77211 */ /* 0x040fe400000f2eff */
[C---:B------:R-:W-:Y:S02]  /*68c0*/  LEA R228, P0, R235.reuse, R198, 0x5 ;  /* 0x000000c6ebe47211 */ /* 0x040fe400078028ff */
[-C--:B------:R-:W-:Y:S03]  /*68d0*/  HMMA.16816.F32 R28, R192, R174.reuse, R28 ;  /* 0x000000aec01c723c */ /* 0x080fe6000000181c */
[C---:B------:R-:W-:Y:S05]  /*68e0*/  LEA.HI.X.SX32 R229, R235.reuse, R199, 0x5, P0 ;  /* 0x000000c7ebe57211 */ /* 0x040fea00000f2eff */
[----:B------:R-:W-:Y:S01]  /*68f0*/  HMMA.16816.F32 R32, R164, R174, R32 ;  /* 0x000000aea420723c */ /* 0x000fe20000001820 */
[----:B------:R-:W-:Y:S03]  /*6900*/  LDSM.16.M88.4 R164, [R209+0x16000] ;  /* 0x01600000d1a4783b */ /* 0x000fe60000000200 */
[C---:B------:R-:W-:Y:S02]  /*6910*/  IMAD.WIDE R230, R235.reuse, -0xc0, R228 ;  /* 0xffffff40ebe67825 */ /* 0x040fe400078e02e4 */
[----:B------:R-:W2:Y:S02]  /*6920*/  LDSM.16.MT88.4 R172, [R0+0xf800] ;  /* 0x00f8000000ac783b */ /* 0x000ea40000004200 */
        /* <DEDUP_REMOVED lines=9> */
[----:B------:R-:W1:Y:S03]  /*69c0*/  LDSM.16.M88.4 R176, [R209+0x17000] ;  /* 0x01700000d1b0783b */ /* 0x000e660000000200 */
[C---:B------:R-:W-:Y:S02]  /*69d0*/  LEA.HI.X.SX32 R193, R235.reuse, R195, 0x5, P0 ;  /* 0x000000c3ebc17211 */ /* 0x040fe400000f2eff */
[C---:B------:R-:W-:Y:S02]  /*69e0*/  LEA R190, P0, R235.reuse, R192, 0x5 ;  /* 0x000000c0ebbe7211 */ /* 0x040fe400078028ff */
[-C--:B------:R-:W-:Y:S03]  /*69f0*/  HMMA.16816.F32 R20, R168, R184.reuse, R20 ;  /* 0x000000b8a814723c */ /* 0x080fe60000001814 */
[C---:B------:R-:W-:Y:S02]  /*6a00*/  LEA.HI.X.SX32 R191, R235.reuse, R193, 0x5, P0 ;  /* 0x000000c1ebbf7211 */ /* 0x040fe400000f2eff */
[C---:B------:R-:W-:Y:S03]  /*6a10*/  LEA R188, P0, R235.reuse, R190, 0x5 ;  /* 0x000000beebbc7211 */ /* 0x040fe600078028ff */
[C---:B------:R-:W-:Y:S04]  /*6a20*/  HMMA.16816.F32 R24, R180.reuse, R184, R24 ;  /* 0x000000b8b418723c */ /* 0x040fe80000001818 */
[C---:B------:R-:W-:Y:S04]  /*6a30*/  LEA.HI.X.SX32 R189, R235.reuse, R191, 0x5, P0 ;  /* 0x000000bfebbd7211 */ /* 0x040fe800000f2eff */
[-C--:B------:R-:W-:Y:S08]  /*6a40*/  HMMA.16816.F32 R28, R180, R186.reuse, R28 ;  /* 0x000000bab41c723c */ /* 0x080ff0000000181c */
[----:B------:R-:W-:Y:S01]  /*6a50*/  HMMA.16816.F32 R32, R168, R186, R32 ;  /* 0x000000baa820723c */ /* 0x000fe20000001820 */
[----:B------:R3:W4:Y:S03]  /*6a60*/  LDSM.16.MT88.4 R168, [R0+0x13800] ;  /* 0x0138000000a8783b */ /* 0x0007260000004200 */
[C---:B------:R-:W-:Y:S04]  /*6a70*/  LEA R186, P0, R235.reuse, R188, 0x5 ;  /* 0x000000bcebba7211 */ /* 0x040fe800078028ff */
[-C--:B--2---:R-:W-:Y:S05]  /*6a80*/  HMMA.16816.F32 R4, R164, R172.reuse, R4 ;  /* 0x000000aca404723c */ /* 0x084fea0000001804 */
[C---:B------:R-:W-:Y:S03]  /*6a90*/  LEA.HI.X.SX32 R187, R235.reuse, R189, 0x5, P0 ;  /* 0x000000bdebbb7211 */ /* 0x040fe600000f2eff */
[C---:B-1----:R-:W-:Y:S04]  /*6aa0*/  HMMA.16816.F32 R8, R176.reuse, R172, R8 ;  /* 0x000000acb008723c */ /* 0x042fe80000001808 */
[C---:B------:R-:W-:Y:S04]  /*6ab0*/  IMAD.WIDE R208, R235.reuse, -0xc0, R186 ;  /* 0xffffff40ebd07825 */ /* 0x040fe800078e02ba */
[-C--:B------:R-:W-:Y:S03]  /*6ac0*/  HMMA.16816.F32 R12, R176, R174.reuse, R12 ;  /* 0x000000aeb00c723c */ /* 0x080fe6000000180c */
[----:B------:R-:W-:Y:S01]  /*6ad0*/  REDG.E.ADD.F32.FTZ.RN.STRONG.GPU desc[UR32][R236.64], R4 ;  /* 0x00000004ec0079a6 */ /* 0x000fe2000c12f320 */
[----:B------:R-:W-:Y:S01]  /*6ae0*/  LEA R184, P0, R235, R208, 0x5 ;  /* 0x000000d0ebb87211 */ /* 0x000fe200078028ff */
[----:B---3--:R-:W-:Y:S03]  /*6af0*/  VIADD R0, R211, 0x40 ;  /* 0x00000040d3007836 */ /* 0x008fe60000000000 */
[----:B------:R-:W-:Y:S01]  /*6b00*/  REDG.E.ADD.F32.FTZ.RN.STRONG.GPU desc[UR32][R226.64], R5 ;  /* 0x00000005e20079a6 */ /* 0x000fe2000c12f320 */
[C---:B------:R-:W-:Y:S04]  /*6b10*/  HMMA.16816.F32 R16, R164.reuse, R174, R16 ;  /* 0x000000aea410723c */ /* 0x040fe80000001810 */
[----:B------:R1:W-:Y:S01]  /*6b20*/  REDG.E.ADD.F32.FTZ.RN.STRONG.GPU desc[UR32][R206.64], R6 ;  /* 0x00000006ce0079a6 */ /* 0x0003e2000c12f320 */
[----:B------:R-:W-:Y:S01]  /*6b30*/  LEA.HI.X.SX32 R185, R235, R209, 0x5, P0 ;  /* 0x000000d1ebb97211 */ /* 0x000fe200000f2eff */
[----:B------:R-:W-:Y:S01]  /*6b40*/  @P2 VIADD R0, R211, 0xffffffc0 ;  /* 0xffffffc0d3002836 */ /* 0x000fe20000000000 */
[C---:B------:R-:W-:Y:S02]  /*6b50*/  LEA R182, P0, R235.reuse, R184, 0x5 ;  /* 0x000000b8ebb67211 */ /* 0x040fe400078028ff */
[----:B------:R2:W-:Y:S01]  /*6b60*/  REDG.E.ADD.F32.FTZ.RN.STRONG.GPU desc[UR32][R204.64], R7 ;  /* 0x00000007cc0079a6 */ /* 0x0005e2000c12f320 */
[-C--:B----4-:R-:W-:Y:S04]  /*6b70*/  HMMA.16816.F32 R20, R164, R168.reuse, R20 ;  /* 0x000000a8a414723c */ /* 0x090fe80000001814 */
[----:B------:R3:W-:Y:S01]  /*6b80*/  REDG.E.ADD.F32.FTZ.RN.STRONG.GPU desc[UR32][R202.64], R8 ;  /* 0x00000008ca0079a6 */ /* 0x0007e2000c12f320 */
[C---:B------:R-:W-:Y:S02]  /*6b90*/  LEA.HI.X.SX32 R183, R235.reuse, R185, 0x5, P0 ;  /* 0x000000b9ebb77211 */ /* 0x040fe400000f2eff */
[C---:B------:R-:W-:Y:S02]  /*6ba0*/  LEA R180, P0, R235.reuse, R182, 0x5 ;  /* 0x000000b6ebb47211 */ /* 0x040fe400078028ff */
[----:B------:R4:W-:Y:S01]  /*6bb0*/  REDG.E.ADD.F32.FTZ.RN.STRONG.GPU desc[UR32][R200.64], R9 ;  /* 0x00000009c80079a6 */ /* 0x0009e2000c12f320 */
[C---:B------:R-:W-:Y:S04]  /*6bc0*/  HMMA.16816.F32 R24, R176.reuse, R168, R24 ;  /* 0x000000a8b018723c */ /* 0x040fe80000001818 */
[----:B------:R-:W-:Y:S01]  /*6bd0*/  REDG.E.ADD.F32.FTZ.RN.STRONG.GPU desc[UR32][R198.64], R10 ;  /* 0x0000000ac60079a6 */ /* 0x000fe2000c12f320 */
[C---:B------:R-:W-:Y:S04]  /*6be0*/  LEA.HI.X.SX32 R181, R235.reuse, R183, 0x5, P0 ;  /* 0x000000b7ebb57211 */ /* 0x040fe800000f2eff */
[----:B------:R-:W-:Y:S01]  /*6bf0*/  REDG.E.ADD.F32.FTZ.RN.STRONG.GPU desc[UR32][R228.64], R11 ;  /* 0x0000000be40079a6 */ /* 0x000fe2000c12f320 */
[C---:B------:R-:W-:Y:S01]  /*6c00*/  LEA R174, P0, R235.reuse, R180, 0x5 ;  /* 0x000000b4ebae7211 */ /* 0x040fe200078028ff */
[-C--:B------:R-:W-:Y:S03]  /*6c10*/  HMMA.16816.F32 R28, R176, R170.reuse, R28 ;  /* 0x000000aab01c723c */ /* 0x080fe6000000181c */
[----:B------:R-:W-:Y:S01]  /*6c20*/  REDG.E.ADD.F32.FTZ.RN.STRONG.GPU desc[UR32][R236.64+0x80], R16 ;  /* 0x00008010ec0079a6 */ /* 0x000fe2000c12f320 */
[C---:B------:R-:W-:Y:S02]  /*6c30*/  LEA.HI.X.SX32 R175, R235.reuse, R181, 0x5, P0 ;  /* 0x000000b5ebaf7211 */ /* 0x040fe400000f2eff */
[C---:B------:R-:W-:Y:S02]  /*6c40*/  LEA R172, P0, R235.reuse, R174, 0x5 ;  /* 0x000000aeebac7211 */ /* 0x040fe400078028ff */
[----:B------:R-:W-:Y:S01]  /*6c50*/  REDG.E.ADD.F32.FTZ.RN.STRONG.GPU desc[UR32][R230.64+0x80], R17 ;  /* 0x00008011e60079a6 */ /* 0x000fe2000c12f320 */
[----:B------:R-:W-:Y:S04]  /*6c60*/  HMMA.16816.F32 R32, R164, R170, R32 ;  /* 0x000000aaa420723c */ /* 0x000fe80000001820 */
[----:B------:R-:W-:Y:S01]  /*6c70*/  REDG.E.ADD.F32.FTZ.RN.STRONG.GPU desc[UR32][R196.64+0x80], R18 ;  /* 0x00008012c40079a6 */ /* 0x000fe2000c12f320 */
[C---:B------:R-:W-:Y:S04]  /*6c80*/  LEA.HI.X.SX32 R173, R235.reuse, R175, 0x5, P0 ;  /* 0x000000afebad7211 */ /* 0x040fe800000f2eff */
[----:B------:R-:W-:Y:S01]  /*6c90*/  REDG.E.ADD.F32.FTZ.RN.STRONG.GPU desc[UR32][R194.64+0x80], R19 ;  /* 0x00008013c20079a6 */ /* 0x000fe2000c12f320 */
[C---:B------:R-:W-:Y:S04]  /*6ca0*/  LEA R176, P0, R235.reuse, R172, 0x5 ;  /* 0x000000acebb07211 */ /* 0x040fe800078028ff */
[----:B------:R-:W-:Y:S01]  /*6cb0*/  REDG.E.ADD.F32.FTZ.RN.STRONG.GPU desc[UR32][R192.64+0x80], R12 ;  /* 0x0000800cc00079a6 */ /* 0x000fe2000c12f320 */
[C---:B------:R-:W-:Y:S04]  /*6cc0*/  LEA.HI.X.SX32 R177, R235.reuse, R173, 0x5, P0 ;  /* 0x000000adebb17211 */ /* 0x040fe800000f2eff */
[----:B------:R-:W-:Y:S01]  /*6cd0*/  REDG.E.ADD.F32.FTZ.RN.STRONG.GPU desc[UR32][R190.64+0x80], R13 ;  /* 0x0000800dbe0079a6 */ /* 0x000fe2000c12f320 */
[C---:B------:R-:W-:Y:S04]  /*6ce0*/  IMAD.WIDE R170, R235.reuse, -0xc0, R176 ;  /* 0xffffff40ebaa7825 */ /* 0x040fe800078e02b0 */
[----:B------:R-:W-:Y:S01]  /*6cf0*/  REDG.E.ADD.F32.FTZ.RN.STRONG.GPU desc[UR32][R188.64+0x80], R14 ;  /* 0x0000800ebc0079a6 */ /* 0x000fe2000c12f320 */
[C---:B------:R-:W-:Y:S04]  /*6d00*/  LEA R168, P0, R235.reuse, R170, 0x5 ;  /* 0x000000aaeba87211 */ /* 0x040fe800078028ff */
[----:B------:R-:W-:Y:S01]  /*6d10*/  REDG.E.ADD.F32.FTZ.RN.STRONG.GPU desc[UR32][R186.64+0x80], R15 ;  /* 0x0000800fba0079a6 */ /* 0x000fe2000c12f320 */
[C---:B------:R-:W-:Y:S04]  /*6d20*/  LEA.HI.X.SX32 R169, R235.reuse, R171, 0x5, P0 ;  /* 0x000000abeba97211 */ /* 0x040fe800000f2eff */
[----:B------:R-:W-:Y:S01]  /*6d30*/  REDG.E.ADD.F32.FTZ.RN.STRONG.GPU desc[UR32][R236.64+0x100], R20 ;  /* 0x00010014ec0079a6 */ /* 0x000fe2000c12f320 */
[C---:B------:R-:W-:Y:S04]  /*6d40*/  LEA R166, P0, R235.reuse, R168, 0x5 ;  /* 0x000000a8eba67211 */ /* 0x040fe800078028ff */
[----:B------:R-:W-:Y:S01]  /*6d50*/  REDG.E.ADD.F32.FTZ.RN.STRONG.GPU desc[UR32][R208.64+0x100], R21 ;  /* 0x00010015d00079a6 */ /* 0x000fe2000c12f320 */
[C---:B------:R-:W-:Y:S02]  /*6d60*/  LEA.HI.X.SX32 R167, R235.reuse, R169, 0x5, P0 ;  /* 0x000000a9eba77211 */ /* 0x040fe400000f2eff */
[C---:B------:R-:W-:Y:S02]  /*6d70*/  LEA R164, P0, R235.reuse, R166, 0x5 ;  /* 0x000000a6eba47211 */ /* 0x040fe400078028ff */
[----:B------:R-:W-:Y:S02]  /*6d80*/  REDG.E.ADD.F32.FTZ.RN.STRONG.GPU desc[UR32][R184.64+0x100], R22 ;  /* 0x00010016b80079a6 */ /* 0x000fe4000c12f320 */
[C---:B------:R-:W-:Y:S03]  /*6d90*/  LEA.HI.X.SX32 R165, R235.reuse, R167, 0x5, P0 ;  /* 0x000000a7eba57211 */ /* 0x040fe600000f2eff */
[----:B------:R-:W-:Y:S01]  /*6da0*/  REDG.E.ADD.F32.FTZ.RN.STRONG.GPU desc[UR32][R182.64+0x100], R23 ;  /* 0x00010017b60079a6 */ /* 0x000fe2000c12f320 */
[C---:B-1----:R-:W-:Y:S04]  /*6db0*/  LEA R6, P0, R235.reuse, R164, 0x5 ;  /* 0x000000a4eb067211 */ /* 0x042fe800078028ff */
[----:B------:R-:W-:Y:S01]  /*6dc0*/  REDG.E.ADD.F32.FTZ.RN.STRONG.GPU desc[UR32][R180.64+0x100], R24 ;  /* 0x00010018b40079a6 */ /* 0x000fe2000c12f320 */
[C---:B--2---:R-:W-:Y:S02]  /*6dd0*/  LEA.HI.X.SX32 R7, R235.reuse, R165, 0x5, P0 ;  /* 0x000000a5eb077211 */ /* 0x044fe400000f2eff */
[C---:B------:R-:W-:Y:S02]  /*6de0*/  LEA R4, P0, R235.reuse, R6, 0x5 ;  /* 0x00000006eb047211 */ /* 0x040fe400078028ff */
[----:B------:R-:W-:Y:S02]  /*6df0*/  REDG.E.ADD.F32.FTZ.RN.STRONG.GPU desc[UR32][R174.64+0x100], R25 ;  /* 0x00010019ae0079a6 */ /* 0x000fe4000c12f320 */
[C---:B------:R-:W-:Y:S03]  /*6e00*/  LEA.HI.X.SX32 R5, R235.reuse, R7, 0x5, P0 ;  /* 0x00000007eb057211 */ /* 0x040fe600000f2eff */
[----:B------:R-:W-:Y:S01]  /*6e10*/  REDG.E.ADD.F32.FTZ.RN.STRONG.GPU desc[UR32][R172.64+0x100], R26 ;  /* 0x0001001aac0079a6 */ /* 0x000fe2000c12f320 */
[C---:B---3--:R-:W-:Y:S04]  /*6e20*/  LEA R8, P0, R235.reuse, R4, 0x5 ;  /* 0x00000004eb087211 */ /* 0x048fe800078028ff */
[----:B------:R-:W-:Y:S01]  /*6e30*/  REDG.E.ADD.F32.FTZ.RN.STRONG.GPU desc[UR32][R176.64+0x100], R27 ;  /* 0x0001001bb00079a6 */ /* 0x000fe2000c12f320 */
[----:B----4-:R-:W-:Y:S04]  /*6e40*/  LEA.HI.X.SX32 R9, R235, R5, 0x5, P0 ;  /* 0x00000005eb097211 */ /* 0x010fe800000f2eff */
[----:B------:R-:W-:Y:S05]  /*6e50*/  REDG.E.ADD.F32.FTZ.RN.STRONG.GPU desc[UR32][R236.64+0x180], R32 ;  /* 0x00018020ec0079a6 */ /* 0x000fea000c12f320 */
[----:B------:R-:W-:Y:S05]  /*6e60*/  REDG.E.ADD.F32.FTZ.RN.STRONG.GPU desc[UR32][R170.64+0x180], R33 ;  /* 0x00018021aa0079a6 */ /* 0x000fea000c12f320 */
[----:B------:R-:W-:Y:S05]  /*6e70*/  REDG.E.ADD.F32.FTZ.RN.STRONG.GPU desc[UR32][R168.64+0x180], R34 ;  /* 0x00018022a80079a6 */ /* 0x000fea000c12f320 */
[----:B------:R-:W-:Y:S05]  /*6e80*/  REDG.E.ADD.F32.FTZ.RN.STRONG.GPU desc[UR32][R166.64+0x180], R35 ;  /* 0x00018023a60079a6 */ /* 0x000fea000c12f320 */
[----:B------:R-:W-:Y:S05]  /*6e90*/  REDG.E.ADD.F32.FTZ.RN.STRONG.GPU desc[UR32][R164.64+0x180], R28 ;  /* 0x0001801ca40079a6 */ /* 0x000fea000c12f320 */
[----:B------:R-:W-:Y:S05]  /*6ea0*/  REDG.E.ADD.F32.FTZ.RN.STRONG.GPU desc[UR32][R6.64+0x180], R29 ;  /* 0x0001801d060079a6 */ /* 0x000fea000c12f320 */
[----:B------:R-:W-:Y:S05]  /*6eb0*/  REDG.E.ADD.F32.FTZ.RN.STRONG.GPU desc[UR32][R4.64+0x180], R30 ;  /* 0x0001801e040079a6 */ /* 0x000fea000c12f320 */
[----:B------:R-:W-:Y:S05]  /*6ec0*/  REDG.E.ADD.F32.FTZ.RN.STRONG.GPU desc[UR32][R8.64+0x180], R31 ;  /* 0x0001801f080079a6 */ /* 0x000fea000c12f320 */
[----:B------:R-:W-:Y:S05]  /*6ed0*/  LDSM.16.MT88.4 R4, [R3+0x1c000] ;  /* 0x01c000000304783b */ /* 0x000fea0000004200 */
[----:B------:R-:W1:Y:S05]  /*6ee0*/  LDSM.16.MT88.4 R8, [R211] ;  /* 0x00000000d308783b */ /* 0x000e6a0000004200 */
[----:B------:R-:W2:Y:S05]  /*6ef0*/  LDSM.16.MT88.4 R12, [R3+0x1e000] ;  /* 0x01e00000030c783b */ /* 0x000eaa0000004200 */
[----:B------:R-:W3:Y:S05]  /*6f00*/  LDSM.16.MT88.4 R16, [R0] ;  /* 0x000000000010783b */ /* 0x000eea0000004200 */
        /* <DEDUP_REMOVED lines=10> */
[-C--:B------:R-:W-:Y:S01]  /*6fb0*/  HMMA.16816.F32 R108, R12, R10.reuse, R108 ;  /* 0x0000000a0c6c723c */ /* 0x080fe2000000186c */
[----:B------:R-:W-:Y:S07]  /*6fc0*/  LDSM.16.MT88.4 R180, [R211+0x3800] ;  /* 0x00380000d3b4783b */ /* 0x000fee0000004200 */
        /* <DEDUP_REMOVED lines=33> */
[----:B------:R-:W1:Y:S07]  /*71e0*/  LDSM.16.MT88.4 R172, [R211+0x1800] ;  /* 0x00180000d3ac783b */ /* 0x000e6e0000004200 */
[-C--:B--2---:R-:W-:Y:S08]  /*71f0*/  HMMA.16816.F32 R148, R32, R8.reuse, R148 ;  /* 0x000000082094723c */ /* 0x084ff00000001894 */
[C---:B------:R-:W-:Y:S08]  /*7200*/  HMMA.16816.F32 R152, R164.reuse, R8, R152 ;  /* 0x00000008a498723c */ /* 0x040ff00000001898 */
[-C--:B------:R-:W-:Y:S01]  /*7210*/  HMMA.16816.F32 R156, R164, R10.reuse, R156 ;  /* 0x0000000aa49c723c */ /* 0x080fe2000000189c */
[----:B------:R-:W2:Y:S07]  /*7220*/  LDSM.16.MT88.4 R164, [R0+0x1800] ;  /* 0x0018000000a4783b */ /* 0x000eae0000004200 */
[----:B------:R-:W-:Y:S01]  /*7230*/  HMMA.16816.F32 R160, R32, R10, R160 ;  /* 0x0000000a20a0723c */ /* 0x000fe200000018a0 */
[----:B------:R4:W2:Y:S07]  /*7240*/  LDSM.16.MT88.4 R8, [R0+0x3800] ;  /* 0x003800000008783b */ /* 0x0008ae0000004200 */
[-C--:B---3--:R-:W-:Y:S08]  /*7250*/  HMMA.16816.F32 R100, R4, R12.reuse, R100 ;  /* 0x0000000c0464723c */ /* 0x088ff00000001864 */
[C---:B------:R-:W-:Y:S08]  /*7260*/  HMMA.16816.F32 R104, R16.reuse, R12, R104 ;  /* 0x0000000c1068723c */ /* 0x040ff00000001868 */
[-C--:B------:R-:W-:Y:S03]  /*7270*/  HMMA.16816.F32 R108, R16, R14.reuse, R108 ;  /* 0x0000000e106c723c */ /* 0x080fe6000000186c */
[C---:B----4-:R-:W-:Y:S02]  /*7280*/  VIADD R0, R211.reuse, 0xffffc000 ;  /* 0xffffc000d3007836 */ /* 0x050fe40000000000 */
[----:B------:R-:W-:Y:S03]  /*7290*/  @P1 VIADD R0, R211, 0x4000 ;  /* 0x00004000d3001836 */ /* 0x000fe60000000000 */
[C---:B------:R-:W-:Y:S04]  /*72a0*/  HMMA.16816.F32 R112, R4.reuse, R14, R112 ;  /* 0x0000000e0470723c */ /* 0x040fe80000001870 */
[----:B------:R-:W-:Y:S04]  /*72b0*/  IMAD.MOV.U32 R211, RZ, RZ, R0 ;  /* 0x000000ffffd37224 */ /* 0x000fe800078e0000 */
        /* <DEDUP_REMOVED lines=29> */
[----:B------:R-:W-:Y:S11]  /*7490*/  BRA.U UP0, `(.L_x_363) ;  /* 0xffffffc100447547 */ /* 0x000ff6000b83ffff */
[C---:B------:R-:W-:Y:S01]  /*74a0*/  IMAD.SHL.U32 R0, R222.reuse, 0x10, RZ ;  /* 0x00000010de007824 */ /* 0x040fe200078e00ff */
[----:B------:R-:W1:Y:S01]  /*74b0*/  LDCU UR8, c[0x0][0x500] ;  /* 0x0000a000ff0877ac */ /* 0x000e620008000800 */
[----:B------:R-:W-:Y:S01]  /*74c0*/  IMAD.SHL.U32 R210, R222, 0x2, RZ ;  /* 0x00000002ded27824 */ /* 0x000fe200078e00ff */
[----:B------:R-:W-:Y:S01]  /*74d0*/  LOP3.LUT R2, R224, 0xc00, RZ, 0xc0, !PT ;  /* 0x00000c00e0027812 */ /* 0x000fe200078ec0ff */
[----:B------:R-:W-:Y:S01]  /*74e0*/  IMAD.MOV.U32 R4, RZ, RZ, 0x20 ;  /* 0x00000020ff047424 */ /* 0x000fe200078e00ff */
[----:B------:R-:W-:Y:S01]  /*74f0*/  LOP3.LUT R0, R0, 0x1c0, RZ, 0xc0, !PT ;  /* 0x000001c000007812 */ /* 0x000fe200078ec0ff */
[----:B------:R-:W-:Y:S01]  /*7500*/  UISETP.NE.AND UP0, UPT, UR40, -0x1, UPT ;  /* 0xffffffff2800788c */ /* 0x000fe2000bf05270 */
[--C-:B------:R-:W-:Y:S01]  /*7510*/  LOP3.LUT R2, R2, 0x6, R210.reuse, 0xf8, !PT ;  /* 0x0000000602027812 */ /* 0x100fe200078ef8d2 */
[----:B------:R-:W-:Y:S01]  /*7520*/  UMOV UR38, UR18 ;  /* 0x0000001200267c82 */ /* 0x000fe20008000000 */
[----:B------:R-:W-:Y:S02]  /*7530*/  LOP3.LUT R0, R0, 0x38, R210, 0xf8, !PT ;  /* 0x0000003800007812 */ /* 0x000fe400078ef8d2 */
[----:B------:R-:W-:-:S02]  /*7540*/  LOP3.LUT P1, RZ, R222, 0x10, RZ, 0xc0, !PT ;  /* 0x00000010deff7812 */ /* 0x000fc4000782c0ff */
[----:B------:R-:W-:Y:S02]  /*7550*/  LOP3.LUT R0, R2, R0, R223, 0xf6, !PT ;  /* 0x0000000002007212 */ /* 0x000fe400078ef6df */
[----:B------:R-:W-:Y:S02]  /*7560*/  LOP3.LUT P0, RZ, R222, 0x8, RZ, 0xc0, !PT ;  /* 0x00000008deff7812 */ /* 0x000fe4000780c0ff */
[----:B------:R-:W-:Y:S01]  /*7570*/  LEA R0, R0, UR4, 0x1 ;  /* 0x0000000400007c11 */ /* 0x000fe2000f8e08ff */
[----:B-1----:R-:W-:Y:S01]  /*7580*/  FMUL.FTZ R100, R100, UR8 ;  /* 0x0000000864647c20 */ /* 0x002fe20008410000 */
[----:B------:R-:W-:Y:S01]  /*7590*/  FMUL.FTZ R16, R101, UR8 ;  /* 0x0000000865107c20 */ /* 0x000fe20008410000 */
[----:B------:R-:W-:Y:S01]  /*75a0*/  FMUL.FTZ R102, R102, UR8 ;  /* 0x0000000866667c20 */ /* 0x000fe20008410000 */
[----:B------:R-:W-:Y:S01]  /*75b0*/  FMUL.FTZ R15, R103, UR8 ;  /* 0x00000008670f7c20 */ /* 0x000fe20008410000 */
[----:B------:R-:W-:Y:S01]  /*75c0*/  F2FP.F16.F32.PACK_AB R164, R37, R36 ;  /* 0x0000002425a4723e */ /* 0x000fe200000000ff */
[----:B------:R-:W-:Y:S01]  /*75d0*/  FMUL.FTZ R112, R112, UR8 ;  /* 0x0000000870707c20 */ /* 0x000fe20008410000 */
[----:B------:R-:W-:Y:S01]  /*75e0*/  FMUL.FTZ R12, R113, UR8 ;  /* 0x00000008710c7c20 */ /* 0x000fe20008410000 */
[----:B------:R-:W-:Y:S01]  /*75f0*/  FMUL.FTZ R114, R114, UR8 ;  /* 0x0000000872727c20 */ /* 0x000fe20008410000 */
[----:B------:R-:W-:Y:S01]  /*7600*/  FMUL.FTZ R11, R115, UR8 ;  /* 0x00000008730b7c20 */ /* 0x000fe20008410000 */
[----:B------:R-:W-:Y:S01]  /*7610*/  SEL R4, R4, 0xffffffe0, !P0 ;  /* 0xffffffe004047807 */ /* 0x000fe20004000000 */
[----:B------:R-:W-:Y:S01]  /*7620*/  FMUL.FTZ R104, R104, UR8 ;  /* 0x0000000868687c20 */ /* 0x000fe20008410000 */
[----:B------:R-:W-:Y:S01]  /*7630*/  FMUL.FTZ R14, R105, UR8 ;  /* 0x00000008690e7c20 */ /* 0x000fe20008410000 */
[----:B------:R-:W-:Y:S01]  /*7640*/  FMUL.FTZ R106, R106, UR8 ;  /* 0x000000086a6a7c20 */ /* 0x000fe20008410000 */
[----:B------:R-:W-:Y:S01]  /*7650*/  FMUL.FTZ R13, R107, UR8 ;  /* 0x000000086b0d7c20 */ /* 0x000fe20008410000 */
        /* <DEDUP_REMOVED lines=16> */
[----:B------:R-:W-:-:S02]  /*7760*/  VIADD R2, R0, 0xc040 ;  /* 0x0000c04000027836 */ /* 0x000fc40000000000 */
[----:B------:R-:W-:Y:S01]  /*7770*/  FMUL.FTZ R120, R120, UR8 ;  /* 0x0000000878787c20 */ /* 0x000fe20008410000 */
[----:B------:R-:W-:Y:S01]  /*7780*/  FMUL.FTZ R32, R121, UR8 ;  /* 0x0000000879207c20 */ /* 0x000fe20008410000 */
[----:B------:R-:W-:Y:S01]  /*7790*/  FMUL.FTZ R122, R122, UR8 ;  /* 0x000000087a7a7c20 */ /* 0x000fe20008410000 */
[----:B------:R-:W-:Y:S01]  /*77a0*/  FMUL.FTZ R31, R123, UR8 ;  /* 0x000000087b1f7c20 */ /* 0x000fe20008410000 */
[----:B------:R-:W-:Y:S01]  /*77b0*/  F2FP.F16.F32.PACK_AB R12, R12, R112 ;  /* 0x000000700c0c723e */ /* 0x000fe200000000ff */
[----:B------:R-:W-:Y:S01]  /*77c0*/  IMAD.IADD R3, R0, 0x1, R4 ;  /* 0x0000000100037824 */ /* 0x000fe200078e0204 */
[----:B------:R-:W-:Y:S01]  /*77d0*/  F2FP.F16.F32.PACK_AB R11, R11, R114 ;  /* 0x000000720b0b723e */ /* 0x000fe200000000ff */
[----:B------:R-:W-:Y:S02]  /*77e0*/  @P1 VIADD R2, R37, 0xffffffc0 ;  /* 0xffffffc025021836 */ /* 0x000fe40000000000 */
        /* <DEDUP_REMOVED lines=23> */
[----:B------:R1:W-:Y:S01]  /*7960*/  STS [R0+0xc000], R16 ;  /* 0x00c0001000007388 */ /* 0x0003e20000000800 */
[----:B------:R-:W-:Y:S01]  /*7970*/  F2FP.F16.F32.PACK_AB R29, R29, R130 ;  /* 0x000000821d1d723e */ /* 0x000fe200000000ff */
[----:B------:R-:W-:-:S02]  /*7980*/  IMAD.IADD R4, R4, 0x1, R2 ;  /* 0x0000000104047824 */ /* 0x000fc400078e0202 */
[----:B------:R-:W-:Y:S01]  /*7990*/  FMUL.FTZ R140, R140, UR8 ;  /* 0x000000088c8c7c20 */ /* 0x000fe20008410000 */
[----:B------:R1:W-:Y:S01]  /*79a0*/  STS [R0+0xc400], R15 ;  /* 0x00c4000f00007388 */ /* 0x0003e20000000800 */
[----:B------:R-:W-:Y:S01]  /*79b0*/  FMUL.FTZ R20, R141, UR8 ;  /* 0x000000088d147c20 */ /* 0x000fe20008410000 */
[----:B------:R-:W-:Y:S01]  /*79c0*/  FMUL.FTZ R142, R142, UR8 ;  /* 0x000000088e8e7c20 */ /* 0x000fe20008410000 */
[----:B------:R-:W-:Y:S01]  /*79d0*/  FMUL.FTZ R19, R143, UR8 ;  /* 0x000000088f137c20 */ /* 0x000fe20008410000 */
[----:B------:R-:W-:Y:S01]  /*79e0*/  F2FP.F16.F32.PACK_AB R32, R32, R120 ;  /* 0x000000782020723e */ /* 0x000fe200000000ff */
[----:B------:R1:W-:Y:S01]  /*79f0*/  STS [R3+0xc000], R12 ;  /* 0x00c0000c03007388 */ /* 0x0003e20000000800 */
[----:B------:R-:W-:Y:S01]  /*7a00*/  F2FP.F16.F32.PACK_AB R31, R31, R122 ;  /* 0x0000007a1f1f723e */ /* 0x000fe200000000ff */
[----:B------:R-:W-:Y:S01]  /*7a10*/  FMUL.FTZ R148, R148, UR8 ;  /* 0x0000000894947c20 */ /* 0x000fe20008410000 */
[----:B------:R-:W-:Y:S01]  /*7a20*/  FMUL.FTZ R18, R149, UR8 ;  /* 0x0000000895127c20 */ /* 0x000fe20008410000 */
[----:B------:R1:W-:Y:S01]  /*7a30*/  STS [R3+0xc400], R11 ;  /* 0x00c4000b03007388 */ /* 0x0003e20000000800 */
        /* <DEDUP_REMOVED lines=19> */
[----:B------:R1:W-:Y:S01]  /*7b70*/  STS [R2], R34 ;  /* 0x0000002202007388 */ /* 0x0003e20000000800 */
        /* <DEDUP_REMOVED lines=103> */
[----:B------:R-:W-:Y:S05]  /*81f0*/  BRA.U UP0, `(.L_x_364) ;  /* 0x0000000100307547 */ /* 0x000fea000b800000 */
[----:B------:R-:W2:Y:S01]  /*8200*/  LDCU.64 UR12, c[0x0][0x5c0] ;  /* 0x0000b800ff0c77ac */ /* 0x000ea20008000a00 */
[----:B------:R-:W3:Y:S01]  /*8210*/  LDCU.64 UR8, c[0x0][0x5a8] ;  /* 0x0000b500ff0877ac */ /* 0x000ee20008000a00 */
[----:B------:R-:W-:-:S04]  /*8220*/  USHF.R.S32.HI UR10, URZ, 0x1f, UR34 ;  /* 0x0000001fff0a7899 */ /* 0x000fc80008011422 */
[----:B--2---:R-:W-:Y:S02]  /*8230*/  UIMAD UR10, UR10, UR12, URZ ;  /* 0x0000000c0a0a72a4 */ /* 0x004fe4000f8e02ff */
[----:B------:R-:W-:Y:S02]  /*8240*/  UIMAD.WIDE.U32 UR14, UR34, UR12, URZ ;  /* 0x0000000c220e72a5 */ /* 0x000fe4000f8e00ff */
[----:B------:R-:W-:-:S04]  /*8250*/  UIMAD UR10, UR34, UR13, UR10 ;  /* 0x0000000d220a72a4 */ /* 0x000fc8000f8e020a */
[----:B------:R-:W-:-:S03]  /*8260*/  UIADD3 UR11, UPT, UPT, UR15, UR10, URZ ;  /* 0x0000000a0f0b7290 */ /* 0x000fc6000fffe0ff */
[----:B------:R-:W-:Y:S02]  /*8270*/  UMOV UR10, UR14 ;  /* 0x0000000e000a7c82 */ /* 0x000fe40008000000 */
[----:B---3--:R-:W-:-:S04]  /*8280*/  UIMAD.WIDE.U32 UR42, UR38, UR8, UR10 ;  /* 0x00000008262a72a5 */ /* 0x008fc8000f8e000a */
[----:B------:R-:W-:-:S06]  /*8290*/  UIMAD UR9, UR38, UR9, UR43 ;  /* 0x00000009260972a4 */ /* 0x000fcc000f8e022b */
[----:B-1----:R-:W-:Y:S01]  /*82a0*/  MOV R4, UR9 ;  /* 0x0000000900047c02 */ /* 0x002fe20008000f00 */
[----:B------:R-:W-:Y:S05]  /*82b0*/  BRA `(.L_x_365) ;  /* 0x0000000000187947 */ /* 0x000fea0003800000 */
.L_x_364:
[----:B------:R-:W2:Y:S01]  /*82c0*/  LDCU.64 UR12, c[0x0][0x5c0] ;  /* 0x0000b800ff0c77ac */ /* 0x000ea20008000a00 */
[----:B------:R-:W-:-:S04]  /*82d0*/  UIADD3 UR8, UPT, UPT, UR34, UR40, URZ ;  /* 0x0000002822087290 */ /* 0x000fc8000fffe0ff */
[----:B--2---:R-:W-:Y:S02]  /*82e0*/  UIMAD.WIDE.U32 UR42, UR8, UR12, URZ ;  /* 0x0000000c082a72a5 */ /* 0x004fe4000f8e00ff */
[----:B------:R-:W-:-:S04]  /*82f0*/  UIMAD UR8, UR8, UR13, URZ ;  /* 0x0000000d080872a4 */ /* 0x000fc8000f8e02ff */
[----:B------:R-:W-:-:S06]  /*8300*/  UIADD3 UR8, UPT, UPT, UR43, UR8, URZ ;  /* 0x000000082b087290 */ /* 0x000fcc000fffe0ff */
[----:B-1----:R-:W-:Y:S02]  /*8310*/  MOV R4, UR8 ;  /* 0x0000000800047c02 */ /* 0x002fe40008000f00 */
.L_x_365:
[----:B------:R-:W-:Y:S05]  /*8320*/  BRA.U UP0, `(.L_x_366) ;  /* 0x00000001002c7547 */ /* 0x000fea000b800000 */
[----:B------:R-:W1:Y:S01]  /*8330*/  LDCU.64 UR10, c[0x0][0x5c8] ;  /* 0x0000b900ff0a77ac */ /* 0x000e620008000a00 */
[----:B------:R-:W2:Y:S01]  /*8340*/  LDCU.64 UR8, c[0x0][0x5b0] ;  /* 0x0000b600ff0877ac */ /* 0x000ea20008000a00 */
[----:B------:R-:W-:-:S04]  /*8350*/  USHF.R.S32.HI UR14, URZ, 0x1f, UR34 ;  /* 0x0000001fff0e7899 */ /* 0x000fc80008011422 */
[----:B-1----:R-:W-:Y:S02]  /*8360*/  UIMAD UR14, UR14, UR10, URZ ;  /* 0x0000000a0e0e72a4 */ /* 0x002fe4000f8e02ff */
[----:B------:R-:W-:Y:S02]  /*8370*/  UIMAD.WIDE.U32 UR16, UR34, UR10, URZ ;  /* 0x0000000a221072a5 */ /* 0x000fe4000f8e00ff */
[----:B------:R-:W-:-:S04]  /*8380*/  UIMAD UR14, UR34, UR11, UR14 ;  /* 0x0000000b220e72a4 */ /* 0x000fc8000f8e020e */
[----:B------:R-:W-:-:S04]  /*8390*/  UIADD3 UR17, UPT, UPT, UR17, UR14, URZ ;  /* 0x0000000e11117290 */ /* 0x000fc8000fffe0ff */
[----:B--2---:R-:W-:-:S04]  /*83a0*/  UIMAD.WIDE.U32 UR16, UR38, UR8, UR16 ;  /* 0x00000008261072a5 */ /* 0x004fc8000f8e0010 */
[----:B------:R-:W-:-:S06]  /*83b0*/  UIMAD UR9, UR38, UR9, UR17 ;  /* 0x00000009260972a4 */ /* 0x000fcc000f8e0211 */
[----:B------:R-:W-:Y:S01]  /*83c0*/  MOV R31, UR9 ;  /* 0x00000009001f7c02 */ /* 0x000fe20008000f00 */
[----:B------:R-:W-:Y:S06]  /*83d0*/  BRA `(.L_x_367) ;  /* 0x0000000000187947 */ /* 0x000fec0003800000 */
.L_x_366:
[----:B------:R-:W1:Y:S01]  /*83e0*/  LDCU.64 UR10, c[0x0][0x5c8] ;  /* 0x0000b900ff0a77ac */ /* 0x000e620008000a00 */
[----:B------:R-:W-:-:S04]  /*83f0*/  UIADD3 UR8, UPT, UPT, UR34, UR40, URZ ;  /* 0x0000002822087290 */ /* 0x000fc8000fffe0ff */
[----:B-1----:R-:W-:Y:S02]  /*8400*/  UIMAD.WIDE.U32 UR16, UR8, UR10, URZ ;  /* 0x0000000a081072a5 */ /* 0x002fe4000f8e00ff */
[----:B------:R-:W-:-:S04]  /*8410*/  UIMAD UR8, UR8, UR11, URZ ;  /* 0x0000000b080872a4 */ /* 0x000fc8000f8e02ff */
[----:B------:R-:W-:-:S06]  /*8420*/  UIADD3 UR8, UPT, UPT, UR17, UR8, URZ ;  /* 0x0000000811087290 */ /* 0x000fcc000fffe0ff */
[----:B------:R-:W-:-:S07]  /*8430*/  MOV R31, UR8 ;  /* 0x00000008001f7c02 */ /* 0x000fce0008000f00 */
.L_x_367:
[----:B------:R-:W-:Y:S01]  /*8440*/  BAR.SYNC.DEFER_BLOCKING 0x0 ;  /* 0x0000000000007b1d */ /* 0x000fe20000010000 */
[----:B------:R-:W-:Y:S01]  /*8450*/  LOP3.LUT R0, R221, 0x1f8, RZ, 0xc0, !PT ;  /* 0x000001f8dd007812 */ /* 0x000fe200078ec0ff */
[----:B------:R-:W-:Y:S01]  /*8460*/  USHF.L.U32 UR14, UR35, 0x7, URZ ;  /* 0x00000007230e7899 */ /* 0x000fe200080006ff */
[C---:B------:R-:W-:Y:S01]  /*8470*/  VIADD R7, R225.reuse, 0x20 ;  /* 0x00000020e1077836 */ /* 0x040fe20000000000 */
[----:B------:R-:W-:Y:S01]  /*8480*/  USHF.L.U32 UR9, UR35, 0x7, URZ ;  /* 0x0000000723097899 */ /* 0x000fe200080006ff */
[----:B------:R-:W-:Y:S01]  /*8490*/  LOP3.LUT R0, R0, 0x38, R222, 0x78, !PT ;  /* 0x0000003800007812 */ /* 0x000fe200078e78de */
[----:B------:R-:W-:Y:S02]  /*84a0*/  UIMAD.WIDE.U32 UR40, UR14, UR12, URZ ;  /* 0x0000000c0e2872a5 */ /* 0x000fe4000f8e00ff */
[----:B------:R-:W1:Y:S01]  /*84b0*/  LDC.64 R8, c[0x0][0x5d8] ;  /* 0x00017600ff087b82 */ /* 0x000e620000000a00 */
[----:B------:R-:W-:Y:S01]  /*84c0*/  USHF.R.S32.HI UR15, URZ, 0x1f, UR14 ;  /* 0x0000001fff0f7899 */ /* 0x000fe2000801140e */
[--C-:B------:R-:W-:Y:S01]  /*84d0*/  LOP3.LUT R0, R0, 0x1e00, R221.reuse, 0xf8, !PT ;  /* 0x00001e0000007812 */ /* 0x100fe200078ef8dd */
[----:B------:R-:W-:Y:S01]  /*84e0*/  UIADD3 UR31, UPT, UPT, -UR9, UR31, URZ ;  /* 0x0000001f091f7290 */ /* 0x000fe2000fffe1ff */
[----:B------:R-:W2:Y:S01]  /*84f0*/  S2R R17, SR_TID.X ;  /* 0x0000000000117919 */ /* 0x000ea20000002100 */
[----:B------:R-:W-:Y:S01]  /*8500*/  UIMAD UR8, UR15, UR12, URZ ;  /* 0x0000000c0f0872a4 */ /* 0x000fe2000f8e02ff */
[----:B------:R-:W-:Y:S01]  /*8510*/  LEA R0, R0, UR4, 0x1 ;  /* 0x0000000400007c11 */ /* 0x000fe2000f8e08ff */
[----:B------:R-:W-:Y:S01]  /*8520*/  IMAD.U32 R2, RZ, RZ, UR40 ;  /* 0x00000028ff027e24 */ /* 0x000fe2000f8e00ff */
[----:B------:R-:W3:Y:S01]  /*8530*/  LDC.64 R56, c[0x0][0x5e0] ;  /* 0x00017800ff387b82 */ /* 0x000ee20000000a00 */
[----:B------:R-:W-:Y:S01]  /*8540*/  UIMAD UR8, UR14, UR13, UR8 ;  /* 0x0000000d0e0872a4 */ /* 0x000fe2000f8e0208 */
[----:B------:R-:W-:Y:S01]  /*8550*/  IMAD.U32 R3, RZ, RZ, UR41 ;  /* 0x00000029ff037e24 */ /* 0x000fe2000f8e00ff */
[C---:B------:R-:W-:Y:S01]  /*8560*/  ISETP.GE.AND P3, PT, R225.reuse, UR31, PT ;  /* 0x0000001fe1007c0c */ /* 0x040fe2000bf66270 */
[C---:B------:R-:W-:Y:S01]  /*8570*/  VIADD R6, R225.reuse, 0x40 ;  /* 0x00000040e1067836 */ /* 0x040fe20000000000 */
[----:B------:R-:W-:Y:S01]  /*8580*/  LOP3.LUT R2, R2, 0x38, R221, 0xf8, !PT ;  /* 0x0000003802027812 */ /* 0x000fe200078ef8dd */
[----:B------:R-:W-:Y:S01]  /*8590*/  VIADD R5, R225, 0x60 ;  /* 0x00000060e1057836 */ /* 0x000fe20000000000 */
[----:B------:R-:W-:Y:S01]  /*85a0*/  ISETP.GE.AND P6, PT, R7, UR31, PT ;  /* 0x0000001f07007c0c */ /* 0x000fe2000bfc6270 */
[----:B------:R-:W-:Y:S01]  /*85b0*/  IMAD.U32 R3, RZ, RZ, UR8 ;  /* 0x00000008ff037e24 */ /* 0x000fe2000f8e00ff */
[----:B------:R4:W2:Y:S01]  /*85c0*/  LDS.128 R24, [R0+0xd000] ;  /* 0x00d0000000187984 */ /* 0x0008a20000000c00 */
[----:B------:R-:W-:Y:S01]  /*85d0*/  IADD3 R2, P0, PT, R2, UR42, RZ ;  /* 0x0000002a02027c10 */ /* 0x000fe2000ff1e0ff */
[----:B------:R-:W-:Y:S01]  /*85e0*/  BSSY.RECONVERGENT B0, `(.L_x_368) ;  /* 0x000001d000007945 */ /* 0x000fe20003800200 */
[----:B------:R-:W-:Y:S01]  /*85f0*/  ISETP.GE.AND P5, PT, R6, UR31, PT ;  /* 0x0000001f06007c0c */ /* 0x000fe2000bfa6270 */
[----:B------:R4:W2:Y:S01]  /*8600*/  LDS.128 R20, [R0+0x11000] ;  /* 0x0110000000147984 */ /* 0x0008a20000000c00 */
[----:B------:R-:W-:-:S02]  /*8610*/  IADD3.X R3, PT, PT, R4, UR41, R3, P0, !PT ;  /* 0x0000002904037c10 */ /* 0x000fc400087fe403 */
[----:B------:R-:W-:Y:S01]  /*8620*/  IADD3 R18, P2, PT, R225, 0x20, RZ ;  /* 0x00000020e1127810 */ /* 0x000fe20007f5e0ff */
[----:B------:R4:W2:Y:S01]  /*8630*/  LDS.128 R36, [R0+0x15000] ;  /* 0x0150000000247984 */ /* 0x0008a20000000c00 */
[----:B------:R-:W-:Y:S01]  /*8640*/  ISETP.GE.AND P4, PT, R5, UR31, PT ;  /* 0x0000001f05007c0c */ /* 0x000fe2000bf86270 */
[----:B-1----:R-:W-:Y:S01]  /*8650*/  IMAD.WIDE.U32 R6, R8, UR20, R2 ;  /* 0x0000001408067c25 */ /* 0x002fe2000f8e0002 */
[C---:B------:R-:W-:Y:S01]  /*8660*/  IADD3 R28, P1, PT, R225.reuse, 0x40, RZ ;  /* 0x00000040e11c7810 */ /* 0x040fe20007f3e0ff */
[----:B------:R4:W1:Y:S01]  /*8670*/  LDS.128 R44, [R0+0x16000] ;  /* 0x01600000002c7984 */ /* 0x0008620000000c00 */
[----:B------:R-:W-:Y:S01]  /*8680*/  IADD3 R29, P0, PT, R225, 0x60, RZ ;  /* 0x00000060e11d7810 */ /* 0x000fe20007f1e0ff */
[----:B------:R-:W-:Y:S02]  /*8690*/  IMAD.X R30, RZ, RZ, RZ, P2 ;  /* 0x000000ffff1e7224 */ /* 0x000fe400010e06ff */
[----:B------:R4:W1:Y:S01]  /*86a0*/  LDS.128 R52, [R0+0x17000] ;  /* 0x0170000000347984 */ /* 0x0008620000000c00 */
[----:B------:R-:W-:-:S03]  /*86b0*/  IMAD R16, R9, UR20, R7 ;  /* 0x0000001409107c24 */ /* 0x000fc6000f8e0207 */
[----:B------:R4:W1:Y:S04]  /*86c0*/  LDS.128 R32, [R0+0x19000] ;  /* 0x0190000000207984 */ /* 0x0008680000000c00 */
[----:B------:R4:W1:Y:S04]  /*86d0*/  LDS.128 R40, [R0+0x1a000] ;  /* 0x01a0000000287984 */ /* 0x0008680000000c00 */
[----:B------:R4:W1:Y:S01]  /*86e0*/  LDS.128 R48, [R0+0x1b000] ;  /* 0x01b0000000307984 */ /* 0x0008620000000c00 */
[----:B--23--:R-:W-:Y:S05]  /*86f0*/  @P3 BRA `(.L_x_369) ;  /* 0x00000000002c3947 */ /* 0x00cfea0003800000 */
[----:B------:R-:W2:Y:S01]  /*8700*/  LDS.128 R8, [R0+0xc000] ;  /* 0x00c0000000087984 */ /* 0x000ea20000000c00 */
[----:B------:R-:W3:Y:S01]  /*8710*/  LDCU.64 UR8, c[0x0][0x560] ;  /* 0x0000ac00ff0877ac */ /* 0x000ee20008000a00 */
[----:B------:R-:W-:Y:S02]  /*8720*/  MOV R2, R6 ;  /* 0x0000000600027202 */ /* 0x000fe40000000f00 */
[----:B------:R-:W4:Y:S01]  /*8730*/  LDS.128 R12, [R0+0x10000] ;  /* 0x01000000000c7984 */ /* 0x000f220000000c00 */
[----:B------:R-:W-:-:S03]  /*8740*/  MOV R3, R16 ;  /* 0x0000001000037202 */ /* 0x000fc60000000f00 */
[----:B------:R-:W-:-:S04]  /*8750*/  IMAD.WIDE.U32 R2, R225, UR12, R2 ;  /* 0x0000000ce1027c25 */ /* 0x000fc8000f8e0002 */
[----:B------:R-:W-:Y:S01]  /*8760*/  IMAD R3, R225, UR13, R3 ;  /* 0x0000000de1037c24 */ /* 0x000fe2000f8e0203 */
[----:B---3--:R-:W-:-:S04]  /*8770*/  LEA R4, P2, R2, UR8, 0x1 ;  /* 0x0000000802047c11 */ /* 0x008fc8000f8408ff */
[----:B------:R-:W-:-:S05]  /*8780*/  LEA.HI.X R5, R2, UR9, R3, 0x1, P2 ;  /* 0x0000000902057c11 */ /* 0x000fca00090f0c03 */
[----:B--2---:R2:W-:Y:S04]  /*8790*/  STG.E.128 desc[UR32][R4.64], R8 ;  /* 0x0000000804007986 */ /* 0x0045e8000c101d20 */
[----:B----4-:R2:W-:Y:S02]  /*87a0*/  STG.E.128 desc[UR32][R4.64+0x80], R12 ;  /* 0x0000800c04007986 */ /* 0x0105e4000c101d20 */
.L_x_369:
[----:B------:R-:W-:Y:S05]  /*87b0*/  BSYNC.RECONVERGENT B0 ;  /* 0x0000000000007941 */ /* 0x000fea0003800200 */
.L_x_368:
[----:B------:R-:W-:Y:S04]  /*87c0*/  BSSY.RECONVERGENT B0, `(.L_x_370) ;  /* 0x000000d000007945 */ /* 0x000fe80003800200 */
[----:B------:R-:W-:Y:S05]  /*87d0*/  @P6 BRA `(.L_x_371) ;  /* 0x00000000002c6947 */ /* 0x000fea0003800000 */
[----:B------:R-:W3:Y:S01]  /*87e0*/  LDCU.64 UR8, c[0x0][0x560] ;  /* 0x0000ac00ff0877ac */ /* 0x000ee20008000a00 */
[----:B------:R-:W-:Y:S01]  /*87f0*/  MOV R2, R6 ;  /* 0x0000000600027202 */ /* 0x000fe20000000f00 */
[----:B--2---:R-:W-:Y:S01]  /*8800*/  IMAD R4, R30, UR12, RZ ;  /* 0x0000000c1e047c24 */ /* 0x004fe2000f8e02ff */
[----:B------:R-:W-:-:S03]  /*8810*/  MOV R3, R16 ;  /* 0x0000001000037202 */ /* 0x000fc60000000f00 */
[C---:B------:R-:W-:Y:S02]  /*8820*/  IMAD R4, R18.reuse, UR13, R4 ;  /* 0x0000000d12047c24 */ /* 0x040fe4000f8e0204 */
[----:B------:R-:W-:-:S05]  /*8830*/  IMAD.WIDE.U32 R2, R18, UR12, R2 ;  /* 0x0000000c12027c25 */ /* 0x000fca000f8e0002 */
[----:B------:R-:W-:Y:S02]  /*8840*/  IADD3 R3, PT, PT, R4, R3, RZ ;  /* 0x0000000304037210 */ /* 0x000fe40007ffe0ff */
[----:B---3--:R-:W-:-:S04]  /*8850*/  LEA R4, P2, R2, UR8, 0x1 ;  /* 0x0000000802047c11 */ /* 0x008fc8000f8408ff */
[----:B------:R-:W-:-:S05]  /*8860*/  LEA.HI.X R5, R2, UR9, R3, 0x1, P2 ;  /* 0x0000000902057c11 */ /* 0x000fca00090f0c03 */
[----:B------:R3:W-:Y:S04]  /*8870*/  STG.E.128 desc[UR32][R4.64], R24 ;  /* 0x0000001804007986 */ /* 0x0007e8000c101d20 */
[----:B------:R3:W-:Y:S02]  /*8880*/  STG.E.128 desc[UR32][R4.64+0x80], R20 ;  /* 0x0000801404007986 */ /* 0x0007e4000c101d20 */
.L_x_371:
[----:B------:R-:W-:Y:S05]  /*8890*/  BSYNC.RECONVERGENT B0 ;  /* 0x0000000000007941 */ /* 0x000fea0003800200 */
.L_x_370:
[----:B--2---:R2:W1:Y:S01]  /*88a0*/  LDS.128 R12, [R0+0xe000] ;  /* 0x00e00000000c7984 */ /* 0x0044620000000c00 */
[----:B------:R-:W-:Y:S01]  /*88b0*/  BSSY.RECONVERGENT B0, `(.L_x_372) ;  /* 0x0000010000007945 */ /* 0x000fe20003800200 */
[----:B---3--:R-:W-:Y:S02]  /*88c0*/  SHF.L.U32 R21, R17, 0x3, RZ ;  /* 0x0000000311157819 */ /* 0x008fe400000006ff */
[----:B------:R2:W3:Y:S01]  /*88d0*/  LDS.128 R8, [R0+0x12000] ;  /* 0x0120000000087984 */ /* 0x0004e20000000c00 */
[----:B------:R-:W-:Y:S01]  /*88e0*/  IADD3.X R20, PT, PT, RZ, RZ, RZ, P1, !PT ;  /* 0x000000ffff147210 */ /* 0x000fe20000ffe4ff */
[----:B------:R-:W-:Y:S06]  /*88f0*/  @P5 BRA `(.L_x_373) ;  /* 0x00000000002c5947 */ /* 0x000fec0003800000 */
[----:B------:R-:W4:Y:S01]  /*8900*/  LDCU.64 UR8, c[0x0][0x560] ;  /* 0x0000ac00ff0877ac */ /* 0x000f220008000a00 */
[----:B------:R-:W-:Y:S01]  /*8910*/  MOV R2, R6 ;  /* 0x0000000600027202 */ /* 0x000fe20000000f00 */
[----:B------:R-:W-:Y:S01]  /*8920*/  IMAD R4, R20, UR12, RZ ;  /* 0x0000000c14047c24 */ /* 0x000fe2000f8e02ff */
[----:B------:R-:W-:-:S03]  /*8930*/  MOV R3, R16 ;  /* 0x0000001000037202 */ /* 0x000fc60000000f00 */
[C---:B------:R-:W-:Y:S02]  /*8940*/  IMAD R4, R28.reuse, UR13, R4 ;  /* 0x0000000d1c047c24 */ /* 0x040fe4000f8e0204 */
[----:B------:R-:W-:-:S05]  /*8950*/  IMAD.WIDE.U32 R2, R28, UR12, R2 ;  /* 0x0000000c1c027c25 */ /* 0x000fca000f8e0002 */
[----:B------:R-:W-:Y:S02]  /*8960*/  IADD3 R3, PT, PT, R4, R3, RZ ;  /* 0x0000000304037210 */ /* 0x000fe40007ffe0ff */
[----:B----4-:R-:W-:-:S04]  /*8970*/  LEA R4, P1, R2, UR8, 0x1 ;  /* 0x0000000802047c11 */ /* 0x010fc8000f8208ff */
[----:B------:R-:W-:-:S05]  /*8980*/  LEA.HI.X R5, R2, UR9, R3, 0x1, P1 ;  /* 0x0000000902057c11 */ /* 0x000fca00088f0c03 */
[----:B-1----:R1:W-:Y:S04]  /*8990*/  STG.E.128 desc[UR32][R4.64], R12 ;  /* 0x0000000c04007986 */ /* 0x0023e8000c101d20 */
[----:B---3--:R1:W-:Y:S02]  /*89a0*/  STG.E.128 desc[UR32][R4.64+0x80], R8 ;  /* 0x0000800804007986 */ /* 0x0083e4000c101d20 */
.L_x_373:
[----:B------:R-:W-:Y:S05]  /*89b0*/  BSYNC.RECONVERGENT B0 ;  /* 0x0000000000007941 */ /* 0x000fea0003800200 */
.L_x_372:
[----:B-1----:R1:W1:Y:S01]  /*89c0*/  LDS.128 R12, [R0+0xf000] ;  /* 0x00f00000000c7984 */ /* 0x0022620000000c00 */
[----:B------:R-:W-:Y:S01]  /*89d0*/  BSSY.RECONVERGENT B0, `(.L_x_374) ;  /* 0x0000011000007945 */ /* 0x000fe20003800200 */
[----:B------:R-:W-:Y:S01]  /*89e0*/  IMAD.U32 R17, RZ, RZ, UR10 ;  /* 0x0000000aff117e24 */ /* 0x000fe2000f8e00ff */
[----:B------:R-:W-:Y:S01]  /*89f0*/  IADD3.X R19, PT, PT, RZ, RZ, RZ, P0, !PT ;  /* 0x000000ffff137210 */ /* 0x000fe200007fe4ff */
[----:B---3--:R3:W1:Y:S01]  /*8a00*/  LDS.128 R8, [R0+0x13000] ;  /* 0x0130000000087984 */ /* 0x0086620000000c00 */
[----:B------:R-:W-:Y:S01]  /*8a10*/  LOP3.LUT R21, R21, 0x38, RZ, 0xc0, !PT ;  /* 0x0000003815157812 */ /* 0x000fe200078ec0ff */
[----:B------:R-:W-:Y:S06]  /*8a20*/  @P4 BRA `(.L_x_375) ;  /* 0x00000000002c4947 */ /* 0x000fec0003800000 */
[----:B------:R-:W2:Y:S01]  /*8a30*/  LDCU.64 UR8, c[0x0][0x560] ;  /* 0x0000ac00ff0877ac */ /* 0x000ea20008000a00 */
[----:B------:R-:W-:Y:S01]  /*8a40*/  MOV R2, R6 ;  /* 0x0000000600027202 */ /* 0x000fe20000000f00 */
[----:B------:R-:W-:Y:S01]  /*8a50*/  IMAD R7, R19, UR12, RZ ;  /* 0x0000000c13077c24 */ /* 0x000fe2000f8e02ff */
[----:B------:R-:W-:-:S03]  /*8a60*/  MOV R3, R16 ;  /* 0x0000001000037202 */ /* 0x000fc60000000f00 */
[----:B------:R-:W-:-:S04]  /*8a70*/  IMAD.WIDE.U32 R4, R29, UR12, R2 ;  /* 0x0000000c1d047c25 */ /* 0x000fc8000f8e0002 */
[----:B------:R-:W-:-:S05]  /*8a80*/  IMAD R2, R29, UR13, R7 ;  /* 0x0000000d1d027c24 */ /* 0x000fca000f8e0207 */
[----:B------:R-:W-:Y:S02]  /*8a90*/  IADD3 R3, PT, PT, R2, R5, RZ ;  /* 0x0000000502037210 */ /* 0x000fe40007ffe0ff */
[----:B--2---:R-:W-:-:S04]  /*8aa0*/  LEA R2, P0, R4, UR8, 0x1 ;  /* 0x0000000804027c11 */ /* 0x004fc8000f8008ff */
[----:B------:R-:W-:-:S05]  /*8ab0*/  LEA.HI.X R3, R4, UR9, R3, 0x1, P0 ;  /* 0x0000000904037c11 */ /* 0x000fca00080f0c03 */
[----:B-1----:R1:W-:Y:S04]  /*8ac0*/  STG.E.128 desc[UR32][R2.64], R12 ;  /* 0x0000000c02007986 */ /* 0x0023e8000c101d20 */
[----:B------:R1:W-:Y:S02]  /*8ad0*/  STG.E.128 desc[UR32][R2.64+0x80], R8 ;  /* 0x0000800802007986 */ /* 0x0003e4000c101d20 */
.L_x_375:
[----:B------:R-:W-:Y:S05]  /*8ae0*/  BSYNC.RECONVERGENT B0 ;  /* 0x0000000000007941 */ /* 0x000fea0003800200 */
.L_x_374:
[----:B-1----:R1:W1:Y:S01]  /*8af0*/  LDS.128 R12, [R0+0x14000] ;  /* 0x01400000000c7984 */ /* 0x0022620000000c00 */
[----:B------:R-:W-:Y:S01]  /*8b00*/  MOV R2, R21 ;  /* 0x0000001500027202 */ /* 0x000fe20000000f00 */
[----:B------:R-:W-:Y:S01]  /*8b10*/  UIMAD UR15, UR15, UR10, URZ ;  /* 0x0000000a0f0f72a4 */ /* 0x000fe2000f8e02ff */
[----:B------:R-:W-:Y:S01]  /*8b20*/  MOV R3, RZ ;  /* 0x000000ff00037202 */ /* 0x000fe20000000f00 */
[----:B------:R1:W1:Y:S01]  /*8b30*/  LDS.128 R8, [R0+0x18000] ;  /* 0x0180000000087984 */ /* 0x0002620000000c00 */
[----:B------:R-:W-:Y:S01]  /*8b40*/  BSSY.RECONVERGENT B0, `(.L_x_376) ;  /* 0x0000011000007945 */ /* 0x000fe20003800200 */
[----:B------:R-:W-:Y:S01]  /*8b50*/  UIMAD UR15, UR14, UR11, UR15 ;  /* 0x0000000b0e0f72a4 */ /* 0x000fe2000f8e020f */
[----:B------:R-:W-:-:S03]  /*8b60*/  IMAD.WIDE.U32 R2, R17, UR14, R2 ;  /* 0x0000000e11027c25 */ /* 0x000fc6000f8e0002 */
[----:B------:R-:W-:-:S04]  /*8b70*/  IADD3 R2, P0, PT, R2, UR16, RZ ;  /* 0x0000001002027c10 */ /* 0x000fc8000ff1e0ff */
[----:B------:R-:W-:-:S03]  /*8b80*/  IADD3.X R3, PT, PT, R31, UR15, R3, P0, !PT ;  /* 0x0000000f1f037c10 */ /* 0x000fc600087fe403 */
[----:B------:R-:W-:-:S04]  /*8b90*/  IMAD.WIDE.U32 R6, R56, UR20, R2 ;  /* 0x0000001438067c25 */ /* 0x000fc8000f8e0002 */
[----:B------:R-:W-:Y:S01]  /*8ba0*/  IMAD R16, R57, UR20, R7 ;  /* 0x0000001439107c24 */ /* 0x000fe2000f8e0207 */
[----:B------:R-:W-:Y:S06]  /*8bb0*/  @P3 BRA `(.L_x_377) ;  /* 0x0000000000243947 */ /* 0x000fec0003800000 */
[----:B------:R-:W1:Y:S01]  /*8bc0*/  LDCU.64 UR8, c[0x0][0x568] ;  /* 0x0000ad00ff0877ac */ /* 0x000e620008000a00 */
[----:B------:R-:W-:Y:S02]  /*8bd0*/  MOV R2, R6 ;  /* 0x0000000600027202 */ /* 0x000fe40000000f00 */
[----:B------:R-:W-:-:S03]  /*8be0*/  MOV R3, R16 ;  /* 0x0000001000037202 */ /* 0x000fc60000000f00 */
[----:B------:R-:W-:-:S04]  /*8bf0*/  IMAD.WIDE.U32 R4, R225, UR10, R2 ;  /* 0x0000000ae1047c25 */ /* 0x000fc8000f8e0002 */
[----:B-1234-:R-:W-:Y:S01]  /*8c00*/  IMAD R0, R225, UR11, R5 ;  /* 0x0000000be1007c24 */ /* 0x01efe2000f8e0205 */
[----:B------:R-:W-:-:S04]  /*8c10*/  LEA R2, P0, R4, UR8, 0x1 ;  /* 0x0000000804027c11 */ /* 0x000fc8000f8008ff */
[----:B------:R-:W-:-:S05]  /*8c20*/  LEA.HI.X R3, R4, UR9, R0, 0x1, P0 ;  /* 0x0000000904037c11 */ /* 0x000fca00080f0c00 */
[----:B------:R1:W-:Y:S04]  /*8c30*/  STG.E.128 desc[UR32][R2.64], R12 ;  /* 0x0000000c02007986 */ /* 0x0003e8000c101d20 */
[----:B------:R1:W-:Y:S02]  /*8c40*/  STG.E.128 desc[UR32][R2.64+0x80], R8 ;  /* 0x0000800802007986 */ /* 0x0003e4000c101d20 */
.L_x_377:
[----:B------:R-:W-:Y:S05]  /*8c50*/  BSYNC.RECONVERGENT B0 ;  /* 0x0000000000007941 */ /* 0x000fea0003800200 */
.L_x_376:
[----:B------:R-:W-:Y:S04]  /*8c60*/  BSSY.RECONVERGENT B0, `(.L_x_378) ;  /* 0x000000d000007945 */ /* 0x000fe80003800200 */
[----:B------:R-:W-:Y:S05]  /*8c70*/  @P6 BRA `(.L_x_379) ;  /* 0x00000000002c6947 */ /* 0x000fea0003800000 */
[----:B------:R-:W2:Y:S01]  /*8c80*/  LDCU.64 UR8, c[0x0][0x568] ;  /* 0x0000ad00ff0877ac */ /* 0x000ea20008000a00 */
[----:B-1----:R-:W-:Y:S01]  /*8c90*/  MOV R2, R6 ;  /* 0x0000000600027202 */ /* 0x002fe20000000f00 */
[----:B--234-:R-:W-:Y:S01]  /*8ca0*/  IMAD R0, R30, UR10, RZ ;  /* 0x0000000a1e007c24 */ /* 0x01cfe2000f8e02ff */
[----:B------:R-:W-:-:S03]  /*8cb0*/  MOV R3, R16 ;  /* 0x0000001000037202 */ /* 0x000fc60000000f00 */
[C---:B------:R-:W-:Y:S02]  /*8cc0*/  IMAD R0, R18.reuse, UR11, R0 ;  /* 0x0000000b12007c24 */ /* 0x040fe4000f8e0200 */
[----:B------:R-:W-:-:S05]  /*8cd0*/  IMAD.WIDE.U32 R2, R18, UR10, R2 ;  /* 0x0000000a12027c25 */ /* 0x000fca000f8e0002 */
[----:B------:R-:W-:Y:S02]  /*8ce0*/  IADD3 R0, PT, PT, R0, R3, RZ ;  /* 0x0000000300007210 */ /* 0x000fe40007ffe0ff */
[----:B------:R-:W-:-:S04]  /*8cf0*/  LEA R4, P0, R2, UR8, 0x1 ;  /* 0x0000000802047c11 */ /* 0x000fc8000f8008ff */
[----:B------:R-:W-:-:S05]  /*8d00*/  LEA.HI.X R5, R2, UR9, R0, 0x1, P0 ;  /* 0x0000000902057c11 */ /* 0x000fca00080f0c00 */
[----:B------:R1:W-:Y:S04]  /*8d10*/  STG.E.128 desc[UR32][R4.64], R36 ;  /* 0x0000002404007986 */ /* 0x0003e8000c101d20 */
[----:B------:R1:W-:Y:S02]  /*8d20*/  STG.E.128 desc[UR32][R4.64+0x80], R32 ;  /* 0x0000802004007986 */ /* 0x0003e4000c101d20 */
.L_x_379:
[----:B------:R-:W-:Y:S05]  /*8d30*/  BSYNC.RECONVERGENT B0 ;  /* 0x0000000000007941 */ /* 0x000fea0003800200 */
.L_x_378:
        /* <DEDUP_REMOVED lines=13> */
.L_x_381:
[----:B------:R-:W-:Y:S05]  /*8e10*/  BSYNC.RECONVERGENT B0 ;  /* 0x0000000000007941 */ /* 0x000fea0003800200 */
.L_x_380:
        /* <DEDUP_REMOVED lines=12> */
.L_x_360:
[----:B------:R-:W-:Y:S05]  /*8ee0*/  BSYNC.RECONVERGENT B1 ;  /* 0x0000000000017941 */ /* 0x000fea0003800200 */
.L_x_330:
[----:B------:R-:W2:Y:S01]  /*8ef0*/  LDCU UR9, c[0x0][0x438] ;  /* 0x00008700ff0977ac */ /* 0x000ea20008000800 */
[----:B------:R-:W4:Y:S01]  /*8f00*/  LDCU UR10, c[0x0][0x370] ;  /* 0x00006e00ff0a77ac */ /* 0x000f220008000800 */
[----:B--2---:R-:W-:-:S04]  /*8f10*/  UIADD3 UR9, UPT, UPT, UR9, 0x7f, URZ ;  /* 0x0000007f09097890 */ /* 0x004fc8000fffe0ff */
[----:B------:R-:W-:Y:S02]  /*8f20*/  USHF.R.S32.HI UR8, URZ, 0x1f, UR9 ;  /* 0x0000001fff087899 */ /* 0x000fe40008011409 */
[----:B----4-:R-:W-:Y:S02]  /*8f30*/  UIADD3 UR35, UPT, UPT, UR10, UR35, URZ ;  /* 0x000000230a237290 */ /* 0x010fe4000fffe0ff */
[----:B------:R-:W-:Y:S01]  /*8f40*/  ULEA.HI UR8, UR8, UR9, URZ, 0x7 ;  /* 0x0000000908087291 */ /* 0x000fe2000f8f38ff */
[----:B------:R-:W-:-:S03]  /*8f50*/  UMOV UR10, UR19 ;  /* 0x00000013000a7c82 */ /* 0x000fc60008000000 */
[----:B------:R-:W-:-:S04]  /*8f60*/  USHF.R.S32.HI UR8, URZ, 0x7, UR8 ;  /* 0x00000007ff087899 */ /* 0x000fc80008011408 */
[----:B------:R-:W-:-:S09]  /*8f70*/  UISETP.GE.AND UP0, UPT, UR35, UR8, UPT ;  /* 0x000000082300728c */ /* 0x000fd2000bf06270 */
[----:B------:R-:W-:Y:S05]  /*8f80*/  BRA.U !UP0, `(.L_x_382) ;  /* 0xffffff7108dc7547 */ /* 0x000fea000b83ffff */
[----:B------:R-:W-:Y:S05]  /*8f90*/  EXIT ;  /* 0x000000000000794d */ /* 0x000fea0003800000 */
.L_x_383:
        /* <DEDUP_REMOVED lines=14> */
.L_x_2418:


//--------------------- .text._ZN5flash44flash_bwd_dq_dk_dv_loop_seqk_parallel_kernelI23Flash_bwd_kernel_traitsILi128ELi64ELi128ELi8ELi2ELi4ELi2ELb0ELb0EN7cutlass6half_tE19Flash_kernel_traitsILi128ELi64ELi128ELi8ES3_EELb0ELb0ELb0ELb0ELb0ELb0ELb0EEEvNS_16Flash_bwd_paramsE --------------------------
	.section	.text._ZN5flash44flash_bwd_dq_dk_dv_loop_seqk_parallel_kernelI23Flash_bwd_kernel_traitsILi128ELi64ELi128ELi8ELi2ELi4ELi2ELb0ELb0EN7cutlass6half_tE19Flash_kernel_traitsILi128ELi64ELi128ELi8ES3_EELb0ELb0ELb0ELb0ELb0ELb0ELb0EEEvNS_16Flash_bwd_paramsE,"ax",@progbits
	.align	128
        .global         _ZN5flash44flash_bwd_dq_dk_dv_loop_seqk_parallel_kernelI23Flash_bwd_kernel_traitsILi128ELi64ELi128ELi8ELi2ELi4ELi2ELb0ELb0EN7cutlass6half_tE19Flash_kernel_traitsILi128ELi64ELi128ELi8ES3_EELb0ELb0ELb0ELb0ELb0ELb0ELb0EEEvNS_16Flash_bwd_paramsE
        .type           _ZN5flash44flash_bwd_dq_dk_dv_loop_seqk_parallel_kernelI23Flash_bwd_kernel_traitsILi128ELi64ELi128ELi8ELi2ELi4ELi2ELb0ELb0EN7cutlass6half_tE19Flash_kernel_traitsILi128ELi64ELi128ELi8ES3_EELb0ELb0ELb0ELb0ELb0ELb0ELb0EEEvNS_16Flash_bwd_paramsE,@function
        .size           _ZN5flash44flash_bwd_dq_dk_dv_loop_seqk_parallel_kernelI23Flash_bwd_kernel_traitsILi128ELi64ELi128ELi8ELi2ELi4ELi2ELb0ELb0EN7cutlass6half_tE19Flash_kernel_traitsILi128ELi64ELi128ELi8ES3_EELb0ELb0ELb0ELb0ELb0ELb0ELb0EEEvNS_16Flash_bwd_paramsE,(.L_x_2419 - _ZN5flash44flash_bwd_dq_dk_dv_loop_seqk_parallel_kernelI23Flash_bwd_kernel_traitsILi128ELi64ELi128ELi8ELi2ELi4ELi2ELb0ELb0EN7cutlass6half_tE19Flash_kernel_traitsILi128ELi64ELi128ELi8ES3_EELb0ELb0ELb0ELb0ELb0ELb0ELb0EEEvNS_16Flash_bwd_paramsE)
        .other          _ZN5flash44flash_bwd_dq_dk_dv_loop_seqk_parallel_kernelI23Flash_bwd_kernel_traitsILi128ELi64ELi128ELi8ELi2ELi4ELi2ELb0ELb0EN7cutlass6half_tE19Flash_kernel_traitsILi128ELi64ELi128ELi8ES3_EELb0ELb0ELb0ELb0ELb0ELb0ELb0EEEvNS_16Flash_bwd_paramsE,@"STO_CUDA_ENTRY STV_DEFAULT"
_ZN5flash44flash_bwd_dq_dk_dv_loop_seqk_parallel_kernelI23Flash_bwd_kernel_traitsILi128ELi64ELi128ELi8ELi2ELi4ELi2ELb0ELb0EN7cutlass6half_tE19Flash_kernel_traitsILi128ELi64ELi128ELi8ES3_EELb0ELb0ELb0ELb0ELb0ELb0ELb0EEEvNS_16Flash_bwd_paramsE:
.text._ZN5flash44flash_bwd_dq_dk_dv_loop_seqk_parallel_kernelI23Flash_bwd_kernel_traitsILi128ELi64ELi128ELi8ELi2ELi4ELi2ELb0ELb0EN7cutlass6half_tE19Flash_kernel_traitsILi128ELi64ELi128ELi8ES3_EELb0ELb0ELb0ELb0ELb0ELb0ELb0EEEvNS_16Flash_bwd_paramsE:
        /* <DEDUP_REMOVED lines=12> */
[----:B------:R-:W3:Y:S01]  /*00c0*/  S2UR UR24, SR_CgaCtaId ;  /* 0x00000000001879c3 */ /* 0x000ee20000008800 */
[----:B------:R-:W4:Y:S01]  /*00d0*/  LDCU.64 UR4, c[0x0][0x468] ;  /* 0x00008d00ff0477ac */ /* 0x000f220008000a00 */
[----:B------:R-:W5:Y:S06]  /*00e0*/  LDCU.U8 UR8, c[0x0][0x532] ;  /* 0x0000a640ff0877ac */ /* 0x000f6c0008000000 */
[----:B------:R-:W-:Y:S01]  /*00f0*/  S2UR UR23, SR_CTAID.Z ;  /* 0x00000000001779c3 */ /* 0x000fe20000002700 */
[----:B------:R-:W3:Y:S01]  /*0100*/  LDCU UR10, c[0x0][0x438] ;  /* 0x00008700ff0a77ac */ /* 0x000ee20008000800 */
[----:B------:R-:W3:Y:S06]  /*0110*/  LDCU.64 UR34, c[0x0][0x358] ;  /* 0x00006b00ff2277ac */ /* 0x000eec0008000a00 */
[----:B------:R-:W-:Y:S01]  /*0120*/  S2UR UR21, SR_CTAID.X ;  /* 0x00000000001579c3 */ /* 0x000fe20000002500 */
[----:B-1----:R-:W-:-:S02]  /*0130*/  ULEA UR40, UP0, UR45, UR40, 0x2 ;  /* 0x000000282d287291 */ /* 0x002fc4000f8010ff */
[----:B--2---:R-:W-:Y:S02]  /*0140*/  UISETP.NE.U32.AND UP1, UPT, UR6, URZ, UPT ;  /* 0x000000ff0600728c */ /* 0x004fe4000bf25070 */
[----:B------:R-:W-:Y:S02]  /*0150*/  ULEA.HI.X UR41, UR45, UR41, URZ, 0x2, UP0 ;  /* 0x000000292d297291 */ /* 0x000fe400080f14ff */
[----:B------:R-:W-:Y:S01]  /*0160*/  UISETP.NE.U32.AND UP0, UPT, UR6, URZ, UPT ;  /* 0x000000ff0600728c */ /* 0x000fe2000bf05070 */
[----:B------:R-:W-:Y:S01]  /*0170*/  S2UR UR18, SR_CTAID.Y ;  /* 0x00000000001279c3 */ /* 0x000fe20000002600 */
[----:B----4-:R-:W-:Y:S02]  /*0180*/  UISETP.EQ.U32.AND UP2, UPT, UR4, URZ, UPT ;  /* 0x000000ff0400728c */ /* 0x010fe4000bf42070 */
[----:B------:R-:W-:Y:S02]  /*0190*/  UISETP.NE.U32.AND UP6, UPT, UR4, URZ, UPT ;  /* 0x000000ff0400728c */ /* 0x000fe4000bfc5070 */
[----:B------:R-:W-:-:S02]  /*01a0*/  UISETP.NE.AND.EX UP5, UPT, UR7, URZ, UPT, UP1 ;  /* 0x000000ff0700728c */ /* 0x000fc4000bfa5310 */
[----:B------:R-:W-:Y:S01]  /*01b0*/  UISETP.NE.AND.EX UP4, UPT, UR7, URZ, UPT, UP0 ;  /* 0x000000ff0700728c */ /* 0x000fe2000bf85300 */
[----:B------:R-:W1:Y:S01]  /*01c0*/  S2UR UR4, SR_CgaCtaId ;  /* 0x00000000000479c3 */ /* 0x000e620000008800 */
[----:B------:R-:W2:Y:S01]  /*01d0*/  LDCU.64 UR6, c[0x0][0x470] ;  /* 0x00008e00ff0677ac */ /* 0x000ea20008000a00 */
[----:B-----5:R-:W-:Y:S02]  /*01e0*/  UISETP.NE.AND UP3, UPT, UR8, URZ, UPT ;  /* 0x000000ff0800728c */ /* 0x020fe4000bf65270 */
[----:B------:R-:W-:-:S04]  /*01f0*/  UISETP.NE.AND.EX UP6, UPT, UR5, URZ, UPT, UP6 ;  /* 0x000000ff0500728c */ /* 0x000fc8000bfc5360 */
[----:B------:R-:W4:Y:S01]  /*0200*/  S2UR UR20, SR_CTAID.Z ;  /* 0x00000000001479c3 */ /* 0x000f220000002700 */
        /* <DEDUP_REMOVED lines=8> */
[----:B------:R-:W2:Y:S01]  /*0290*/  @!UP4 LDCU UR22, c[0x0][0x434] ;  /* 0x00008680ff16c7ac */ /* 0x000ea20008000800 */
[----:B---3--:R-:W-:-:S02]  /*02a0*/  ULEA UR24, UR24, UR8, 0x18 ;  /* 0x0000000818187291 */ /* 0x008fc4000f8ec0ff */
[----:B-1----:R-:W-:Y:S02]  /*02b0*/  ULEA UR4, UR4, UR5, 0x18 ;  /* 0x0000000504047291 */ /* 0x002fe4000f8ec0ff */
[----:B------:R-:W-:Y:S01]  /*02c0*/  UISETP.NE.AND.EX UP3, UPT, UR7, URZ, UPT, UP0 ;  /* 0x000000ff0700728c */ /* 0x000fe2000bf65300 */
[----:B------:R-:W-:Y:S01]  /*02d0*/  UMOV UR30, 0xffffc000 ;  /* 0xffffc000001e7882 */ /* 0x000fe20000000000 */
[----:B------:R-:W-:Y:S01]  /*02e0*/  UMOV UR31, URZ ;  /* 0x000000ff001f7c82 */ /* 0x000fe20008000000 */
[----:B------:R-:W-:-:S08]  /*02f0*/  UMOV UR32, URZ ;  /* 0x000000ff00207c82 */ /* 0x000fd00008000000 */
.L_x_465:
[----:B-1----:R-:W1:Y:S01]  /*0300*/  LDCU.64 UR8, c[0x0][0x478] ;  /* 0x00008f00ff0877ac */ /* 0x002e620008000a00 */
[----:B------:R-:W-:Y:S02]  /*0310*/  PLOP3.LUT P1, PT, PT, PT, UP3, 0x80, 0x8 ;  /* 0x000000000008781c */ /* 0x000fe40003f2f038 */
[----:B------:R-:W-:Y:S01]  /*0320*/  PLOP3.LUT P4, PT, PT, PT, UP5, 0x80, 0x8 ;  /* 0x000000000008781c */ /* 0x000fe20003f8f058 */
[----:B------:R-:W-:Y:S01]  /*0330*/  @UP3 ULEA UR12, UP0, UR45, UR6, 0x2 ;  /* 0x000000062d0c3291 */ /* 0x000fe2000f8010ff */
[----:B------:R-:W-:Y:S01]  /*0340*/  PLOP3.LUT P2, PT, PT, PT, UP4, 0x80, 0x8 ;  /* 0x000000000008781c */ /* 0x000fe20003f4f048 */
[----:B------:R-:W-:Y:S02]  /*0350*/  UISETP.NE.AND UP2, UPT, UR26, URZ, UPT ;  /* 0x000000ff1a00728c */ /* 0x000fe4000bf45270 */
[----:B------:R-:W-:Y:S02]  /*0360*/  @UP3 ULEA.HI.X UR13, UR45, UR7, URZ, 0x2, UP0 ;  /* 0x000000072d0d3291 */ /* 0x000fe400080f14ff */
[----:B------:R-:W-:-:S04]  /*0370*/  IMAD.U32 R4, RZ, RZ, UR12 ;  /* 0x0000000cff047e24 */ /* 0x000fc8000f8e00ff */
[----:B------:R-:W-:Y:S01]  /*0380*/  IMAD.U32 R5, RZ, RZ, UR13 ;  /* 0x0000000dff057e24 */ /* 0x000fe2000f8e00ff */
[----:B----4-:R-:W-:Y:S02]  /*0390*/  UIMAD.WIDE.U32 UR12, UR45, 0x4, UR28 ;  /* 0x000000042d0c78a5 */ /* 0x010fe4000f8e001c */
[----:B-1----:R-:W-:Y:S02]  /*03a0*/  UISETP.NE.U32.AND UP0, UPT, UR8, URZ, UPT ;  /* 0x000000ff0800728c */ /* 0x002fe4000bf05070 */
[----:B------:R-:W3:Y:S02]  /*03b0*/  @P1 LDG.E R6, desc[UR34][R4.64] ;  /* 0x0000002204061981 */ /* 0x000ee4000c1e1900 */
[----:B------:R-:W-:-:S06]  /*03c0*/  UISETP.NE.AND.EX UP0, UPT, UR9, URZ, UPT, UP0 ;  /* 0x000000ff0900728c */ /* 0x000fcc000bf05300 */
[----:B------:R-:W-:-:S05]  /*03d0*/  PLOP3.LUT P0, PT, PT, PT, UP0, 0x80, 0x8 ;  /* 0x000000000008781c */ /* 0x000fca0003f0f008 */
[----:B------:R-:W-:Y:S01]  /*03e0*/  @UP0 ULEA UR14, UP1, UR45, UR8, 0x2 ;  /* 0x000000082d0e0291 */ /* 0x000fe2000f8210ff */
[----:B------:R-:W-:Y:S01]  /*03f0*/  PLOP3.LUT P3, PT, PT, PT, UP2, 0x80, 0x8 ;  /* 0x000000000008781c */ /* 0x000fe20003f6f028 */
[----:B------:R-:W1:Y:S02]  /*0400*/  @!UP0 LDCU UR5, c[0x0][0x43c] ;  /* 0x00008780ff0587ac */ /* 0x000e640008000800 */
[----:B------:R-:W-:Y:S02]  /*0410*/  @UP0 ULEA.HI.X UR15, UR45, UR9, URZ, 0x2, UP1 ;  /* 0x000000092d0f0291 */ /* 0x000fe400088f14ff */
[----:B--2---:R-:W-:Y:S01]  /*0420*/  IMAD.U32 R2, RZ, RZ, UR14 ;  /* 0x0000000eff027e24 */ /* 0x004fe2000f8e00ff */
[----:B------:R-:W4:Y:S03]  /*0430*/  @!UP0 LDCU.64 UR8, c[0x0][0x488] ;  /* 0x00009100ff0887ac */ /* 0x000f260008000a00 */
[----:B------:R-:W-:-:S05]  /*0440*/  IMAD.U32 R3, RZ, RZ, UR15 ;  /* 0x0000000fff037e24 */ /* 0x000fca000f8e00ff */
[----:B-----5:R5:W2:Y:S01]  /*0450*/  @P0 LDG.E R4, desc[UR34][R2.64] ;  /* 0x0000002202040981 */ /* 0x020aa2000c1e1900 */
[----:B------:R-:W-:Y:S01]  /*0460*/  UMOV UR36, URZ ;  /* 0x000000ff00247c82 */ /* 0x000fe20008000000 */
[----:B----4-:R-:W-:-:S04]  /*0470*/  @!UP0 UISETP.NE.U32.AND UP1, UPT, UR8, URZ, UPT ;  /* 0x000000ff0800828c */ /* 0x010fc8000bf25070 */
[----:B------:R-:W-:Y:S01]  /*0480*/  @!UP0 UISETP.NE.AND.EX UP1, UPT, UR9, URZ, UPT, UP1 ;  /* 0x000000ff0900828c */ /* 0x000fe2000bf25310 */
[----:B------:R-:W-:Y:S01]  /*0490*/  UMOV UR16, 0xffffffff ;  /* 0xffffffff00107882 */ /* 0x000fe20000000000 */
[----:B------:R-:W-:Y:S02]  /*04a0*/  UMOV UR37, 0xffffffff ;  /* 0xffffffff00257882 */ /* 0x000fe40000000000 */
[----:B-1----:R-:W-:Y:S01]  /*04b0*/  @!UP0 USEL UR8, UR5, URZ, UP1 ;  /* 0x000000ff05088287 */ /* 0x002fe20008800000 */
[----:B-----5:R-:W-:Y:S02]  /*04c0*/  IMAD.U32 R2, RZ, RZ, UR12 ;  /* 0x0000000cff027e24 */ /* 0x020fe4000f8e00ff */
[----:B------:R-:W-:-:S05]  /*04d0*/  IMAD.U32 R3, RZ, RZ, UR13 ;  /* 0x0000000dff037e24 */ /* 0x000fca000f8e00ff */
[----:B------:R-:W4:Y:S04]  /*04e0*/  @P4 LDG.E R5, desc[UR34][R2.64] ;  /* 0x0000002202054981 */ /* 0x000f28000c1e1900 */
[----:B------:R1:W5:Y:S02]  /*04f0*/  @P2 LDG.E R0, desc[UR34][R2.64+0x4] ;  /* 0x0000042202002981 */ /* 0x000364000c1e1900 */
[----:B-1----:R-:W-:Y:S02]  /*0500*/  IMAD.U32 R2, RZ, RZ, UR40 ;  /* 0x00000028ff027e24 */ /* 0x002fe4000f8e00ff */
[----:B------:R-:W-:-:S05]  /*0510*/  IMAD.U32 R3, RZ, RZ, UR41 ;  /* 0x00000029ff037e24 */ /* 0x000fca000f8e00ff */
[----:B------:R-:W5:Y:S01]  /*0520*/  @!P3 LDG.E R2, desc[UR34][R2.64] ;  /* 0x000000220202b981 */ /* 0x000f62000c1e1900 */
[----:B------:R-:W-:Y:S01]  /*0530*/  USHF.L.U32 UR27, UR38, 0x7, URZ ;  /* 0x00000007261b7899 */ /* 0x000fe200080006ff */
[----:B---3--:R-:W-:Y:S02]  /*0540*/  @P1 R2UR UR36, R6 ;  /* 0x00000000062412ca */ /* 0x008fe400000e0000 */
[----:B--2---:R-:W-:-:S13]  /*0550*/  @P0 R2UR UR33, R4 ;  /* 0x00000000042102ca */ /* 0x004fda00000e0000 */
[----:B------:R-:W-:Y:S01]  /*0560*/  @UP0 UIADD3 UR33, UPT, UPT, UR33, -UR36, URZ ;  /* 0x8000002421210290 */ /* 0x000fe2000fffe0ff */
[----:B----4-:R-:W-:Y:S02]  /*0570*/  @P4 R2UR UR16, R5 ;  /* 0x00000000051042ca */ /* 0x010fe400000e0000 */
[----:B-----5:R-:W-:Y:S02]  /*0580*/  @P2 R2UR UR5, R0 ;  /* 0x00000000000522ca */ /* 0x020fe400000e0000 */
[----:B------:R-:W-:Y:S01]  /*0590*/  @!P3 R2UR UR37, R2 ;  /* 0x000000000225b2ca */ /* 0x000fe200000e0000 */
        /* <DEDUP_REMOVED lines=10> */
.L_x_384:
[----:B------:R-:W-:Y:S01]  /*0640*/  @!UP0 UIADD3 UR33, UPT, UPT, UR8, UR10, -UR36 ;  /* 0x0000000a08218290 */ /* 0x000fe2000fffe824 */
[----:B------:R-:W-:Y:S01]  /*0650*/  @!UP4 UMOV UR47, UR22 ;  /* 0x00000016002fcc82 */ /* 0x000fe20008000000 */
        /* <DEDUP_REMOVED lines=11> */
[----:B------:R-:W-:Y:S02]  /*0710*/  ULEA UR44, UR39, 0xffffffc0, 0x6 ;  /* 0xffffffc0272c7891 */ /* 0x000fe4000f8e30ff */
[----:B-1----:R-:W-:Y:S02]  /*0720*/  @!UP1 UIMAD.WIDE.U32 UR50, UR45, UR10, URZ ;  /* 0x0000000a2d3292a5 */ /* 0x002fe4000f8e00ff */
[----:B--2---:R-:W-:Y:S02]  /*0730*/  @UP1 UIMAD.WIDE.U32 UR12, UR16, UR8, URZ ;  /* 0x00000008100c12a5 */ /* 0x004fe4000f8e00ff */
[----:B------:R-:W-:Y:S02]  /*0740*/  @!UP1 UIMAD UR49, UR45, UR11, UR51 ;  /* 0x0000000b2d3192a4 */ /* 0x000fe4000f8e0233 */
[----:B------:R-:W-:Y:S02]  /*0750*/  @UP1 UIMAD UR49, UR16, UR9, UR13 ;  /* 0x00000009103112a4 */ /* 0x000fe4000f8e020d */
[----:B------:R-:W-:Y:S01]  /*0760*/  USHF.R.S32.HI UR51, URZ, 0x1f, UR44 ;  /* 0x0000001fff337899 */ /* 0x000fe2000801142c */
        /* <DEDUP_REMOVED lines=10> */
[----:B------:R-:W-:-:S03]  /*0810*/  UIMAD UR9, UR45, UR9, UR11 ;  /* 0x000000092d0972a4 */ /* 0x000fc6000f8e020b */
[----:B------:R-:W-:-:S03]  /*0820*/  UMOV UR48, UR10 ;  /* 0x0000000a00307c82 */ /* 0x000fc60008000000 */
[----:B------:R-:W-:Y:S01]  /*0830*/  MOV R20, UR9 ;  /* 0x0000000900147c02 */ /* 0x000fe20008000f00 */
[----:B------:R-:W-:Y:S06]  /*0840*/  BRA `(.L_x_387) ;  /* 0x00000000001c7947 */ /* 0x000fec0003800000 */
.L_x_386:
[----:B------:R-:W1:Y:S01]  /*0850*/  LDCU.64 UR14, c[0x0][0x3b8] ;  /* 0x00007700ff0e77ac */ /* 0x000e620008000a00 */
[----:B------:R-:W-:-:S04]  /*0860*/  UIADD3 UR5, UPT, UPT, UR36, UR37, URZ ;  /* 0x0000002524057290 */ /* 0x000fc8000fffe0ff */
[----:B-1----:R-:W-:Y:S02]  /*0870*/  UIMAD.WIDE.U32 UR8, UR5, UR14, URZ ;  /* 0x0000000e050872a5 */ /* 0x002fe4000f8e00ff */
[----:B------:R-:W-:-:S04]  /*0880*/  UIMAD UR5, UR5, UR15, URZ ;  /* 0x0000000f050572a4 */ /* 0x000fc8000f8e02ff */
[----:B------:R-:W-:Y:S01]  /*0890*/  UIADD3 UR5, UPT, UPT, UR9, UR5, URZ ;  /* 0x0000000509057290 */ /* 0x000fe2000fffe0ff */
[----:B------:R-:W-:-:S05]  /*08a0*/  UMOV UR48, UR8 ;  /* 0x0000000800307c82 */ /* 0x000fca0008000000 */
[----:B------:R-:W-:-:S07]  /*08b0*/  MOV R20, UR5 ;  /* 0x0000000500147c02 */ /* 0x000fce0008000f00 */
.L_x_387:
        /* <DEDUP_REMOVED lines=44> */
.L_x_388:
[----:B------:R-:W1:Y:S01]  /*0b80*/  LDCU.64 UR12, c[0x0][0x3c0] ;  /* 0x00007800ff0c77ac */ /* 0x000e620008000a00 */
[----:B------:R-:W-:-:S04]  /*0b90*/  UIADD3 UR8, UPT, UPT, UR36, UR37, URZ ;  /* 0x0000002524087290 */ /* 0x000fc8000fffe0ff */
[----:B-1----:R-:W-:Y:S02]  /*0ba0*/  UIMAD.WIDE.U32 UR10, UR8, UR12, URZ ;  /* 0x0000000c080a72a5 */ /* 0x002fe4000f8e00ff */
[----:B------:R-:W-:-:S04]  /*0bb0*/  UIMAD UR8, UR8, UR13, URZ ;  /* 0x0000000d080872a4 */ /* 0x000fc8000f8e02ff */
[----:B------:R-:W-:Y:S01]  /*0bc0*/  UIADD3 UR8, UPT, UPT, UR11, UR8, URZ ;  /* 0x000000080b087290 */ /* 0x000fe2000fffe0ff */
[----:B------:R-:W-:-:S05]  /*0bd0*/  UMOV UR46, UR10 ;  /* 0x0000000a002e7c82 */ /* 0x000fca0008000000 */
[----:B------:R-:W-:-:S07]  /*0be0*/  MOV R24, UR8 ;  /* 0x0000000800187c02 */ /* 0x000fce0008000f00 */
.L_x_389:
        /* <DEDUP_REMOVED lines=28> */
.L_x_390:
[----:B------:R-:W-:Y:S02]  /*0db0*/  UIMAD.WIDE.U32 UR10, UR54, UR16, URZ ;  /* 0x00000010360a72a5 */ /* 0x000fe4000f8e00ff */
[----:B------:R-:W-:-:S04]  /*0dc0*/  UIMAD UR8, UR55, UR16, URZ ;  /* 0x00000010370872a4 */ /* 0x000fc8000f8e02ff */
[----:B------:R-:W-:-:S12]  /*0dd0*/  UIADD3 UR8, UPT, UPT, UR11, UR8, URZ ;  /* 0x000000080b087290 */ /* 0x000fd8000fffe0ff */
.L_x_391:
        /* <DEDUP_REMOVED lines=20> */
.L_x_392:
[----:B------:R-:W1:Y:S01]  /*0f20*/  LDCU UR55, c[0x0][0x434] ;  /* 0x00008680ff3777ac */ /* 0x000e620008000800 */
[----:B------:R-:W-:-:S04]  /*0f30*/  UIMAD UR11, UR45, UR17, UR23 ;  /* 0x000000112d0b72a4 */ /* 0x000fc8000f8e0217 */
[----:B-1----:R-:W-:Y:S02]  /*0f40*/  UIMAD UR55, UR11, UR55, URZ ;  /* 0x000000370b3772a4 */ /* 0x002fe4000f8e02ff */
.L_x_393:
        /* <DEDUP_REMOVED lines=11> */
.L_x_394:
[----:B------:R-:W1:Y:S01]  /*1000*/  LDCU UR54, c[0x0][0x444] ;  /* 0x00008880ff3677ac */ /* 0x000e620008000800 */
[----:B------:R-:W-:-:S04]  /*1010*/  UIMAD UR9, UR45, UR17, UR23 ;  /* 0x000000112d0972a4 */ /* 0x000fc8000f8e0217 */
[----:B-1----:R-:W-:-:S12]  /*1020*/  UIMAD UR54, UR9, UR54, URZ ;  /* 0x00000036093672a4 */ /* 0x002fd8000f8e02ff */
.L_x_395:
[----:B------:R-:W1:Y:S01]  /*1030*/  S2R R28, SR_TID.X ;  /* 0x00000000001c7919 */ /* 0x000e620000002100 */
[----:B------:R-:W-:Y:S01]  /*1040*/  USHF.R.S32.HI UR9, URZ, 0x1f, UR53 ;  /* 0x0000001fff097899 */ /* 0x000fe20008011435 */
[----:B------:R-:W2:Y:S01]  /*1050*/  LDC.64 R10, c[0x0][0x3b0] ;  /* 0x0000ec00ff0a7b82 */ /* 0x000ea20000000a00 */
[----:B------:R-:W-:Y:S01]  /*1060*/  UIADD3 UR53, UP1, UP0, UR60, UR10, UR53 ;  /* 0x0000000a3c357290 */ /* 0x000fe2000f83e035 */
[----:B------:R-:W-:Y:S01]  /*1070*/  IMAD.MOV.U32 R13, RZ, RZ, RZ ;  /* 0x000000ffff0d7224 */ /* 0x000fe200078e00ff */
        /* <DEDUP_REMOVED lines=9> */
[----:B------:R-:W-:Y:S02]  /*1110*/  ULEA UR55, UR39, UR55, 0x6 ;  /* 0x0000003727377291 */ /* 0x000fe4000f8e30ff */
[----:B-----5:R-:W-:Y:S01]  /*1120*/  UIMAD UR16, UR51, UR8, URZ ;  /* 0x00000008331072a4 */ /* 0x020fe2000f8e02ff */
[----:B-1----:R-:W-:Y:S01]  /*1130*/  IMAD.SHL.U32 R29, R28, 0x8, RZ ;  /* 0x000000081c1d7824 */ /* 0x002fe200078e00ff */
[----:B------:R-:W-:Y:S01]  /*1140*/  MOV R4, UR10 ;  /* 0x0000000a00047c02 */ /* 0x000fe20008000f00 */
[----:B------:R-:W-:Y:S01]  /*1150*/  IMAD.U32 R0, RZ, RZ, UR8 ;  /* 0x00000008ff007e24 */ /* 0x000fe2000f8e00ff */
[----:B------:R-:W-:Y:S01]  /*1160*/  UIMAD UR16, UR44, UR9, UR16 ;  /* 0x000000092c1072a4 */ /* 0x000fe2000f8e0210 */
[----:B------:R-:W-:Y:S02]  /*1170*/  SHF.R.U32.HI R25, RZ, 0x3, R28 ;  /* 0x00000003ff197819 */ /* 0x000fe4000001161c */
[----:B------:R-:W-:-:S02]  /*1180*/  LOP3.LUT R12, R29, 0x38, RZ, 0xc0, !PT ;  /* 0x000000381d0c7812 */ /* 0x000fc400078ec0ff */
[----:B------:R-:W-:Y:S01]  /*1190*/  SHF.R.U32.HI R9, RZ, 0x5, R28 ;  /* 0x00000005ff097819 */ /* 0x000fe2000001161c */
[C---:B------:R-:W-:Y:S01]  /*11a0*/  VIADD R27, R25.reuse, 0x60 ;  /* 0x00000060191b7836 */ /* 0x040fe20000000000 */
[----:B------:R-:W-:Y:S02]  /*11b0*/  IADD3 R2, P0, PT, R12, UR58, RZ ;  /* 0x0000003a0c027c10 */ /* 0x000fe4000ff1e0ff */
[----:B------:R-:W-:Y:S02]  /*11c0*/  LOP3.LUT R8, R28, 0x1f, RZ, 0xc0, !PT ;  /* 0x0000001f1c087812 */ /* 0x000fe400078ec0ff */
[----:B------:R-:W-:Y:S01]  /*11d0*/  IADD3 R26, PT, PT, R25, 0x40, RZ ;  /* 0x00000040191a7810 */ /* 0x000fe20007ffe0ff */
[----:B------:R-:W-:Y:S01]  /*11e0*/  IMAD.X R3, RZ, RZ, UR43, P0 ;  /* 0x0000002bff037e24 */ /* 0x000fe200080e06ff */
[----:B------:R-:W-:Y:S01]  /*11f0*/  USHF.L.U64.HI UR43, UR8, 0x5, UR9 ;  /* 0x00000005082b7899 */ /* 0x000fe20008010209 */
[----:B------:R-:W-:Y:S02]  /*1200*/  IMAD R8, R9, UR42, R8 ;  /* 0x0000002a09087c24 */ /* 0x000fe4000f8e0208 */
[----:B------:R-:W-:-:S04]  /*1210*/  IMAD.WIDE.U32 R2, R0, UR44, R2 ;  /* 0x0000002c00027c25 */ /* 0x000fc8000f8e0002 */
[----:B------:R-:W-:Y:S01]  /*1220*/  VIADD R3, R3, UR16 ;  /* 0x0000001003037c36 */ /* 0x000fe20008000000 */
[----:B------:R-:W1:Y:S01]  /*1230*/  LDCU.64 UR16, c[0x0][0x3c8] ;  /* 0x00007900ff1077ac */ /* 0x000e620008000a00 */
[----:B------:R-:W-:Y:S02]  /*1240*/  IMAD.U32 R0, RZ, RZ, UR11 ;  /* 0x0000000bff007e24 */ /* 0x000fe4000f8e00ff */
[----:B------:R-:W-:Y:S01]  /*1250*/  IMAD.WIDE.U32 R2, R4, UR23, R2 ;  /* 0x0000001704027c25 */ /* 0x000fe2000f8e0002 */
[----:B------:R-:W5:Y:S03]  /*1260*/  LDCU.64 UR10, c[0x0][0x550] ;  /* 0x0000aa00ff0a77ac */ /* 0x000f660008000a00 */
[----:B------:R-:W-:Y:S02]  /*1270*/  IMAD R3, R0, UR23, R3 ;  /* 0x0000001700037c24 */ /* 0x000fe4000f8e0203 */
[----:B--2---:R-:W-:-:S02]  /*1280*/  IMAD R0, R10, UR51, RZ ;  /* 0x000000330a007c24 */ /* 0x004fc4000f8e02ff */
[----:B------:R-:W-:-:S04]  /*1290*/  IMAD.WIDE.U32 R4, R10, UR44, R12 ;  /* 0x0000002c0a047c25 */ /* 0x000fc8000f8e000c */
[----:B------:R-:W-:Y:S01]  /*12a0*/  IMAD R0, R11, UR44, R0 ;  /* 0x0000002c0b007c24 */ /* 0x000fe2000f8e0200 */
[----:B------:R-:W-:Y:S01]  /*12b0*/  USHF.L.U32 UR44, UR8, 0x5, URZ ;  /* 0x00000005082c7899 */ /* 0x000fe200080006ff */
[C---:B------:R-:W-:Y:S01]  /*12c0*/  IMAD.WIDE.U32 R6, R25.reuse, UR8, R2 ;  /* 0x0000000819067c25 */ /* 0x040fe2000f8e0002 */
[----:B------:R-:W-:Y:S01]  /*12d0*/  IADD3 R2, P0, PT, R4, UR50, RZ ;  /* 0x0000003204027c10 */ /* 0x000fe2000ff1e0ff */
[----:B------:R-:W2:Y:S02]  /*12e0*/  LDCU.64 UR50, c[0x0][0x5e8] ;  /* 0x0000bd00ff3277ac */ /* 0x000ea40008000a00 */
[----:B------:R-:W-:Y:S01]  /*12f0*/  IMAD R17, R25, UR9, R7 ;  /* 0x0000000919117c24 */ /* 0x000fe2000f8e0207 */
[----:B------:R-:W-:Y:S01]  /*1300*/  IADD3.X R3, PT, PT, R5, UR49, R0, P0, !PT ;  /* 0x0000003105037c10 */ /* 0x000fe200087fe400 */
[----:B-1----:R-:W-:Y:S01]  /*1310*/  IMAD.U32 R0, RZ, RZ, UR16 ;  /* 0x00000010ff007e24 */ /* 0x002fe2000f8e00ff */
[----:B------:R-:W1:Y:S01]  /*1320*/  LDCU.64 UR8, c[0x0][0x380] ;  /* 0x00007000ff0877ac */ /* 0x000e620008000a00 */
[----:B----4-:R-:W-:Y:S01]  /*1330*/  IMAD.WIDE.U32 R4, R14, UR21, RZ ;  /* 0x000000150e047c25 */ /* 0x010fe2000f8e00ff */
[----:B-----5:R-:W-:Y:S01]  /*1340*/  LEA R243, P2, R6, UR10, 0x1 ;  /* 0x0000000a06f37c11 */ /* 0x020fe2000f8408ff */
[----:B------:R-:W-:-:S02]  /*1350*/  USHF.L.U32 UR49, UR42, 0x6, URZ ;  /* 0x000000062a317899 */ /* 0x000fc400080006ff */
[----:B------:R-:W-:Y:S01]  /*1360*/  IMAD.WIDE.U32 R2, R0, UR23, R2 ;  /* 0x0000001700027c25 */ /* 0x000fe2000f8e0002 */
[----:B------:R-:W-:Y:S01]  /*1370*/  MOV R0, UR17 ;  /* 0x0000001100007c02 */ /* 0x000fe20008000f00 */
[----:B------:R-:W4:Y:S01]  /*1380*/  LDCU.64 UR16, c[0x0][0x570] ;  /* 0x0000ae00ff1077ac */ /* 0x000f220008000a00 */
[----:B------:R-:W-:Y:S01]  /*1390*/  SEL R4, R4, RZ, P3 ;  /* 0x000000ff04047207 */ /* 0x000fe20001800000 */
[----:B------:R-:W-:Y:S01]  /*13a0*/  IMAD R7, R15, UR21, R5 ;  /* 0x000000150f077c24 */ /* 0x000fe2000f8e0205 */
[----:B------:R-:W-:Y:S01]  /*13b0*/  SHF.R.S32.HI R5, RZ, 0x1f, R8 ;  /* 0x0000001fff057819 */ /* 0x000fe20000011408 */
[----:B------:R-:W-:Y:S01]  /*13c0*/  IMAD R3, R0, UR23, R3 ;  /* 0x0000001700037c24 */ /* 0x000fe2000f8e0203 */
[----:B------:R-:W-:Y:S01]  /*13d0*/  IADD3 R9, P1, P0, R8, UR53, R4 ;  /* 0x0000003508097c10 */ /* 0x000fe2000f83e004 */
[----:B------:R-:W-:Y:S01]  /*13e0*/  IMAD.U32 R4, RZ, RZ, UR49 ;  /* 0x00000031ff047e24 */ /* 0x000fe2000f8e00ff */
[----:B------:R-:W-:Y:S01]  /*13f0*/  SEL R0, R7, RZ, P3 ;  /* 0x000000ff07007207 */ /* 0x000fe20001800000 */
[----:B------:R-:W-:Y:S01]  /*1400*/  IMAD.WIDE.U32 R2, R25, R10, R2 ;  /* 0x0000000a19027225 */ /* 0x000fe200078e0002 */
[----:B------:R-:W-:Y:S01]  /*1410*/  LEA.HI.X R242, R6, UR11, R17, 0x1, P2 ;  /* 0x0000000b06f27c11 */ /* 0x000fe200090f0c11 */
[----:B--2---:R-:W-:Y:S01]  /*1420*/  UIMAD.WIDE UR10, UR54, 0x4, UR50 ;  /* 0x00000004360a78a5 */ /* 0x004fe2000f8e0232 */
[----:B------:R-:W-:Y:S01]  /*1430*/  IADD3.X R5, PT, PT, R5, UR52, R0, P1, P0 ;  /* 0x0000003405057c10 */ /* 0x000fe20008fe0400 */
[----:B------:R-:W-:Y:S01]  /*1440*/  IMAD R3, R25, R11, R3 ;  /* 0x0000000b19037224 */ /* 0x000fe200078e0203 */
[----:B------:R-:W-:Y:S01]  /*1450*/  IADD3 R0, P0, PT, R9, UR49, RZ ;  /* 0x0000003109007c10 */ /* 0x000fe2000ff1e0ff */
[----:B------:R-:W-:Y:S01]  /*1460*/  IMAD.SHL.U32 R7, R10, 0x20, RZ ;  /* 0x000000200a077824 */ /* 0x000fe200078e00ff */
[----:B-1----:R-:W-:Y:S01]  /*1470*/  LEA R240, P1, R2, UR8, 0x1 ;  /* 0x0000000802f07c11 */ /* 0x002fe2000f8208ff */
[----:B---3--:R-:W-:Y:S01]  /*1480*/  UIMAD.WIDE UR50, UR55, 0x4, UR56 ;  /* 0x00000004373278a5 */ /* 0x008fe2000f8e0238 */
[----:B------:R-:W-:-:S02]  /*1490*/  LEA.HI.X.SX32 R4, R4, R5, 0x1, P0 ;  /* 0x0000000504047211 */ /* 0x000fc400000f0eff */
[----:B----4-:R-:W-:Y:S02]  /*14a0*/  LEA R236, P0, R0, UR16, 0x2 ;  /* 0x0000001000ec7c11 */ /* 0x010fe4000f8010ff */
[----:B------:R-:W-:Y:S02]  /*14b0*/  LEA.HI.X R239, R2, UR9, R3, 0x1, P1 ;  /* 0x0000000902ef7c11 */ /* 0x000fe400088f0c03 */
[----:B------:R-:W-:Y:S02]  /*14c0*/  LEA.HI.X R237, R0, UR17, R4, 0x2, P0 ;  /* 0x0000001100ed7c11 */ /* 0x000fe400080f1404 */
[C---:B------:R-:W-:Y:S02]  /*14d0*/  IADD3 R18, P2, PT, R25.reuse, 0x40, RZ ;  /* 0x0000004019127810 */ /* 0x040fe40007f5e0ff */
[C---:B------:R-:W-:Y:S02]  /*14e0*/  IADD3 R15, P0, PT, R25.reuse, 0x20, RZ ;  /* 0x00000020190f7810 */ /* 0x040fe40007f1e0ff */
[C---:B------:R-:W-:Y:S01]  /*14f0*/  IADD3 R19, P1, PT, R25.reuse, 0x60, RZ ;  /* 0x0000006019137810 */ /* 0x040fe20007f3e0ff */
[----:B------:R-:W-:Y:S01]  /*1500*/  IMAD.X R21, RZ, RZ, RZ, P2 ;  /* 0x000000ffff157224 */ /* 0x000fe200010e06ff */
[----:B------:R-:W-:Y:S01]  /*1510*/  SHF.L.U64.HI R11, R10, 0x5, R11 ;  /* 0x000000050a0b7819 */ /* 0x000fe2000001020b */
[----:B------:R-:W-:Y:S01]  /*1520*/  VIADD R10, R25, 0x20 ;  /* 0x00000020190a7836 */ /* 0x000fe20000000000 */
[----:B------:R-:W-:Y:S01]  /*1530*/  IADD3.X R22, PT, PT, RZ, RZ, RZ, P1, !PT ;  /* 0x000000ffff167210 */ /* 0x000fe20000ffe4ff */
[----:B------:R-:W-:Y:S01]  /*1540*/  IMAD.X R17, RZ, RZ, RZ, P0 ;  /* 0x000000ffff117224 */ /* 0x000fe200000e06ff */
[----:B------:R-:W-:Y:S01]  /*1550*/  LOP3.LUT R14, R12, 0x40, RZ, 0xfc, !PT ;  /* 0x000000400c0e7812 */ /* 0x000fe200078efcff */
        /* <DEDUP_REMOVED lines=14> */
.L_x_397:
[----:B------:R-:W1:Y:S01]  /*1640*/  LDCU.64 UR10, c[0x0][0x5c0] ;  /* 0x0000b800ff0a77ac */ /* 0x000e620008000a00 */
[----:B------:R-:W-:-:S04]  /*1650*/  UIADD3 UR8, UPT, UPT, UR36, UR37, URZ ;  /* 0x0000002524087290 */ /* 0x000fc8000fffe0ff */
[----:B-1----:R-:W-:Y:S02]  /*1660*/  UIMAD.WIDE.U32 UR16, UR8, UR10, URZ ;  /* 0x0000000a081072a5 */ /* 0x002fe4000f8e00ff */
[----:B------:R-:W-:-:S04]  /*1670*/  UIMAD UR8, UR8, UR11, URZ ;  /* 0x0000000b080872a4 */ /* 0x000fc8000f8e02ff */
[----:B------:R-:W-:-:S06]  /*1680*/  UIADD3 UR8, UPT, UPT, UR17, UR8, URZ ;  /* 0x0000000811087290 */ /* 0x000fcc000fffe0ff */
[----:B------:R-:W-:Y:S02]  /*1690*/  MOV R0, UR8 ;  /* 0x0000000800007c02 */ /* 0x000fe40008000f00 */
.L_x_398:
        /* <DEDUP_REMOVED lines=13> */
.L_x_399:
[----:B------:R-:W1:Y:S01]  /*1770*/  LDCU.64 UR8, c[0x0][0x5c8] ;  /* 0x0000b900ff0877ac */ /* 0x000e620008000a00 */
[----:B------:R-:W-:-:S04]  /*1780*/  UIADD3 UR36, UPT, UPT, UR36, UR37, URZ ;  /* 0x0000002524247290 */ /* 0x000fc8000fffe0ff */
[----:B-1----:R-:W-:Y:S02]  /*1790*/  UIMAD.WIDE.U32 UR14, UR36, UR8, URZ ;  /* 0x00000008240e72a5 */ /* 0x002fe4000f8e00ff */
[----:B------:R-:W-:-:S04]  /*17a0*/  UIMAD UR36, UR36, UR9, URZ ;  /* 0x00000009242472a4 */ /* 0x000fc8000f8e02ff */
[----:B------:R-:W-:-:S06]  /*17b0*/  UIADD3 UR36, UPT, UPT, UR15, UR36, URZ ;  /* 0x000000240f247290 */ /* 0x000fcc000fffe0ff */
[----:B------:R-:W-:-:S07]  /*17c0*/  MOV R9, UR36 ;  /* 0x0000002400097c02 */ /* 0x000fce0008000f00 */
.L_x_400:
        /* <DEDUP_REMOVED lines=30> */
.L_x_402:
[----:B------:R-:W-:Y:S05]  /*19b0*/  BSYNC.RECONVERGENT B0 ;  /* 0x0000000000007941 */ /* 0x000fea0003800200 */
.L_x_401:
        /* <DEDUP_REMOVED lines=16> */
.L_x_404:
[----:B------:R-:W-:Y:S05]  /*1ac0*/  BSYNC.RECONVERGENT B0 ;  /* 0x0000000000007941 */ /* 0x000fea0003800200 */
.L_x_403:
[----:B------:R-:W-:Y:S04]  /*1ad0*/  BSSY.RECONVERGENT B0, `(.L_x_405) ;  /* 0x0000010000007945 */ /* 0x000fe80003800200 */
[----:B------:R-:W-:Y:S05]  /*1ae0*/  @P4 BRA `(.L_x_406) ;  /* 0x0000000000384947 */ /* 0x000fea0003800000 */
[----:B------:R-:W3:Y:S01]  /*1af0*/  LDCU UR15, c[0x0][0x440] ;  /* 0x00008800ff0f77ac */ /* 0x000ee20008000800 */
[----:B-12---:R-:W-:Y:S01]  /*1b00*/  MOV R3, R8 ;  /* 0x0000000800037202 */ /* 0x006fe20000000f00 */
[----:B------:R-:W-:Y:S01]  /*1b10*/  IMAD R0, R21, UR10, RZ ;  /* 0x0000000a15007c24 */ /* 0x000fe2000f8e02ff */
[----:B------:R-:W1:Y:S01]  /*1b20*/  LDCU.64 UR12, c[0x0][0x560] ;  /* 0x0000ac00ff0c77ac */ /* 0x000e620008000a00 */
[----:B------:R-:W-:Y:S02]  /*1b30*/  IMAD.MOV.U32 R2, RZ, RZ, R6 ;  /* 0x000000ffff027224 */ /* 0x000fe400078e0006 */
[C---:B------:R-:W-:Y:S02]  /*1b40*/  IMAD R0, R18.reuse, UR11, R0 ;  /* 0x0000000b12007c24 */ /* 0x040fe4000f8e0200 */
[----:B------:R-:W-:-:S04]  /*1b50*/  IMAD.WIDE.U32 R4, R18, UR10, R2 ;  /* 0x0000000a12047c25 */ /* 0x000fc8000f8e0002 */
[----:B------:R-:W-:Y:S01]  /*1b60*/  IMAD.IADD R0, R5, 0x1, R0 ;  /* 0x0000000105007824 */ /* 0x000fe200078e0200 */
[----:B---3--:R-:W-:Y:S02]  /*1b70*/  ISETP.GE.AND P1, PT, R12, UR15, PT ;  /* 0x0000000f0c007c0c */ /* 0x008fe4000bf26270 */
[----:B------:R-:W-:Y:S02]  /*1b80*/  ISETP.GE.AND P0, PT, R14, UR15, PT ;  /* 0x0000000f0e007c0c */ /* 0x000fe4000bf06270 */
[----:B-1----:R-:W-:-:S04]  /*1b90*/  LEA R2, P2, R4, UR12, 0x1 ;  /* 0x0000000c04027c11 */ /* 0x002fc8000f8408ff */
[----:B------:R-:W-:-:S05]  /*1ba0*/  LEA.HI.X R3, R4, UR13, R0, 0x1, P2 ;  /* 0x0000000d04037c11 */ /* 0x000fca00090f0c00 */
[----:B------:R3:W-:Y:S04]  /*1bb0*/  @!P1 STG.E.128 desc[UR34][R2.64], RZ ;  /* 0x000000ff02009986 */ /* 0x0007e8000c101d22 */
[----:B------:R3:W-:Y:S02]  /*1bc0*/  @!P0 STG.E.128 desc[UR34][R2.64+0x80], RZ ;  /* 0x000080ff02008986 */ /* 0x0007e4000c101d22 */
.L_x_406:
[----:B------:R-:W-:Y:S05]  /*1bd0*/  BSYNC.RECONVERGENT B0 ;  /* 0x0000000000007941 */ /* 0x000fea0003800200 */
.L_x_405:
[----:B------:R-:W-:Y:S04]  /*1be0*/  BSSY.RECONVERGENT B0, `(.L_x_407) ;  /* 0x0000010000007945 */ /* 0x000fe80003800200 */
[----:B------:R-:W-:Y:S05]  /*1bf0*/  @P3 BRA `(.L_x_408) ;  /* 0x0000000000383947 */ /* 0x000fea0003800000 */
[----:B------:R-:W4:Y:S01]  /*1c00*/  LDCU UR15, c[0x0][0x440] ;  /* 0x00008800ff0f77ac */ /* 0x000f220008000800 */
[----:B-123--:R-:W-:Y:S01]  /*1c10*/  MOV R3, R8 ;  /* 0x0000000800037202 */ /* 0x00efe20000000f00 */
[----:B------:R-:W-:Y:S01]  /*1c20*/  IMAD R0, R22, UR10, RZ ;  /* 0x0000000a16007c24 */ /* 0x000fe2000f8e02ff */
[----:B------:R-:W1:Y:S01]  /*1c30*/  LDCU.64 UR12, c[0x0][0x560] ;  /* 0x0000ac00ff0c77ac */ /* 0x000e620008000a00 */
[----:B------:R-:W-:Y:S02]  /*1c40*/  IMAD.MOV.U32 R2, RZ, RZ, R6 ;  /* 0x000000ffff027224 */ /* 0x000fe400078e0006 */
[C---:B------:R-:W-:Y:S02]  /*1c50*/  IMAD R0, R19.reuse, UR11, R0 ;  /* 0x0000000b13007c24 */ /* 0x040fe4000f8e0200 */
[----:B------:R-:W-:-:S04]  /*1c60*/  IMAD.WIDE.U32 R4, R19, UR10, R2 ;  /* 0x0000000a13047c25 */ /* 0x000fc8000f8e0002 */
[----:B------:R-:W-:Y:S01]  /*1c70*/  IMAD.IADD R0, R5, 0x1, R0 ;  /* 0x0000000105007824 */ /* 0x000fe200078e0200 */
[----:B----4-:R-:W-:Y:S02]  /*1c80*/  ISETP.GE.AND P1, PT, R12, UR15, PT ;  /* 0x0000000f0c007c0c */ /* 0x010fe4000bf26270 */
[----:B------:R-:W-:Y:S02]  /*1c90*/  ISETP.GE.AND P0, PT, R14, UR15, PT ;  /* 0x0000000f0e007c0c */ /* 0x000fe4000bf06270 */
[----:B-1----:R-:W-:-:S04]  /*1ca0*/  LEA R2, P2, R4, UR12, 0x1 ;  /* 0x0000000c04027c11 */ /* 0x002fc8000f8408ff */
[----:B------:R-:W-:-:S05]  /*1cb0*/  LEA.HI.X R3, R4, UR13, R0, 0x1, P2 ;  /* 0x0000000d04037c11 */ /* 0x000fca00090f0c00 */
[----:B------:R4:W-:Y:S04]  /*1cc0*/  @!P1 STG.E.128 desc[UR34][R2.64], RZ ;  /* 0x000000ff02009986 */ /* 0x0009e8000c101d22 */
[----:B------:R4:W-:Y:S02]  /*1cd0*/  @!P0 STG.E.128 desc[UR34][R2.64+0x80], RZ ;  /* 0x000080ff02008986 */ /* 0x0009e4000c101d22 */
.L_x_408:
[----:B------:R-:W-:Y:S05]  /*1ce0*/  BSYNC.RECONVERGENT B0 ;  /* 0x0000000000007941 */ /* 0x000fea0003800200 */
.L_x_407:
[----:B------:R-:W5:Y:S01]  /*1cf0*/  LDCU.64 UR10, c[0x0][0x5e0] ;  /* 0x0000bc00ff0a77ac */ /* 0x000f620008000a00 */
[----:B-1234-:R-:W-:Y:S01]  /*1d00*/  MOV R2, UR8 ;  /* 0x0000000800027c02 */ /* 0x01efe20008000f00 */
[----:B------:R-:W-:Y:S01]  /*1d10*/  BSSY.RECONVERGENT B0, `(.L_x_409) ;  /* 0x0000017000007945 */ /* 0x000fe20003800200 */
[----:B------:R-:W-:-:S03]  /*1d20*/  UIMAD UR5, UR5, UR8, URZ ;  /* 0x00000008050572a4 */ /* 0x000fc6000f8e02ff */
[----:B------:R-:W-:Y:S01]  /*1d30*/  IMAD.WIDE.U32 R2, R2, UR27, R12 ;  /* 0x0000001b02027c25 */ /* 0x000fe2000f8e000c */
[----:B------:R-:W-:Y:S02]  /*1d40*/  UIMAD UR5, UR27, UR9, UR5 ;  /* 0x000000091b0572a4 */ /* 0x000fe4000f8e0205 */
[----:B------:R-:W-:-:S04]  /*1d50*/  IADD3 R2, P0, PT, R2, UR14, RZ ;  /* 0x0000000e02027c10 */ /* 0x000fc8000ff1e0ff */
[----:B------:R-:W-:Y:S02]  /*1d60*/  IADD3.X R3, PT, PT, R9, UR5, R3, P0, !PT ;  /* 0x0000000509037c10 */ /* 0x000fe400087fe403 */
[----:B-----5:R-:W-:Y:S02]  /*1d70*/  MOV R0, UR10 ;  /* 0x0000000a00007c02 */ /* 0x020fe40008000f00 */
[----:B------:R-:W-:-:S03]  /*1d80*/  MOV R4, UR11 ;  /* 0x0000000b00047c02 */ /* 0x000fc60008000f00 */
[----:B------:R-:W-:-:S04]  /*1d90*/  IMAD.WIDE.U32 R6, R0, UR23, R2 ;  /* 0x0000001700067c25 */ /* 0x000fc8000f8e0002 */
        /* <DEDUP_REMOVED lines=14> */
.L_x_410:
[----:B------:R-:W-:Y:S05]  /*1e80*/  BSYNC.RECONVERGENT B0 ;  /* 0x0000000000007941 */ /* 0x000fea0003800200 */
.L_x_409:
        /* <DEDUP_REMOVED lines=16> */
.L_x_412:
[----:B------:R-:W-:Y:S05]  /*1f90*/  BSYNC.RECONVERGENT B0 ;  /* 0x0000000000007941 */ /* 0x000fea0003800200 */
.L_x_411:
        /* <DEDUP_REMOVED lines=16> */
.L_x_414:
[----:B------:R-:W-:Y:S05]  /*20a0*/  BSYNC.RECONVERGENT B0 ;  /* 0x0000000000007941 */ /* 0x000fea0003800200 */
.L_x_413:
        /* <DEDUP_REMOVED lines=10> */
[----:B-1----:R-:W-:-:S04]  /*2150*/  LEA R2, P1, R4, UR10, 0x1 ;  /* 0x0000000a04027c11 */ /* 0x002fc8000f8208ff */
[----:B------:R-:W-:-:S07]  /*2160*/  LEA.HI.X R3, R4, UR11, R0, 0x1, P1 ;  /* 0x0000000b04037c11 */ /* 0x000fce00088f0c00 */
[----:B------:R1:W-:Y:S01]  /*2170*/  @!P0 STG.E.128 desc[UR34][R2.64], RZ ;  /* 0x000000ff02008986 */ /* 0x0003e2000c101d22 */
[----:B------:R-:W-:-:S13]  /*2180*/  ISETP.GE.AND P0, PT, R14, UR5, PT ;  /* 0x000000050e007c0c */ /* 0x000fda000bf06270 */
[----:B------:R-:W-:Y:S05]  /*2190*/  @P0 BRA `(.L_x_415) ;  /* 0x0000007c00340947 */ /* 0x000fea0003800000 */
[----:B------:R2:W-:Y:S01]  /*21a0*/  STG.E.128 desc[UR34][R2.64+0x80], RZ ;  /* 0x000080ff02007986 */ /* 0x0005e2000c101d22 */
[----:B------:R-:W-:Y:S05]  /*21b0*/  BRA `(.L_x_415) ;  /* 0x0000007c002c7947 */ /* 0x000fea0003800000 */
.L_x_396:
[----:B------:R-:W-:Y:S01]  /*21c0*/  UIMAD UR9, UR39, -0x40, UR47 ;  /* 0xffffffc0270978a4 */ /* 0x000fe2000f8e022f */
[----:B------:R-:W-:Y:S01]  /*21d0*/  @P3 BAR.SYNC.DEFER_BLOCKING 0x0 ;  /* 0x0000000000003b1d */ /* 0x000fe20000010000 */
[----:B------:R-:W-:Y:S01]  /*21e0*/  LOP3.LUT R0, R29, 0x1f8, RZ, 0xc0, !PT ;  /* 0x000001f81d007812 */ /* 0x000fe200078ec0ff */
[----:B------:R-:W-:-:S03]  /*21f0*/  ULOP3.LUT UR8, UR39, 0x80000001, URZ, 0xc0, !UPT ;  /* 0x8000000127087892 */ /* 0x000fc6000f8ec0ff */
[----:B------:R-:W-:Y:S01]  /*2200*/  ISETP.GE.AND P3, PT, R25, UR9, PT ;  /* 0x0000000919007c0c */ /* 0x000fe2000bf66270 */
[----:B------:R-:W-:Y:S01]  /*2210*/  UISETP.NE.AND UP0, UPT, UR8, 0x1, UPT ;  /* 0x000000010800788c */ /* 0x000fe2000bf05270 */
[----:B------:R-:W-:Y:S01]  /*2220*/  LOP3.LUT R0, R0, 0x38, R28, 0x78, !PT ;  /* 0x0000003800007812 */ /* 0x000fe200078e781c */
[----:B------:R-:W-:Y:S02]  /*2230*/  BSSY.RECONVERGENT B0, `(.L_x_416) ;  /* 0x0000019000007945 */ /* 0x000fe40003800200 */
[----:B------:R-:W-:Y:S01]  /*2240*/  USEL UR16, URZ, 0x4000, UP0 ;  /* 0x00004000ff107887 */ /* 0x000fe20008000000 */
[----:B------:R-:W-:-:S04]  /*2250*/  LOP3.LUT R0, R0, 0x1e00, R29, 0xf8, !PT ;  /* 0x00001e0000007812 */ /* 0x000fc800078ef81d */
[----:B------:R-:W-:-:S03]  /*2260*/  LEA R6, R0, UR24, 0x1 ;  /* 0x0000001800067c11 */ /* 0x000fc6000f8e08ff */
[----:B------:R-:W-:Y:S05]  /*2270*/  @P3 BRA `(.L_x_417) ;  /* 0x0000000000483947 */ /* 0x000fea0003800000 */
[----:B------:R-:W1:Y:S02]  /*2280*/  LDCU UR8, c[0x0][0x440] ;  /* 0x00008800ff0877ac */ /* 0x000e640008000800 */
[----:B-1----:R-:W-:Y:S02]  /*2290*/  ISETP.GE.AND P1, PT, R12, UR8, PT ;  /* 0x000000080c007c0c */ /* 0x002fe4000bf26270 */
[----:B------:R-:W-:-:S11]  /*22a0*/  ISETP.GE.AND P0, PT, R14, UR8, PT ;  /* 0x000000080e007c0c */ /* 0x000fd6000bf06270 */
[----:B------:R-:W-:Y:S02]  /*22b0*/  @!P1 IMAD.MOV.U32 R4, RZ, RZ, R243 ;  /* 0x000000ffff049224 */ /* 0x000fe400078e00f3 */
[--C-:B------:R-:W-:Y:S01]  /*22c0*/  @!P1 IMAD.MOV.U32 R5, RZ, RZ, R242.reuse ;  /* 0x000000ffff059224 */ /* 0x100fe200078e00f2 */
[----:B------:R-:W-:Y:S01]  /*22d0*/  @!P0 MOV R2, R243 ;  /* 0x000000f300028202 */ /* 0x000fe20000000f00 */
[----:B------:R-:W-:-:S03]  /*22e0*/  @!P0 IMAD.MOV.U32 R3, RZ, RZ, R242 ;  /* 0x000000ffff038224 */ /* 0x000fc600078e00f2 */
        /* <DEDUP_REMOVED lines=11> */
.L_x_417:
[----:B------:R2:W-:Y:S04]  /*23a0*/  STS.128 [R6+0x8000], RZ ;  /* 0x008000ff06007388 */ /* 0x0005e80000000c00 */
[----:B------:R2:W-:Y:S02]  /*23b0*/  STS.128 [R6+0xa000], RZ ;  /* 0x00a000ff06007388 */ /* 0x0005e40000000c00 */
.L_x_418:
[----:B------:R-:W-:Y:S05]  /*23c0*/  BSYNC.RECONVERGENT B0 ;  /* 0x0000000000007941 */ /* 0x000fea0003800200 */
.L_x_416:
[----:B------:R-:W-:Y:S01]  /*23d0*/  ISETP.GE.AND P4, PT, R10, UR9, PT ;  /* 0x000000090a007c0c */ /* 0x000fe2000bf86270 */
[----:B------:R-:W-:-:S12]  /*23e0*/  BSSY.RECONVERGENT B0, `(.L_x_419) ;  /* 0x0000016000007945 */ /* 0x000fd80003800200 */
[----:B------:R3:W-:Y:S04]  /*23f0*/  @P4 STS.128 [R6+0x9000], RZ ;  /* 0x009000ff06004388 */ /* 0x0007e80000000c00 */
[----:B------:R3:W-:Y:S01]  /*2400*/  @P4 STS.128 [R6+0xb000], RZ ;  /* 0x00b000ff06004388 */ /* 0x0007e20000000c00 */
[----:B------:R-:W-:Y:S05]  /*2410*/  @P4 BRA `(.L_x_420) ;  /* 0x0000000000484947 */ /* 0x000fea0003800000 */
[----:B------:R-:W4:Y:S01]  /*2420*/  LDCU UR8, c[0x0][0x440] ;  /* 0x00008800ff0877ac */ /* 0x000f220008000800 */
[----:B-1----:R-:W-:Y:S02]  /*2430*/  IMAD.U32 R2, RZ, RZ, UR44 ;  /* 0x0000002cff027e24 */ /* 0x002fe4000f8e00ff */
[----:B------:R-:W-:Y:S02]  /*2440*/  IMAD.U32 R3, RZ, RZ, UR44 ;  /* 0x0000002cff037e24 */ /* 0x000fe4000f8e00ff */
[----:B------:R-:W-:Y:S01]  /*2450*/  IMAD.U32 R0, RZ, RZ, UR43 ;  /* 0x0000002bff007e24 */ /* 0x000fe2000f8e00ff */
[----:B------:R-:W-:-:S04]  /*2460*/  LEA R2, P2, R2, R243, 0x1 ;  /* 0x000000f302027211 */ /* 0x000fc800078408ff */
[----:B------:R-:W-:Y:S02]  /*2470*/  LEA.HI.X R3, R3, R242, R0, 0x1, P2 ;  /* 0x000000f203037211 */ /* 0x000fe400010f0c00 */
[----:B----4-:R-:W-:Y:S02]  /*2480*/  ISETP.GE.AND P1, PT, R12, UR8, PT ;  /* 0x000000080c007c0c */ /* 0x010fe4000bf26270 */
        /* <DEDUP_REMOVED lines=11> */
.L_x_420:
[----:B------:R-:W-:Y:S05]  /*2540*/  BSYNC.RECONVERGENT B0 ;  /* 0x0000000000007941 */ /* 0x000fea0003800200 */
.L_x_419:
[----:B------:R-:W-:Y:S01]  /*2550*/  BSSY.RECONVERGENT B0, `(.L_x_421) ;  /* 0x0000017000007945 */ /* 0x000fe20003800200 */
[----:B------:R-:W-:-:S03]  /*2560*/  IADD3 R234, PT, PT, R6, UR16, RZ ;  /* 0x0000001006ea7c10 */ /* 0x000fc6000fffe0ff */
[----:B------:R-:W-:Y:S05]  /*2570*/  @P3 BRA `(.L_x_422) ;  /* 0x0000000000483947 */ /* 0x000fea0003800000 */
[----:B------:R-:W5:Y:S02]  /*2580*/  LDCU UR8, c[0x0][0x440] ;  /* 0x00008800ff0877ac */ /* 0x000f640008000800 */
[----:B-----5:R-:W-:Y:S02]  /*2590*/  ISETP.GE.AND P1, PT, R12, UR8, PT ;  /* 0x000000080c007c0c */ /* 0x020fe4000bf26270 */
[----:B------:R-:W-:-:S11]  /*25a0*/  ISETP.GE.AND P0, PT, R14, UR8, PT ;  /* 0x000000080e007c0c */ /* 0x000fd6000bf06270 */
[----:B-1----:R-:W-:Y:S02]  /*25b0*/  @!P1 IMAD.MOV.U32 R4, RZ, RZ, R240 ;  /* 0x000000ffff049224 */ /* 0x002fe400078e00f0 */
[--C-:B------:R-:W-:Y:S01]  /*25c0*/  @!P1 IMAD.MOV.U32 R5, RZ, RZ, R239.reuse ;  /* 0x000000ffff059224 */ /* 0x100fe200078e00ef */
[----:B----4-:R-:W-:Y:S01]  /*25d0*/  @!P0 MOV R2, R240 ;  /* 0x000000f000028202 */ /* 0x010fe20000000f00 */
[----:B------:R-:W-:-:S03]  /*25e0*/  @!P0 IMAD.MOV.U32 R3, RZ, RZ, R239 ;  /* 0x000000ffff038224 */ /* 0x000fc600078e00ef */
        /* <DEDUP_REMOVED lines=11> */
.L_x_422:
[----:B------:R1:W-:Y:S04]  /*26a0*/  STS.128 [R234], RZ ;  /* 0x000000ffea007388 */ /* 0x0003e80000000c00 */
[----:B------:R1:W-:Y:S02]  /*26b0*/  STS.128 [R234+0x2000], RZ ;  /* 0x002000ffea007388 */ /* 0x0003e40000000c00 */
.L_x_423:
[----:B------:R-:W-:Y:S05]  /*26c0*/  BSYNC.RECONVERGENT B0 ;  /* 0x0000000000007941 */ /* 0x000fea0003800200 */
.L_x_421:
[--C-:B------:R-:W-:Y:S01]  /*26d0*/  SHF.R.U32.HI R30, RZ, 0x1, R28.reuse ;  /* 0x00000001ff1e7819 */ /* 0x100fe2000001161c */
[----:B------:R-:W-:Y:S01]  /*26e0*/  IMAD.MOV.U32 R248, RZ, RZ, 0x7f800000 ;  /* 0x7f800000fff87424 */ /* 0x000fe200078e00ff */
[----:B------:R-:W-:Y:S01]  /*26f0*/  SHF.R.U32.HI R0, RZ, 0x2, R28 ;  /* 0x00000002ff007819 */ /* 0x000fe2000001161c */
[----:B------:R-:W-:Y:S01]  /*2700*/  IMAD.MOV.U32 R247, RZ, RZ, 0x7f800000 ;  /* 0x7f800000fff77424 */ /* 0x000fe200078e00ff */
[----:B------:R-:W-:Y:S01]  /*2710*/  LOP3.LUT R244, R30, 0x10, RZ, 0xc0, !PT ;  /* 0x000000101ef47812 */ /* 0x000fe200078ec0ff */
[----:B------:R-:W-:Y:S02]  /*2720*/  IMAD.MOV.U32 R246, RZ, RZ, 0x7f800000 ;  /* 0x7f800000fff67424 */ /* 0x000fe400078e00ff */
[----:B------:R-:W-:Y:S01]  /*2730*/  IMAD.MOV.U32 R245, RZ, RZ, 0x7f800000 ;  /* 0x7f800000fff57424 */ /* 0x000fe200078e00ff */
[----:B------:R-:W-:-:S04]  /*2740*/  LOP3.LUT R244, R244, 0x7, R0, 0xf8, !PT ;  /* 0x00000007f4f47812 */ /* 0x000fc800078ef800 */
[C---:B-1--4-:R-:W-:Y:S01]  /*2750*/  LOP3.LUT R2, R244.reuse, 0x20, RZ, 0xfc, !PT ;  /* 0x00000020f4027812 */ /* 0x052fe200078efcff */
[C---:B------:R-:W-:Y:S01]  /*2760*/  VIADD R3, R244.reuse, 0x8 ;  /* 0x00000008f4037836 */ /* 0x040fe20000000000 */
[C---:B------:R-:W-:Y:S01]  /*2770*/  ISETP.GE.AND P3, PT, R244.reuse, UR9, PT ;  /* 0x00000009f4007c0c */ /* 0x040fe2000bf66270 */
[----:B------:R-:W-:Y:S01]  /*2780*/  VIADD R0, R244, 0x28 ;  /* 0x00000028f4007836 */ /* 0x000fe20000000000 */
[----:B------:R-:W-:Y:S01]  /*2790*/  ISETP.GE.AND P1, PT, R2, UR9, PT ;  /* 0x0000000902007c0c */ /* 0x000fe2000bf26270 */
[----:B------:R-:W-:Y:S01]  /*27a0*/  IMAD.MOV.U32 R2, RZ, RZ, 0x4 ;  /* 0x00000004ff027424 */ /* 0x000fe200078e00ff */
[----:B------:R-:W-:Y:S02]  /*27b0*/  ISETP.GE.AND P2, PT, R3, UR9, PT ;  /* 0x0000000903007c0c */ /* 0x000fe4000bf46270 */
[----:B------:R-:W-:Y:S01]  /*27c0*/  ISETP.GE.AND P0, PT, R0, UR9, PT ;  /* 0x0000000900007c0c */ /* 0x000fe2000bf06270 */
[----:B------:R-:W-:-:S06]  /*27d0*/  IMAD.WIDE.U32 R2, R244, R2, UR50 ;  /* 0x00000032f4027e25 */ /* 0x000fcc000f8e0002 */
[----:B------:R1:W5:Y:S04]  /*27e0*/  @!P3 LDG.E R248, desc[UR34][R2.64] ;  /* 0x0000002202f8b981 */ /* 0x000368000c1e1900 */
[----:B------:R1:W5:Y:S04]  /*27f0*/  @!P2 LDG.E R247, desc[UR34][R2.64+0x20] ;  /* 0x0000202202f7a981 */ /* 0x000368000c1e1900 */
[----:B------:R1:W5:Y:S04]  /*2800*/  @!P1 LDG.E R246, desc[UR34][R2.64+0x80] ;  /* 0x0000802202f69981 */ /* 0x000368000c1e1900 */
[----:B------:R1:W5:Y:S01]  /*2810*/  @!P0 LDG.E R245, desc[UR34][R2.64+0xa0] ;  /* 0x0000a02202f58981 */ /* 0x000362000c1e1900 */
[----:B------:R-:W-:Y:S03]  /*2820*/  BSSY.RECONVERGENT B0, `(.L_x_424) ;  /* 0x0000013000007945 */ /* 0x000fe60003800200 */
[----:B------:R1:W-:Y:S04]  /*2830*/  @P4 STS.128 [R234+0x1000], RZ ;  /* 0x001000ffea004388 */ /* 0x0003e80000000c00 */
[----:B------:R1:W-:Y:S01]  /*2840*/  @P4 STS.128 [R234+0x3000], RZ ;  /* 0x003000ffea004388 */ /* 0x0003e20000000c00 */
[----:B------:R-:W-:Y:S05]  /*2850*/  @P4 BRA `(.L_x_425) ;  /* 0x00000000003c4947 */ /* 0x000fea0003800000 */
[----:B------:R-:W4:Y:S01]  /*2860*/  LDCU UR8, c[0x0][0x440] ;  /* 0x00008800ff0877ac */ /* 0x000f220008000800 */
[----:B-1----:R-:W-:-:S04]  /*2870*/  LEA R2, P2, R7, R240, 0x1 ;  /* 0x000000f007027211 */ /* 0x002fc800078408ff */
        /* <DEDUP_REMOVED lines=13> */
.L_x_425:
[----:B------:R-:W-:Y:S05]  /*2950*/  BSYNC.RECONVERGENT B0 ;  /* 0x0000000000007941 */ /* 0x000fea0003800200 */
.L_x_424:
[----:B------:R-:W2:Y:S01]  /*2960*/  LDCU.64 UR8, c[0x0][0x3d0] ;  /* 0x00007a00ff0877ac */ /* 0x000ea20008000a00 */
[----:B-1--4-:R-:W-:Y:S01]  /*2970*/  MOV R2, UR14 ;  /* 0x0000000e00027c02 */ /* 0x012fe20008000f00 */
[----:B------:R-:W-:Y:S01]  /*2980*/  BSSY.RECONVERGENT B0, `(.L_x_426) ;  /* 0x0000024000007945 */ /* 0x000fe20003800200 */
[----:B------:R-:W-:Y:S02]  /*2990*/  UIADD3 UR17, UPT, UPT, -UR27, UR33, URZ ;  /* 0x000000211b117290 */ /* 0x000fe4000fffe1ff */
[----:B------:R-:W-:Y:S01]  /*29a0*/  UIMAD UR45, UR5, UR14, URZ ;  /* 0x0000000e052d72a4 */ /* 0x000fe2000f8e02ff */
[----:B------:R-:W-:-:S03]  /*29b0*/  IMAD.WIDE.U32 R2, R2, UR27, R12 ;  /* 0x0000001b02027c25 */ /* 0x000fc6000f8e000c */
[----:B------:R-:W-:Y:S01]  /*29c0*/  UIMAD UR45, UR27, UR15, UR45 ;  /* 0x0000000f1b2d72a4 */ /* 0x000fe2000f8e022d */
[----:B------:R-:W-:Y:S02]  /*29d0*/  ISETP.GE.AND P6, PT, R25, UR17, PT ;  /* 0x0000001119007c0c */ /* 0x000fe4000bfc6270 */
[----:B------:R-:W-:-:S04]  /*29e0*/  IADD3 R2, P0, PT, R2, UR48, RZ ;  /* 0x0000003002027c10 */ /* 0x000fc8000ff1e0ff */
[----:B------:R-:W-:Y:S01]  /*29f0*/  IADD3.X R3, PT, PT, R20, UR45, R3, P0, !PT ;  /* 0x0000002d14037c10 */ /* 0x000fe200087fe403 */
[----:B--2---:R-:W-:-:S04]  /*2a00*/  IMAD R0, R23, UR8, RZ ;  /* 0x0000000817007c24 */ /* 0x004fc8000f8e02ff */
        /* <DEDUP_REMOVED lines=25> */
.L_x_427:
[----:B------:R2:W-:Y:S04]  /*2ba0*/  STS.128 [R6+0xc000], RZ ;  /* 0x00c000ff06007388 */ /* 0x0005e80000000c00 */
[----:B------:R2:W-:Y:S02]  /*2bb0*/  STS.128 [R6+0x10000], RZ ;  /* 0x010000ff06007388 */ /* 0x0005e40000000c00 */
.L_x_428:
[----:B------:R-:W-:Y:S05]  /*2bc0*/  BSYNC.RECONVERGENT B0 ;  /* 0x0000000000007941 */ /* 0x000fea0003800200 */
.L_x_426:
[----:B------:R-:W-:Y:S01]  /*2bd0*/  ISETP.GE.AND P5, PT, R10, UR17, PT ;  /* 0x000000110a007c0c */ /* 0x000fe2000bfa6270 */
[----:B------:R-:W-:Y:S01]  /*2be0*/  BSSY.RECONVERGENT B0, `(.L_x_429) ;  /* 0x000001c000007945 */ /* 0x000fe20003800200 */
[----:B------:R-:W-:Y:S02]  /*2bf0*/  ISETP.GE.AND P4, PT, R26, UR17, PT ;  /* 0x000000111a007c0c */ /* 0x000fe4000bf86270 */
[----:B------:R-:W-:-:S09]  /*2c00*/  ISETP.GE.AND P3, PT, R27, UR17, PT ;  /* 0x000000111b007c0c */ /* 0x000fd2000bf66270 */
[----:B------:R4:W-:Y:S04]  /*2c10*/  @P5 STS.128 [R6+0xd000], RZ ;  /* 0x00d000ff06005388 */ /* 0x0009e80000000c00 */
[----:B------:R4:W-:Y:S01]  /*2c20*/  @P5 STS.128 [R6+0x11000], RZ ;  /* 0x011000ff06005388 */ /* 0x0009e20000000c00 */
        /* <DEDUP_REMOVED lines=23> */
.L_x_430:
[----:B------:R-:W-:Y:S05]  /*2da0*/  BSYNC.RECONVERGENT B0 ;  /* 0x0000000000007941 */ /* 0x000fea0003800200 */
.L_x_429:
[----:B------:R1:W-:Y:S01]  /*2db0*/  @P4 STS.128 [R6+0xe000], RZ ;  /* 0x00e000ff06004388 */ /* 0x0003e20000000c00 */
[----:B------:R-:W-:Y:S03]  /*2dc0*/  BSSY.RECONVERGENT B0, `(.L_x_431) ;  /* 0x0000019000007945 */ /* 0x000fe60003800200 */
        /* <DEDUP_REMOVED lines=24> */
.L_x_432:
[----:B------:R-:W-:Y:S05]  /*2f50*/  BSYNC.RECONVERGENT B0 ;  /* 0x0000000000007941 */ /* 0x000fea0003800200 */
.L_x_431:
        /* <DEDUP_REMOVED lines=26> */
.L_x_434:
[----:B------:R-:W-:Y:S05]  /*3100*/  BSYNC.RECONVERGENT B0 ;  /* 0x0000000000007941 */ /* 0x000fea0003800200 */
.L_x_433:
[----:B------:R-:W2:Y:S01]  /*3110*/  LDCU.64 UR8, c[0x0][0x3d8] ;  /* 0x00007b00ff0877ac */ /* 0x000ea20008000a00 */
[----:B-1----:R-:W-:Y:S01]  /*3120*/  MOV R2, UR12 ;  /* 0x0000000c00027c02 */ /* 0x002fe20008000f00 */
[----:B------:R-:W-:Y:S01]  /*3130*/  BSSY.RECONVERGENT B0, `(.L_x_435) ;  /* 0x0000022000007945 */ /* 0x000fe20003800200 */
[----:B------:R-:W-:-:S03]  /*3140*/  UIMAD UR5, UR5, UR12, URZ ;  /* 0x0000000c050572a4 */ /* 0x000fc6000f8e02ff */
[----:B------:R-:W-:Y:S01]  /*3150*/  IMAD.WIDE.U32 R2, R2, UR27, R12 ;  /* 0x0000001b02027c25 */ /* 0x000fe2000f8e000c */
[----:B------:R-:W-:Y:S02]  /*3160*/  UIMAD UR5, UR27, UR13, UR5 ;  /* 0x0000000d1b0572a4 */ /* 0x000fe4000f8e0205 */
[----:B------:R-:W-:-:S04]  /*3170*/  IADD3 R2, P0, PT, R2, UR46, RZ ;  /* 0x0000002e02027c10 */ /* 0x000fc8000ff1e0ff */
        /* <DEDUP_REMOVED lines=27> */
.L_x_436:
[----:B------:R1:W-:Y:S04]  /*3330*/  STS.128 [R6+0x14000], RZ ;  /* 0x014000ff06007388 */ /* 0x0003e80000000c00 */
[----:B------:R1:W-:Y:S02]  /*3340*/  STS.128 [R6+0x18000], RZ ;  /* 0x018000ff06007388 */ /* 0x0003e40000000c00 */
.L_x_437:
[----:B------:R-:W-:Y:S05]  /*3350*/  BSYNC.RECONVERGENT B0 ;  /* 0x0000000000007941 */ /* 0x000fea0003800200 */
.L_x_435:
[----:B------:R-:W1:Y:S01]  /*3360*/  S2R R218, SR_TID.X ;  /* 0x0000000000da7919 */ /* 0x000e620000002100 */
[----:B------:R-:W-:Y:S01]  /*3370*/  BSSY.RECONVERGENT B0, `(.L_x_438) ;  /* 0x000001c000007945 */ /* 0x000fe20003800200 */
[----:B------:R-:W-:Y:S01]  /*3380*/  SHF.L.U32 R207, R28, 0x6, RZ ;  /* 0x000000061ccf7819 */ /* 0x000fe200000006ff */
[----:B------:R1:W-:Y:S01]  /*3390*/  @P5 STS.128 [R6+0x15000], RZ ;  /* 0x015000ff06005388 */ /* 0x0003e20000000c00 */
[----:B------:R-:W-:-:S03]  /*33a0*/  SHF.R.U32.HI R8, RZ, 0x4, R28 ;  /* 0x00000004ff087819 */ /* 0x000fc6000001161c */
        /* <DEDUP_REMOVED lines=24> */
.L_x_439:
[----:B------:R-:W-:Y:S05]  /*3530*/  BSYNC.RECONVERGENT B0 ;  /* 0x0000000000007941 */ /* 0x000fea0003800200 */
.L_x_438:
[C---:B------:R-:W-:Y:S01]  /*3540*/  LOP3.LUT R0, R207.reuse, 0x1c0, RZ, 0xc0, !PT ;  /* 0x000001c0cf007812 */ /* 0x040fe200078ec0ff */
[----:B------:R-:W-:Y:S01]  /*3550*/  IMAD.SHL.U32 R208, R28, 0x20, RZ ;  /* 0x000000201cd07824 */ /* 0x000fe200078e00ff */
[----:B--2---:R-:W-:Y:S01]  /*3560*/  LOP3.LUT R2, R8, 0x8, RZ, 0xc0, !PT ;  /* 0x0000000808027812 */ /* 0x004fe200078ec0ff */
[----:B------:R2:W-:Y:S01]  /*3570*/  @P4 STS.128 [R6+0x16000], RZ ;  /* 0x016000ff06004388 */ /* 0x0005e20000000c00 */
[----:B------:R-:W-:Y:S01]  /*3580*/  LOP3.LUT R0, R0, 0x38, R29, 0xf8, !PT ;  /* 0x0000003800007812 */ /* 0x000fe200078ef81d */
[----:B-1----:R-:W-:Y:S01]  /*3590*/  IMAD.SHL.U32 R5, R218, 0x10, RZ ;  /* 0x00000010da057824 */ /* 0x002fe200078e00ff */
[----:B------:R-:W-:Y:S01]  /*35a0*/  LOP3.LUT R2, R2, 0x10, R28, 0xf8, !PT ;  /* 0x0000001002027812 */ /* 0x000fe200078ef81c */
[----:B------:R2:W-:Y:S01]  /*35b0*/  @P4 STS.128 [R6+0x1a000], RZ ;  /* 0x01a000ff06004388 */ /* 0x0005e20000000c00 */
[----:B------:R-:W-:Y:S01]  /*35c0*/  LOP3.LUT R4, R207, 0x200, RZ, 0xc0, !PT ;  /* 0x00000200cf047812 */ /* 0x000fe200078ec0ff */
[----:B------:R-:W-:Y:S01]  /*35d0*/  IMAD.SHL.U32 R217, R218, 0x8, RZ ;  /* 0x00000008dad97824 */ /* 0x000fe200078e00ff */
[----:B------:R-:W-:Y:S01]  /*35e0*/  LOP3.LUT R3, R0, 0x8, R30, 0x78, !PT ;  /* 0x0000000800037812 */ /* 0x000fe200078e781e */
[----:B------:R-:W-:Y:S01]  /*35f0*/  IMAD.SHL.U32 R20, R218, 0x20, RZ ;  /* 0x00000020da147824 */ /* 0x000fe200078e00ff */
[----:B------:R-:W-:Y:S01]  /*3600*/  LOP3.LUT R2, R2, R0, RZ, 0x3c, !PT ;  /* 0x0000000002027212 */ /* 0x000fe200078e3cff */
[----:B------:R-:W-:Y:S01]  /*3610*/  IMAD.SHL.U32 R15, R218, 0x2, RZ ;  /* 0x00000002da0f7824 */ /* 0x000fe200078e00ff */
[----:B------:R-:W-:Y:S01]  /*3620*/  LOP3.LUT R0, R0, 0x8, R28, 0x78, !PT ;  /* 0x0000000800007812 */ /* 0x000fe200078e781c */
[----:B------:R-:W1:Y:S01]  /*3630*/  LDCU UR5, c[0x0][0x440] ;  /* 0x00008800ff0577ac */ /* 0x000e620008000800 */
[--C-:B------:R-:W-:Y:S01]  /*3640*/  LOP3.LUT R4, R4, 0x400, R208.reuse, 0xf8, !PT ;  /* 0x0000040004047812 */ /* 0x100fe200078ef8d0 */
[----:B------:R-:W-:Y:S01]  /*3650*/  BSSY.RECONVERGENT B0, `(.L_x_440) ;  /* 0x000002a000007945 */ /* 0x000fe20003800200 */
[----:B------:R-:W-:Y:S01]  /*3660*/  LOP3.LUT R208, R0, 0x7a00, R208, 0xf8, !PT ;  /* 0x00007a0000d07812 */ /* 0x000fe200078ef8d0 */
[----:B------:R-:W-:Y:S01]  /*3670*/  IMAD.SHL.U32 R0, R218, 0x40, RZ ;  /* 0x00000040da007824 */ /* 0x000fe200078e00ff */
[----:B------:R-:W-:Y:S01]  /*3680*/  LOP3.LUT R213, R4, R3, RZ, 0xfc, !PT ;  /* 0x0000000304d57212 */ /* 0x000fe200078efcff */
[----:B------:R-:W1:Y:S01]  /*3690*/  LDCU UR14, c[0x0][0x3e0] ;  /* 0x00007c00ff0e77ac */ /* 0x000e620008000800 */
[----:B------:R-:W-:-:S02]  /*36a0*/  LOP3.LUT R5, R5, 0x1c0, RZ, 0xc0, !PT ;  /* 0x000001c005057812 */ /* 0x000fc400078ec0ff */
[----:B------:R-:W-:Y:S01]  /*36b0*/  LOP3.LUT R3, R0, 0x1c0, RZ, 0xc0, !PT ;  /* 0x000001c000037812 */ /* 0x000fe200078ec0ff */
[----:B------:R-:W1:Y:S01]  /*36c0*/  LDCU UR15, c[0x0][0x45c] ;  /* 0x00008b80ff0f77ac */ /* 0x000e620008000800 */
[----:B------:R-:W-:Y:S02]  /*36d0*/  LOP3.LUT R207, R2, 0x200, R207, 0xf8, !PT ;  /* 0x0000020002cf7812 */ /* 0x000fe400078ef8cf */
[----:B------:R-:W-:Y:S02]  /*36e0*/  LOP3.LUT R2, R0, 0x200, RZ, 0xc0, !PT ;  /* 0x0000020000027812 */ /* 0x000fe400078ec0ff */
[----:B------:R-:W-:Y:S02]  /*36f0*/  LOP3.LUT R0, R3, 0x38, R217, 0xf8, !PT ;  /* 0x0000003803007812 */ /* 0x000fe400078ef8d9 */
[----:B------:R-:W-:Y:S02]  /*3700*/  SHF.R.U32.HI R9, RZ, 0x1, R218 ;  /* 0x00000001ff097819 */ /* 0x000fe400000116da */
[----:B------:R-:W-:-:S02]  /*3710*/  LOP3.LUT R4, R15, 0x7006, R20, 0xc8, !PT ;  /* 0x000070060f047812 */ /* 0x000fc400078ec814 */
[----:B------:R-:W-:Y:S02]  /*3720*/  LOP3.LUT R3, R5, 0x38, R15, 0xf8, !PT ;  /* 0x0000003805037812 */ /* 0x000fe400078ef80f */
[----:B------:R-:W-:Y:S02]  /*3730*/  LOP3.LUT R16, R0, 0x8, R218, 0x78, !PT ;  /* 0x0000000800107812 */ /* 0x000fe400078e78da */
[--C-:B------:R-:W-:Y:S02]  /*3740*/  LOP3.LUT R2, R2, 0x400, R20.reuse, 0xf8, !PT ;  /* 0x0000040002027812 */ /* 0x100fe400078ef814 */
[----:B------:R-:W-:Y:S02]  /*3750*/  LOP3.LUT R17, R4, 0x400, R20, 0xf8, !PT ;  /* 0x0000040004117812 */ /* 0x000fe400078ef814 */
[--C-:B------:R-:W-:Y:S02]  /*3760*/  LOP3.LUT R0, R0, 0x8, R9.reuse, 0x78, !PT ;  /* 0x0000000800007812 */ /* 0x100fe400078e7809 */
[----:B------:R-:W-:Y:S01]  /*3770*/  LOP3.LUT R15, R3, 0x20, R9, 0x78, !PT ;  /* 0x00000020030f7812 */ /* 0x000fe200078e7809 */
[----:B-12---:R-:W-:Y:S06]  /*3780*/  @P4 BRA `(.L_x_441) ;  /* 0x0000000000584947 */ /* 0x006fec0003800000 */
[----:B------:R-:W1:Y:S01]  /*3790*/  LDCU UR17, c[0x0][0x440] ;  /* 0x00008800ff1177ac */ /* 0x000e620008000800 */
[----:B------:R-:W-:Y:S01]  /*37a0*/  MOV R5, R7 ;  /* 0x0000000700057202 */ /* 0x000fe20000000f00 */
[----:B------:R-:W-:Y:S01]  /*37b0*/  IMAD R3, R21, UR12, RZ ;  /* 0x0000000c15037c24 */ /* 0x000fe2000f8e02ff */
[----:B------:R-:W2:Y:S01]  /*37c0*/  LDCU.64 UR8, c[0x0][0x390] ;  /* 0x00007200ff0877ac */ /* 0x000ea20008000a00 */
[----:B------:R-:W-:Y:S02]  /*37d0*/  IMAD.MOV.U32 R4, RZ, RZ, R10 ;  /* 0x000000ffff047224 */ /* 0x000fe400078e000a */
[C---:B------:R-:W-:Y:S02]  /*37e0*/  IMAD R3, R18.reuse, UR13, R3 ;  /* 0x0000000d12037c24 */ /* 0x040fe4000f8e0203 */
[----:B------:R-:W-:-:S04]  /*37f0*/  IMAD.WIDE.U32 R8, R18, UR12, R4 ;  /* 0x0000000c12087c25 */ /* 0x000fc8000f8e0004 */
[----:B------:R-:W-:Y:S01]  /*3800*/  IMAD.IADD R3, R9, 0x1, R3 ;  /* 0x0000000109037824 */ /* 0x000fe200078e0203 */
        /* <DEDUP_REMOVED lines=14> */
.L_x_441:
[----:B------:R-:W-:Y:S05]  /*38f0*/  BSYNC.RECONVERGENT B0 ;  /* 0x0000000000007941 */ /* 0x000fea0003800200 */
.L_x_440:
[----:B------:R2:W-:Y:S01]  /*3900*/  @P3 STS.128 [R6+0x17000], RZ ;  /* 0x017000ff06003388 */ /* 0x0005e20000000c00 */
[----:B------:R-:W-:Y:S01]  /*3910*/  BSSY.RECONVERGENT B0, `(.L_x_442) ;  /* 0x000001c000007945 */ /* 0x000fe20003800200 */
[----:B------:R-:W-:Y:S02]  /*3920*/  LOP3.LUT R252, R16, 0x7a00, R20, 0xf8, !PT ;  /* 0x00007a0010fc7812 */ /* 0x000fe400078ef814 */
[----:B------:R2:W-:Y:S01]  /*3930*/  @P3 STS.128 [R6+0x1b000], RZ ;  /* 0x01b000ff06003388 */ /* 0x0005e20000000c00 */
[----:B------:R-:W-:Y:S02]  /*3940*/  LOP3.LUT R216, R2, R0, RZ, 0xfc, !PT ;  /* 0x0000000002d87212 */ /* 0x000fe400078efcff */
[----:B------:R-:W-:Y:S01]  /*3950*/  LOP3.LUT R251, R17, R15, RZ, 0xfc, !PT ;  /* 0x0000000f11fb7212 */ /* 0x000fe200078efcff */
[----:B------:R-:W-:Y:S06]  /*3960*/  @P3 BRA `(.L_x_443) ;  /* 0x0000000000583947 */ /* 0x000fec0003800000 */
[----:B------:R-:W3:Y:S01]  /*3970*/  LDCU UR17, c[0x0][0x440] ;  /* 0x00008800ff1177ac */ /* 0x000ee20008000800 */
[----:B-1----:R-:W-:Y:S01]  /*3980*/  MOV R5, R7 ;  /* 0x0000000700057202 */ /* 0x002fe20000000f00 */
        /* <DEDUP_REMOVED lines=20> */
.L_x_443:
[----:B------:R-:W-:Y:S05]  /*3ad0*/  BSYNC.RECONVERGENT B0 ;  /* 0x0000000000007941 */ /* 0x000fea0003800200 */
.L_x_442:
[----:B------:R-:W2:Y:S01]  /*3ae0*/  LDC R241, c[0x0][0x44c] ;  /* 0x00011300fff17b82 */ /* 0x000ea20000000800 */
[----:B------:R-:W0:Y:S01]  /*3af0*/  LDGDEPBAR ;  /* 0x00000000000079af */ /* 0x000e220000000000 */
[----:B------:R-:W3:Y:S01]  /*3b00*/  LDCU UR8, c[0x0][0x590] ;  /* 0x0000b200ff0877ac */ /* 0x000ee20008000800 */
[----:B------:R-:W-:Y:S01]  /*3b10*/  R2P PR, R28, 0x6 ;  /* 0x000000061c007804 */ /* 0x000fe20000000000 */
[----:B------:R-:W-:Y:S01]  /*3b20*/  IMAD.MOV.U32 R214, RZ, RZ, 0x40 ;  /* 0x00000040ffd67424 */ /* 0x000fe200078e00ff */
[----:B------:R-:W-:Y:S01]  /*3b30*/  LEA R208, R208, UR24, 0x1 ;  /* 0x00000018d0d07c11 */ /* 0x000fe2000f8e08ff */
[----:B------:R-:W-:Y:S01]  /*3b40*/  IMAD.MOV.U32 R212, RZ, RZ, 0x20 ;  /* 0x00000020ffd47424 */ /* 0x000fe200078e00ff */
[----:B------:R-:W-:Y:S01]  /*3b50*/  LEA R213, R213, UR24, 0x1 ;  /* 0x00000018d5d57c11 */ /* 0x000fe2000f8e08ff */
[----:B-1----:R-:W-:Y:S01]  /*3b60*/  IMAD.SHL.U32 R2, R218, 0x2, RZ ;  /* 0x00000002da027824 */ /* 0x002fe200078e00ff */
[----:B------:R-:W-:Y:S01]  /*3b70*/  SEL R214, R214, 0xffffffc0, !P2 ;  /* 0xffffffc0d6d67807 */ /* 0x000fe20005000000 */
[----:B------:R-:W-:Y:S01]  /*3b80*/  IMAD.MOV.U32 R0, RZ, RZ, 0x10 ;  /* 0x00000010ff007424 */ /* 0x000fe200078e00ff */
[----:B------:R-:W-:Y:S01]  /*3b90*/  LEA R207, R207, UR24, 0x1 ;  /* 0x00000018cfcf7c11 */ /* 0x000fe2000f8e08ff */
[----:B------:R-:W-:Y:S01]  /*3ba0*/  UIADD3 UR27, UPT, UPT, UR27, 0x80, URZ ;  /* 0x000000801b1b7890 */ /* 0x000fe2000fffe0ff */
[----:B------:R-:W-:Y:S01]  /*3bb0*/  SEL R212, R212, 0xffffffe0, !P1 ;  /* 0xffffffe0d4d47807 */ /* 0x000fe20004800000 */
[----:B------:R-:W-:Y:S01]  /*3bc0*/  IMAD.IADD R209, R214, 0x1, R208 ;  /* 0x00000001d6d17824 */ /* 0x000fe200078e02d0 */
[----:B------:R-:W-:Y:S01]  /*3bd0*/  LOP3.LUT P0, RZ, R218, 0x4, RZ, 0xc0, !PT ;  /* 0x00000004daff7812 */ /* 0x000fe2000780c0ff */
[----:B------:R-:W-:Y:S01]  /*3be0*/  IMAD.MOV.U32 R238, RZ, RZ, R234 ;  /* 0x000000ffffee7224 */ /* 0x000fe200078e00ea */
[----:B------:R-:W-:-:S02]  /*3bf0*/  SHF.R.U32.HI R221, RZ, 0x3, R218 ;  /* 0x00000003ffdd7819 */ /* 0x000fc400000116da */
[----:B------:R-:W-:Y:S02]  /*3c00*/  CS2R R158, SRZ ;  /* 0x00000000009e7805 */ /* 0x000fe4000001ff00 */
[----:B------:R-:W-:Y:S02]  /*3c10*/  LOP3.LUT R215, R2, 0x20, RZ, 0xc0, !PT ;  /* 0x0000002002d77812 */ /* 0x000fe400078ec0ff */
[----:B------:R-:W-:Y:S02]  /*3c20*/  CS2R R156, SRZ ;  /* 0x00000000009c7805 */ /* 0x000fe4000001ff00 */
[----:B------:R-:W-:Y:S02]  /*3c30*/  LOP3.LUT R250, R217, 0x38, RZ, 0xc0, !PT ;  /* 0x00000038d9fa7812 */ /* 0x000fe400078ec0ff */
        /* <DEDUP_REMOVED lines=62> */
[C---:B------:R-:W-:Y:S01]  /*4020*/  LOP3.LUT P3, RZ, R218.reuse, 0x2, RZ, 0xc0, !PT ;  /* 0x00000002daff7812 */ /* 0x040fe2000786c0ff */
[----:B------:R-:W-:Y:S01]  /*4030*/  VIADD R213, R213, UR16 ;  /* 0x00000010d5d57c36 */ /* 0x000fe20008000000 */
[----:B------:R-:W-:Y:S01]  /*4040*/  LOP3.LUT P4, RZ, R218, 0x8, RZ, 0xc0, !PT ;  /* 0x00000008daff7812 */ /* 0x000fe2000788c0ff */
[----:B------:R-:W-:Y:S01]  /*4050*/  VIADD R207, R207, UR16 ;  /* 0x00000010cfcf7c36 */ /* 0x000fe20008000000 */
[----:B------:R-:W-:Y:S01]  /*4060*/  SEL R0, R0, 0xfffffff0, !P0 ;  /* 0xfffffff000007807 */ /* 0x000fe20004000000 */
[C---:B------:R-:W-:Y:S01]  /*4070*/  IMAD.IADD R210, R212.reuse, 0x1, R208 ;  /* 0x00000001d4d27824 */ /* 0x040fe200078e02d0 */
[----:B------:R-:W-:Y:S01]  /*4080*/  LOP3.LUT R215, R215, 0x18, R221, 0xf8, !PT ;  /* 0x00000018d7d77812 */ /* 0x000fe200078ef8dd */
[----:B------:R-:W-:Y:S01]  /*4090*/  IMAD.IADD R211, R212, 0x1, R209 ;  /* 0x00000001d4d37824 */ /* 0x000fe200078e02d1 */
[----:B------:R-:W-:Y:S01]  /*40a0*/  LOP3.LUT R249, R250, 0x40, RZ, 0xfc, !PT ;  /* 0x00000040faf97812 */ /* 0x000fe200078efcff */
[----:B---3--:R-:W-:Y:S02]  /*40b0*/  USHF.L.U32 UR8, UR8, 0x6, URZ ;  /* 0x0000000608087899 */ /* 0x008fe400080006ff */
[----:B------:R-:W-:-:S02]  /*40c0*/  USHF.L.U32 UR42, UR42, 0x3, URZ ;  /* 0x000000032a2a7899 */ /* 0x000fc400080006ff */
[----:B--2---:R-:W-:-:S11]  /*40d0*/  UISETP.GE.AND UP1, UPT, UR27, UR33, UPT ;  /* 0x000000211b00728c */ /* 0x004fd6000bf26270 */
.L_x_446:
[----:B------:R-:W0:Y:S01]  /*40e0*/  LDGDEPBAR ;  /* 0x00000000000079af */ /* 0x000e220000000000 */
[C---:B------:R-:W-:Y:S01]  /*40f0*/  IMAD.IADD R0, R213.reuse, 0x1, R212 ;  /* 0x00000001d5007824 */ /* 0x040fe200078e02d4 */
[----:B------:R-:W-:Y:S01]  /*4100*/  PLOP3.LUT P5, PT, PT, PT, UP1, 0x80, 0x8 ;  /* 0x000000000008781c */ /* 0x000fe20003faf018 */
[----:B------:R-:W-:Y:S01]  /*4110*/  IMAD.IADD R3, R213, 0x1, R214 ;  /* 0x00000001d5037824 */ /* 0x000fe200078e02d6 */
[----:B------:R-:W-:Y:S01]  /*4120*/  PLOP3.LUT P2, PT, PT, PT, UP1, 0x80, 0x8 ;  /* 0x000000000008781c */ /* 0x000fe20003f4f018 */
[----:B------:R-:W-:Y:S01]  /*4130*/  IMAD.SHL.U32 R205, R218, 0x2, RZ ;  /* 0x00000002dacd7824 */ /* 0x000fe200078e00ff */
[----:B------:R-:W-:Y:S01]  /*4140*/  PLOP3.LUT P1, PT, PT, PT, UP1, 0x80, 0x8 ;  /* 0x000000000008781c */ /* 0x000fe20003f2f018 */
[----:B------:R-:W-:Y:S01]  /*4150*/  IMAD.IADD R2, R212, 0x1, R3 ;  /* 0x00000001d4027824 */ /* 0x000fe200078e0203 */
[----:B------:R-:W-:Y:S01]  /*4160*/  SHF.R.U32.HI R204, RZ, 0x1, R218 ;  /* 0x00000001ffcc7819 */ /* 0x000fe200000116da */
[----:B------:R-:W-:Y:S01]  /*4170*/  UISETP.NE.AND UP2, UPT, UR39, URZ, UPT ;  /* 0x000000ff2700728c */ /* 0x000fe2000bf45270 */
[----:B------:R-:W-:Y:S01]  /*4180*/  PLOP3.LUT P6, PT, PT, PT, UP1, 0x80, 0x8 ;  /* 0x000000000008781c */ /* 0x000fe20003fcf018 */
[----:B------:R-:W-:Y:S04]  /*4190*/  DEPBAR.LE SB0, 0x0 ;  /* 0x000080000000791a */ /* 0x000fe80000000000 */
[----:B------:R-:W-:Y:S06]  /*41a0*/  BAR.SYNC.DEFER_BLOCKING 0x0 ;  /* 0x0000000000007b1d */ /* 0x000fec0000010000 */
[----:B------:R-:W-:Y:S08]  /*41b0*/  LDSM.16.M88.4 R32, [R213] ;  /* 0x00000000d520783b */ /* 0x000ff00000000200 */
[----:B------:R-:W4:Y:S08]  /*41c0*/  LDSM.16.M88.4 R16, [R208+0xc000] ;  /* 0x00c00000d010783b */ /* 0x000f300000000200 */
[----:B------:R-:W1:Y:S08]  /*41d0*/  LDSM.16.M88.4 R28, [R213+0x1000] ;  /* 0x00100000d51c783b */ /* 0x000e700000000200 */
[----:B------:R-:W2:Y:S08]  /*41e0*/  LDSM.16.M88.4 R164, [R208+0xc800] ;  /* 0x00c80000d0a4783b */ /* 0x000eb00000000200 */
[----:B------:R-:W-:Y:S08]  /*41f0*/  LDSM.16.M88.4 R168, [R0] ;  /* 0x0000000000a8783b */ /* 0x000ff00000000200 */
[----:B------:R-:W3:Y:S01]  /*4200*/  LDSM.16.M88.4 R172, [R210+0xc000] ;  /* 0x00c00000d2ac783b */ /* 0x000ee20000000200 */
[-C--:B----4-:R-:W-:Y:S07]  /*4210*/  HMMA.16816.F32 R4, R32, R16.reuse, RZ ;  /* 0x000000102004723c */ /* 0x090fee00000018ff */
[----:B------:R-:W4:Y:S01]  /*4220*/  LDSM.16.M88.4 R176, [R0+0x1000] ;  /* 0x0010000000b0783b */ /* 0x000f220000000200 */
[C---:B-1----:R-:W-:Y:S07]  /*4230*/  HMMA.16816.F32 R8, R28.reuse, R16, RZ ;  /* 0x000000101c08723c */ /* 0x042fee00000018ff */
[----:B------:R-:W1:Y:S01]  /*4240*/  LDSM.16.M88.4 R180, [R210+0xc800] ;  /* 0x00c80000d2b4783b */ /* 0x000e620000000200 */
[-C--:B------:R-:W-:Y:S07]  /*4250*/  HMMA.16816.F32 R12, R28, R18.reuse, RZ ;  /* 0x000000121c0c723c */ /* 0x080fee00000018ff */
[----:B------:R-:W-:Y:S01]  /*4260*/  LDSM.16.M88.4 R184, [R3] ;  /* 0x0000000003b8783b */ /* 0x000fe20000000200 */
[C---:B------:R-:W-:Y:S07]  /*4270*/  HMMA.16816.F32 R16, R32.reuse, R18, RZ ;  /* 0x000000122010723c */ /* 0x040fee00000018ff */
[----:B------:R-:W1:Y:S01]  /*4280*/  LDSM.16.M88.4 R188, [R209+0xc000] ;  /* 0x00c00000d1bc783b */ /* 0x000e620000000200 */
[-C--:B--2---:R-:W-:Y:S07]  /*4290*/  HMMA.16816.F32 R20, R32, R164.reuse, RZ ;  /* 0x000000a42014723c */ /* 0x084fee00000018ff */
[----:B------:R-:W2:Y:S01]  /*42a0*/  LDSM.16.M88.4 R192, [R3+0x1000] ;  /* 0x0010000003c0783b */ /* 0x000ea20000000200 */
[C---:B------:R-:W-:Y:S07]  /*42b0*/  HMMA.16816.F32 R24, R28.reuse, R164, RZ ;  /* 0x000000a41c18723c */ /* 0x040fee00000018ff */
[----:B------:R-:W2:Y:S01]  /*42c0*/  LDSM.16.M88.4 R196, [R209+0xc800] ;  /* 0x00c80000d1c4783b */ /* 0x000ea20000000200 */
[-C--:B------:R-:W-:Y:S07]  /*42d0*/  HMMA.16816.F32 R28, R28, R166.reuse, RZ ;  /* 0x000000a61c1c723c */ /* 0x080fee00000018ff */
[----:B------:R-:W-:Y:S01]  /*42e0*/  LDSM.16.M88.4 R200, [R213+0x3000] ;  /* 0x00300000d5c8783b */ /* 0x000fe20000000200 */
[----:B------:R-:W-:Y:S07]  /*42f0*/  HMMA.16816.F32 R32, R32, R166, RZ ;  /* 0x000000a62020723c */ /* 0x000fee00000018ff */
[----:B------:R-:W-:Y:S01]  /*4300*/  LDSM.16.M88.4 R164, [R2] ;  /* 0x0000000002a4783b */ /* 0x000fe20000000200 */
[-C--:B---3--:R-:W-:Y:S08]  /*4310*/  HMMA.16816.F32 R4, R168, R172.reuse, R4 ;  /* 0x000000aca804723c */ /* 0x088ff00000001804 */
[C---:B----4-:R-:W-:Y:S08]  /*4320*/  HMMA.16816.F32 R8, R176.reuse, R172, R8 ;  /* 0x000000acb008723c */ /* 0x050ff00000001808 */
[-C--:B------:R-:W-:Y:S08]  /*4330*/  HMMA.16816.F32 R12, R176, R174.reuse, R12 ;  /* 0x000000aeb00c723c */ /* 0x080ff0000000180c */
[C---:B------:R-:W-:Y:S01]  /*4340*/  HMMA.16816.F32 R16, R168.reuse, R174, R16 ;  /* 0x000000aea810723c */ /* 0x040fe20000001810 */
[----:B------:R-:W3:Y:S07]  /*4350*/  LDSM.16.M88.4 R172, [R211+0xc000] ;  /* 0x00c00000d3ac783b */ /* 0x000eee0000000200 */
[-C--:B-1----:R-:W-:Y:S08]  /*4360*/  HMMA.16816.F32 R20, R168, R180.reuse, R20 ;  /* 0x000000b4a814723c */ /* 0x082ff00000001814 */
[C---:B------:R-:W-:Y:S08]  /*4370*/  HMMA.16816.F32 R24, R176.reuse, R180, R24 ;  /* 0x000000b4b018723c */ /* 0x040ff00000001818 */
[-C--:B------:R-:W-:Y:S01]  /*4380*/  HMMA.16816.F32 R28, R176, R182.reuse, R28 ;  /* 0x000000b6b01c723c */ /* 0x080fe2000000181c */
[----:B------:R-:W1:Y:S07]  /*4390*/  LDSM.16.M88.4 R176, [R2+0x1000] ;  /* 0x0010000002b0783b */ /* 0x000e6e0000000200 */
[----:B------:R-:W-:Y:S01]  /*43a0*/  HMMA.16816.F32 R32, R168, R182, R32 ;  /* 0x000000b6a820723c */ /* 0x000fe20000001820 */
[----:B------:R-:W4:Y:S07]  /*43b0*/  LDSM.16.M88.4 R168, [R211+0xc800] ;  /* 0x00c80000d3a8783b */ /* 0x000f2e0000000200 */
[-C--:B------:R-:W-:Y:S01]  /*43c0*/  HMMA.16816.F32 R4, R184, R188.reuse, R4 ;  /* 0x000000bcb804723c */ /* 0x080fe20000001804 */
[----:B------:R-:W-:Y:S07]  /*43d0*/  LDSM.16.M88.4 R180, [R213+0x2000] ;  /* 0x00200000d5b4783b */ /* 0x000fee0000000200 */
[C---:B--2---:R-:W-:Y:S08]  /*43e0*/  HMMA.16816.F32 R8, R192.reuse, R188, R8 ;  /* 0x000000bcc008723c */ /* 0x044ff00000001808 */
[-C--:B------:R-:W-:Y:S08]  /*43f0*/  HMMA.16816.F32 R12, R192, R190.reuse, R12 ;  /* 0x000000bec00c723c */ /* 0x080ff0000000180c */
[C---:B------:R-:W-:Y:S01]  /*4400*/  HMMA.16816.F32 R16, R184.reuse, R190, R16 ;  /* 0x000000beb810723c */ /* 0x040fe20000001810 */
[----:B------:R-:W2:Y:S07]  /*4410*/  LDSM.16.M88.4 R188, [R208+0x10000] ;  /* 0x01000000d0bc783b */ /* 0x000eae0000000200 */
[-C--:B------:R-:W-:Y:S08]  /*4420*/  HMMA.16816.F32 R20, R184, R196.reuse, R20 ;  /* 0x000000c4b814723c */ /* 0x080ff00000001814 */
[C---:B------:R-:W-:Y:S08]  /*4430*/  HMMA.16816.F32 R24, R192.reuse, R196, R24 ;  /* 0x000000c4c018723c */ /* 0x040ff00000001818 */
[-C--:B------:R-:W-:Y:S01]  /*4440*/  HMMA.16816.F32 R28, R192, R198.reuse, R28 ;  /* 0x000000c6c01c723c */ /* 0x080fe2000000181c */
[----:B------:R4:W2:Y:S07]  /*4450*/  LDSM.16.M88.4 R192, [R208+0x10800] ;  /* 0x01080000d0c0783b */ /* 0x0008ae0000000200 */
[----:B------:R-:W-:Y:S01]  /*4460*/  HMMA.16816.F32 R32, R184, R198, R32 ;  /* 0x000000c6b820723c */ /* 0x000fe20000001820 */
[----:B------:R-:W-:Y:S07]  /*4470*/  LDSM.16.M88.4 R184, [R0+0x3000] ;  /* 0x0030000000b8783b */ /* 0x000fee0000000200 */
[-C--:B---3--:R-:W-:Y:S01]  /*4480*/  HMMA.16816.F32 R4, R164, R172.reuse, R4 ;  /* 0x000000aca404723c */ /* 0x088fe20000001804 */
[----:B------:R-:W-:Y:S07]  /*4490*/  LDSM.16.M88.4 R196, [R3+0x3000] ;  /* 0x0030000003c4783b */ /* 0x000fee0000000200 */
[C---:B-1----:R-:W-:Y:S04]  /*44a0*/  HMMA.16816.F32 R8, R176.reuse, R172, R8 ;  /* 0x000000acb008723c */ /* 0x042fe80000001808 */
[----:B----4-:R-:W-:Y:S04]  /*44b0*/  LEA R208, R252, UR4, 0x1 ;  /* 0x00000004fcd07c11 */ /* 0x010fe8000f8e08ff */
[-C--:B------:R-:W-:Y:S08]  /*44c0*/  HMMA.16816.F32 R12, R176, R174.reuse, R12 ;  /* 0x000000aeb00c723c */ /* 0x080ff0000000180c */
[C---:B------:R-:W-:Y:S01]  /*44d0*/  HMMA.16816.F32 R16, R164.reuse, R174, R16 ;  /* 0x000000aea410723c */ /* 0x040fe20000001810 */
[----:B------:R1:W-:Y:S07]  /*44e0*/  LDSM.16.M88.4 R172, [R0+0x2000] ;  /* 0x0020000000ac783b */ /* 0x0003ee0000000200 */
[-C--:B------:R-:W-:Y:S08]  /*44f0*/  HMMA.16816.F32 R20, R164, R168.reuse, R20 ;  /* 0x000000a8a414723c */ /* 0x080ff00000001814 */
[C---:B------:R-:W-:Y:S08]  /*4500*/  HMMA.16816.F32 R24, R176.reuse, R168, R24 ;  /* 0x000000a8b018723c */ /* 0x040ff00000001818 */
[-C--:B------:R-:W-:Y:S01]  /*4510*/  HMMA.16816.F32 R28, R176, R170.reuse, R28 ;  /* 0x000000aab01c723c */ /* 0x080fe2000000181c */
[----:B------:R-:W3:Y:S01]  /*4520*/  LDSM.16.M88.4 R176, [R210+0x10000] ;  /* 0x01000000d2b0783b */ /* 0x000ee20000000200 */
[----:B-1----:R-:W-:Y:S06]  /*4530*/  IMAD.U32 R0, RZ, RZ, UR38 ;  /* 0x00000026ff007e24 */ /* 0x002fec000f8e00ff */
[----:B------:R-:W-:Y:S01]  /*4540*/  HMMA.16816.F32 R32, R164, R170, R32 ;  /* 0x000000aaa420723c */ /* 0x000fe20000001820 */
[----:B------:R-:W1:Y:S07]  /*4550*/  LDSM.16.M88.4 R164, [R210+0x10800] ;  /* 0x01080000d2a4783b */ /* 0x000e6e0000000200 */
[-C--:B--2---:R-:W-:Y:S01]  /*4560*/  HMMA.16816.F32 R4, R180, R188.reuse, R4 ;  /* 0x000000bcb404723c */ /* 0x084fe20000001804 */
[----:B------:R2:W-:Y:S07]  /*4570*/  LDSM.16.M88.4 R168, [R3+0x2000] ;  /* 0x0020000003a8783b */ /* 0x0005ee0000000200 */
[C---:B------:R-:W-:Y:S08]  /*4580*/  HMMA.16816.F32 R8, R200.reuse, R188, R8 ;  /* 0x000000bcc808723c */ /* 0x040ff00000001808 */
[-C--:B------:R-:W-:Y:S08]  /*4590*/  HMMA.16816.F32 R12, R200, R190.reuse, R12 ;  /* 0x000000bec80c723c */ /* 0x080ff0000000180c */
[C---:B------:R-:W-:Y:S01]  /*45a0*/  HMMA.16816.F32 R16, R180.reuse, R190, R16 ;  /* 0x000000beb410723c */ /* 0x040fe20000001810 */
[----:B------:R-:W4:Y:S03]  /*45b0*/  LDSM.16.M88.4 R188, [R209+0x10000] ;  /* 0x01000000d1bc783b */ /* 0x000f260000000200 */
[----:B--2--5:R-:W-:Y:S04]  /*45c0*/  FMUL.FTZ R3, R247, 1.4426950216293334961 ;  /* 0x3fb8aa3bf7037820 */ /* 0x024fe80000410000 */
[-C--:B------:R-:W-:Y:S08]  /*45d0*/  HMMA.16816.F32 R20, R180, R192.reuse, R20 ;  /* 0x000000c0b414723c */ /* 0x080ff00000001814 */
[C---:B------:R-:W-:Y:S08]  /*45e0*/  HMMA.16816.F32 R24, R200.reuse, R192, R24 ;  /* 0x000000c0c818723c */ /* 0x040ff00000001818 */
[-C--:B------:R-:W-:Y:S08]  /*45f0*/  HMMA.16816.F32 R28, R200, R194.reuse, R28 ;  /* 0x000000c2c81c723c */ /* 0x080ff0000000181c */
[----:B------:R-:W-:Y:S01]  /*4600*/  HMMA.16816.F32 R32, R180, R194, R32 ;  /* 0x000000c2b420723c */ /* 0x000fe20000001820 */
[----:B------:R-:W2:Y:S07]  /*4610*/  LDSM.16.M88.4 R180, [R209+0x10800] ;  /* 0x01080000d1b4783b */ /* 0x000eae0000000200 */
[-C--:B---3--:R-:W-:Y:S01]  /*4620*/  HMMA.16816.F32 R4, R172, R176.reuse, R4 ;  /* 0x000000b0ac04723c */ /* 0x088fe20000001804 */
[----:B------:R-:W-:Y:S07]  /*4630*/  LDSM.16.M88.4 R192, [R211+0x10000] ;  /* 0x01000000d3c0783b */ /* 0x000fee0000000200 */
[C---:B------:R-:W-:Y:S08]  /*4640*/  HMMA.16816.F32 R8, R184.reuse, R176, R8 ;  /* 0x000000b0b808723c */ /* 0x040ff00000001808 */
[-C--:B------:R-:W-:Y:S08]  /*4650*/  HMMA.16816.F32 R12, R184, R178.reuse, R12 ;  /* 0x000000b2b80c723c */ /* 0x080ff0000000180c */
[C---:B------:R-:W-:Y:S01]  /*4660*/  HMMA.16816.F32 R16, R172.reuse, R178, R16 ;  /* 0x000000b2ac10723c */ /* 0x040fe20000001810 */
[----:B------:R-:W3:Y:S07]  /*4670*/  LDSM.16.M88.4 R176, [R2+0x2000] ;  /* 0x0020000002b0783b */ /* 0x000eee0000000200 */
[-C--:B-1----:R-:W-:Y:S08]  /*4680*/  HMMA.16816.F32 R20, R172, R164.reuse, R20 ;  /* 0x000000a4ac14723c */ /* 0x082ff00000001814 */
[C---:B------:R-:W-:Y:S08]  /*4690*/  HMMA.16816.F32 R24, R184.reuse, R164, R24 ;  /* 0x000000a4b818723c */ /* 0x040ff00000001818 */
[-C--:B------:R-:W-:Y:S08]  /*46a0*/  HMMA.16816.F32 R28, R184, R166.reuse, R28 ;  /* 0x000000a6b81c723c */ /* 0x080ff0000000181c */
[----:B------:R-:W-:Y:S01]  /*46b0*/  HMMA.16816.F32 R32, R172, R166, R32 ;  /* 0x000000a6ac20723c */ /* 0x000fe20000001820 */
[----:B------:R-:W1:Y:S01]  /*46c0*/  LDSM.16.M88.4 R164, [R2+0x3000] ;  /* 0x0030000002a4783b */ /* 0x000e620000000200 */
[----:B------:R-:W-:Y:S02]  /*46d0*/  IMAD.MOV.U32 R173, RZ, RZ, 0x10 ;  /* 0x00000010ffad7424 */ /* 0x000fe400078e00ff */
[----:B------:R-:W-:Y:S02]  /*46e0*/  @P5 LOP3.LUT R172, R205, 0x6, RZ, 0xc0, !PT ;  /* 0x00000006cdac5812 */ /* 0x000fe400078ec0ff */
[----:B------:R-:W-:Y:S02]  /*46f0*/  PLOP3.LUT P5, PT, PT, PT, UP1, 0x80, 0x8 ;  /* 0x000000000008781c */ /* 0x000fe40003faf018 */
[-C--:B----4-:R-:W-:Y:S05]  /*4700*/  HMMA.16816.F32 R4, R168, R188.reuse, R4 ;  /* 0x000000bca804723c */ /* 0x090fea0000001804 */
[----:B------:R-:W-:Y:S02]  /*4710*/  @P2 LOP3.LUT R172, R172, 0x1e0, R204, 0xf8, !PT ;  /* 0x000001e0acac2812 */ /* 0x000fe400078ef8cc */
[----:B------:R-:W-:Y:S01]  /*4720*/  LEA R204, R216, UR4, 0x1 ;  /* 0x00000004d8cc7c11 */ /* 0x000fe2000f8e08ff */
[C---:B------:R-:W-:Y:S01]  /*4730*/  HMMA.16816.F32 R8, R196.reuse, R188, R8 ;  /* 0x000000bcc408723c */ /* 0x040fe20000001808 */
[----:B------:R-:W-:Y:S03]  /*4740*/  PLOP3.LUT P2, PT, PT, PT, UP1, 0x80, 0x8 ;  /* 0x000000000008781c */ /* 0x000fe60003f4f018 */
[----:B------:R-:W-:Y:S01]  /*4750*/  @P1 IMAD R172, R0, 0x80, R172 ;  /* 0x0000008000ac1824 */ /* 0x000fe200078e02ac */
[----:B------:R-:W-:Y:S02]  /*4760*/  SEL R173, R173, 0xfffffff0, !P0 ;  /* 0xfffffff0adad7807 */ /* 0x000fe40004000000 */
[----:B------:R-:W-:Y:S01]  /*4770*/  PLOP3.LUT P1, PT, PT, PT, UP1, 0x80, 0x8 ;  /* 0x000000000008781c */ /* 0x000fe20003f2f018 */
[-C--:B------:R-:W-:Y:S03]  /*4780*/  HMMA.16816.F32 R12, R196, R190.reuse, R12 ;  /* 0x000000bec40c723c */ /* 0x080fe6000000180c */
[----:B------:R-:W-:Y:S05]  /*4790*/  @P6 ISETP.GE.AND P6, PT, R172, UR33, PT ;  /* 0x00000021ac006c0c */ /* 0x000fea000bfc6270 */
[C---:B------:R-:W-:Y:S08]  /*47a0*/  HMMA.16816.F32 R16, R168.reuse, R190, R16 ;  /* 0x000000bea810723c */ /* 0x040ff00000001810 */
[-C--:B--2---:R-:W-:Y:S08]  /*47b0*/  HMMA.16816.F32 R20, R168, R180.reuse, R20 ;  /* 0x000000b4a814723c */ /* 0x084ff00000001814 */
[C---:B------:R-:W-:Y:S01]  /*47c0*/  HMMA.16816.F32 R24, R196.reuse, R180, R24 ;  /* 0x000000b4c418723c */ /* 0x040fe20000001818 */
[----:B------:R-:W-:Y:S05]  /*47d0*/  IMAD.MOV.U32 R180, RZ, RZ, 0x40 ;  /* 0x00000040ffb47424 */ /* 0x000fea00078e00ff */
[----:B------:R-:W-:Y:S02]  /*47e0*/  SEL R214, R180, 0xffffffc0, !P0 ;  /* 0xffffffc0b4d67807 */ /* 0x000fe40004000000 */
[-C--:B------:R-:W-:Y:S03]  /*47f0*/  HMMA.16816.F32 R28, R196, R182.reuse, R28 ;  /* 0x000000b6c41c723c */ /* 0x080fe6000000181c */
[----:B------:R-:W-:Y:S05]  /*4800*/  IMAD.IADD R209, R214, 0x1, R208 ;  /* 0x00000001d6d17824 */ /* 0x000fea00078e02d0 */
[----:B------:R-:W-:Y:S01]  /*4810*/  HMMA.16816.F32 R32, R168, R182, R32 ;  /* 0x000000b6a820723c */ /* 0x000fe20000001820 */
[----:B------:R-:W2:Y:S03]  /*4820*/  LDSM.16.M88.4 R168, [R211+0x10800] ;  /* 0x01080000d3a8783b */ /* 0x000ea60000000200 */
[----:B------:R-:W-:Y:S04]  /*4830*/  LEA R183, R251, UR4, 0x1 ;  /* 0x00000004fbb77c11 */ /* 0x000fe8000f8e08ff */
[-C--:B---3--:R-:W-:Y:S05]  /*4840*/  HMMA.16816.F32 R4, R176, R192.reuse, R4 ;  /* 0x000000c0b004723c */ /* 0x088fea0000001804 */
[C---:B------:R-:W-:Y:S02]  /*4850*/  IMAD.IADD R185, R183.reuse, 0x1, R173 ;  /* 0x00000001b7b97824 */ /* 0x040fe400078e02ad */
[----:B------:R-:W-:Y:S01]  /*4860*/  VIADD R182, R183, 0x20020 ;  /* 0x00020020b7b67836 */ /* 0x000fe20000000000 */
[C---:B-1----:R-:W-:Y:S08]  /*4870*/  HMMA.16816.F32 R8, R164.reuse, R192, R8 ;  /* 0x000000c0a408723c */ /* 0x042ff00000001808 */
[-C--:B------:R-:W-:Y:S03]  /*4880*/  HMMA.16816.F32 R12, R164, R194.reuse, R12 ;  /* 0x000000c2a40c723c */ /* 0x080fe6000000180c */
[----:B------:R-:W-:Y:S02]  /*4890*/  @P5 FSEL R4, R4, -INF , !P6 ;  /* 0xff80000004045808 */ /* 0x000fe40007000000 */
[----:B------:R-:W-:Y:S02]  /*48a0*/  PLOP3.LUT P5, PT, PT, PT, UP1, 0x80, 0x8 ;  /* 0x000000000008781c */ /* 0x000fe40003faf018 */
[----:B------:R-:W-:Y:S01]  /*48b0*/  @P2 FSEL R6, R6, -INF , !P6 ;  /* 0xff80000006062808 */ /* 0x000fe20007000000 */
[C---:B------:R-:W-:Y:S01]  /*48c0*/  HMMA.16816.F32 R16, R176.reuse, R194, R16 ;  /* 0x000000c2b010723c */ /* 0x040fe20000001810 */
[----:B------:R-:W-:Y:S03]  /*48d0*/  PLOP3.LUT P2, PT, PT, PT, UP1, 0x80, 0x8 ;  /* 0x000000000008781c */ /* 0x000fe60003f4f018 */
[----:B------:R-:W-:Y:S02]  /*48e0*/  @P1 FSEL R8, R8, -INF , !P6 ;  /* 0xff80000008081808 */ /* 0x000fe40007000000 */
[----:B------:R-:W-:Y:S02]  /*48f0*/  PLOP3.LUT P1, PT, PT, PT, UP1, 0x80, 0x8 ;  /* 0x000000000008781c */ /* 0x000fe40003f2f018 */
[-C--:B--2---:R-:W-:Y:S03]  /*4900*/  HMMA.16816.F32 R20, R176, R168.reuse, R20 ;  /* 0x000000a8b014723c */ /* 0x084fe60000001814 */
        /* <DEDUP_REMOVED lines=182> */
[----:B------:R-:W2:Y:S01]  /*5470*/  MUFU.EX2 R189, R28 ;  /* 0x0000001c00bd7308 */ /* 0x000ea20000000800 */
[----:B------:R-:W-:Y:S09]  /*5480*/  IMAD.MOV.U32 R173, RZ, RZ, 0x20 ;  /* 0x00000020ffad7424 */ /* 0x000ff200078e00ff */
[----:B------:R-:W2:Y:S01]  /*5490*/  MUFU.EX2 R188, R30 ;  /* 0x0000001e00bc7308 */ /* 0x000ea20000000800 */
[----:B------:R-:W-:Y:S02]  /*54a0*/  SEL R212, R173, 0xffffffe0, !P3 ;  /* 0xffffffe0add47807 */ /* 0x000fe40005800000 */
[----:B-1----:R-:W-:Y:S02]  /*54b0*/  F2FP.F16.F32.PACK_AB R4, R190, R191 ;  /* 0x000000bfbe04723e */ /* 0x002fe400000000ff */
[----:B---3--:R-:W-:Y:S01]  /*54c0*/  F2FP.F16.F32.PACK_AB R3, R202, R203 ;  /* 0x000000cbca03723e */ /* 0x008fe200000000ff */
[----:B------:R-:W-:Y:S02]  /*54d0*/  IMAD.IADD R206, R204, 0x1, R212 ;  /* 0x00000001ccce7824 */ /* 0x000fe400078e02d4 */
[C---:B------:R-:W-:Y:S01]  /*54e0*/  IMAD.IADD R210, R212.reuse, 0x1, R208 ;  /* 0x00000001d4d27824 */ /* 0x040fe200078e02d0 */
[----:B----4-:R-:W-:Y:S01]  /*54f0*/  F2FP.F16.F32.PACK_AB R2, R205, R220 ;  /* 0x000000dccd02723e */ /* 0x010fe200000000ff */
[----:B------:R2:W-:Y:S01]  /*5500*/  STS [R0], R3 ;  /* 0x0000000300007388 */ /* 0x0005e20000000800 */
[----:B------:R-:W-:Y:S03]  /*5510*/  IMAD.IADD R211, R212, 0x1, R209 ;  /* 0x00000001d4d37824 */ /* 0x000fe600078e02d1 */
        /* <DEDUP_REMOVED lines=18> */
[C---:B---3--:R-:W-:Y:S08]  /*5640*/  HMMA.16816.F32 R8, R28.reuse, R16, RZ ;  /* 0x000000101c08723c */ /* 0x048ff000000018ff */
[-C--:B------:R-:W-:Y:S08]  /*5650*/  HMMA.16816.F32 R12, R28, R18.reuse, RZ ;  /* 0x000000121c0c723c */ /* 0x080ff000000018ff */
[C---:B------:R-:W-:Y:S08]  /*5660*/  HMMA.16816.F32 R16, R32.reuse, R18, RZ ;  /* 0x000000122010723c */ /* 0x040ff000000018ff */
[-C--:B-1----:R-:W-:Y:S08]  /*5670*/  HMMA.16816.F32 R20, R32, R164.reuse, RZ ;  /* 0x000000a42014723c */ /* 0x082ff000000018ff */
[C---:B------:R-:W-:Y:S08]  /*5680*/  HMMA.16816.F32 R24, R28.reuse, R164, RZ ;  /* 0x000000a41c18723c */ /* 0x040ff000000018ff */
[-C--:B------:R-:W-:Y:S08]  /*5690*/  HMMA.16816.F32 R28, R28, R166.reuse, RZ ;  /* 0x000000a61c1c723c */ /* 0x080ff000000018ff */
[----:B------:R-:W-:Y:S01]  /*56a0*/  HMMA.16816.F32 R32, R32, R166, RZ ;  /* 0x000000a62020723c */ /* 0x000fe200000018ff */
[----:B------:R-:W1:Y:S07]  /*56b0*/  LDSM.16.M88.4 R164, [R210+0x14800] ;  /* 0x01480000d2a4783b */ /* 0x000e6e0000000200 */
[-C--:B----4-:R-:W-:Y:S08]  /*56c0*/  HMMA.16816.F32 R4, R168, R172.reuse, R4 ;  /* 0x000000aca804723c */ /* 0x090ff00000001804 */
[C---:B--2---:R-:W-:Y:S08]  /*56d0*/  HMMA.16816.F32 R8, R176.reuse, R172, R8 ;  /* 0x000000acb008723c */ /* 0x044ff00000001808 */
[-C--:B------:R-:W-:Y:S08]  /*56e0*/  HMMA.16816.F32 R12, R176, R174.reuse, R12 ;  /* 0x000000aeb00c723c */ /* 0x080ff0000000180c */
[C---:B------:R-:W-:Y:S01]  /*56f0*/  HMMA.16816.F32 R16, R168.reuse, R174, R16 ;  /* 0x000000aea810723c */ /* 0x040fe20000001810 */
[----:B------:R-:W-:Y:S07]  /*5700*/  LDSM.16.M88.4 R172, [R0+0x8000] ;  /* 0x0080000000ac783b */ /* 0x000fee0000000200 */
[-C--:B-1----:R-:W-:Y:S08]  /*5710*/  HMMA.16816.F32 R20, R168, R164.reuse, R20 ;  /* 0x000000a4a814723c */ /* 0x082ff00000001814 */
[C---:B------:R-:W-:Y:S08]  /*5720*/  HMMA.16816.F32 R24, R176.reuse, R164, R24 ;  /* 0x000000a4b018723c */ /* 0x040ff00000001818 */
[-C--:B------:R-:W-:Y:S01]  /*5730*/  HMMA.16816.F32 R28, R176, R166.reuse, R28 ;  /* 0x000000a6b01c723c */ /* 0x080fe2000000181c */
[----:B------:R-:W1:Y:S07]  /*5740*/  LDSM.16.M88.4 R176, [R209+0x14000] ;  /* 0x01400000d1b0783b */ /* 0x000e6e0000000200 */
[----:B------:R-:W-:Y:S01]  /*5750*/  HMMA.16816.F32 R32, R168, R166, R32 ;  /* 0x000000a6a820723c */ /* 0x000fe20000001820 */
[----:B------:R-:W2:Y:S08]  /*5760*/  LDSM.16.M88.4 R164, [R0+0x9000] ;  /* 0x0090000000a4783b */ /* 0x000eb00000000200 */
[----:B------:R-:W3:Y:S01]  /*5770*/  LDSM.16.M88.4 R168, [R209+0x14800] ;  /* 0x01480000d1a8783b */ /* 0x000ee20000000200 */
[-C--:B-1----:R-:W-:Y:S08]  /*5780*/  HMMA.16816.F32 R4, R172, R176.reuse, R4 ;  /* 0x000000b0ac04723c */ /* 0x082ff00000001804 */
[C---:B--2---:R-:W-:Y:S01]  /*5790*/  HMMA.16816.F32 R8, R164.reuse, R176, R8 ;  /* 0x000000b0a408723c */ /* 0x044fe20000001808 */
[----:B------:R-:W-:Y:S02]  /*57a0*/  IMAD.U32 R176, RZ, RZ, UR10 ;  /* 0x0000000affb07e24 */ /* 0x000fe4000f8e00ff */
[----:B------:R-:W-:Y:S03]  /*57b0*/  IMAD.U32 R177, RZ, RZ, UR11 ;  /* 0x0000000bffb17e24 */ /* 0x000fe6000f8e00ff */
[C---:B------:R-:W-:Y:S02]  /*57c0*/  LEA R180, P1, R244.reuse, R176, 0x2 ;  /* 0x000000b0f4b47211 */ /* 0x040fe400078210ff */
[-C--:B------:R-:W-:Y:S03]  /*57d0*/  HMMA.16816.F32 R12, R164, R178.reuse, R12 ;  /* 0x000000b2a40c723c */ /* 0x080fe6000000180c */
[----:B------:R-:W-:Y:S05]  /*57e0*/  LEA.HI.X R181, R244, R177, RZ, 0x2, P1 ;  /* 0x000000b1f4b57211 */ /* 0x000fea00008f14ff */
[C---:B------:R-:W-:Y:S01]  /*57f0*/  HMMA.16816.F32 R16, R172.reuse, R178, R16 ;  /* 0x000000b2ac10723c */ /* 0x040fe20000001810 */
[----:B------:R-:W2:Y:S04]  /*5800*/  LDG.E R178, desc[UR34][R180.64] ;  /* 0x00000022b4b27981 */ /* 0x000ea8000c1e1900 */
[----:B------:R-:W4:Y:S03]  /*5810*/  LDG.E R177, desc[UR34][R180.64+0x20] ;  /* 0x00002022b4b17981 */ /* 0x000f26000c1e1900 */
[-C--:B---3--:R-:W-:Y:S01]  /*5820*/  HMMA.16816.F32 R20, R172, R168.reuse, R20 ;  /* 0x000000a8ac14723c */ /* 0x088fe20000001814 */
[----:B------:R-:W5:Y:S04]  /*5830*/  LDG.E R176, desc[UR34][R180.64+0x80] ;  /* 0x00008022b4b07981 */ /* 0x000f68000c1e1900 */
[----:B------:R1:W5:Y:S03]  /*5840*/  LDG.E R3, desc[UR34][R180.64+0xa0] ;  /* 0x0000a022b4037981 */ /* 0x000366000c1e1900 */
[C---:B------:R-:W-:Y:S08]  /*5850*/  HMMA.16816.F32 R24, R164.reuse, R168, R24 ;  /* 0x000000a8a418723c */ /* 0x040ff00000001818 */
[-C--:B------:R-:W-:Y:S01]  /*5860*/  HMMA.16816.F32 R28, R164, R170.reuse, R28 ;  /* 0x000000aaa41c723c */ /* 0x080fe2000000181c */
[----:B------:R-:W-:Y:S07]  /*5870*/  LDSM.16.M88.4 R164, [R2+0x8000] ;  /* 0x0080000002a4783b */ /* 0x000fee0000000200 */
[----:B------:R-:W-:Y:S01]  /*5880*/  HMMA.16816.F32 R32, R172, R170, R32 ;  /* 0x000000aaac20723c */ /* 0x000fe20000001820 */
[----:B------:R-:W3:Y:S08]  /*5890*/  LDSM.16.M88.4 R168, [R211+0x14000] ;  /* 0x01400000d3a8783b */ /* 0x000ef00000000200 */
[----:B------:R-:W1:Y:S01]  /*58a0*/  LDSM.16.M88.4 R172, [R2+0x9000] ;  /* 0x0090000002ac783b */ /* 0x000e620000000200 */
[-C--:B---3--:R-:W-:Y:S08]  /*58b0*/  HMMA.16816.F32 R4, R164, R168.reuse, R4 ;  /* 0x000000a8a404723c */ /* 0x088ff00000001804 */
[C---:B-1----:R-:W-:Y:S08]  /*58c0*/  HMMA.16816.F32 R8, R172.reuse, R168, R8 ;  /* 0x000000a8ac08723c */ /* 0x042ff00000001808 */
        /* <DEDUP_REMOVED lines=9> */
[----:B------:R-:W3:Y:S01]  /*5960*/  LDSM.16.M88.4 R168, [R204+0xb000] ;  /* 0x00b00000cca8783b */ /* 0x000ee20000000200 */
[-C--:B-1----:R-:W-:Y:S08]  /*5970*/  HMMA.16816.F32 R4, R172, R164.reuse, R4 ;  /* 0x000000a4ac04723c */ /* 0x082ff00000001804 */
[C---:B---3--:R-:W-:Y:S08]  /*5980*/  HMMA.16816.F32 R8, R168.reuse, R164, R8 ;  /* 0x000000a4a808723c */ /* 0x048ff00000001808 */
        /* <DEDUP_REMOVED lines=21> */
[----:B------:R3:W2:Y:S02]  /*5ae0*/  LDSM.16.M88.4 R168, [R0+0xb000] ;  /* 0x00b0000000a8783b */ /* 0x0006a40000000200 */
[----:B---3--:R-:W-:Y:S01]  /*5af0*/  SHF.R.U32.HI R0, RZ, 0x4, R218 ;  /* 0x00000004ff007819 */ /* 0x008fe200000116da */
[-C--:B-1----:R-:W-:Y:S08]  /*5b00*/  HMMA.16816.F32 R4, R172, R164.reuse, R4 ;  /* 0x000000a4ac04723c */ /* 0x082ff00000001804 */
[C---:B--2---:R-:W-:Y:S08]  /*5b10*/  HMMA.16816.F32 R8, R168.reuse, R164, R8 ;  /* 0x000000a4a808723c */ /* 0x044ff00000001808 */
        /* <DEDUP_REMOVED lines=9> */
[----:B------:R-:W2:Y:S01]  /*5bb0*/  LDSM.16.M88.4 R172, [R2+0xb000] ;  /* 0x00b0000002ac783b */ /* 0x000ea20000000200 */
[-C--:B-1----:R-:W-:Y:S08]  /*5bc0*/  HMMA.16816.F32 R4, R164, R168.reuse, R4 ;  /* 0x000000a8a404723c */ /* 0x082ff00000001804 */
[C---:B--2---:R-:W-:Y:S08]  /*5bd0*/  HMMA.16816.F32 R8, R172.reuse, R168, R8 ;  /* 0x000000a8ac08723c */ /* 0x044ff00000001808 */
[-C--:B------:R-:W-:Y:S03]  /*5be0*/  HMMA.16816.F32 R12, R172, R170.reuse, R12 ;  /* 0x000000aaac0c723c */ /* 0x080fe6000000180c */
[C---:B------:R-:W-:Y:S01]  /*5bf0*/  FADD.FTZ R5, -R178.reuse, R5 ;  /* 0x00000005b2057221 */ /* 0x040fe20000010100 */
[----:B------:R-:W-:Y:S01]  /*5c00*/  FADD.FTZ R4, -R178, R4 ;  /* 0x00000004b2047221 */ /* 0x000fe20000010100 */
[C---:B----4-:R-:W-:Y:S01]  /*5c10*/  FADD.FTZ R6, -R177.reuse, R6 ;  /* 0x00000006b1067221 */ /* 0x050fe20000010100 */
[C---:B------:R-:W-:Y:S01]  /*5c20*/  FADD.FTZ R7, -R177.reuse, R7 ;  /* 0x00000007b1077221 */ /* 0x040fe20000010100 */
[----:B------:R-:W-:Y:S01]  /*5c30*/  FMUL.FTZ R179, R184, R5 ;  /* 0x00000005b8b37220 */ /* 0x000fe20000410000 */
[C---:B------:R-:W-:Y:S01]  /*5c40*/  HMMA.16816.F32 R16, R164.reuse, R170, R16 ;  /* 0x000000aaa410723c */ /* 0x040fe20000001810 */
[----:B------:R-:W1:Y:S03]  /*5c50*/  LDSM.16.M88.4 R168, [R211+0x18800] ;  /* 0x01880000d3a8783b */ /* 0x000e660000000200 */
[----:B------:R-:W-:Y:S02]  /*5c60*/  IMAD.SHL.U32 R184, R218, 0x40, RZ ;  /* 0x00000040dab87824 */ /* 0x000fe400078e00ff */
[----:B------:R-:W-:Y:S11]  /*5c70*/  FMUL.FTZ R180, R224, R4 ;  /* 0x00000004e0b47220 */ /* 0x000ff60000410000 */
[----:B------:R-:W-:Y:S02]  /*5c80*/  @!UPT UIADD3 URZ, UPT, UPT, URZ, URZ, URZ ;  /* 0x000000fffffff290 */ /* 0x000fe4000fffe0ff */
[C---:B------:R-:W-:Y:S01]  /*5c90*/  FADD.FTZ R16, -R178.reuse, R16 ;  /* 0x00000010b2107221 */ /* 0x040fe20000010100 */
[C---:B------:R-:W-:Y:S01]  /*5ca0*/  FADD.FTZ R17, -R178.reuse, R17 ;  /* 0x00000011b2117221 */ /* 0x040fe20000010100 */
[C---:B------:R-:W-:Y:S01]  /*5cb0*/  FADD.FTZ R18, -R177.reuse, R18 ;  /* 0x00000012b1127221 */ /* 0x040fe20000010100 */
[----:B------:R-:W-:Y:S01]  /*5cc0*/  FADD.FTZ R19, -R177, R19 ;  /* 0x00000013b1137221 */ /* 0x000fe20000010100 */
[-C--:B-1----:R-:W-:Y:S08]  /*5cd0*/  HMMA.16816.F32 R20, R164, R168.reuse, R20 ;  /* 0x000000a8a414723c */ /* 0x082ff00000001814 */
[C---:B------:R-:W-:Y:S08]  /*5ce0*/  HMMA.16816.F32 R24, R172.reuse, R168, R24 ;  /* 0x000000a8ac18723c */ /* 0x040ff00000001818 */
[-C--:B------:R-:W-:Y:S03]  /*5cf0*/  HMMA.16816.F32 R28, R172, R170.reuse, R28 ;  /* 0x000000aaac1c723c */ /* 0x080fe6000000181c */
[C---:B------:R-:W-:Y:S01]  /*5d00*/  FADD.FTZ R5, -R178.reuse, R20 ;  /* 0x00000014b2057221 */ /* 0x040fe20000010100 */
[----:B------:R-:W-:Y:S01]  /*5d10*/  FADD.FTZ R21, -R178, R21 ;  /* 0x00000015b2157221 */ /* 0x000fe20000010100 */
[----:B------:R-:W-:Y:S01]  /*5d20*/  FMUL.FTZ R20, R223, R17 ;  /* 0x00000011df147220 */ /* 0x000fe20000410000 */
[----:B------:R-:W-:Y:S01]  /*5d30*/  FADD.FTZ R17, -R177, R23 ;  /* 0x00000017b1117221 */ /* 0x000fe20000010100 */
[----:B------:R-:W-:Y:S01]  /*5d40*/  FMUL.FTZ R5, R219, R5 ;  /* 0x00000005db057220 */ /* 0x000fe20000410000 */
[----:B------:R-:W-:Y:S01]  /*5d50*/  LOP3.LUT R219, R0, 0x8, RZ, 0xc0, !PT ;  /* 0x0000000800db7812 */ /* 0x000fe200078ec0ff */
[----:B------:R-:W-:Y:S04]  /*5d60*/  HMMA.16816.F32 R32, R164, R170, R32 ;  /* 0x000000aaa420723c */ /* 0x000fe80000001820 */
[----:B------:R-:W-:Y:S01]  /*5d70*/  LOP3.LUT R0, R184, 0x1c0, RZ, 0xc0, !PT ;  /* 0x000001c0b8007812 */ /* 0x000fe200078ec0ff */
[----:B------:R-:W-:Y:S01]  /*5d80*/  FMUL.FTZ R164, R225, R16 ;  /* 0x00000010e1a47220 */ /* 0x000fe20000410000 */
[----:B------:R-:W-:Y:S01]  /*5d90*/  FMUL.FTZ R21, R222, R21 ;  /* 0x00000015de157220 */ /* 0x000fe20000410000 */
[----:B------:R-:W-:Y:S01]  /*5da0*/  LOP3.LUT R2, R219, 0x10, R218, 0xf8, !PT ;  /* 0x00000010db027812 */ /* 0x000fe200078ef8da */
[----:B------:R-:W-:Y:S01]  /*5db0*/  FADD.FTZ R22, -R177, R22 ;  /* 0x00000016b1167221 */ /* 0x000fe20000010100 */
[----:B------:R-:W-:Y:S01]  /*5dc0*/  LOP3.LUT R0, R0, 0x38, R217, 0xf8, !PT ;  /* 0x0000003800007812 */ /* 0x000fe200078ef8d9 */
[----:B------:R-:W-:Y:S01]  /*5dd0*/  FMUL.FTZ R165, R231, R6 ;  /* 0x00000006e7a57220 */ /* 0x000fe20000410000 */
[----:B------:R-:W-:Y:S01]  /*5de0*/  F2FP.F16.F32.PACK_AB R20, R20, R164 ;  /* 0x000000a41414723e */ /* 0x000fe200000000ff */
[----:B------:R-:W-:Y:S01]  /*5df0*/  FMUL.FTZ R164, R230, R7 ;  /* 0x00000007e6a47220 */ /* 0x000fe20000410000 */
[----:B------:R-:W-:Y:S01]  /*5e00*/  LOP3.LUT R0, R2, R0, RZ, 0x3c, !PT ;  /* 0x0000000002007212 */ /* 0x000fe200078e3cff */
[----:B------:R-:W-:Y:S01]  /*5e10*/  FMUL.FTZ R167, R229, R18 ;  /* 0x00000012e5a77220 */ /* 0x000fe20000410000 */
[----:B------:R-:W-:Y:S01]  /*5e20*/  F2FP.F16.F32.PACK_AB R16, R179, R180 ;  /* 0x000000b4b310723e */ /* 0x000fe200000000ff */
        /* <DEDUP_REMOVED lines=9> */
[----:B------:R-:W-:Y:S01]  /*5ec0*/  FMUL.FTZ R17, R226, R17 ;  /* 0x00000011e2117220 */ /* 0x000fe20000410000 */
[----:B------:R-:W-:Y:S01]  /*5ed0*/  FMUL.FTZ R33, R220, R33 ;  /* 0x00000021dc217220 */ /* 0x000fe20000410000 */
[----:B------:R-:W-:Y:S02]  /*5ee0*/  FMUL.FTZ R23, R205, R23 ;  /* 0x00000017cd177220 */ /* 0x000fe40000410000 */
[----:B------:R-:W-:Y:S01]  /*5ef0*/  F2FP.F16.F32.PACK_AB R32, R32, R4 ;  /* 0x000000042020723e */ /* 0x000fe200000000ff */
[----:B------:R-:W-:Y:S06]  /*5f00*/  BRA.U !UP2, `(.L_x_444) ;  /* 0x000000010acc7547 */ /* 0x000fec000b800000 */
[----:B------:R-:W1:Y:S01]  /*5f10*/  LDC R6, c[0x0][0x3b0] ;  /* 0x0000ec00ff067b82 */ /* 0x000e620000000800 */
[----:B------:R-:W-:Y:S01]  /*5f20*/  IADD3 R4, P1, PT, RZ, -UR31, RZ ;  /* 0x8000001fff047c10 */ /* 0x000fe2000ff3e0ff */
[----:B------:R-:W-:Y:S01]  /*5f30*/  ULOP3.LUT UR9, UR39, 0x1, URZ, 0xc0, !UPT ;  /* 0x0000000127097892 */ /* 0x000fe2000f8ec0ff */
[----:B------:R-:W-:Y:S02]  /*5f40*/  ISETP.GE.AND P6, PT, R250, UR5, PT ;  /* 0x00000005fa007c0c */ /* 0x000fe4000bfc6270 */
[----:B------:R-:W-:Y:S01]  /*5f50*/  ISETP.GE.AND P5, PT, R249, UR5, PT ;  /* 0x00000005f9007c0c */ /* 0x000fe2000bfa6270 */
[----:B------:R-:W-:Y:S02]  /*5f60*/  UISETP.NE.U32.AND UP0, UPT, UR9, 0x1, UPT ;  /* 0x000000010900788c */ /* 0x000fe4000bf05070 */
[----:B------:R-:W2:Y:S02]  /*5f70*/  LDC R7, c[0x0][0x3b4] ;  /* 0x0000ed00ff077b82 */ /* 0x000ea40000000800 */
[----:B------:R-:W-:Y:S06]  /*5f80*/  USEL UR9, UR30, 0x4000, !UP0 ;  /* 0x000040001e097887 */ /* 0x000fec000c000000 */
[----:B------:R-:W-:Y:S02]  /*5f90*/  VIADD R238, R238, UR9 ;  /* 0x00000009eeee7c36 */ /* 0x000fe40008000000 */
[----:B------:R-:W-:Y:S02]  /*5fa0*/  VIADD R234, R234, UR9 ;  /* 0x00000009eaea7c36 */ /* 0x000fe40008000000 */
[----:B------:R-:W-:Y:S02]  /*5fb0*/  VIADD R213, R213, UR9 ;  /* 0x00000009d5d57c36 */ /* 0x000fe40008000000 */
[C---:B-1----:R-:W-:Y:S02]  /*5fc0*/  IMAD.SHL.U32 R2, R6.reuse, 0x40, RZ ;  /* 0x0000004006027824 */ /* 0x042fe400078e00ff */
[----:B------:R-:W-:Y:S02]  /*5fd0*/  IMAD.SHL.U32 R5, R6, 0x20, RZ ;  /* 0x0000002006057824 */ /* 0x000fe400078e00ff */
[----:B------:R-:W-:Y:S05]  /*5fe0*/  IMAD.X R2, RZ, RZ, ~R2, P1 ;  /* 0x000000ffff027224 */ /* 0x000fea00008e0e02 */
[----:B------:R-:W-:Y:S04]  /*5ff0*/  SHF.R.S64 R4, R4, 0x1f, R2 ;  /* 0x0000001f04047819 */ /* 0x000fe80000001002 */
[----:B------:R-:W-:Y:S04]  /*6000*/  IADD3 R240, P1, PT, R4, R240, RZ ;  /* 0x000000f004f07210 */ /* 0x000fe80007f3e0ff */
[----:B------:R-:W-:Y:S01]  /*6010*/  LEA.HI.X.SX32 R239, R2, R239, 0x1, P1 ;  /* 0x000000ef02ef7211 */ /* 0x000fe200008f0eff */
[----:B------:R-:W-:Y:S01]  /*6020*/  @!P6 IMAD.MOV.U32 R18, RZ, RZ, R240 ;  /* 0x000000ffff12e224 */ /* 0x000fe200078e00f0 */
[CC--:B------:R-:W-:Y:S02]  /*6030*/  @!P5 LEA R4, P1, R5.reuse, R240.reuse, 0x1 ;  /* 0x000000f00504d211 */ /* 0x0c0fe400078208ff */
[----:B--2---:R-:W-:Y:S01]  /*6040*/  SHF.L.U64.HI R2, R6, 0x5, R7 ;  /* 0x0000000506027819 */ /* 0x004fe20000010207 */
[--C-:B------:R-:W-:Y:S01]  /*6050*/  @!P6 IMAD.MOV.U32 R19, RZ, RZ, R239.reuse ;  /* 0x000000ffff13e224 */ /* 0x100fe200078e00ef */
[C---:B------:R-:W-:Y:S04]  /*6060*/  @!P6 LEA R6, P2, R5.reuse, R240, 0x1 ;  /* 0x000000f00506e211 */ /* 0x040fe800078408ff */
[----:B------:R-:W-:Y:S01]  /*6070*/  @!PT LDS RZ, [RZ] ;  /* 0x00000000fffff984 */ /* 0x000fe20000000800 */
[----:B------:R-:W-:Y:S01]  /*6080*/  @!PT LDS RZ, [RZ] ;  /* 0x00000000fffff984 */ /* 0x000fe20000000800 */
[----:B------:R-:W-:Y:S01]  /*6090*/  @!PT LDS RZ, [RZ] ;  /* 0x00000000fffff984 */ /* 0x000fe20000000800 */
[----:B------:R1:W-:Y:S01]  /*60a0*/  @!P6 LDGSTS.E.BYPASS.LTC128B.128 [R238], desc[UR34][R18.64] ;  /* 0x0000000012eeefae */ /* 0x0003e2000b981a22 */
[CCC-:B------:R-:W-:Y:S02]  /*60b0*/  @!P6 LEA.HI.X R7, R5.reuse, R239.reuse, R2.reuse, 0x1, P2 ;  /* 0x000000ef0507e211 */ /* 0x1c0fe400010f0c02 */
[----:B------:R-:W-:Y:S01]  /*60c0*/  @!P5 LEA.HI.X R5, R5, R239, R2, 0x1, P1 ;  /* 0x000000ef0505d211 */ /* 0x000fe200008f0c02 */
[----:B------:R2:W-:Y:S04]  /*60d0*/  @P6 STS.64 [R234], RZ ;  /* 0x000000ffea006388 */ /* 0x0005e80000000a00 */
[----:B------:R2:W-:Y:S01]  /*60e0*/  @P6 STS.64 [R234+0x8], RZ ;  /* 0x000008ffea006388 */ /* 0x0005e20000000a00 */
[----:B-1----:R-:W-:Y:S02]  /*60f0*/  @!P5 IMAD.MOV.U32 R18, RZ, RZ, R240 ;  /* 0x000000ffff12d224 */ /* 0x002fe400078e00f0 */
[----:B------:R-:W-:Y:S05]  /*6100*/  @!P5 IMAD.MOV.U32 R19, RZ, RZ, R239 ;  /* 0x000000ffff13d224 */ /* 0x000fea00078e00ef */
        /* <DEDUP_REMOVED lines=19> */
.L_x_444:
[----:B--2---:R-:W-:Y:S01]  /*6240*/  F2FP.F16.F32.PACK_AB R4, R164, R165 ;  /* 0x000000a5a404723e */ /* 0x004fe200000000ff */
        /* <DEDUP_REMOVED lines=60> */
[----:B------:R-:W-:Y:S02]  /*6610*/  IADD3 R0, PT, PT, R180, 0x8040, RZ ;  /* 0x00008040b4007810 */ /* 0x000fe40007ffe0ff */
[----:B------:R-:W-:Y:S04]  /*6620*/  LOP3.LUT R3, R2, 0x30, RZ, 0xc0, !PT ;  /* 0x0000003002037812 */ /* 0x000fe800078ec0ff */
[----:B------:R-:W-:Y:S02]  /*6630*/  LOP3.LUT R3, R3, 0x8, R218, 0xf8, !PT ;  /* 0x0000000803037812 */ /* 0x000fe400078ef8da */
[----:B---3--:R-:W-:Y:S02]  /*6640*/  IADD3 R4, PT, PT, R5, R182, RZ ;  /* 0x000000b605047210 */ /* 0x008fe40007ffe0ff */
[----:B------:R-:W-:Y:S03]  /*6650*/  LOP3.LUT R3, R3, 0x1c0, R184, 0xf8, !PT ;  /* 0x000001c003037812 */ /* 0x000fe600078ef8b8 */
[----:B------:R-:W-:Y:S01]  /*6660*/  STS [R4+-0x4000], R32 ;  /* 0xffc0002004007388 */ /* 0x000fe20000000800 */
[----:B------:R-:W-:Y:S04]  /*6670*/  LOP3.LUT R3, R3, 0x38, R217, 0x78, !PT ;  /* 0x0000003803037812 */ /* 0x000fe800078e78d9 */
[----:B------:R1:W-:Y:S01]  /*6680*/  STS [R4+-0x3c00], R16 ;  /* 0xffc4001004007388 */ /* 0x0003e20000000800 */
[----:B------:R-:W-:Y:S04]  /*6690*/  LOP3.LUT R3, R3, 0x200, R220, 0xf8, !PT ;  /* 0x0000020003037812 */ /* 0x000fe800078ef8dc */
[----:B------:R-:W-:Y:S01]  /*66a0*/  STS [R182+-0x3000], R9 ;  /* 0xffd00009b6007388 */ /* 0x000fe20000000800 */
[----:B------:R-:W-:Y:S04]  /*66b0*/  LEA R3, R3, UR4, 0x1 ;  /* 0x0000000403037c11 */ /* 0x000fe8000f8e08ff */
[----:B------:R-:W-:Y:S05]  /*66c0*/  STS [R182+-0x2c00], R6 ;  /* 0xffd40006b6007388 */ /* 0x000fea0000000800 */
[----:B------:R-:W-:Y:S05]  /*66d0*/  STS [R4+-0x3000], R8 ;  /* 0xffd0000804007388 */ /* 0x000fea0000000800 */
[----:B------:R-:W-:Y:S01]  /*66e0*/  STS [R4+-0x2c00], R7 ;  /* 0xffd4000704007388 */ /* 0x000fe20000000800 */
[----:B------:R-:W-:Y:S01]  /*66f0*/  BAR.SYNC.DEFER_BLOCKING 0x0 ;  /* 0x0000000000007b1d */ /* 0x000fe20000010000 */
[----:B-1----:R-:W-:Y:S04]  /*6700*/  IADD3 R16, PT, PT, R180, 0x8000, RZ ;  /* 0x00008000b4107810 */ /* 0x002fe80007ffe0ff */
[----:B------:R-:W-:Y:S01]  /*6710*/  @P0 IADD3 R0, PT, PT, R16, -0x40, RZ ;  /* 0xffffffc010000810 */ /* 0x000fe20007ffe0ff */
[----:B------:R-:W-:Y:S05]  /*6720*/  LDSM.16.MT88.4 R4, [R3+0x20000] ;  /* 0x020000000304783b */ /* 0x000fea0000004200 */
[----:B------:R-:W1:Y:S05]  /*6730*/  LDSM.16.MT88.4 R8, [R180+0x8000] ;  /* 0x00800000b408783b */ /* 0x000e6a0000004200 */
        /* <DEDUP_REMOVED lines=96> */
[----:B------:R-:W-:Y:S01]  /*6d40*/  ISETP.GE.AND P5, PT, R250, UR5, PT ;  /* 0x00000005fa007c0c */ /* 0x000fe2000bfa6270 */
[----:B------:R-:W-:Y:S01]  /*6d50*/  IMAD.U32 R5, RZ, RZ, UR43 ;  /* 0x0000002bff057e24 */ /* 0x000fe2000f8e00ff */
[----:B------:R-:W-:Y:S01]  /*6d60*/  ISETP.GE.AND P2, PT, R249, UR5, PT ;  /* 0x00000005f9007c0c */ /* 0x000fe2000bf46270 */
[----:B------:R-:W-:Y:S05]  /*6d70*/  IMAD.X R0, RZ, RZ, ~UR8, P1 ;  /* 0x80000008ff007e24 */ /* 0x000fea00088e06ff */
[----:B------:R-:W-:Y:S04]  /*6d80*/  SHF.R.S64 R4, R4, 0x1f, R0 ;  /* 0x0000001f04047819 */ /* 0x000fe80000001000 */
[----:B------:R-:W-:Y:S02]  /*6d90*/  IADD3 R243, P1, PT, R4, R243, RZ ;  /* 0x000000f304f37210 */ /* 0x000fe40007f3e0ff */
[----:B------:R-:W-:Y:S02]  /*6da0*/  LOP3.LUT R4, R217, 0x1f8, RZ, 0xc0, !PT ;  /* 0x000001f8d9047812 */ /* 0x000fe400078ec0ff */
[----:B------:R-:W-:Y:S01]  /*6db0*/  LEA.HI.X.SX32 R242, R0, R242, 0x1, P1 ;  /* 0x000000f200f27211 */ /* 0x000fe200008f0eff */
[----:B------:R-:W-:Y:S01]  /*6dc0*/  @!P5 IMAD.MOV.U32 R8, RZ, RZ, R243 ;  /* 0x000000ffff08d224 */ /* 0x000fe200078e00f3 */
[----:B------:R-:W-:Y:S01]  /*6dd0*/  LOP3.LUT R0, R4, 0x38, R218, 0x78, !PT ;  /* 0x0000003804007812 */ /* 0x000fe200078e78da */
[----:B------:R-:W-:Y:S02]  /*6de0*/  IMAD.U32 R4, RZ, RZ, UR44 ;  /* 0x0000002cff047e24 */ /* 0x000fe4000f8e00ff */
[--C-:B------:R-:W-:Y:S01]  /*6df0*/  @!P5 IMAD.MOV.U32 R9, RZ, RZ, R242.reuse ;  /* 0x000000ffff09d224 */ /* 0x100fe200078e00f2 */
[----:B------:R-:W-:Y:S01]  /*6e00*/  LOP3.LUT R0, R0, 0x1e00, R217, 0xf8, !PT ;  /* 0x00001e0000007812 */ /* 0x000fe200078ef8d9 */
[----:B------:R-:W-:Y:S01]  /*6e10*/  @!P2 IMAD.MOV.U32 R7, RZ, RZ, R242 ;  /* 0x000000ffff07a224 */ /* 0x000fe200078e00f2 */
[----:B------:R-:W-:Y:S02]  /*6e20*/  LEA R4, P1, R4, R243, 0x1 ;  /* 0x000000f304047211 */ /* 0x000fe400078208ff */
[----:B------:R-:W-:Y:S02]  /*6e30*/  LEA R0, R0, UR4, 0x1 ;  /* 0x0000000400007c11 */ /* 0x000fe4000f8e08ff */
[----:B------:R-:W-:Y:S01]  /*6e40*/  LEA.HI.X R5, R6, R242, R5, 0x1, P1 ;  /* 0x000000f206057211 */ /* 0x000fe200008f0c05 */
[----:B------:R-:W-:Y:S02]  /*6e50*/  @!P2 IMAD.MOV.U32 R6, RZ, RZ, R243 ;  /* 0x000000ffff06a224 */ /* 0x000fe400078e00f3 */
        /* <DEDUP_REMOVED lines=21> */
.L_x_445:
        /* <DEDUP_REMOVED lines=38> */
[----:B------:R1:W5:Y:S05]  /*7210*/  @P5 LDG.E R246, desc[UR34][R232.64+-0x80] ;  /* 0xffff8022e8f65981 */ /* 0x00036a000c1e1900 */
[----:B------:R1:W5:Y:S01]  /*7220*/  @P5 LDG.E R245, desc[UR34][R232.64+-0x60] ;  /* 0xffffa022e8f55981 */ /* 0x000362000c1e1900 */
[-C--:B--2---:R-:W-:Y:S08]  /*7230*/  HMMA.16816.F32 R4, R32, R16.reuse, RZ ;  /* 0x000000102004723c */ /* 0x084ff000000018ff */
        /* <DEDUP_REMOVED lines=11> */
[----:B------:R-:W2:Y:S05]  /*72f0*/  LDSM.16.M88.4 R164, [R2+0x14000] ;  /* 0x0140000002a4783b */ /* 0x000eaa0000000200 */
[----:B------:R-:W-:Y:S02]  /*7300*/  LDSM.16.M88.4 R200, [R205+0x15000] ;  /* 0x01500000cdc8783b */ /* 0x000fe40000000200 */
[-C--:B----4-:R-:W-:Y:S08]  /*7310*/  HMMA.16816.F32 R4, R168, R172.reuse, R4 ;  /* 0x000000aca804723c */ /* 0x090ff00000001804 */
[C---:B------:R-:W-:Y:S08]  /*7320*/  HMMA.16816.F32 R8, R176.reuse, R172, R8 ;  /* 0x000000acb008723c */ /* 0x040ff00000001808 */
[-C--:B------:R-:W-:Y:S08]  /*7330*/  HMMA.16816.F32 R12, R176, R174.reuse, R12 ;  /* 0x000000aeb00c723c */ /* 0x080ff0000000180c */
[C---:B------:R-:W-:Y:S01]  /*7340*/  HMMA.16816.F32 R16, R168.reuse, R174, R16 ;  /* 0x000000aea810723c */ /* 0x040fe20000001810 */
[----:B------:R-:W3:Y:S07]  /*7350*/  LDSM.16.M88.4 R172, [R205+0x14000] ;  /* 0x01400000cdac783b */ /* 0x000eee0000000200 */
[-C--:B-1----:R-:W-:Y:S08]  /*7360*/  HMMA.16816.F32 R20, R168, R180.reuse, R20 ;  /* 0x000000b4a814723c */ /* 0x082ff00000001814 */
[C---:B------:R-:W-:Y:S08]  /*7370*/  HMMA.16816.F32 R24, R176.reuse, R180, R24 ;  /* 0x000000b4b018723c */ /* 0x040ff00000001818 */
[-C--:B------:R-:W-:Y:S01]  /*7380*/  HMMA.16816.F32 R28, R176, R182.reuse, R28 ;  /* 0x000000b6b01c723c */ /* 0x080fe2000000181c */
[----:B------:R-:W1:Y:S07]  /*7390*/  LDSM.16.MT88.4 R176, [R0+0x11800] ;  /* 0x0118000000b0783b */ /* 0x000e6e0000004200 */
[----:B------:R-:W-:Y:S01]  /*73a0*/  HMMA.16816.F32 R32, R168, R182, R32 ;  /* 0x000000b6a820723c */ /* 0x000fe20000001820 */
[----:B------:R-:W-:Y:S05]  /*73b0*/  LDSM.16.M88.4 R168, [R204+0x1e000] ;  /* 0x01e00000cca8783b */ /* 0x000fea0000000200 */
[----:B------:R-:W4:Y:S02]  /*73c0*/  LDSM.16.MT88.4 R180, [R0+0xe000] ;  /* 0x00e0000000b4783b */ /* 0x000f240000004200 */
[-C--:B--2---:R-:W-:Y:S08]  /*73d0*/  HMMA.16816.F32 R4, R164, R184.reuse, R4 ;  /* 0x000000b8a404723c */ /* 0x084ff00000001804 */
[C---:B------:R-:W-:Y:S08]  /*73e0*/  HMMA.16816.F32 R8, R188.reuse, R184, R8 ;  /* 0x000000b8bc08723c */ /* 0x040ff00000001808 */
[-C--:B------:R-:W-:Y:S08]  /*73f0*/  HMMA.16816.F32 R12, R188, R186.reuse, R12 ;  /* 0x000000babc0c723c */ /* 0x080ff0000000180c */
[C---:B------:R-:W-:Y:S01]  /*7400*/  HMMA.16816.F32 R16, R164.reuse, R186, R16 ;  /* 0x000000baa410723c */ /* 0x040fe20000001810 */
[----:B------:R-:W2:Y:S07]  /*7410*/  LDSM.16.M88.4 R184, [R204+0x1f000] ;  /* 0x01f00000ccb8783b */ /* 0x000eae0000000200 */
[-C--:B------:R-:W-:Y:S08]  /*7420*/  HMMA.16816.F32 R20, R164, R192.reuse, R20 ;  /* 0x000000c0a414723c */ /* 0x080ff00000001814 */
[C---:B------:R-:W-:Y:S08]  /*7430*/  HMMA.16816.F32 R24, R188.reuse, R192, R24 ;  /* 0x000000c0bc18723c */ /* 0x040ff00000001818 */
[-C--:B------:R-:W-:Y:S01]  /*7440*/  HMMA.16816.F32 R28, R188, R194.reuse, R28 ;  /* 0x000000c2bc1c723c */ /* 0x080fe2000000181c */
[----:B------:R-:W2:Y:S07]  /*7450*/  LDSM.16.MT88.4 R188, [R0+0x12000] ;  /* 0x0120000000bc783b */ /* 0x000eae0000004200 */
[----:B------:R-:W-:Y:S01]  /*7460*/  HMMA.16816.F32 R32, R164, R194, R32 ;  /* 0x000000c2a420723c */ /* 0x000fe20000001820 */
[----:B------:R-:W-:Y:S05]  /*7470*/  LDSM.16.M88.4 R164, [R206+0x1e000] ;  /* 0x01e00000cea4783b */ /* 0x000fea0000000200 */
[----:B------:R-:W2:Y:S02]  /*7480*/  LDSM.16.MT88.4 R192, [R0+0xe800] ;  /* 0x00e8000000c0783b */ /* 0x000ea40000004200 */
[-C--:B---3--:R-:W-:Y:S08]  /*7490*/  HMMA.16816.F32 R4, R172, R196.reuse, R4 ;  /* 0x000000c4ac04723c */ /* 0x088ff00000001804 */
        /* <DEDUP_REMOVED lines=8> */
[----:B------:R-:W1:Y:S05]  /*7520*/  LDSM.16.MT88.4 R172, [R0+0x12800] ;  /* 0x0128000000ac783b */ /* 0x000e6a0000004200 */
[----:B------:R-:W-:Y:S02]  /*7530*/  LDSM.16.MT88.4 R176, [R0+0xf000] ;  /* 0x00f0000000b0783b */ /* 0x000fe40000004200 */
[-C--:B----4-:R-:W-:Y:S08]  /*7540*/  HMMA.16816.F32 R4, R168, R180.reuse, R4 ;  /* 0x000000b4a804723c */ /* 0x090ff00000001804 */
[C---:B--2---:R-:W-:Y:S08]  /*7550*/  HMMA.16816.F32 R8, R184.reuse, R180, R8 ;  /* 0x000000b4b808723c */ /* 0x044ff00000001808 */
[-C--:B------:R-:W-:Y:S08]  /*7560*/  HMMA.16816.F32 R12, R184, R182.reuse, R12 ;  /* 0x000000b6b80c723c */ /* 0x080ff0000000180c */
[C---:B------:R-:W-:Y:S01]  /*7570*/  HMMA.16816.F32 R16, R168.reuse, R182, R16 ;  /* 0x000000b6a810723c */ /* 0x040fe20000001810 */
[----:B------:R-:W-:Y:S07]  /*7580*/  LDSM.16.M88.4 R180, [R2+0x17000] ;  /* 0x0170000002b4783b */ /* 0x000fee0000000200 */
[-C--:B------:R-:W-:Y:S08]  /*7590*/  HMMA.16816.F32 R20, R168, R188.reuse, R20 ;  /* 0x000000bca814723c */ /* 0x080ff00000001814 */
[C---:B------:R-:W-:Y:S08]  /*75a0*/  HMMA.16816.F32 R24, R184.reuse, R188, R24 ;  /* 0x000000bcb818723c */ /* 0x040ff00000001818 */
[-C--:B------:R-:W-:Y:S01]  /*75b0*/  HMMA.16816.F32 R28, R184, R190.reuse, R28 ;  /* 0x000000beb81c723c */ /* 0x080fe2000000181c */
[----:B------:R-:W-:Y:S07]  /*75c0*/  LDSM.16.MT88.4 R184, [R0+0x13000] ;  /* 0x0130000000b8783b */ /* 0x000fee0000004200 */
[----:B------:R-:W-:Y:S01]  /*75d0*/  HMMA.16816.F32 R32, R168, R190, R32 ;  /* 0x000000bea820723c */ /* 0x000fe20000001820 */
[----:B------:R-:W-:Y:S05]  /*75e0*/  IMAD.U32 R168, RZ, RZ, UR42 ;  /* 0x0000002affa87e24 */ /* 0x000fea000f8e00ff */
[----:B------:R-:W-:Y:S02]  /*75f0*/  LEA.HI.X.SX32 R227, R168, R237, 0x2, P1 ;  /* 0x000000eda8e37211 */ /* 0x000fe400008f16ff */
[-C--:B------:R-:W-:Y:S01]  /*7600*/  HMMA.16816.F32 R4, R164, R192.reuse, R4 ;  /* 0x000000c0a404723c */ /* 0x080fe20000001804 */
[----:B------:R-:W2:Y:S04]  /*7610*/  LDSM.16.M88.4 R168, [R2+0x16000] ;  /* 0x0160000002a8783b */ /* 0x000ea80000000200 */
[C---:B------:R-:W-:Y:S03]  /*7620*/  LEA R224, P1, R235.reuse, R226, 0x5 ;  /* 0x000000e2ebe07211 */ /* 0x040fe600078228ff */
[C---:B---3--:R-:W-:Y:S04]  /*7630*/  HMMA.16816.F32 R8, R196.reuse, R192, R8 ;  /* 0x000000c0c408723c */ /* 0x048fe80000001808 */
        /* <DEDUP_REMOVED lines=8> */
[-C--:B-1----:R-:W-:Y:S03]  /*76c0*/  HMMA.16816.F32 R20, R164, R172.reuse, R20 ;  /* 0x000000aca414723c */ /* 0x082fe60000001814 */
[C---:B------:R-:W-:Y:S05]  /*76d0*/  LEA.HI.X.SX32 R201, R235.reuse, R203, 0x5, P1 ;  /* 0x000000cbebc97211 */ /* 0x040fea00008f2eff */
[C---:B------:R-:W-:Y:S08]  /*76e0*/  HMMA.16816.F32 R24, R196.reuse, R172, R24 ;  /* 0x000000acc418723c */ /* 0x040ff00000001818 */
[-C--:B------:R-:W-:Y:S03]  /*76f0*/  HMMA.16816.F32 R28, R196, R174.reuse, R28 ;  /* 0x000000aec41c723c */ /* 0x080fe6000000181c */
[C---:B------:R-:W-:Y:S04]  /*7700*/  LEA R198, P1, R235.reuse, R200, 0x5 ;  /* 0x000000c8ebc67211 */ /* 0x040fe800078228ff */
[C---:B------:R-:W-:Y:S01]  /*7710*/  LEA.HI.X.SX32 R199, R235.reuse, R201, 0x5, P1 ;  /* 0x000000c9ebc77211 */ /* 0x040fe200008f2eff */
[----:B------:R-:W-:Y:S01]  /*7720*/  HMMA.16816.F32 R32, R164, R174, R32 ;  /* 0x000000aea420723c */ /* 0x000fe20000001820 */
[----:B------:R-:W-:Y:S03]  /*7730*/  LDSM.16.M88.4 R164, [R205+0x16000] ;  /* 0x01600000cda4783b */ /* 0x000fe60000000200 */
[C---:B------:R-:W-:Y:S02]  /*7740*/  LEA R228, P1, R235.reuse, R198, 0x5 ;  /* 0x000000c6ebe47211 */ /* 0x040fe400078228ff */
[----:B------:R-:W1:Y:S02]  /*7750*/  LDSM.16.MT88.4 R172, [R0+0xf800] ;  /* 0x00f8000000ac783b */ /* 0x000e640000004200 */
[-C--:B--2---:R-:W-:Y:S05]  /*7760*/  HMMA.16816.F32 R4, R168, R176.reuse, R4 ;  /* 0x000000b0a804723c */ /* 0x084fea0000001804 */
[C---:B------:R-:W-:Y:S03]  /*7770*/  LEA.HI.X.SX32 R229, R235.reuse, R199, 0x5, P1 ;  /* 0x000000c7ebe57211 */ /* 0x040fe600008f2eff */
[C---:B------:R-:W-:Y:S04]  /*7780*/  HMMA.16816.F32 R8, R180.reuse, R176, R8 ;  /* 0x000000b0b408723c */ /* 0x040fe80000001808 */
[C---:B------:R-:W-:Y:S04]  /*7790*/  IMAD.WIDE R230, R235.reuse, -0xc0, R228 ;  /* 0xffffff40ebe67825 */ /* 0x040fe800078e02e4 */
[-C--:B------:R-:W-:Y:S03]  /*77a0*/  HMMA.16816.F32 R12, R180, R178.reuse, R12 ;  /* 0x000000b2b40c723c */ /* 0x080fe6000000180c */
[C---:B------:R-:W-:Y:S04]  /*77b0*/  LEA R194, P1, R235.reuse, R230, 0x5 ;  /* 0x000000e6ebc27211 */ /* 0x040fe800078228ff */
[C---:B------:R-:W-:Y:S01]  /*77c0*/  LEA.HI.X.SX32 R195, R235.reuse, R231, 0x5, P1 ;  /* 0x000000e7ebc37211 */ /* 0x040fe200008f2eff */
[C---:B------:R-:W-:Y:S01]  /*77d0*/  HMMA.16816.F32 R16, R168.reuse, R178, R16 ;  /* 0x000000b2a810723c */ /* 0x040fe20000001810 */
[----:B------:R-:W2:Y:S03]  /*77e0*/  LDSM.16.M88.4 R176, [R205+0x17000] ;  /* 0x01700000cdb0783b */ /* 0x000ea60000000200 */
[C---:B------:R-:W-:Y:S04]  /*77f0*/  LEA R192, P1, R235.reuse, R194, 0x5 ;  /* 0x000000c2ebc07211 */ /* 0x040fe800078228ff */
[-C--:B------:R-:W-:Y:S03]  /*7800*/  HMMA.16816.F32 R20, R168, R184.reuse, R20 ;  /* 0x000000b8a814723c */ /* 0x080fe60000001814 */
        /* <DEDUP_REMOVED lines=8> */
[----:B------:R3:W4:Y:S03]  /*7890*/  LDSM.16.MT88.4 R168, [R0+0x13800] ;  /* 0x0138000000a8783b */ /* 0x0007260000004200 */
[C---:B------:R-:W-:Y:S04]  /*78a0*/  LEA R186, P1, R235.reuse, R188, 0x5 ;  /* 0x000000bcebba7211 */ /* 0x040fe800078228ff */
[-C--:B-1----:R-:W-:Y:S05]  /*78b0*/  HMMA.16816.F32 R4, R164, R172.reuse, R4 ;  /* 0x000000aca404723c */ /* 0x082fea0000001804 */
[C---:B------:R-:W-:Y:S02]  /*78c0*/  LEA.HI.X.SX32 R187, R235.reuse, R189, 0x5, P1 ;  /* 0x000000bdebbb7211 */ /* 0x040fe400008f2eff */
[C---:B------:R-:W-:Y:S01]  /*78d0*/  LEA R196, P1, R235.reuse, R186, 0x5 ;  /* 0x000000baebc47211 */ /* 0x040fe200078228ff */
[C---:B--2---:R-:W-:Y:S04]  /*78e0*/  HMMA.16816.F32 R8, R176.reuse, R172, R8 ;  /* 0x000000acb008723c */ /* 0x044fe80000001808 */
[C---:B------:R-:W-:Y:S04]  /*78f0*/  LEA.HI.X.SX32 R197, R235.reuse, R187, 0x5, P1 ;  /* 0x000000bbebc57211 */ /* 0x040fe800008f2eff */
[-C--:B------:R-:W-:Y:S03]  /*7900*/  HMMA.16816.F32 R12, R176, R174.reuse, R12 ;  /* 0x000000aeb00c723c */ /* 0x080fe6000000180c */
[----:B------:R-:W-:Y:S01]  /*7910*/  REDG.E.ADD.F32.FTZ.RN.STRONG.GPU desc[UR34][R236.64], R4 ;  /* 0x00000004ec0079a6 */ /* 0x000fe2000c12f322 */
[C---:B------:R-:W-:Y:S04]  /*7920*/  IMAD.WIDE R204, R235.reuse, -0xc0, R196 ;  /* 0xffffff40ebcc7825 */ /* 0x040fe800078e02c4 */
[----:B------:R-:W-:Y:S01]  /*7930*/  REDG.E.ADD.F32.FTZ.RN.STRONG.GPU desc[UR34][R226.64], R5 ;  /* 0x00000005e20079a6 */ /* 0x000fe2000c12f322 */
[C---:B------:R-:W-:Y:S04]  /*7940*/  HMMA.16816.F32 R16, R164.reuse, R174, R16 ;  /* 0x000000aea410723c */ /* 0x040fe80000001810 */
[----:B------:R1:W-:Y:S01]  /*7950*/  REDG.E.ADD.F32.FTZ.RN.STRONG.GPU desc[UR34][R224.64], R6 ;  /* 0x00000006e00079a6 */ /* 0x0003e2000c12f322 */
[----:B------:R-:W-:Y:S01]  /*7960*/  LEA R184, P1, R235, R204, 0x5 ;  /* 0x000000ccebb87211 */ /* 0x000fe200078228ff */
[----:B---3--:R-:W-:Y:S03]  /*7970*/  VIADD R0, R207, 0x40 ;  /* 0x00000040cf007836 */ /* 0x008fe60000000000 */
[----:B------:R2:W-:Y:S01]  /*7980*/  REDG.E.ADD.F32.FTZ.RN.STRONG.GPU desc[UR34][R222.64], R7 ;  /* 0x00000007de0079a6 */ /* 0x0005e2000c12f322 */
[C---:B------:R-:W-:Y:S01]  /*7990*/  LEA.HI.X.SX32 R185, R235.reuse, R205, 0x5, P1 ;  /* 0x000000cdebb97211 */ /* 0x040fe200008f2eff */
[-C--:B----4-:R-:W-:Y:S03]  /*79a0*/  HMMA.16816.F32 R20, R164, R168.reuse, R20 ;  /* 0x000000a8a414723c */ /* 0x090fe60000001814 */
[----:B------:R3:W-:Y:S01]  /*79b0*/  REDG.E.ADD.F32.FTZ.RN.STRONG.GPU desc[UR34][R202.64], R8 ;  /* 0x00000008ca0079a6 */ /* 0x0007e2000c12f322 */
[----:B------:R-:W-:Y:S01]  /*79c0*/  LEA R182, P1, R235, R184, 0x5 ;  /* 0x000000b8ebb67211 */ /* 0x000fe200078228ff */
[----:B------:R-:W-:Y:S03]  /*79d0*/  @P0 VIADD R0, R207, 0xffffffc0 ;  /* 0xffffffc0cf000836 */ /* 0x000fe60000000000 */
[----:B------:R4:W-:Y:S01]  /*79e0*/  REDG.E.ADD.F32.FTZ.RN.STRONG.GPU desc[UR34][R200.64], R9 ;  /* 0x00000009c80079a6 */ /* 0x0009e2000c12f322 */
[C---:B------:R-:W-:Y:S01]  /*79f0*/  LEA.HI.X.SX32 R183, R235.reuse, R185, 0x5, P1 ;  /* 0x000000b9ebb77211 */ /* 0x040fe200008f2eff */
[C---:B------:R-:W-:Y:S03]  /*7a00*/  HMMA.16816.F32 R24, R176.reuse, R168, R24 ;  /* 0x000000a8b018723c */ /* 0x040fe60000001818 */
[----:B------:R-:W-:Y:S01]  /*7a10*/  REDG.E.ADD.F32.FTZ.RN.STRONG.GPU desc[UR34][R198.64], R10 ;  /* 0x0000000ac60079a6 */ /* 0x000fe2000c12f322 */
[C---:B------:R-:W-:Y:S04]  /*7a20*/  LEA R180, P1, R235.reuse, R182, 0x5 ;  /* 0x000000b6ebb47211 */ /* 0x040fe800078228ff */
[----:B------:R-:W-:Y:S01]  /*7a30*/  REDG.E.ADD.F32.FTZ.RN.STRONG.GPU desc[UR34][R228.64], R11 ;  /* 0x0000000be40079a6 */ /* 0x000fe2000c12f322 */
[-C--:B------:R-:W-:Y:S04]  /*7a40*/  HMMA.16816.F32 R28, R176, R170.reuse, R28 ;  /* 0x000000aab01c723c */ /* 0x080fe8000000181c */
        /* <DEDUP_REMOVED lines=14> */
[----:B------:R-:W-:Y:S05]  /*7b30*/  REDG.E.ADD.F32.FTZ.RN.STRONG.GPU desc[UR34][R186.64+0x80], R14 ;  /* 0x0000800eba0079a6 */ /* 0x000fea000c12f322 */
        /* <DEDUP_REMOVED lines=343> */
[----:B------:R-:W-:-:S04]  /*90b0*/  UIADD3 UR13, UPT, UPT, UR13, UR5, URZ ;  /* 0x000000050d0d7290 */ /* 0x000fc8000fffe0ff */
[----:B---3--:R-:W-:-:S04]  /*90c0*/  UIMAD.WIDE.U32 UR42, UR45, UR8, UR12 ;  /* 0x000000082d2a72a5 */ /* 0x008fc8000f8e000c */
[----:B------:R-:W-:-:S06]  /*90d0*/  UIMAD UR9, UR45, UR9, UR43 ;  /* 0x000000092d0972a4 */ /* 0x000fcc000f8e022b */
[----:B-1----:R-:W-:Y:S01]  /*90e0*/  MOV R4, UR9 ;  /* 0x0000000900047c02 */ /* 0x002fe20008000f00 */
[----:B------:R-:W-:Y:S05]  /*90f0*/  BRA `(.L_x_448) ;  /* 0x0000000000187947 */ /* 0x000fea0003800000 */
.L_x_447:
[----:B------:R-:W2:Y:S01]  /*9100*/  LDCU.64 UR10, c[0x0][0x5c0] ;  /* 0x0000b800ff0a77ac */ /* 0x000ea20008000a00 */
[----:B------:R-:W-:-:S04]  /*9110*/  UIADD3 UR5, UPT, UPT, UR36, UR37, URZ ;  /* 0x0000002524057290 */ /* 0x000fc8000fffe0ff */
[----:B--2---:R-:W-:Y:S02]  /*9120*/  UIMAD.WIDE.U32 UR42, UR5, UR10, URZ ;  /* 0x0000000a052a72a5 */ /* 0x004fe4000f8e00ff */
[----:B------:R-:W-:-:S04]  /*9130*/  UIMAD UR5, UR5, UR11, URZ ;  /* 0x0000000b050572a4 */ /* 0x000fc8000f8e02ff */
[----:B------:R-:W-:-:S06]  /*9140*/  UIADD3 UR5, UPT, UPT, UR43, UR5, URZ ;  /* 0x000000052b057290 */ /* 0x000fcc000fffe0ff */
[----:B-1----:R-:W-:Y:S02]  /*9150*/  MOV R4, UR5 ;  /* 0x0000000500047c02 */ /* 0x002fe40008000f00 */
.L_x_448:
        /* <DEDUP_REMOVED lines=12> */
.L_x_449:
[----:B------:R-:W1:Y:S01]  /*9220*/  LDCU.64 UR8, c[0x0][0x5c8] ;  /* 0x0000b900ff0877ac */ /* 0x000e620008000a00 */
[----:B------:R-:W-:-:S04]  /*9230*/  UIADD3 UR5, UPT, UPT, UR36, UR37, URZ ;  /* 0x0000002524057290 */ /* 0x000fc8000fffe0ff */
[----:B-1----:R-:W-:Y:S02]  /*9240*/  UIMAD.WIDE.U32 UR16, UR5, UR8, URZ ;  /* 0x00000008051072a5 */ /* 0x002fe4000f8e00ff */
[----:B------:R-:W-:-:S04]  /*9250*/  UIMAD UR5, UR5, UR9, URZ ;  /* 0x00000009050572a4 */ /* 0x000fc8000f8e02ff */
[----:B------:R-:W-:-:S06]  /*9260*/  UIADD3 UR5, UPT, UPT, UR17, UR5, URZ ;  /* 0x0000000511057290 */ /* 0x000fcc000fffe0ff */
[----:B------:R-:W-:-:S07]  /*9270*/  MOV R30, UR5 ;  /* 0x00000005001e7c02 */ /* 0x000fce0008000f00 */
.L_x_450:
        /* <DEDUP_REMOVED lines=11> */
[C---:B------:R-:W-:Y:S01]  /*9330*/  VIADD R6, R221.reuse, 0x40 ;  /* 0x00000040dd067836 */ /* 0x040fe20000000000 */
[----:B------:R-:W-:Y:S01]  /*9340*/  UIMAD UR12, UR14, UR10, URZ ;  /* 0x0000000a0e0c72a4 */ /* 0x000fe2000f8e02ff */
[----:B------:R-:W-:Y:S01]  /*9350*/  LEA R0, R0, UR4, 0x1 ;  /* 0x0000000400007c11 */ /* 0x000fe2000f8e08ff */
[----:B------:R-:W-:Y:S01]  /*9360*/  IMAD.U32 R2, RZ, RZ, UR36 ;  /* 0x00000024ff027e24 */ /* 0x000fe2000f8e00ff */
[----:B------:R-:W2:Y:S01]  /*9370*/  LDC.64 R56, c[0x0][0x5e0] ;  /* 0x00017800ff387b82 */ /* 0x000ea20000000a00 */
[----:B------:R-:W-:Y:S01]  /*9380*/  UIMAD UR12, UR5, UR11, UR12 ;  /* 0x0000000b050c72a4 */ /* 0x000fe2000f8e020c */
[----:B------:R-:W-:Y:S01]  /*9390*/  IMAD.U32 R3, RZ, RZ, UR37 ;  /* 0x00000025ff037e24 */ /* 0x000fe2000f8e00ff */
[----:B------:R-:W-:Y:S01]  /*93a0*/  ISETP.GE.AND P3, PT, R221, UR33, PT ;  /* 0x00000021dd007c0c */ /* 0x000fe2000bf66270 */
[----:B------:R-:W-:Y:S01]  /*93b0*/  BSSY.RECONVERGENT B0, `(.L_x_451) ;  /* 0x0000024000007945 */ /* 0x000fe20003800200 */
[----:B------:R-:W-:-:S02]  /*93c0*/  LOP3.LUT R2, R2, 0x38, R217, 0xf8, !PT ;  /* 0x0000003802027812 */ /* 0x000fc400078ef8d9 */
[----:B------:R-:W-:Y:S01]  /*93d0*/  IMAD.U32 R3, RZ, RZ, UR12 ;  /* 0x0000000cff037e24 */ /* 0x000fe2000f8e00ff */
[----:B------:R-:W-:Y:S01]  /*93e0*/  ISETP.GE.AND P6, PT, R5, UR33, PT ;  /* 0x0000002105007c0c */ /* 0x000fe2000bfc6270 */
[----:B------:R3:W4:Y:S01]  /*93f0*/  LDS.128 R24, [R0+0xd000] ;  /* 0x00d0000000187984 */ /* 0x0007220000000c00 */
[----:B------:R-:W-:Y:S01]  /*9400*/  IADD3 R2, P0, PT, R2, UR42, RZ ;  /* 0x0000002a02027c10 */ /* 0x000fe2000ff1e0ff */
[C---:B------:R-:W-:Y:S01]  /*9410*/  VIADD R5, R221.reuse, 0x60 ;  /* 0x00000060dd057836 */ /* 0x040fe20000000000 */
[----:B------:R-:W-:Y:S01]  /*9420*/  ISETP.GE.AND P5, PT, R6, UR33, PT ;  /* 0x0000002106007c0c */ /* 0x000fe2000bfa6270 */
[----:B------:R3:W2:Y:S01]  /*9430*/  LDS.128 R20, [R0+0x11000] ;  /* 0x0110000000147984 */ /* 0x0006a20000000c00 */
[----:B------:R-:W-:Y:S02]  /*9440*/  IADD3.X R3, PT, PT, R4, UR37, R3, P0, !PT ;  /* 0x0000002504037c10 */ /* 0x000fe400087fe403 */
[----:B------:R-:W-:Y:S01]  /*9450*/  IADD3 R28, P0, PT, R221, 0x20, RZ ;  /* 0x00000020dd1c7810 */ /* 0x000fe20007f1e0ff */
[----:B------:R3:W2:Y:S01]  /*9460*/  LDS.128 R36, [R0+0x15000] ;  /* 0x0150000000247984 */ /* 0x0006a20000000c00 */
[----:B------:R-:W-:Y:S01]  /*9470*/  ISETP.GE.AND P4, PT, R5, UR33, PT ;  /* 0x0000002105007c0c */ /* 0x000fe2000bf86270 */
[----:B-1----:R-:W-:-:S02]  /*9480*/  IMAD.WIDE.U32 R6, R8, UR20, R2 ;  /* 0x0000001408067c25 */ /* 0x002fc4000f8e0002 */
[----:B------:R3:W1:Y:S02]  /*9490*/  LDS.128 R44, [R0+0x16000] ;  /* 0x01600000002c7984 */ /* 0x0006640000000c00 */
[----:B------:R-:W-:Y:S02]  /*94a0*/  IMAD.X R29, RZ, RZ, RZ, P0 ;  /* 0x000000ffff1d7224 */ /* 0x000fe400000e06ff */
[----:B------:R3:W1:Y:S01]  /*94b0*/  LDS.128 R52, [R0+0x17000] ;  /* 0x0170000000347984 */ /* 0x0006620000000c00 */
[----:B------:R-:W-:-:S03]  /*94c0*/  IMAD R19, R9, UR20, R7 ;  /* 0x0000001409137c24 */ /* 0x000fc6000f8e0207 */
[----:B------:R3:W1:Y:S04]  /*94d0*/  LDS.128 R32, [R0+0x19000] ;  /* 0x0190000000207984 */ /* 0x0006680000000c00 */
[----:B------:R3:W1:Y:S04]  /*94e0*/  LDS.128 R40, [R0+0x1a000] ;  /* 0x01a0000000287984 */ /* 0x0006680000000c00 */
[----:B------:R3:W1:Y:S01]  /*94f0*/  LDS.128 R48, [R0+0x1b000] ;  /* 0x01b0000000307984 */ /* 0x0006620000000c00 */
[----:B--2-4-:R-:W-:Y:S05]  /*9500*/  @P3 BRA `(.L_x_452) ;  /* 0x0000000000383947 */ /* 0x014fea0003800000 */
[----:B------:R-:W2:Y:S01]  /*9510*/  LDCU UR15, c[0x0][0x440] ;  /* 0x00008800ff0f77ac */ /* 0x000ea20008000800 */
[----:B------:R-:W4:Y:S01]  /*9520*/  LDS.128 R12, [R0+0x10000] ;  /* 0x01000000000c7984 */ /* 0x000f220000000c00 */
[----:B------:R-:W-:Y:S01]  /*9530*/  IMAD.MOV.U32 R2, RZ, RZ, R6 ;  /* 0x000000ffff027224 */ /* 0x000fe200078e0006 */
[----:B------:R-:W3:Y:S01]  /*9540*/  LDCU.64 UR12, c[0x0][0x560] ;  /* 0x0000ac00ff0c77ac */ /* 0x000ee20008000a00 */
[----:B------:R-:W-:Y:S02]  /*9550*/  IMAD.MOV.U32 R3, RZ, RZ, R19 ;  /* 0x000000ffff037224 */ /* 0x000fe400078e0013 */
[----:B------:R-:W-:-:S04]  /*9560*/  IMAD.WIDE.U32 R4, R221, UR10, R2 ;  /* 0x0000000add047c25 */ /* 0x000fc8000f8e0002 */
[----:B------:R-:W-:Y:S01]  /*9570*/  IMAD R3, R221, UR11, R5 ;  /* 0x0000000bdd037c24 */ /* 0x000fe2000f8e0205 */
[----:B--2---:R-:W-:Y:S02]  /*9580*/  ISETP.GE.AND P1, PT, R250, UR15, PT ;  /* 0x0000000ffa007c0c */ /* 0x004fe4000bf26270 */
[----:B------:R-:W-:Y:S02]  /*9590*/  ISETP.GE.AND P0, PT, R249, UR15, PT ;  /* 0x0000000ff9007c0c */ /* 0x000fe4000bf06270 */
[----:B---3--:R-:W-:-:S04]  /*95a0*/  LEA R2, P2, R4, UR12, 0x1 ;  /* 0x0000000c04027c11 */ /* 0x008fc8000f8408ff */
[----:B------:R-:W-:-:S05]  /*95b0*/  LEA.HI.X R3, R4, UR13, R3, 0x1, P2 ;  /* 0x0000000d04037c11 */ /* 0x000fca00090f0c03 */
[----:B------:R-:W2:Y:S04]  /*95c0*/  @!P1 LDS.128 R8, [R0+0xc000] ;  /* 0x00c0000000089984 */ /* 0x000ea80000000c00 */
[----:B----4-:R4:W-:Y:S04]  /*95d0*/  @!P0 STG.E.128 desc[UR34][R2.64+0x80], R12 ;  /* 0x0000800c02008986 */ /* 0x0109e8000c101d22 */
[----:B--2---:R4:W-:Y:S02]  /*95e0*/  @!P1 STG.E.128 desc[UR34][R2.64], R8 ;  /* 0x0000000802009986 */ /* 0x0049e4000c101d22 */
.L_x_452:
[----:B------:R-:W-:Y:S05]  /*95f0*/  BSYNC.RECONVERGENT B0 ;  /* 0x0000000000007941 */ /* 0x000fea0003800200 */
.L_x_451:
[----:B------:R-:W-:Y:S04]  /*9600*/  BSSY.RECONVERGENT B0, `(.L_x_453) ;  /* 0x0000010000007945 */ /* 0x000fe80003800200 */
[----:B------:R-:W-:Y:S05]  /*9610*/  @P6 BRA `(.L_x_454) ;  /* 0x0000000000386947 */ /* 0x000fea0003800000 */
[----:B------:R-:W2:Y:S01]  /*9620*/  LDCU UR15, c[0x0][0x440] ;  /* 0x00008800ff0f77ac */ /* 0x000ea20008000800 */
[----:B----4-:R-:W-:Y:S01]  /*9630*/  MOV R3, R19 ;  /* 0x0000001300037202 */ /* 0x010fe20000000f00 */
[----:B------:R-:W-:Y:S01]  /*9640*/  IMAD.MOV.U32 R2, RZ, RZ, R6 ;  /* 0x000000ffff027224 */ /* 0x000fe200078e0006 */
[----:B------:R-:W4:Y:S01]  /*9650*/  LDCU.64 UR12, c[0x0][0x560] ;  /* 0x0000ac00ff0c77ac */ /* 0x000f220008000a00 */
[----:B------:R-:W-:Y:S02]  /*9660*/  IMAD R8, R29, UR10, RZ ;  /* 0x0000000a1d087c24 */ /* 0x000fe4000f8e02ff */
[----:B------:R-:W-:-:S04]  /*9670*/  IMAD.WIDE.U32 R4, R28, UR10, R2 ;  /* 0x0000000a1c047c25 */ /* 0x000fc8000f8e0002 */
[----:B------:R-:W-:-:S04]  /*9680*/  IMAD R2, R28, UR11, R8 ;  /* 0x0000000b1c027c24 */ /* 0x000fc8000f8e0208 */
[----:B------:R-:W-:Y:S01]  /*9690*/  IMAD.IADD R3, R2, 0x1, R5 ;  /* 0x0000000102037824 */ /* 0x000fe200078e0205 */
[----:B--2---:R-:W-:Y:S02]  /*96a0*/  ISETP.GE.AND P1, PT, R250, UR15, PT ;  /* 0x0000000ffa007c0c */ /* 0x004fe4000bf26270 */
[----:B------:R-:W-:Y:S02]  /*96b0*/  ISETP.GE.AND P0, PT, R249, UR15, PT ;  /* 0x0000000ff9007c0c */ /* 0x000fe4000bf06270 */
[----:B----4-:R-:W-:-:S04]  /*96c0*/  LEA R2, P2, R4, UR12, 0x1 ;  /* 0x0000000c04027c11 */ /* 0x010fc8000f8408ff */
[----:B------:R-:W-:-:S05]  /*96d0*/  LEA.HI.X R3, R4, UR13, R3, 0x1, P2 ;  /* 0x0000000d04037c11 */ /* 0x000fca00090f0c03 */
[----:B------:R2:W-:Y:S04]  /*96e0*/  @!P1 STG.E.128 desc[UR34][R2.64], R24 ;  /* 0x0000001802009986 */ /* 0x0005e8000c101d22 */
[----:B------:R2:W-:Y:S02]  /*96f0*/  @!P0 STG.E.128 desc[UR34][R2.64+0x80], R20 ;  /* 0x0000801402008986 */ /* 0x0005e4000c101d22 */
.L_x_454:
[----:B------:R-:W-:Y:S05]  /*9700*/  BSYNC.RECONVERGENT B0 ;  /* 0x0000000000007941 */ /* 0x000fea0003800200 */
.L_x_453:
[----:B----4-:R4:W1:Y:S01]  /*9710*/  LDS.128 R12, [R0+0xe000] ;  /* 0x00e00000000c7984 */ /* 0x0108620000000c00 */
[----:B------:R-:W-:Y:S01]  /*9720*/  MOV R5, RZ ;  /* 0x000000ff00057202 */ /* 0x000fe20000000f00 */
[----:B--2---:R-:W-:Y:S01]  /*9730*/  IMAD.U32 R2, RZ, RZ, UR8 ;  /* 0x00000008ff027e24 */ /* 0x004fe2000f8e00ff */
[C---:B------:R-:W-:Y:S01]  /*9740*/  IADD3 R20, P1, PT, R221.reuse, 0x40, RZ ;  /* 0x00000040dd147810 */ /* 0x040fe20007f3e0ff */
[----:B------:R4:W2:Y:S01]  /*9750*/  LDS.128 R8, [R0+0x12000] ;  /* 0x0120000000087984 */ /* 0x0008a20000000c00 */
[----:B------:R-:W-:Y:S01]  /*9760*/  IMAD.MOV.U32 R4, RZ, RZ, R250 ;  /* 0x000000ffff047224 */ /* 0x000fe200078e00fa */
[----:B------:R-:W-:Y:S01]  /*9770*/  BSSY.RECONVERGENT B0, `(.L_x_455) ;  /* 0x0000013000007945 */ /* 0x000fe20003800200 */
[----:B------:R-:W-:Y:S02]  /*9780*/  IADD3 R21, P0, PT, R221, 0x60, RZ ;  /* 0x00000060dd157810 */ /* 0x000fe40007f1e0ff */
[----:B------:R-:W-:Y:S01]  /*9790*/  IMAD.WIDE.U32 R16, R2, UR5, R4 ;  /* 0x0000000502107c25 */ /* 0x000fe2000f8e0004 */
[----:B------:R-:W-:Y:S01]  /*97a0*/  IADD3.X R22, PT, PT, RZ, RZ, RZ, P1, !PT ;  /* 0x000000ffff167210 */ /* 0x000fe20000ffe4ff */
[----:B------:R-:W-:Y:S09]  /*97b0*/  @P5 BRA `(.L_x_456) ;  /* 0x0000000000385947 */ /* 0x000ff20003800000 */
[----:B------:R-:W3:Y:S01]  /*97c0*/  LDCU.64 UR12, c[0x0][0x560] ;  /* 0x0000ac00ff0c77ac */ /* 0x000ee20008000a00 */
[----:B------:R-:W-:Y:S01]  /*97d0*/  MOV R3, R19 ;  /* 0x0000001300037202 */ /* 0x000fe20000000f00 */
[----:B------:R-:W-:Y:S01]  /*97e0*/  IMAD.MOV.U32 R2, RZ, RZ, R6 ;  /* 0x000000ffff027224 */ /* 0x000fe200078e0006 */
[----:B------:R-:W4:Y:S01]  /*97f0*/  LDCU UR15, c[0x0][0x440] ;  /* 0x00008800ff0f77ac */ /* 0x000f220008000800 */
[----:B------:R-:W-:Y:S02]  /*9800*/  IMAD R18, R22, UR10, RZ ;  /* 0x0000000a16127c24 */ /* 0x000fe4000f8e02ff */
[----:B------:R-:W-:-:S04]  /*9810*/  IMAD.WIDE.U32 R4, R20, UR10, R2 ;  /* 0x0000000a14047c25 */ /* 0x000fc8000f8e0002 */
[----:B------:R-:W-:-:S04]  /*9820*/  IMAD R2, R20, UR11, R18 ;  /* 0x0000000b14027c24 */ /* 0x000fc8000f8e0212 */
[----:B------:R-:W-:Y:S01]  /*9830*/  IMAD.IADD R3, R2, 0x1, R5 ;  /* 0x0000000102037824 */ /* 0x000fe200078e0205 */
[----:B---3--:R-:W-:-:S04]  /*9840*/  LEA R2, P1, R4, UR12, 0x1 ;  /* 0x0000000c04027c11 */ /* 0x008fc8000f8208ff */
[----:B------:R-:W-:Y:S02]  /*9850*/  LEA.HI.X R3, R4, UR13, R3, 0x1, P1 ;  /* 0x0000000d04037c11 */ /* 0x000fe400088f0c03 */
[----:B----4-:R-:W-:Y:S02]  /*9860*/  ISETP.GE.AND P2, PT, R250, UR15, PT ;  /* 0x0000000ffa007c0c */ /* 0x010fe4000bf46270 */
[----:B------:R-:W-:-:S11]  /*9870*/  ISETP.GE.AND P1, PT, R249, UR15, PT ;  /* 0x0000000ff9007c0c */ /* 0x000fd6000bf26270 */
[----:B-1----:R1:W-:Y:S04]  /*9880*/  @!P2 STG.E.128 desc[UR34][R2.64], R12 ;  /* 0x0000000c0200a986 */ /* 0x0023e8000c101d22 */
[----:B--2---:R1:W-:Y:S02]  /*9890*/  @!P1 STG.E.128 desc[UR34][R2.64+0x80], R8 ;  /* 0x0000800802009986 */ /* 0x0043e4000c101d22 */
.L_x_456:
[----:B------:R-:W-:Y:S05]  /*98a0*/  BSYNC.RECONVERGENT B0 ;  /* 0x0000000000007941 */ /* 0x000fea0003800200 */
.L_x_455:
[----:B-1----:R1:W1:Y:S01]  /*98b0*/  LDS.128 R12, [R0+0xf000] ;  /* 0x00f00000000c7984 */ /* 0x0022620000000c00 */
[----:B------:R-:W-:Y:S01]  /*98c0*/  BSSY.RECONVERGENT B0, `(.L_x_457) ;  /* 0x0000012000007945 */ /* 0x000fe20003800200 */
[----:B------:R-:W-:Y:S02]  /*98d0*/  IADD3.X R18, PT, PT, RZ, RZ, RZ, P0, !PT ;  /* 0x000000ffff127210 */ /* 0x000fe400007fe4ff */
[----:B--2---:R2:W1:Y:S01]  /*98e0*/  LDS.128 R8, [R0+0x13000] ;  /* 0x0130000000087984 */ /* 0x0044620000000c00 */
[----:B------:R-:W-:Y:S05]  /*98f0*/  @P4 BRA `(.L_x_458) ;  /* 0x0000000000384947 */ /* 0x000fea0003800000 */
[----:B------:R-:W3:Y:S01]  /*9900*/  LDCU UR15, c[0x0][0x440] ;  /* 0x00008800ff0f77ac */ /* 0x000ee20008000800 */
[----:B------:R-:W-:Y:S01]  /*9910*/  MOV R3, R19 ;  /* 0x0000001300037202 */ /* 0x000fe20000000f00 */
[----:B------:R-:W-:Y:S01]  /*9920*/  IMAD.MOV.U32 R2, RZ, RZ, R6 ;  /* 0x000000ffff027224 */ /* 0x000fe200078e0006 */
[----:B------:R-:W4:Y:S01]  /*9930*/  LDCU.64 UR12, c[0x0][0x560] ;  /* 0x0000ac00ff0c77ac */ /* 0x000f220008000a00 */
[----:B------:R-:W-:Y:S02]  /*9940*/  IMAD R7, R18, UR10, RZ ;  /* 0x0000000a12077c24 */ /* 0x000fe4000f8e02ff */
[----:B------:R-:W-:-:S04]  /*9950*/  IMAD.WIDE.U32 R4, R21, UR10, R2 ;  /* 0x0000000a15047c25 */ /* 0x000fc8000f8e0002 */
[----:B------:R-:W-:-:S04]  /*9960*/  IMAD R2, R21, UR11, R7 ;  /* 0x0000000b15027c24 */ /* 0x000fc8000f8e0207 */
[----:B------:R-:W-:Y:S01]  /*9970*/  IMAD.IADD R3, R2, 0x1, R5 ;  /* 0x0000000102037824 */ /* 0x000fe200078e0205 */
[----:B---3--:R-:W-:Y:S02]  /*9980*/  ISETP.GE.AND P1, PT, R250, UR15, PT ;  /* 0x0000000ffa007c0c */ /* 0x008fe4000bf26270 */
[----:B------:R-:W-:Y:S02]  /*9990*/  ISETP.GE.AND P0, PT, R249, UR15, PT ;  /* 0x0000000ff9007c0c */ /* 0x000fe4000bf06270 */
[----:B----4-:R-:W-:-:S04]  /*99a0*/  LEA R2, P2, R4, UR12, 0x1 ;  /* 0x0000000c04027c11 */ /* 0x010fc8000f8408ff */
[----:B------:R-:W-:-:S05]  /*99b0*/  LEA.HI.X R3, R4, UR13, R3, 0x1, P2 ;  /* 0x0000000d04037c11 */ /* 0x000fca00090f0c03 */
[----:B-1----:R1:W-:Y:S04]  /*99c0*/  @!P1 STG.E.128 desc[UR34][R2.64], R12 ;  /* 0x0000000c02009986 */ /* 0x0023e8000c101d22 */
[----:B------:R1:W-:Y:S02]  /*99d0*/  @!P0 STG.E.128 desc[UR34][R2.64+0x80], R8 ;  /* 0x0000800802008986 */ /* 0x0003e4000c101d22 */
.L_x_458:
[----:B------:R-:W-:Y:S05]  /*99e0*/  BSYNC.RECONVERGENT B0 ;  /* 0x0000000000007941 */ /* 0x000fea0003800200 */
.L_x_457:
[----:B-1----:R1:W1:Y:S01]  /*99f0*/  LDS.128 R12, [R0+0x14000] ;  /* 0x01400000000c7984 */ /* 0x0022620000000c00 */
[----:B------:R-:W-:Y:S01]  /*9a00*/  UIMAD UR14, UR14, UR8, URZ ;  /* 0x000000080e0e72a4 */ /* 0x000fe2000f8e02ff */
[----:B------:R-:W-:Y:S01]  /*9a10*/  IADD3 R2, P0, PT, R16, UR16, RZ ;  /* 0x0000001010027c10 */ /* 0x000fe2000ff1e0ff */
[----:B------:R-:W-:Y:S01]  /*9a20*/  BSSY.RECONVERGENT B0, `(.L_x_459) ;  /* 0x0000013000007945 */ /* 0x000fe20003800200 */
[----:B------:R1:W1:Y:S01]  /*9a30*/  LDS.128 R8, [R0+0x18000] ;  /* 0x0180000000087984 */ /* 0x0002620000000c00 */
[----:B------:R-:W-:-:S06]  /*9a40*/  UIMAD UR14, UR5, UR9, UR14 ;  /* 0x00000009050e72a4 */ /* 0x000fcc000f8e020e */
[----:B------:R-:W-:-:S03]  /*9a50*/  IADD3.X R3, PT, PT, R30, UR14, R17, P0, !PT ;  /* 0x0000000e1e037c10 */ /* 0x000fc600087fe411 */
[----:B------:R-:W-:-:S04]  /*9a60*/  IMAD.WIDE.U32 R6, R56, UR20, R2 ;  /* 0x0000001438067c25 */ /* 0x000fc8000f8e0002 */
[----:B------:R-:W-:Y:S01]  /*9a70*/  IMAD R16, R57, UR20, R7 ;  /* 0x0000001439107c24 */ /* 0x000fe2000f8e0207 */
[----:B------:R-:W-:Y:S06]  /*9a80*/  @P3 BRA `(.L_x_460) ;  /* 0x0000000000303947 */ /* 0x000fec0003800000 */
[----:B------:R-:W1:Y:S01]  /*9a90*/  LDCU UR5, c[0x0][0x440] ;  /* 0x00008800ff0577ac */ /* 0x000e620008000800 */
[----:B------:R-:W-:Y:S02]  /*9aa0*/  IMAD.MOV.U32 R2, RZ, RZ, R6 ;  /* 0x000000ffff027224 */ /* 0x000fe400078e0006 */
[----:B------:R-:W-:Y:S01]  /*9ab0*/  IMAD.MOV.U32 R3, RZ, RZ, R16 ;  /* 0x000000ffff037224 */ /* 0x000fe200078e0010 */
[----:B------:R-:W1:Y:S01]  /*9ac0*/  LDCU.64 UR10, c[0x0][0x568] ;  /* 0x0000ad00ff0a77ac */ /* 0x000e620008000a00 */
[----:B------:R-:W-:-:S04]  /*9ad0*/  IMAD.WIDE.U32 R4, R221, UR8, R2 ;  /* 0x00000008dd047c25 */ /* 0x000fc8000f8e0002 */
[----:B-1234-:R-:W-:Y:S01]  /*9ae0*/  IMAD R0, R221, UR9, R5 ;  /* 0x00000009dd007c24 */ /* 0x01efe2000f8e0205 */
[----:B------:R-:W-:Y:S02]  /*9af0*/  ISETP.GE.AND P1, PT, R250, UR5, PT ;  /* 0x00000005fa007c0c */ /* 0x000fe4000bf26270 */
[----:B------:R-:W-:Y:S02]  /*9b00*/  ISETP.GE.AND P0, PT, R249, UR5, PT ;  /* 0x00000005f9007c0c */ /* 0x000fe4000bf06270 */
[----:B------:R-:W-:-:S04]  /*9b10*/  LEA R2, P2, R4, UR10, 0x1 ;  /* 0x0000000a04027c11 */ /* 0x000fc8000f8408ff */
[----:B------:R-:W-:-:S05]  /*9b20*/  LEA.HI.X R3, R4, UR11, R0, 0x1, P2 ;  /* 0x0000000b04037c11 */ /* 0x000fca00090f0c00 */
[----:B------:R1:W-:Y:S04]  /*9b30*/  @!P1 STG.E.128 desc[UR34][R2.64], R12 ;  /* 0x0000000c02009986 */ /* 0x0003e8000c101d22 */
[----:B------:R1:W-:Y:S02]  /*9b40*/  @!P0 STG.E.128 desc[UR34][R2.64+0x80], R8 ;  /* 0x0000800802008986 */ /* 0x0003e4000c101d22 */
.L_x_460:
[----:B------:R-:W-:Y:S05]  /*9b50*/  BSYNC.RECONVERGENT B0 ;  /* 0x0000000000007941 */ /* 0x000fea0003800200 */
.L_x_459:
[----:B------:R-:W-:Y:S04]  /*9b60*/  BSSY.RECONVERGENT B0, `(.L_x_461) ;  /* 0x0000010000007945 */ /* 0x000fe80003800200 */
[----:B------:R-:W-:Y:S05]  /*9b70*/  @P6 BRA `(.L_x_462) ;  /* 0x0000000000386947 */ /* 0x000fea0003800000 */
[----:B------:R-:W2:Y:S01]  /*9b80*/  LDCU UR5, c[0x0][0x440] ;  /* 0x00008800ff0577ac */ /* 0x000ea20008000800 */
[----:B-1----:R-:W-:Y:S01]  /*9b90*/  MOV R3, R16 ;  /* 0x0000001000037202 */ /* 0x002fe20000000f00 */
[----:B--234-:R-:W-:Y:S01]  /*9ba0*/  IMAD R0, R29, UR8, RZ ;  /* 0x000000081d007c24 */ /* 0x01cfe2000f8e02ff */
[----:B------:R-:W1:Y:S01]  /*9bb0*/  LDCU.64 UR10, c[0x0][0x568] ;  /* 0x0000ad00ff0a77ac */ /* 0x000e620008000a00 */
[----:B------:R-:W-:Y:S02]  /*9bc0*/  IMAD.MOV.U32 R2, RZ, RZ, R6 ;  /* 0x000000ffff027224 */ /* 0x000fe400078e0006 */
[C---:B------:R-:W-:Y:S02]  /*9bd0*/  IMAD R0, R28.reuse, UR9, R0 ;  /* 0x000000091c007c24 */ /* 0x040fe4000f8e0200 */
[----:B------:R-:W-:-:S04]  /*9be0*/  IMAD.WIDE.U32 R4, R28, UR8, R2 ;  /* 0x000000081c047c25 */ /* 0x000fc8000f8e0002 */
[----:B------:R-:W-:Y:S01]  /*9bf0*/  IMAD.IADD R0, R0, 0x1, R5 ;  /* 0x0000000100007824 */ /* 0x000fe200078e0205 */
[----:B------:R-:W-:Y:S02]  /*9c00*/  ISETP.GE.AND P1, PT, R250, UR5, PT ;  /* 0x00000005fa007c0c */ /* 0x000fe4000bf26270 */
[----:B------:R-:W-:Y:S02]  /*9c10*/  ISETP.GE.AND P0, PT, R249, UR5, PT ;  /* 0x00000005f9007c0c */ /* 0x000fe4000bf06270 */
[----:B-1----:R-:W-:-:S04]  /*9c20*/  LEA R2, P2, R4, UR10, 0x1 ;  /* 0x0000000a04027c11 */ /* 0x002fc8000f8408ff */
[----:B------:R-:W-:-:S05]  /*9c30*/  LEA.HI.X R3, R4, UR11, R0, 0x1, P2 ;  /* 0x0000000b04037c11 */ /* 0x000fca00090f0c00 */
[----:B------:R1:W-:Y:S04]  /*9c40*/  @!P1 STG.E.128 desc[UR34][R2.64], R36 ;  /* 0x0000002402009986 */ /* 0x0003e8000c101d22 */
[----:B------:R1:W-:Y:S02]  /*9c50*/  @!P0 STG.E.128 desc[UR34][R2.64+0x80], R32 ;  /* 0x0000802002008986 */ /* 0x0003e4000c101d22 */
.L_x_462:
[----:B------:R-:W-:Y:S05]  /*9c60*/  BSYNC.RECONVERGENT B0 ;  /* 0x0000000000007941 */ /* 0x000fea0003800200 */
.L_x_461:
        /* <DEDUP_REMOVED lines=16> */
.L_x_464:
[----:B------:R-:W-:Y:S05]  /*9d70*/  BSYNC.RECONVERGENT B0 ;  /* 0x0000000000007941 */ /* 0x000fea0003800200 */
.L_x_463:
        /* <DEDUP_REMOVED lines=15> */
.L_x_415:
[----:B------:R-:W-:Y:S05]  /*9e70*/  BSYNC.RECONVERGENT B1 ;  /* 0x0000000000017941 */ /* 0x000fea0003800200 */
.L_x_385:
[----:B------:R-:W4:Y:S01]  /*9e80*/  LDCU UR8, c[0x0][0x438] ;  /* 0x00008700ff0877ac */ /* 0x000f220008000800 */
[----:B------:R-:W3:Y:S01]  /*9e90*/  LDCU UR9, c[0x0][0x370] ;  /* 0x00006e00ff0977ac */ /* 0x000ee20008000800 */
[----:B------:R-:W-:Y:S01]  /*9ea0*/  UMOV UR10, UR19 ;  /* 0x00000013000a7c82 */ /* 0x000fe20008000000 */
        /* <DEDUP_REMOVED lines=8> */
.L_x_466:
        /* <DEDUP_REMOVED lines=13> */
.L_x_2419:


//--------------------- .text._ZN5flash44flash_bwd_dq_dk_dv_loop_seqk_parallel_kernelI23Flash_bwd_kernel_traitsILi128ELi64ELi128ELi8ELi2ELi4ELi2ELb0ELb0EN7cutlass6half_tE19Flash_kernel_traitsILi128ELi64ELi128ELi8ES3_EELb0ELb0ELb1ELb0ELb0ELb0ELb0EEEvNS_16Flash_bwd_paramsE --------------------------
	.section	.text._ZN5flash44flash_bwd_dq_dk_dv_loop_seqk_parallel_kernelI23Flash_bwd_kernel_traitsILi128ELi64ELi128ELi8ELi2ELi4ELi2ELb0ELb0EN7cutlass6half_tE19Flash_kernel_traitsILi128ELi64ELi128ELi8ES3_EELb0ELb0ELb1ELb0ELb0ELb0ELb0EEEvNS_16Flash_bwd_paramsE,"ax",@progbits
	.align	128
        .global         _ZN5flash44flash_bwd_dq_dk_dv_loop_seqk_parallel_kernelI23Flash_bwd_kernel_traitsILi128ELi64ELi128ELi8ELi2ELi4ELi2ELb0ELb0EN7cutlass6half_tE19Flash_kernel_traitsILi128ELi64ELi128ELi8ES3_EELb0ELb0ELb1ELb0ELb0ELb0ELb0EEEvNS_16Flash_bwd_paramsE
        .type           _ZN5flash44flash_bwd_dq_dk_dv_loop_seqk_parallel_kernelI23Flash_bwd_kernel_traitsILi128ELi64ELi128ELi8ELi2ELi4ELi2ELb0ELb0EN7cutlass6half_tE19Flash_kernel_traitsILi128ELi64ELi128ELi8ES3_EELb0ELb0ELb1ELb0ELb0ELb0ELb0EEEvNS_16Flash_bwd_paramsE,@function
        .size           _ZN5flash44flash_bwd_dq_dk_dv_loop_seqk_parallel_kernelI23Flash_bwd_kernel_traitsILi128ELi64ELi128ELi8ELi2ELi4ELi2ELb0ELb0EN7cutlass6half_tE19Flash_kernel_traitsILi128ELi64ELi128ELi8ES3_EELb0ELb0ELb1ELb0ELb0ELb0ELb0EEEvNS_16Flash_bwd_paramsE,(.L_x_2420 - _ZN5flash44flash_bwd_dq_dk_dv_loop_seqk_parallel_kernelI23Flash_bwd_kernel_traitsILi128ELi64ELi128ELi8ELi2ELi4ELi2ELb0ELb0EN7cutlass6half_tE19Flash_kernel_traitsILi128ELi64ELi128ELi8ES3_EELb0ELb0ELb1ELb0ELb0ELb0ELb0EEEvNS_16Flash_bwd_paramsE)
        .other          _ZN5flash44flash_bwd_dq_dk_dv_loop_seqk_parallel_kernelI23Flash_bwd_kernel_traitsILi128ELi64ELi128ELi8ELi2ELi4ELi2ELb0ELb0EN7cutlass6half_tE19Flash_kernel_traitsILi128ELi64ELi128ELi8ES3_EELb0ELb0ELb1ELb0ELb0ELb0ELb0EEEvNS_16Flash_bwd_paramsE,@"STO_CUDA_ENTRY STV_DEFAULT"
_ZN5flash44flash_bwd_dq_dk_dv_loop_seqk_parallel_kernelI23Flash_bwd_kernel_traitsILi128ELi64ELi128ELi8ELi2ELi4ELi2ELb0ELb0EN7cutlass6half_tE19Flash_kernel_traitsILi128ELi64ELi128ELi8ES3_EELb0ELb0ELb1ELb0ELb0ELb0ELb0EEEvNS_16Flash_bwd_paramsE:
.text._ZN5flash44flash_bwd_dq_dk_dv_loop_seqk_parallel_kernelI23Flash_bwd_kernel_traitsILi128ELi64ELi128ELi8ELi2ELi4ELi2ELb0ELb0EN7cutlass6half_tE19Flash_kernel_traitsILi128ELi64ELi128ELi8ES3_EELb0ELb0ELb1ELb0ELb0ELb0ELb0EEEvNS_16Flash_bwd_paramsE:
[----:B------:R-:W1:Y:S08]  /*0000*/  LDC R1, c[0x0][0x37c] ;  /* 0x0000df00ff017b82 */ /* 0x000e700000000800 */
[----:B------:R-:W2:Y:S01]  /*0010*/  LDC R2, c[0x0][0x438] ;  /* 0x00010e00ff027b82 */ /* 0x000ea20000000800 */
[----:B-1----:R-:W-:-:S07]  /*0020*/  VIADD R1, R1, 0xfffffff8 ;  /* 0xfffffff801017836 */ /* 0x002fce0000000000 */
[----:B------:R-:W1:Y:S01]  /*0030*/  S2UR UR38, SR_CTAID.X ;  /* 0x00000000002679c3 */ /* 0x000e620000002500 */
[----:B--2---:R-:W-:-:S05]  /*0040*/  VIADD R2, R2, 0x7f ;  /* 0x0000007f02027836 */ /* 0x004fca0000000000 */
[----:B------:R-:W-:-:S04]  /*0050*/  SHF.R.S32.HI R0, RZ, 0x1f, R2 ;  /* 0x0000001fff007819 */ /* 0x000fc80000011402 */
[----:B------:R-:W-:-:S04]  /*0060*/  LEA.HI R0, R0, R2, RZ, 0x7 ;  /* 0x0000000200007211 */ /* 0x000fc800078f38ff */
[----:B------:R-:W-:-:S04]  /*0070*/  SHF.R.S32.HI R0, RZ, 0x7, R0 ;  /* 0x00000007ff007819 */ /* 0x000fc80000011400 */
[----:B-1----:R-:W-:-:S13]  /*0080*/  ISETP.LE.AND P0, PT, R0, UR38, PT ;  /* 0x0000002600007c0c */ /* 0x002fda000bf03270 */
        /* <DEDUP_REMOVED lines=40> */
.L_x_549:
        /* <DEDUP_REMOVED lines=10> */
[----:B-1----:R-:W-:Y:S01]  /*03b0*/  UISETP.NE.U32.AND UP0, UPT, UR8, URZ, UPT ;  /* 0x000000ff0800728c */ /* 0x002fe2000bf05070 */
[----:B------:R-:W-:Y:S02]  /*03c0*/  PLOP3.LUT P3, PT, PT, PT, UP2, 0x80, 0x8 ;  /* 0x000000000008781c */ /* 0x000fe40003f6f028 */
[----:B------:R-:W3:Y:S01]  /*03d0*/  @P1 LDG.E R3, desc[UR32][R2.64] ;  /* 0x0000002002031981 */ /* 0x000ee2000c1e1900 */
[----:B------:R-:W-:-:S06]  /*03e0*/  UISETP.NE.AND.EX UP0, UPT, UR9, URZ, UPT, UP0 ;  /* 0x000000ff0900728c */ /* 0x000fcc000bf05300 */
[----:B------:R-:W-:-:S05]  /*03f0*/  PLOP3.LUT P0, PT, PT, PT, UP0, 0x80, 0x8 ;  /* 0x000000000008781c */ /* 0x000fca0003f0f008 */
[----:B------:R-:W-:Y:S01]  /*0400*/  @UP0 ULEA UR14, UP1, UR49, UR8, 0x2 ;  /* 0x00000008310e0291 */ /* 0x000fe2000f8210ff */
[----:B------:R-:W-:Y:S01]  /*0410*/  IMAD.U32 R6, RZ, RZ, UR12 ;  /* 0x0000000cff067e24 */ /* 0x000fe2000f8e00ff */
[----:B------:R-:W1:Y:S02]  /*0420*/  @!UP0 LDCU UR5, c[0x0][0x43c] ;  /* 0x00008780ff0587ac */ /* 0x000e640008000800 */
[----:B------:R-:W-:Y:S02]  /*0430*/  @UP0 ULEA.HI.X UR15, UR49, UR9, URZ, 0x2, UP1 ;  /* 0x00000009310f0291 */ /* 0x000fe400088f14ff */
[----:B--2---:R-:W-:Y:S01]  /*0440*/  IMAD.U32 R4, RZ, RZ, UR14 ;  /* 0x0000000eff047e24 */ /* 0x004fe2000f8e00ff */
[----:B------:R-:W4:Y:S01]  /*0450*/  @!UP0 LDCU.64 UR8, c[0x0][0x488] ;  /* 0x00009100ff0887ac */ /* 0x000f220008000a00 */
[----:B------:R-:W-:Y:S02]  /*0460*/  IMAD.U32 R7, RZ, RZ, UR13 ;  /* 0x0000000dff077e24 */ /* 0x000fe4000f8e00ff */
[----:B------:R-:W-:-:S03]  /*0470*/  IMAD.U32 R5, RZ, RZ, UR15 ;  /* 0x0000000fff057e24 */ /* 0x000fc6000f8e00ff */
[----:B------:R-:W5:Y:S04]  /*0480*/  @P2 LDG.E R2, desc[UR32][R6.64+0x4] ;  /* 0x0000042006022981 */ /* 0x000f68000c1e1900 */
[----:B------:R-:W2:Y:S01]  /*0490*/  @P0 LDG.E R0, desc[UR32][R4.64] ;  /* 0x0000002004000981 */ /* 0x000ea2000c1e1900 */
[----:B------:R-:W-:Y:S01]  /*04a0*/  UMOV UR35, URZ ;  /* 0x000000ff00237c82 */ /* 0x000fe20008000000 */
[----:B----4-:R-:W-:-:S04]  /*04b0*/  @!UP0 UISETP.NE.U32.AND UP1, UPT, UR8, URZ, UPT ;  /* 0x000000ff0800828c */ /* 0x010fc8000bf25070 */
[----:B------:R-:W-:Y:S01]  /*04c0*/  @!UP0 UISETP.NE.AND.EX UP1, UPT, UR9, URZ, UPT, UP1 ;  /* 0x000000ff0900828c */ /* 0x000fe2000bf25310 */
[----:B------:R-:W-:Y:S01]  /*04d0*/  UMOV UR17, 0xffffffff ;  /* 0xffffffff00117882 */ /* 0x000fe20000000000 */
[----:B------:R-:W-:Y:S02]  /*04e0*/  UMOV UR37, 0xffffffff ;  /* 0xffffffff00257882 */ /* 0x000fe40000000000 */
[----:B-1----:R-:W-:Y:S01]  /*04f0*/  @!UP0 USEL UR8, UR5, URZ, UP1 ;  /* 0x000000ff05088287 */ /* 0x002fe20008800000 */
[----:B------:R1:W4:Y:S02]  /*0500*/  @P4 LDG.E R4, desc[UR32][R6.64] ;  /* 0x0000002006044981 */ /* 0x000324000c1e1900 */
[----:B-1----:R-:W-:Y:S02]  /*0510*/  IMAD.U32 R6, RZ, RZ, UR40 ;  /* 0x00000028ff067e24 */ /* 0x002fe4000f8e00ff */
[----:B------:R-:W-:-:S05]  /*0520*/  IMAD.U32 R7, RZ, RZ, UR41 ;  /* 0x00000029ff077e24 */ /* 0x000fca000f8e00ff */
[----:B------:R-:W4:Y:S01]  /*0530*/  @!P3 LDG.E R6, desc[UR32][R6.64] ;  /* 0x000000200606b981 */ /* 0x000f22000c1e1900 */
[----:B------:R-:W-:Y:S01]  /*0540*/  USHF.L.U32 UR46, UR38, 0x7, URZ ;  /* 0x00000007262e7899 */ /* 0x000fe200080006ff */
[----:B---3--:R-:W-:Y:S02]  /*0550*/  @P1 R2UR UR35, R3 ;  /* 0x00000000032312ca */ /* 0x008fe400000e0000 */
[----:B-----5:R-:W-:Y:S02]  /*0560*/  @P2 R2UR UR5, R2 ;  /* 0x00000000020522ca */ /* 0x020fe400000e0000 */
[----:B--2---:R-:W-:-:S13]  /*0570*/  @P0 R2UR UR34, R0 ;  /* 0x00000000002202ca */ /* 0x004fda00000e0000 */
[----:B------:R-:W-:Y:S01]  /*0580*/  @UP0 UIADD3 UR34, UPT, UPT, UR34, -UR35, URZ ;  /* 0x8000002322220290 */ /* 0x000fe2000fffe0ff */
[----:B----4-:R-:W-:Y:S02]  /*0590*/  @P4 R2UR UR17, R4 ;  /* 0x00000000041142ca */ /* 0x010fe400000e0000 */
        /* <DEDUP_REMOVED lines=11> */
.L_x_467:
[----:B------:R-:W-:Y:S01]  /*0650*/  @!UP0 UIADD3 UR34, UPT, UPT, UR8, UR10, -UR35 ;  /* 0x0000000a08228290 */ /* 0x000fe2000fffe823 */
[----:B------:R-:W-:Y:S01]  /*0660*/  @!UP4 UMOV UR36, UR22 ;  /* 0x000000160024cc82 */ /* 0x000fe20008000000 */
[----:B------:R-:W-:Y:S02]  /*0670*/  @UP4 UIADD3 UR36, UPT, UPT, UR5, -UR17, URZ ;  /* 0x8000001105244290 */ /* 0x000fe4000fffe0ff */
[----:B------:R-:W-:-:S09]  /*0680*/  UISETP.GT.AND UP0, UPT, UR34, UR46, UPT ;  /* 0x0000002e2200728c */ /* 0x000fd2000bf04270 */
[----:B------:R-:W-:Y:S05]  /*0690*/  BRA.U !UP0, `(.L_x_468) ;  /* 0x0000009d08487547 */ /* 0x000fea000b800000 */
[----:B------:R-:W1:Y:S01]  /*06a0*/  LDCU UR9, c[0x0][0x504] ;  /* 0x0000a080ff0977ac */ /* 0x000e620008000800 */
[----:B------:R-:W-:Y:S02]  /*06b0*/  UIADD3 UR5, UPT, UPT, UR46, UR36, URZ ;  /* 0x000000242e057290 */ /* 0x000fe4000fffe0ff */
[----:B------:R-:W-:Y:S02]  /*06c0*/  UIADD3 UR11, UPT, UPT, UR36, 0x3f, URZ ;  /* 0x0000003f240b7890 */ /* 0x000fe4000fffe0ff */
[----:B------:R-:W-:Y:S02]  /*06d0*/  UIADD3 UR5, UPT, UPT, UR5, 0x80, URZ ;  /* 0x0000008005057890 */ /* 0x000fe4000fffe0ff */
[----:B------:R-:W-:Y:S02]  /*06e0*/  USHF.R.S32.HI UR10, URZ, 0x1f, UR11 ;  /* 0x0000001fff0a7899 */ /* 0x000fe4000801140b */
[----:B------:R-:W-:Y:S02]  /*06f0*/  UISETP.NE.AND UP1, UPT, UR17, -0x1, UPT ;  /* 0xffffffff1100788c */ /* 0x000fe4000bf25270 */
[----:B------:R-:W-:-:S02]  /*0700*/  ULEA.HI UR10, UR10, UR11, URZ, 0x6 ;  /* 0x0000000b0a0a7291 */ /* 0x000fc4000f8f30ff */
[----:B------:R-:W-:Y:S02]  /*0710*/  UISETP.NE.AND UP2, UPT, UR37, -0x1, UPT ;  /* 0xffffffff2500788c */ /* 0x000fe4000bf45270 */
[----:B-1----:R-:W-:Y:S02]  /*0720*/  UIADD3 UR9, UPT, UPT, UR5, UR9, -UR34 ;  /* 0x0000000905097290 */ /* 0x002fe4000fffe822 */
[----:B------:R-:W-:Y:S02]  /*0730*/  USHF.R.S32.HI UR10, URZ, 0x6, UR10 ;  /* 0x00000006ff0a7899 */ /* 0x000fe4000801140a */
[----:B------:R-:W-:-:S04]  /*0740*/  UIADD3 UR9, UPT, UPT, UR9, 0x3f, URZ ;  /* 0x0000003f09097890 */ /* 0x000fc8000fffe0ff */
[----:B------:R-:W-:-:S04]  /*0750*/  USHF.R.S32.HI UR8, URZ, 0x1f, UR9 ;  /* 0x0000001fff087899 */ /* 0x000fc80008011409 */
[----:B------:R-:W-:-:S04]  /*0760*/  ULEA.HI UR8, UR8, UR9, URZ, 0x6 ;  /* 0x0000000908087291 */ /* 0x000fc8000f8f30ff */
[----:B------:R-:W-:-:S04]  /*0770*/  USHF.R.S32.HI UR8, URZ, 0x6, UR8 ;  /* 0x00000006ff087899 */ /* 0x000fc80008011408 */
[----:B------:R-:W-:-:S04]  /*0780*/  UISETP.LT.AND UP0, UPT, UR10, UR8, UPT ;  /* 0x000000080a00728c */ /* 0x000fc8000bf01270 */
[----:B------:R-:W-:Y:S01]  /*0790*/  USEL UR51, UR10, UR8, UP0 ;  /* 0x000000080a337287 */ /* 0x000fe20008000000 */
[----:B------:R-:W1:Y:S02]  /*07a0*/  @!UP1 LDCU.64 UR10, c[0x0][0x398] ;  /* 0x00007300ff0a97ac */ /* 0x000e640008000a00 */
[----:B------:R-:W2:Y:S01]  /*07b0*/  @UP1 LDCU.64 UR8, c[0x0][0x3b0] ;  /* 0x00007600ff0817ac */ /* 0x000ea20008000a00 */
[----:B------:R-:W-:Y:S02]  /*07c0*/  ULEA UR48, UR51, 0xffffffc0, 0x6 ;  /* 0xffffffc033307891 */ /* 0x000fe4000f8e30ff */
[----:B-1----:R-:W-:Y:S02]  /*07d0*/  @!UP1 UIMAD.WIDE.U32 UR54, UR49, UR10, URZ ;  /* 0x0000000a313692a5 */ /* 0x002fe4000f8e00ff */
[----:B--2---:R-:W-:Y:S02]  /*07e0*/  @UP1 UIMAD.WIDE.U32 UR12, UR17, UR8, URZ ;  /* 0x00000008110c12a5 */ /* 0x004fe4000f8e00ff */
[----:B------:R-:W-:-:S02]  /*07f0*/  @!UP1 UIMAD UR53, UR49, UR11, UR55 ;  /* 0x0000000b313592a4 */ /* 0x000fc4000f8e0237 */
        /* <DEDUP_REMOVED lines=17> */
.L_x_469:
[----:B------:R-:W1:Y:S01]  /*0910*/  LDCU.64 UR14, c[0x0][0x3b8] ;  /* 0x00007700ff0e77ac */ /* 0x000e620008000a00 */
[----:B------:R-:W-:-:S04]  /*0920*/  UIADD3 UR8, UPT, UPT, UR35, UR37, URZ ;  /* 0x0000002523087290 */ /* 0x000fc8000fffe0ff */
[----:B-1----:R-:W-:Y:S02]  /*0930*/  UIMAD.WIDE.U32 UR10, UR8, UR14, URZ ;  /* 0x0000000e080a72a5 */ /* 0x002fe4000f8e00ff */
[----:B------:R-:W-:-:S04]  /*0940*/  UIMAD UR8, UR8, UR15, URZ ;  /* 0x0000000f080872a4 */ /* 0x000fc8000f8e02ff */
[----:B------:R-:W-:Y:S01]  /*0950*/  UIADD3 UR8, UPT, UPT, UR11, UR8, URZ ;  /* 0x000000080b087290 */ /* 0x000fe2000fffe0ff */
[----:B------:R-:W-:-:S05]  /*0960*/  UMOV UR52, UR10 ;  /* 0x0000000a00347c82 */ /* 0x000fca0008000000 */
[----:B------:R-:W-:Y:S02]  /*0970*/  MOV R0, UR8 ;  /* 0x0000000800007c02 */ /* 0x000fe40008000f00 */
.L_x_470:
[----:B------:R-:W1:Y:S01]  /*0980*/  LDC R2, c[0x0][0x3e8] ;  /* 0x0000fa00ff027b82 */ /* 0x000e620000000800 */
[----:B------:R-:W2:Y:S01]  /*0990*/  S2R R3, SR_CTAID.Z ;  /* 0x0000000000037919 */ /* 0x000ea20000002700 */
[----:B------:R-:W-:Y:S01]  /*09a0*/  USHF.R.S32.HI UR45, URZ, 0x1f, UR46 ;  /* 0x0000001fff2d7899 */ /* 0x000fe2000801142e */
[----:B-1----:R-:W-:-:S04]  /*09b0*/  IABS R5, R2 ;  /* 0x0000000200057213 */ /* 0x002fc80000000000 */
[----:B------:R-:W1:Y:S01]  /*09c0*/  I2F.RP R6, R5 ;  /* 0x0000000500067306 */ /* 0x000e620000209400 */
[----:B--2---:R-:W-:-:S07]  /*09d0*/  IABS R3, R3 ;  /* 0x0000000300037213 */ /* 0x004fce0000000000 */
[----:B-1----:R-:W1:Y:S02]  /*09e0*/  MUFU.RCP R6, R6 ;  /* 0x0000000600067308 */ /* 0x002e640000001000 */
[----:B-1----:R-:W-:-:S06]  /*09f0*/  VIADD R6, R6, 0xffffffe ;  /* 0x0ffffffe06067836 */ /* 0x002fcc0000000000 */
[----:B------:R-:W1:Y:S02]  /*0a00*/  F2I.FTZ.U32.TRUNC.NTZ R7, R6 ;  /* 0x0000000600077305 */ /* 0x000e64000021f000 */
[----:B-1----:R-:W-:Y:S02]  /*0a10*/  IMAD.MOV R4, RZ, RZ, -R7 ;  /* 0x000000ffff047224 */ /* 0x002fe400078e0a07 */
[----:B------:R-:W-:Y:S02]  /*0a20*/  IMAD.MOV.U32 R6, RZ, RZ, RZ ;  /* 0x000000ffff067224 */ /* 0x000fe400078e00ff */
[----:B------:R-:W-:-:S04]  /*0a30*/  IMAD R4, R4, R5, RZ ;  /* 0x0000000504047224 */ /* 0x000fc800078e02ff */
        /* <DEDUP_REMOVED lines=8> */
[C---:B------:R-:W-:Y:S02]  /*0ac0*/  ISETP.NE.AND P1, PT, R2.reuse, RZ, PT ;  /* 0x000000ff0200720c */ /* 0x040fe40003f25270 */
[----:B------:R-:W-:Y:S02]  /*0ad0*/  ISETP.GE.U32.AND P2, PT, R3, R5, PT ;  /* 0x000000050300720c */ /* 0x000fe40003f46070 */
[----:B------:R-:W-:-:S04]  /*0ae0*/  LOP3.LUT R3, R2, UR23, RZ, 0x3c, !PT ;  /* 0x0000001702037c12 */ /* 0x000fc8000f8e3cff */
[----:B------:R-:W-:-:S07]  /*0af0*/  ISETP.GE.AND P0, PT, R3, RZ, PT ;  /* 0x000000ff0300720c */ /* 0x000fce0003f06270 */
[----:B------:R-:W-:-:S06]  /*0b00*/  @P2 VIADD R12, R12, 0x1 ;  /* 0x000000010c0c2836 */ /* 0x000fcc0000000000 */
        /* <DEDUP_REMOVED lines=17> */
.L_x_471:
[----:B------:R-:W1:Y:S01]  /*0c20*/  LDCU.64 UR12, c[0x0][0x3c0] ;  /* 0x00007800ff0c77ac */ /* 0x000e620008000a00 */
[----:B------:R-:W-:-:S04]  /*0c30*/  UIADD3 UR8, UPT, UPT, UR35, UR37, URZ ;  /* 0x0000002523087290 */ /* 0x000fc8000fffe0ff */
[----:B-1----:R-:W-:Y:S02]  /*0c40*/  UIMAD.WIDE.U32 UR10, UR8, UR12, URZ ;  /* 0x0000000c080a72a5 */ /* 0x002fe4000f8e00ff */
[----:B------:R-:W-:-:S04]  /*0c50*/  UIMAD UR8, UR8, UR13, URZ ;  /* 0x0000000d080872a4 */ /* 0x000fc8000f8e02ff */
[----:B------:R-:W-:Y:S01]  /*0c60*/  UIADD3 UR8, UPT, UPT, UR11, UR8, URZ ;  /* 0x000000080b087290 */ /* 0x000fe2000fffe0ff */
[----:B------:R-:W-:-:S05]  /*0c70*/  UMOV UR50, UR10 ;  /* 0x0000000a00327c82 */ /* 0x000fca0008000000 */
[----:B------:R-:W-:-:S07]  /*0c80*/  MOV R13, UR8 ;  /* 0x00000008000d7c02 */ /* 0x000fce0008000f00 */
.L_x_472:
        /* <DEDUP_REMOVED lines=28> */
.L_x_473:
[----:B------:R-:W-:Y:S02]  /*0e50*/  UIMAD.WIDE.U32 UR10, UR42, UR17, URZ ;  /* 0x000000112a0a72a5 */ /* 0x000fe4000f8e00ff */
[----:B------:R-:W-:-:S04]  /*0e60*/  UIMAD UR8, UR43, UR17, URZ ;  /* 0x000000112b0872a4 */ /* 0x000fc8000f8e02ff */
[----:B------:R-:W-:-:S12]  /*0e70*/  UIADD3 UR8, UPT, UPT, UR11, UR8, URZ ;  /* 0x000000080b087290 */ /* 0x000fd8000fffe0ff */
.L_x_474:
[----:B------:R-:W1:Y:S01]  /*0e80*/  LDCU.U8 UR9, c[0x0][0x548] ;  /* 0x0000a900ff0977ac */ /* 0x000e620008000000 */
[----:B------:R-:W-:Y:S01]  /*0e90*/  USHF.L.U32 UR39, UR49, 0x7, URZ ;  /* 0x0000000731277899 */ /* 0x000fe200080006ff */
[----:B------:R-:W2:Y:S03]  /*0ea0*/  LDCU.U8 UR60, c[0x0][0x5f0] ;  /* 0x0000be00ff3c77ac */ /* 0x000ea60008000000 */
[----:B------:R-:W-:Y:S02]  /*0eb0*/  USEL UR11, UR39, URZ, UP5 ;  /* 0x000000ff270b7287 */ /* 0x000fe4000a800000 */
[----:B------:R-:W-:Y:S02]  /*0ec0*/  UIMAD UR57, UR23, UR44, URZ ;  /* 0x0000002c173972a4 */ /* 0x000fe4000f8e02ff */
[----:B------:R-:W-:Y:S02]  /*0ed0*/  UIADD3 UR11, UP0, UPT, UR48, UR11, URZ ;  /* 0x0000000b300b7290 */ /* 0x000fe4000ff1e0ff */
[----:B-1----:R-:W-:-:S02]  /*0ee0*/  UISETP.NE.AND UP1, UPT, UR9, URZ, UPT ;  /* 0x000000ff0900728c */ /* 0x002fc4000bf25270 */
[----:B------:R-:W-:Y:S02]  /*0ef0*/  UIADD3.X UR56, UPT, UPT, URZ, UR55, URZ, UP0, !UPT ;  /* 0x00000037ff387290 */ /* 0x000fe400087fe4ff */
[----:B------:R-:W-:Y:S02]  /*0f00*/  UIMAD.WIDE.U32 UR64, UR11, UR42, URZ ;  /* 0x0000002a0b4072a5 */ /* 0x000fe4000f8e00ff */
[----:B------:R-:W-:-:S04]  /*0f10*/  UIMAD UR56, UR56, UR42, URZ ;  /* 0x0000002a383872a4 */ /* 0x000fc8000f8e02ff */
[----:B------:R-:W-:-:S04]  /*0f20*/  UIMAD UR56, UR43, UR11, UR56 ;  /* 0x0000000b2b3872a4 */ /* 0x000fc8000f8e0238 */
        /* <DEDUP_REMOVED lines=9> */
.L_x_475:
[----:B------:R-:W1:Y:S01]  /*0fc0*/  LDCU UR59, c[0x0][0x434] ;  /* 0x00008680ff3b77ac */ /* 0x000e620008000800 */
[----:B------:R-:W-:-:S04]  /*0fd0*/  UIMAD UR9, UR49, UR16, UR23 ;  /* 0x00000010310972a4 */ /* 0x000fc8000f8e0217 */
[----:B-1----:R-:W-:Y:S02]  /*0fe0*/  UIMAD UR59, UR9, UR59, URZ ;  /* 0x0000003b093b72a4 */ /* 0x002fe4000f8e02ff */
.L_x_476:
        /* <DEDUP_REMOVED lines=11> */
.L_x_477:
[----:B------:R-:W1:Y:S01]  /*10a0*/  LDCU UR58, c[0x0][0x444] ;  /* 0x00008880ff3a77ac */ /* 0x000e620008000800 */
[----:B------:R-:W-:-:S04]  /*10b0*/  UIMAD UR9, UR49, UR16, UR23 ;  /* 0x00000010310972a4 */ /* 0x000fc8000f8e0217 */
[----:B-1----:R-:W-:-:S12]  /*10c0*/  UIMAD UR58, UR9, UR58, URZ ;  /* 0x0000003a093a72a4 */ /* 0x002fd8000f8e02ff */
.L_x_478:
[----:B------:R-:W1:Y:S01]  /*10d0*/  LDCU UR42, c[0x0][0x508] ;  /* 0x0000a100ff2a77ac */ /* 0x000e620008000800 */
[----:B------:R-:W2:Y:S01]  /*10e0*/  S2R R7, SR_TID.X ;  /* 0x0000000000077919 */ /* 0x000ea20000002100 */
[----:B------:R-:W-:Y:S01]  /*10f0*/  MOV R11, RZ ;  /* 0x000000ff000b7202 */ /* 0x000fe20000000f00 */
[----:B------:R-:W-:Y:S01]  /*1100*/  BSSY.RECONVERGENT B1, `(.L_x_468) ;  /* 0x000092b000017945 */ /* 0x000fe20003800200 */
[----:B------:R-:W-:Y:S01]  /*1110*/  USHF.R.S32.HI UR9, URZ, 0x1f, UR57 ;  /* 0x0000001fff097899 */ /* 0x000fe20008011439 */
[----:B------:R-:W-:Y:S01]  /*1120*/  ISETP.NE.AND P3, PT, RZ, UR60, PT ;  /* 0x0000003cff007c0c */ /* 0x000fe2000bf65270 */
[----:B------:R-:W-:Y:S02]  /*1130*/  UIADD3 UR57, UP1, UP0, UR64, UR10, UR57 ;  /* 0x0000000a40397290 */ /* 0x000fe4000f83e039 */
[----:B------:R-:W-:Y:S02]  /*1140*/  UIMAD UR44, UR16, UR44, URZ ;  /* 0x0000002c102c72a4 */ /* 0x000fe4000f8e02ff */
[----:B------:R-:W-:Y:S01]  /*1150*/  UIADD3.X UR56, UPT, UPT, UR56, UR8, UR9, UP1, UP0 ;  /* 0x0000000838387290 */ /* 0x000fe20008fe0409 */
[----:B------:R-:W3:Y:S01]  /*1160*/  LDCU.64 UR60, c[0x0][0x420] ;  /* 0x00008400ff3c77ac */ /* 0x000ee20008000a00 */
[----:B------:R-:W-:-:S02]  /*1170*/  ULEA UR58, UR43, UR58, 0x6 ;  /* 0x0000003a2b3a7291 */ /* 0x000fc4000f8e30ff */
[----:B-1----:R-:W-:Y:S02]  /*1180*/  UIADD3 UR42, UPT, UPT, UR34, UR42, URZ ;  /* 0x0000002a222a7290 */ /* 0x002fe4000fffe0ff */
[----:B------:R-:W-:Y:S02]  /*1190*/  ULEA UR59, UR43, UR59, 0x6 ;  /* 0x0000003b2b3b7291 */ /* 0x000fe4000f8e30ff */
[----:B------:R-:W-:-:S04]  /*11a0*/  UIADD3 UR9, UPT, UPT, UR5, -0x80, -UR42 ;  /* 0xffffff8005097890 */ /* 0x000fc8000fffe82a */
[----:B------:R-:W-:-:S04]  /*11b0*/  USHF.R.S32.HI UR8, URZ, 0x1f, UR9 ;  /* 0x0000001fff087899 */ /* 0x000fc80008011409 */
[----:B------:R-:W-:Y:S01]  /*11c0*/  ULEA.HI UR8, UR8, UR9, URZ, 0x6 ;  /* 0x0000000908087291 */ /* 0x000fe2000f8f30ff */
[----:B--2---:R-:W-:-:S03]  /*11d0*/  IMAD.SHL.U32 R22, R7, 0x8, RZ ;  /* 0x0000000807167824 */ /* 0x004fc600078e00ff */
[----:B------:R-:W-:Y:S01]  /*11e0*/  USHF.R.S32.HI UR39, URZ, 0x6, UR8 ;  /* 0x00000006ff277899 */ /* 0x000fe20008011408 */
[----:B------:R-:W-:Y:S02]  /*11f0*/  SHF.R.U32.HI R21, RZ, 0x3, R7 ;  /* 0x00000003ff157819 */ /* 0x000fe40000011607 */
[----:B------:R-:W-:Y:S01]  /*1200*/  LOP3.LUT R3, R7, 0x1f, RZ, 0xc0, !PT ;  /* 0x0000001f07037812 */ /* 0x000fe200078ec0ff */
[----:B------:R-:W-:Y:S01]  /*1210*/  UISETP.LT.AND UP0, UPT, URZ, UR39, UPT ;  /* 0x00000027ff00728c */ /* 0x000fe2000bf01270 */
[----:B------:R-:W-:Y:S01]  /*1220*/  LOP3.LUT R10, R22, 0x38, RZ, 0xc0, !PT ;  /* 0x00000038160a7812 */ /* 0x000fe200078ec0ff */
[----:B------:R-:W-:Y:S01]  /*1230*/  VIADD R20, R21, 0x20 ;  /* 0x0000002015147836 */ /* 0x000fe20000000000 */
[----:B------:R-:W1:Y:S02]  /*1240*/  LDCU.128 UR8, c[0x0][0x590] ;  /* 0x0000b200ff0877ac */ /* 0x000e640008000c00 */
[----:B------:R-:W-:Y:S01]  /*1250*/  IADD3 R4, P0, PT, R10, UR62, RZ ;  /* 0x0000003e0a047c10 */ /* 0x000fe2000ff1e0ff */
[----:B------:R-:W-:-:S04]  /*1260*/  USEL UR39, URZ, UR39, !UP0 ;  /* 0x00000027ff277287 */ /* 0x000fc8000c000000 */
[----:B------:R-:W-:Y:S01]  /*1270*/  IMAD.X R5, RZ, RZ, UR47, P0 ;  /* 0x0000002fff057e24 */ /* 0x000fe200080e06ff */
[----:B------:R-:W-:Y:S02]  /*1280*/  UISETP.GT.AND UP0, UPT, UR51, UR39, UPT ;  /* 0x000000273300728c */ /* 0x000fe4000bf04270 */
[----:B-1----:R-:W-:Y:S01]  /*1290*/  UIMAD UR17, UR55, UR8, URZ ;  /* 0x00000008371172a4 */ /* 0x002fe2000f8e02ff */
[----:B------:R-:W-:Y:S01]  /*12a0*/  IMAD.U32 R8, RZ, RZ, UR8 ;  /* 0x00000008ff087e24 */ /* 0x000fe2000f8e00ff */
[----:B------:R-:W-:Y:S01]  /*12b0*/  USHF.L.U64.HI UR47, UR8, 0x5, UR9 ;  /* 0x00000005082f7899 */ /* 0x000fe20008010209 */
[----:B------:R-:W-:Y:S01]  /*12c0*/  IMAD.U32 R16, RZ, RZ, UR10 ;  /* 0x0000000aff107e24 */ /* 0x000fe2000f8e00ff */
[----:B------:R-:W-:Y:S01]  /*12d0*/  UIMAD UR17, UR48, UR9, UR17 ;  /* 0x00000009301172a4 */ /* 0x000fe2000f8e0211 */
[----:B------:R-:W-:Y:S02]  /*12e0*/  IMAD.WIDE.U32 R8, R8, UR48, R4 ;  /* 0x0000003008087c25 */ /* 0x000fe4000f8e0004 */
[----:B------:R-:W1:Y:S02]  /*12f0*/  LDC.64 R4, c[0x0][0x3b0] ;  /* 0x0000ec00ff047b82 */ /* 0x000e640000000a00 */
[----:B------:R-:W-:Y:S01]  /*1300*/  IMAD.U32 R14, RZ, RZ, UR11 ;  /* 0x0000000bff0e7e24 */ /* 0x000fe2000f8e00ff */
[----:B------:R-:W-:Y:S01]  /*1310*/  IADD3 R9, PT, PT, R9, UR17, RZ ;  /* 0x0000001109097c10 */ /* 0x000fe2000fffe0ff */
[----:B------:R-:W2:Y:S02]  /*1320*/  LDCU.64 UR10, c[0x0][0x550] ;  /* 0x0000aa00ff0a77ac */ /* 0x000ea40008000a00 */
[----:B------:R-:W-:-:S02]  /*1330*/  IMAD.WIDE.U32 R16, R16, UR23, R8 ;  /* 0x0000001710107c25 */ /* 0x000fc4000f8e0008 */
[----:B------:R-:W4:Y:S01]  /*1340*/  LDCU.64 UR16, c[0x0][0x3c8] ;  /* 0x00007900ff1077ac */ /* 0x000f220008000a00 */
[----:B------:R-:W5:Y:S01]  /*1350*/  LDC.64 R8, c[0x0][0x5f8] ;  /* 0x00017e00ff087b82 */ /* 0x000f620000000a00 */
[----:B------:R-:W-:Y:S02]  /*1360*/  IMAD R15, R14, UR23, R17 ;  /* 0x000000170e0f7c24 */ /* 0x000fe4000f8e0211 */
[----:B------:R-:W-:Y:S01]  /*1370*/  IMAD.MOV.U32 R14, RZ, RZ, R16 ;  /* 0x000000ffff0e7224 */ /* 0x000fe200078e0010 */
[----:B------:R-:W-:-:S03]  /*1380*/  SHF.R.U32.HI R16, RZ, 0x5, R7 ;  /* 0x00000005ff107819 */ /* 0x000fc60000011607 */
[----:B------:R-:W-:-:S04]  /*1390*/  IMAD.WIDE.U32 R14, R21, UR8, R14 ;  /* 0x00000008150e7c25 */ /* 0x000fc8000f8e000e */
[----:B------:R-:W-:Y:S01]  /*13a0*/  IMAD R3, R16, UR44, R3 ;  /* 0x0000002c10037c24 */ /* 0x000fe2000f8e0203 */
[----:B--2---:R-:W-:Y:S01]  /*13b0*/  LEA R231, P2, R14, UR10, 0x1 ;  /* 0x0000000a0ee77c11 */ /* 0x004fe2000f8408ff */
[C---:B-1----:R-:W-:Y:S02]  /*13c0*/  IMAD R6, R4.reuse, UR55, RZ ;  /* 0x0000003704067c24 */ /* 0x042fe4000f8e02ff */
[----:B------:R-:W-:-:S04]  /*13d0*/  IMAD.WIDE.U32 R18, R4, UR48, R10 ;  /* 0x0000003004127c25 */ /* 0x000fc8000f8e000a */
[----:B------:R-:W-:Y:S01]  /*13e0*/  IMAD R6, R5, UR48, R6 ;  /* 0x0000003005067c24 */ /* 0x000fe2000f8e0206 */
[----:B------:R-:W-:Y:S01]  /*13f0*/  IADD3 R24, P0, PT, R18, UR54, RZ ;  /* 0x0000003612187c10 */ /* 0x000fe2000ff1e0ff */
[----:B----4-:R-:W-:Y:S01]  /*1400*/  IMAD.U32 R16, RZ, RZ, UR16 ;  /* 0x00000010ff107e24 */ /* 0x010fe2000f8e00ff */
[----:B------:R-:W-:Y:S01]  /*1410*/  USHF.L.U32 UR48, UR8, 0x5, URZ ;  /* 0x0000000508307899 */ /* 0x000fe200080006ff */
[----:B------:R-:W-:Y:S01]  /*1420*/  IMAD R230, R21, UR9, R15 ;  /* 0x0000000915e67c24 */ /* 0x000fe2000f8e020f */
[----:B------:R-:W-:Y:S01]  /*1430*/  IADD3.X R25, PT, PT, R19, UR53, R6, P0, !PT ;  /* 0x0000003513197c10 */ /* 0x000fe200087fe406 */
[----:B-----5:R-:W-:Y:S01]  /*1440*/  IMAD.WIDE.U32 R18, R8, UR21, RZ ;  /* 0x0000001508127c25 */ /* 0x020fe2000f8e00ff */
[----:B------:R-:W1:Y:S02]  /*1450*/  LDCU.64 UR8, c[0x0][0x380] ;  /* 0x00007000ff0877ac */ /* 0x000e640008000a00 */
[----:B------:R-:W-:Y:S01]  /*1460*/  LEA.HI.X R230, R14, UR11, R230, 0x1, P2 ;  /* 0x0000000b0ee67c11 */ /* 0x000fe200090f0ce6 */
[----:B------:R-:W-:Y:S01]  /*1470*/  IMAD.U32 R8, RZ, RZ, UR17 ;  /* 0x00000011ff087e24 */ /* 0x000fe2000f8e00ff */
[----:B------:R-:W2:Y:S01]  /*1480*/  LDCU.64 UR16, c[0x0][0x570] ;  /* 0x0000ae00ff1077ac */ /* 0x000ea20008000a00 */
[----:B------:R-:W-:Y:S01]  /*1490*/  SEL R6, R18, RZ, P3 ;  /* 0x000000ff12067207 */ /* 0x000fe20001800000 */
[----:B------:R-:W-:Y:S01]  /*14a0*/  IMAD R9, R9, UR21, R19 ;  /* 0x0000001509097c24 */ /* 0x000fe2000f8e0213 */
[----:B------:R-:W-:Y:S01]  /*14b0*/  IADD3 R19, PT, PT, R21, 0x40, RZ ;  /* 0x0000004015137810 */ /* 0x000fe20007ffe0ff */
[----:B------:R-:W-:Y:S01]  /*14c0*/  IMAD.WIDE.U32 R16, R16, UR23, R24 ;  /* 0x0000001710107c25 */ /* 0x000fe2000f8e0018 */
[----:B------:R-:W-:Y:S01]  /*14d0*/  USHF.L.U32 UR53, UR44, 0x6, URZ ;  /* 0x000000062c357899 */ /* 0x000fe200080006ff */
[----:B------:R-:W-:Y:S01]  /*14e0*/  IADD3 R6, P1, P0, R3, UR57, R6 ;  /* 0x0000003903067c10 */ /* 0x000fe2000f83e006 */
[----:B------:R-:W4:Y:S01]  /*14f0*/  LDCU.64 UR54, c[0x0][0x5e8] ;  /* 0x0000bd00ff3677ac */ /* 0x000f220008000a00 */
[----:B------:R-:W-:Y:S01]  /*1500*/  SHF.R.S32.HI R3, RZ, 0x1f, R3 ;  /* 0x0000001fff037819 */ /* 0x000fe20000011403 */
[----:B------:R-:W-:Y:S01]  /*1510*/  IMAD R17, R8, UR23, R17 ;  /* 0x0000001708117c24 */ /* 0x000fe2000f8e0211 */
[----:B------:R-:W-:Y:S01]  /*1520*/  SEL R9, R9, RZ, P3 ;  /* 0x000000ff09097207 */ /* 0x000fe20001800000 */
[----:B------:R-:W-:-:S02]  /*1530*/  IMAD.SHL.U32 R23, R4, 0x20, RZ ;  /* 0x0000002004177824 */ /* 0x000fc400078e00ff */
[----:B------:R-:W-:Y:S01]  /*1540*/  VIADD R18, R21, 0x60 ;  /* 0x0000006015127836 */ /* 0x000fe20000000000 */
[----:B------:R-:W-:Y:S01]  /*1550*/  IADD3.X R14, PT, PT, R3, UR56, R9, P1, P0 ;  /* 0x00000038030e7c10 */ /* 0x000fe20008fe0409 */
[C---:B------:R-:W-:Y:S01]  /*1560*/  IMAD.WIDE.U32 R8, R21.reuse, R4, R16 ;  /* 0x0000000415087225 */ /* 0x040fe200078e0010 */
[----:B------:R-:W-:Y:S02]  /*1570*/  MOV R3, UR53 ;  /* 0x0000003500037c02 */ /* 0x000fe40008000f00 */
[----:B------:R-:W-:Y:S01]  /*1580*/  IADD3 R6, P0, PT, R6, UR53, RZ ;  /* 0x0000003506067c10 */ /* 0x000fe2000ff1e0ff */
[----:B------:R-:W-:Y:S01]  /*1590*/  IMAD R227, R21, R5, R9 ;  /* 0x0000000515e37224 */ /* 0x000fe200078e0209 */
[----:B-1----:R-:W-:Y:S02]  /*15a0*/  LEA R228, P1, R8, UR8, 0x1 ;  /* 0x0000000808e47c11 */ /* 0x002fe4000f8208ff */
[----:B------:R-:W-:Y:S02]  /*15b0*/  LEA.HI.X.SX32 R3, R3, R14, 0x1, P0 ;  /* 0x0000000e03037211 */ /* 0x000fe400000f0eff */
[----:B--2---:R-:W-:Y:S01]  /*15c0*/  LEA R240, P0, R6, UR16, 0x2 ;  /* 0x0000001006f07c11 */ /* 0x004fe2000f8010ff */
[----:B----4-:R-:W-:Y:S01]  /*15d0*/  UIMAD.WIDE UR10, UR58, 0x4, UR54 ;  /* 0x000000043a0a78a5 */ /* 0x010fe2000f8e0236 */
[----:B------:R-:W-:Y:S01]  /*15e0*/  SHF.L.U64.HI R16, R4, 0x5, R5 ;  /* 0x0000000504107819 */ /* 0x000fe20000010205 */
[----:B---3--:R-:W-:Y:S01]  /*15f0*/  UIMAD.WIDE UR54, UR59, 0x4, UR60 ;  /* 0x000000043b3678a5 */ /* 0x008fe2000f8e023c */
[----:B------:R-:W-:-:S02]  /*1600*/  LEA.HI.X R241, R6, UR17, R3, 0x2, P0 ;  /* 0x0000001106f17c11 */ /* 0x000fc400080f1403 */
[----:B------:R-:W-:Y:S02]  /*1610*/  LEA.HI.X R227, R8, UR9, R227, 0x1, P1 ;  /* 0x0000000908e37c11 */ /* 0x000fe400088f0ce3 */
[C---:B------:R-:W-:Y:S02]  /*1620*/  IADD3 R4, P2, PT, R21.reuse, 0x40, RZ ;  /* 0x0000004015047810 */ /* 0x040fe40007f5e0ff */
[C---:B------:R-:W-:Y:S02]  /*1630*/  IADD3 R15, P0, PT, R21.reuse, 0x20, RZ ;  /* 0x00000020150f7810 */ /* 0x040fe40007f1e0ff */
[----:B------:R-:W-:Y:S01]  /*1640*/  IADD3 R6, P1, PT, R21, 0x60, RZ ;  /* 0x0000006015067810 */ /* 0x000fe20007f3e0ff */
[----:B------:R-:W-:Y:S01]  /*1650*/  IMAD.X R3, RZ, RZ, RZ, P2 ;  /* 0x000000ffff037224 */ /* 0x000fe200010e06ff */
[----:B------:R-:W-:Y:S01]  /*1660*/  LOP3.LUT R9, R10, 0x40, RZ, 0xfc, !PT ;  /* 0x000000400a097812 */ /* 0x000fe200078efcff */
[----:B------:R-:W-:Y:S01]  /*1670*/  IMAD.X R14, RZ, RZ, RZ, P0 ;  /* 0x000000ffff0e7224 */ /* 0x000fe200000e06ff */
[----:B------:R-:W-:Y:S01]  /*1680*/  IADD3.X R5, PT, PT, RZ, RZ, RZ, P1, !PT ;  /* 0x000000ffff057210 */ /* 0x000fe20000ffe4ff */
[----:B------:R-:W-:Y:S08]  /*1690*/  BRA.U UP0, `(.L_x_479) ;  /* 0x0000000d00087547 */ /* 0x000ff0000b800000 */
        /* <DEDUP_REMOVED lines=11> */
[----:B------:R-:W-:Y:S05]  /*1750*/  BRA `(.L_x_481) ;  /* 0x0000000000187947 */ /* 0x000fea0003800000 */
.L_x_480:
[----:B------:R-:W1:Y:S01]  /*1760*/  LDCU.64 UR10, c[0x0][0x5c0] ;  /* 0x0000b800ff0a77ac */ /* 0x000e620008000a00 */
[----:B------:R-:W-:-:S04]  /*1770*/  UIADD3 UR5, UPT, UPT, UR35, UR37, URZ ;  /* 0x0000002523057290 */ /* 0x000fc8000fffe0ff */
[----:B-1----:R-:W-:Y:S02]  /*1780*/  UIMAD.WIDE.U32 UR16, UR5, UR10, URZ ;  /* 0x0000000a051072a5 */ /* 0x002fe4000f8e00ff */
[----:B------:R-:W-:-:S04]  /*1790*/  UIMAD UR5, UR5, UR11, URZ ;  /* 0x0000000b050572a4 */ /* 0x000fc8000f8e02ff */
[----:B------:R-:W-:-:S06]  /*17a0*/  UIADD3 UR5, UPT, UPT, UR17, UR5, URZ ;  /* 0x0000000511057290 */ /* 0x000fcc000fffe0ff */
[----:B------:R-:W-:Y:S02]  /*17b0*/  MOV R2, UR5 ;  /* 0x0000000500027c02 */ /* 0x000fe40008000f00 */
.L_x_481:
        /* <DEDUP_REMOVED lines=12> */
.L_x_482:
[----:B------:R-:W1:Y:S01]  /*1880*/  LDCU.64 UR8, c[0x0][0x5c8] ;  /* 0x0000b900ff0877ac */ /* 0x000e620008000a00 */
[----:B------:R-:W-:-:S04]  /*1890*/  UIADD3 UR35, UPT, UPT, UR35, UR37, URZ ;  /* 0x0000002523237290 */ /* 0x000fc8000fffe0ff */
[----:B-1----:R-:W-:Y:S02]  /*18a0*/  UIMAD.WIDE.U32 UR14, UR35, UR8, URZ ;  /* 0x00000008230e72a5 */ /* 0x002fe4000f8e00ff */
[----:B------:R-:W-:-:S04]  /*18b0*/  UIMAD UR35, UR35, UR9, URZ ;  /* 0x00000009232372a4 */ /* 0x000fc8000f8e02ff */
[----:B------:R-:W-:-:S06]  /*18c0*/  UIADD3 UR35, UPT, UPT, UR15, UR35, URZ ;  /* 0x000000230f237290 */ /* 0x000fcc000fffe0ff */
[----:B------:R-:W-:Y:S02]  /*18d0*/  MOV R7, UR35 ;  /* 0x0000002300077c02 */ /* 0x000fe40008000f00 */
.L_x_483:
        /* <DEDUP_REMOVED lines=30> */
.L_x_485:
[----:B------:R-:W-:Y:S05]  /*1ac0*/  BSYNC.RECONVERGENT B0 ;  /* 0x0000000000007941 */ /* 0x000fea0003800200 */
.L_x_484:
        /* <DEDUP_REMOVED lines=16> */
.L_x_487:
[----:B------:R-:W-:Y:S05]  /*1bd0*/  BSYNC.RECONVERGENT B0 ;  /* 0x0000000000007941 */ /* 0x000fea0003800200 */
.L_x_486:
[----:B------:R-:W-:Y:S04]  /*1be0*/  BSSY.RECONVERGENT B0, `(.L_x_488) ;  /* 0x0000010000007945 */ /* 0x000fe80003800200 */
[----:B------:R-:W-:Y:S05]  /*1bf0*/  @P4 BRA `(.L_x_489) ;  /* 0x0000000000384947 */ /* 0x000fea0003800000 */
[----:B------:R-:W3:Y:S01]  /*1c00*/  LDCU UR5, c[0x0][0x440] ;  /* 0x00008800ff0577ac */ /* 0x000ee20008000800 */
[----:B-1----:R-:W-:Y:S01]  /*1c10*/  MOV R17, R2 ;  /* 0x0000000200117202 */ /* 0x002fe20000000f00 */
        /* <DEDUP_REMOVED lines=10> */
[----:B------:R3:W-:Y:S04]  /*1cc0*/  @!P1 STG.E.128 desc[UR32][R18.64], RZ ;  /* 0x000000ff12009986 */ /* 0x0007e8000c101d20 */
[----:B------:R3:W-:Y:S02]  /*1cd0*/  @!P0 STG.E.128 desc[UR32][R18.64+0x80], RZ ;  /* 0x000080ff12008986 */ /* 0x0007e4000c101d20 */
.L_x_489:
[----:B------:R-:W-:Y:S05]  /*1ce0*/  BSYNC.RECONVERGENT B0 ;  /* 0x0000000000007941 */ /* 0x000fea0003800200 */
.L_x_488:
[----:B------:R-:W-:Y:S04]  /*1cf0*/  BSSY.RECONVERGENT B0, `(.L_x_490) ;  /* 0x000000f000007945 */ /* 0x000fe80003800200 */
        /* <DEDUP_REMOVED lines=12> */
[----:B------:R4:W-:Y:S04]  /*1dc0*/  @!P1 STG.E.128 desc[UR32][R16.64], RZ ;  /* 0x000000ff10009986 */ /* 0x0009e8000c101d20 */
[----:B------:R4:W-:Y:S02]  /*1dd0*/  @!P0 STG.E.128 desc[UR32][R16.64+0x80], RZ ;  /* 0x000080ff10008986 */ /* 0x0009e4000c101d20 */
.L_x_491:
[----:B------:R-:W-:Y:S05]  /*1de0*/  BSYNC.RECONVERGENT B0 ;  /* 0x0000000000007941 */ /* 0x000fea0003800200 */
.L_x_490:
[----:B------:R-:W5:Y:S01]  /*1df0*/  LDCU.64 UR10, c[0x0][0x5e0] ;  /* 0x0000bc00ff0a77ac */ /* 0x000f620008000a00 */
[----:B------:R-:W-:Y:S01]  /*1e00*/  MOV R0, UR8 ;  /* 0x0000000800007c02 */ /* 0x000fe20008000f00 */
[----:B------:R-:W-:Y:S01]  /*1e10*/  BSSY.RECONVERGENT B0, `(.L_x_492) ;  /* 0x0000017000007945 */ /* 0x000fe20003800200 */
[----:B------:R-:W-:-:S03]  /*1e20*/  UIMAD UR45, UR45, UR8, URZ ;  /* 0x000000082d2d72a4 */ /* 0x000fc6000f8e02ff */
[----:B------:R-:W-:Y:S01]  /*1e30*/  IMAD.WIDE.U32 R12, R0, UR46, R10 ;  /* 0x0000002e000c7c25 */ /* 0x000fe2000f8e000a */
[----:B------:R-:W-:Y:S02]  /*1e40*/  UIMAD UR45, UR46, UR9, UR45 ;  /* 0x000000092e2d72a4 */ /* 0x000fe4000f8e022d */
[----:B-1--4-:R-:W-:-:S04]  /*1e50*/  IADD3 R16, P0, PT, R12, UR14, RZ ;  /* 0x0000000e0c107c10 */ /* 0x012fc8000ff1e0ff */
        /* <DEDUP_REMOVED lines=14> */
[----:B--23--:R-:W-:-:S04]  /*1f40*/  LEA R18, P2, R16, UR10, 0x1 ;  /* 0x0000000a10127c11 */ /* 0x00cfc8000f8408ff */
[----:B------:R-:W-:-:S05]  /*1f50*/  LEA.HI.X R19, R16, UR11, R21, 0x1, P2 ;  /* 0x0000000b10137c11 */ /* 0x000fca00090f0c15 */
[----:B------:R1:W-:Y:S04]  /*1f60*/  @!P1 STG.E.128 desc[UR32][R18.64], RZ ;  /* 0x000000ff12009986 */ /* 0x0003e8000c101d20 */
[----:B------:R1:W-:Y:S02]  /*1f70*/  @!P0 STG.E.128 desc[UR32][R18.64+0x80], RZ ;  /* 0x000080ff12008986 */ /* 0x0003e4000c101d20 */
.L_x_493:
[----:B------:R-:W-:Y:S05]  /*1f80*/  BSYNC.RECONVERGENT B0 ;  /* 0x0000000000007941 */ /* 0x000fea0003800200 */
.L_x_492:
[----:B------:R-:W-:Y:S04]  /*1f90*/  BSSY.RECONVERGENT B0, `(.L_x_494) ;  /* 0x0000010000007945 */ /* 0x000fe80003800200 */
[----:B------:R-:W-:Y:S05]  /*1fa0*/  @P5 BRA `(.L_x_495) ;  /* 0x0000000000385947 */ /* 0x000fea0003800000 */
[----:B------:R-:W4:Y:S01]  /*1fb0*/  LDCU UR5, c[0x0][0x440] ;  /* 0x00008800ff0577ac */ /* 0x000f220008000800 */
[----:B------:R-:W-:Y:S01]  /*1fc0*/  IMAD R2, R14, UR8, RZ ;  /* 0x000000080e027c24 */ /* 0x000fe2000f8e02ff */
[----:B------:R-:W-:Y:S01]  /*1fd0*/  MOV R17, R0 ;  /* 0x0000000000117202 */ /* 0x000fe20000000f00 */
[----:B------:R-:W-:Y:S01]  /*1fe0*/  IMAD.MOV.U32 R16, RZ, RZ, R12 ;  /* 0x000000ffff107224 */ /* 0x000fe200078e000c */
[----:B------:R-:W5:Y:S01]  /*1ff0*/  LDCU.64 UR10, c[0x0][0x568] ;  /* 0x0000ad00ff0a77ac */ /* 0x000f620008000a00 */
[C---:B------:R-:W-:Y:S02]  /*2000*/  IMAD R2, R15.reuse, UR9, R2 ;  /* 0x000000090f027c24 */ /* 0x040fe4000f8e0202 */
[----:B------:R-:W-:-:S04]  /*2010*/  IMAD.WIDE.U32 R14, R15, UR8, R16 ;  /* 0x000000080f0e7c25 */ /* 0x000fc8000f8e0010 */
[----:B------:R-:W-:Y:S01]  /*2020*/  IMAD.IADD R2, R15, 0x1, R2 ;  /* 0x000000010f027824 */ /* 0x000fe200078e0202 */
[----:B----4-:R-:W-:Y:S02]  /*2030*/  ISETP.GE.AND P1, PT, R10, UR5, PT ;  /* 0x000000050a007c0c */ /* 0x010fe4000bf26270 */
[----:B------:R-:W-:Y:S02]  /*2040*/  ISETP.GE.AND P0, PT, R9, UR5, PT ;  /* 0x0000000509007c0c */ /* 0x000fe4000bf06270 */
[----:B-----5:R-:W-:-:S04]  /*2050*/  LEA R16, P2, R14, UR10, 0x1 ;  /* 0x0000000a0e107c11 */ /* 0x020fc8000f8408ff */
[----:B------:R-:W-:-:S05]  /*2060*/  LEA.HI.X R17, R14, UR11, R2, 0x1, P2 ;  /* 0x0000000b0e117c11 */ /* 0x000fca00090f0c02 */
[----:B------:R4:W-:Y:S04]  /*2070*/  @!P1 STG.E.128 desc[UR32][R16.64], RZ ;  /* 0x000000ff10009986 */ /* 0x0009e8000c101d20 */
[----:B------:R4:W-:Y:S02]  /*2080*/  @!P0 STG.E.128 desc[UR32][R16.64+0x80], RZ ;  /* 0x000080ff10008986 */ /* 0x0009e4000c101d20 */
.L_x_495:
[----:B------:R-:W-:Y:S05]  /*2090*/  BSYNC.RECONVERGENT B0 ;  /* 0x0000000000007941 */ /* 0x000fea0003800200 */
.L_x_494:
[----:B------:R-:W-:Y:S04]  /*20a0*/  BSSY.RECONVERGENT B0, `(.L_x_496) ;  /* 0x0000010000007945 */ /* 0x000fe80003800200 */
[----:B------:R-:W-:Y:S05]  /*20b0*/  @P4 BRA `(.L_x_497) ;  /* 0x0000000000384947 */ /* 0x000fea0003800000 */
[----:B------:R-:W5:Y:S01]  /*20c0*/  LDCU UR5, c[0x0][0x440] ;  /* 0x00008800ff0577ac */ /* 0x000f620008000800 */
[----:B------:R-:W-:Y:S01]  /*20d0*/  MOV R15, R0 ;  /* 0x00000000000f7202 */ /* 0x000fe20000000f00 */
[----:B------:R-:W-:Y:S01]  /*20e0*/  IMAD R2, R3, UR8, RZ ;  /* 0x0000000803027c24 */ /* 0x000fe2000f8e02ff */
[----:B------:R-:W4:Y:S01]  /*20f0*/  LDCU.64 UR10, c[0x0][0x568] ;  /* 0x0000ad00ff0a77ac */ /* 0x000f220008000a00 */
[----:B------:R-:W-:Y:S02]  /*2100*/  IMAD.MOV.U32 R14, RZ, RZ, R12 ;  /* 0x000000ffff0e7224 */ /* 0x000fe400078e000c */
[C---:B------:R-:W-:Y:S02]  /*2110*/  IMAD R2, R4.reuse, UR9, R2 ;  /* 0x0000000904027c24 */ /* 0x040fe4000f8e0202 */
[----:B------:R-:W-:-:S04]  /*2120*/  IMAD.WIDE.U32 R14, R4, UR8, R14 ;  /* 0x00000008040e7c25 */ /* 0x000fc8000f8e000e */
[----:B------:R-:W-:Y:S01]  /*2130*/  IMAD.IADD R2, R15, 0x1, R2 ;  /* 0x000000010f027824 */ /* 0x000fe200078e0202 */
[----:B-----5:R-:W-:Y:S02]  /*2140*/  ISETP.GE.AND P1, PT, R10, UR5, PT ;  /* 0x000000050a007c0c */ /* 0x020fe4000bf26270 */
[----:B------:R-:W-:Y:S02]  /*2150*/  ISETP.GE.AND P0, PT, R9, UR5, PT ;  /* 0x0000000509007c0c */ /* 0x000fe4000bf06270 */
[----:B----4-:R-:W-:-:S04]  /*2160*/  LEA R16, P2, R14, UR10, 0x1 ;  /* 0x0000000a0e107c11 */ /* 0x010fc8000f8408ff */
[----:B------:R-:W-:-:S05]  /*2170*/  LEA.HI.X R17, R14, UR11, R2, 0x1, P2 ;  /* 0x0000000b0e117c11 */ /* 0x000fca00090f0c02 */
[----:B------:R4:W-:Y:S04]  /*2180*/  @!P1 STG.E.128 desc[UR32][R16.64], RZ ;  /* 0x000000ff10009986 */ /* 0x0009e8000c101d20 */
[----:B------:R4:W-:Y:S02]  /*2190*/  @!P0 STG.E.128 desc[UR32][R16.64+0x80], RZ ;  /* 0x000080ff10008986 */ /* 0x0009e4000c101d20 */
.L_x_497:
[----:B------:R-:W-:Y:S05]  /*21a0*/  BSYNC.RECONVERGENT B0 ;  /* 0x0000000000007941 */ /* 0x000fea0003800200 */
.L_x_496:
[----:B------:R-:W-:Y:S05]  /*21b0*/  @P3 BRA `(.L_x_498) ;  /* 0x00000080007c3947 */ /* 0x000fea0003800000 */
[----:B------:R-:W5:Y:S01]  /*21c0*/  LDCU UR5, c[0x0][0x440] ;  /* 0x00008800ff0577ac */ /* 0x000f620008000800 */
[----:B------:R-:W-:Y:S01]  /*21d0*/  MOV R3, R0 ;  /* 0x0000000000037202 */ /* 0x000fe20000000f00 */
[----:B------:R-:W-:Y:S01]  /*21e0*/  IMAD R5, R5, UR8, RZ ;  /* 0x0000000805057c24 */ /* 0x000fe2000f8e02ff */
[----:B------:R-:W1:Y:S01]  /*21f0*/  LDCU.64 UR10, c[0x0][0x568] ;  /* 0x0000ad00ff0a77ac */ /* 0x000e620008000a00 */
[----:B------:R-:W-:Y:S02]  /*2200*/  IMAD.MOV.U32 R2, RZ, RZ, R12 ;  /* 0x000000ffff027224 */ /* 0x000fe400078e000c */
[C---:B------:R-:W-:Y:S02]  /*2210*/  IMAD R5, R6.reuse, UR9, R5 ;  /* 0x0000000906057c24 */ /* 0x040fe4000f8e0205 */
[----:B------:R-:W-:-:S04]  /*2220*/  IMAD.WIDE.U32 R2, R6, UR8, R2 ;  /* 0x0000000806027c25 */ /* 0x000fc8000f8e0002 */
[----:B------:R-:W-:Y:S01]  /*2230*/  IMAD.IADD R5, R3, 0x1, R5 ;  /* 0x0000000103057824 */ /* 0x000fe200078e0205 */
[----:B-----5:R-:W-:Y:S02]  /*2240*/  ISETP.GE.AND P0, PT, R10, UR5, PT ;  /* 0x000000050a007c0c */ /* 0x020fe4000bf06270 */
[----:B-1----:R-:W-:-:S04]  /*2250*/  LEA R4, P1, R2, UR10, 0x1 ;  /* 0x0000000a02047c11 */ /* 0x002fc8000f8208ff */
[----:B------:R-:W-:-:S07]  /*2260*/  LEA.HI.X R5, R2, UR11, R5, 0x1, P1 ;  /* 0x0000000b02057c11 */ /* 0x000fce00088f0c05 */
[----:B------:R1:W-:Y:S01]  /*2270*/  @!P0 STG.E.128 desc[UR32][R4.64], RZ ;  /* 0x000000ff04008986 */ /* 0x0003e2000c101d20 */
[----:B------:R-:W-:-:S13]  /*2280*/  ISETP.GE.AND P0, PT, R9, UR5, PT ;  /* 0x0000000509007c0c */ /* 0x000fda000bf06270 */
[----:B------:R-:W-:Y:S05]  /*2290*/  @P0 BRA `(.L_x_498) ;  /* 0x0000008000440947 */ /* 0x000fea0003800000 */
[----:B------:R1:W-:Y:S01]  /*22a0*/  STG.E.128 desc[UR32][R4.64+0x80], RZ ;  /* 0x000080ff04007986 */ /* 0x0003e2000c101d20 */
[----:B------:R-:W-:Y:S05]  /*22b0*/  BRA `(.L_x_498) ;  /* 0x00000080003c7947 */ /* 0x000fea0003800000 */
.L_x_479:
        /* <DEDUP_REMOVED lines=30> */
.L_x_500:
[----:B------:R2:W-:Y:S04]  /*24a0*/  STS.128 [R8+0x8000], RZ ;  /* 0x008000ff08007388 */ /* 0x0005e80000000c00 */
[----:B------:R2:W-:Y:S02]  /*24b0*/  STS.128 [R8+0xa000], RZ ;  /* 0x00a000ff08007388 */ /* 0x0005e40000000c00 */
.L_x_501:
[----:B------:R-:W-:Y:S05]  /*24c0*/  BSYNC.RECONVERGENT B0 ;  /* 0x0000000000007941 */ /* 0x000fea0003800200 */
.L_x_499:
        /* <DEDUP_REMOVED lines=23> */
.L_x_503:
[----:B------:R-:W-:Y:S05]  /*2640*/  BSYNC.RECONVERGENT B0 ;  /* 0x0000000000007941 */ /* 0x000fea0003800200 */
.L_x_502:
[----:B------:R-:W-:Y:S01]  /*2650*/  BSSY.RECONVERGENT B0, `(.L_x_504) ;  /* 0x0000017000007945 */ /* 0x000fe20003800200 */
[----:B------:R-:W-:-:S03]  /*2660*/  IADD3 R238, PT, PT, R8, UR16, RZ ;  /* 0x0000001008ee7c10 */ /* 0x000fc6000fffe0ff */
[----:B------:R-:W-:Y:S05]  /*2670*/  @P3 BRA `(.L_x_505) ;  /* 0x0000000000483947 */ /* 0x000fea0003800000 */
[----:B------:R-:W5:Y:S02]  /*2680*/  LDCU UR8, c[0x0][0x440] ;  /* 0x00008800ff0877ac */ /* 0x000f640008000800 */
[----:B-----5:R-:W-:Y:S02]  /*2690*/  ISETP.GE.AND P1, PT, R10, UR8, PT ;  /* 0x000000080a007c0c */ /* 0x020fe4000bf26270 */
[----:B------:R-:W-:-:S11]  /*26a0*/  ISETP.GE.AND P0, PT, R9, UR8, PT ;  /* 0x0000000809007c0c */ /* 0x000fd6000bf06270 */
[----:B-1--4-:R-:W-:Y:S02]  /*26b0*/  @!P1 IMAD.MOV.U32 R26, RZ, RZ, R228 ;  /* 0x000000ffff1a9224 */ /* 0x012fe400078e00e4 */
[--C-:B------:R-:W-:Y:S01]  /*26c0*/  @!P1 IMAD.MOV.U32 R27, RZ, RZ, R227.reuse ;  /* 0x000000ffff1b9224 */ /* 0x100fe200078e00e3 */
[----:B------:R-:W-:Y:S01]  /*26d0*/  @!P0 MOV R24, R228 ;  /* 0x000000e400188202 */ /* 0x000fe20000000f00 */
        /* <DEDUP_REMOVED lines=12> */
.L_x_505:
[----:B------:R1:W-:Y:S04]  /*27a0*/  STS.128 [R238], RZ ;  /* 0x000000ffee007388 */ /* 0x0003e80000000c00 */
[----:B------:R1:W-:Y:S02]  /*27b0*/  STS.128 [R238+0x2000], RZ ;  /* 0x002000ffee007388 */ /* 0x0003e40000000c00 */
.L_x_506:
[----:B------:R-:W-:Y:S05]  /*27c0*/  BSYNC.RECONVERGENT B0 ;  /* 0x0000000000007941 */ /* 0x000fea0003800200 */
.L_x_504:
[--C-:B------:R-:W-:Y:S01]  /*27d0*/  SHF.R.U32.HI R17, RZ, 0x1, R7.reuse ;  /* 0x00000001ff117819 */ /* 0x100fe20000011607 */
[----:B------:R-:W-:Y:S01]  /*27e0*/  IMAD.MOV.U32 R236, RZ, RZ, 0x7f800000 ;  /* 0x7f800000ffec7424 */ /* 0x000fe200078e00ff */
[----:B------:R-:W-:Y:S01]  /*27f0*/  SHF.R.U32.HI R237, RZ, 0x2, R7 ;  /* 0x00000002ffed7819 */ /* 0x000fe20000011607 */
[----:B------:R-:W-:Y:S01]  /*2800*/  IMAD.MOV.U32 R235, RZ, RZ, 0x7f800000 ;  /* 0x7f800000ffeb7424 */ /* 0x000fe200078e00ff */
[----:B-1----:R-:W-:Y:S01]  /*2810*/  LOP3.LUT R24, R17, 0x10, RZ, 0xc0, !PT ;  /* 0x0000001011187812 */ /* 0x002fe200078ec0ff */
[----:B------:R-:W-:Y:S02]  /*2820*/  IMAD.MOV.U32 R234, RZ, RZ, 0x7f800000 ;  /* 0x7f800000ffea7424 */ /* 0x000fe400078e00ff */
[----:B------:R-:W-:Y:S01]  /*2830*/  IMAD.MOV.U32 R233, RZ, RZ, 0x7f800000 ;  /* 0x7f800000ffe97424 */ /* 0x000fe200078e00ff */
[----:B------:R-:W-:-:S04]  /*2840*/  LOP3.LUT R237, R24, 0x7, R237, 0xf8, !PT ;  /* 0x0000000718ed7812 */ /* 0x000fc800078ef8ed */
[C---:B------:R-:W-:Y:S01]  /*2850*/  LOP3.LUT R25, R237.reuse, 0x20, RZ, 0xfc, !PT ;  /* 0x00000020ed197812 */ /* 0x040fe200078efcff */
[C---:B----4-:R-:W-:Y:S01]  /*2860*/  VIADD R26, R237.reuse, 0x8 ;  /* 0x00000008ed1a7836 */ /* 0x050fe20000000000 */
[C---:B------:R-:W-:Y:S01]  /*2870*/  ISETP.GE.AND P3, PT, R237.reuse, UR9, PT ;  /* 0x00000009ed007c0c */ /* 0x040fe2000bf66270 */
[----:B------:R-:W-:Y:S01]  /*2880*/  VIADD R24, R237, 0x28 ;  /* 0x00000028ed187836 */ /* 0x000fe20000000000 */
[----:B------:R-:W-:Y:S02]  /*2890*/  ISETP.GE.AND P1, PT, R25, UR9, PT ;  /* 0x0000000919007c0c */ /* 0x000fe4000bf26270 */
[----:B------:R-:W-:Y:S02]  /*28a0*/  ISETP.GE.AND P2, PT, R26, UR9, PT ;  /* 0x000000091a007c0c */ /* 0x000fe4000bf46270 */
[----:B------:R-:W-:Y:S01]  /*28b0*/  ISETP.GE.AND P0, PT, R24, UR9, PT ;  /* 0x0000000918007c0c */ /* 0x000fe2000bf06270 */
[----:B------:R-:W-:-:S04]  /*28c0*/  IMAD.MOV.U32 R24, RZ, RZ, 0x4 ;  /* 0x00000004ff187424 */ /* 0x000fc800078e00ff */
[----:B------:R-:W-:-:S05]  /*28d0*/  IMAD.WIDE.U32 R24, R237, R24, UR54 ;  /* 0x00000036ed187e25 */ /* 0x000fca000f8e0018 */
        /* <DEDUP_REMOVED lines=23> */
.L_x_508:
[----:B------:R-:W-:Y:S05]  /*2a50*/  BSYNC.RECONVERGENT B0 ;  /* 0x0000000000007941 */ /* 0x000fea0003800200 */
.L_x_507:
[----:B------:R-:W2:Y:S01]  /*2a60*/  LDCU.64 UR8, c[0x0][0x3d0] ;  /* 0x00007a00ff0877ac */ /* 0x000ea20008000a00 */
[----:B------:R-:W-:Y:S01]  /*2a70*/  MOV R16, UR14 ;  /* 0x0000000e00107c02 */ /* 0x000fe20008000f00 */
[----:B------:R-:W-:Y:S01]  /*2a80*/  BSSY.RECONVERGENT B0, `(.L_x_509) ;  /* 0x0000024000007945 */ /* 0x000fe20003800200 */
[----:B------:R-:W-:Y:S02]  /*2a90*/  UIADD3 UR17, UPT, UPT, -UR46, UR34, URZ ;  /* 0x000000222e117290 */ /* 0x000fe4000fffe1ff */
[----:B------:R-:W-:Y:S01]  /*2aa0*/  UIMAD UR49, UR45, UR14, URZ ;  /* 0x0000000e2d3172a4 */ /* 0x000fe2000f8e02ff */
[----:B-1--4-:R-:W-:-:S03]  /*2ab0*/  IMAD.WIDE.U32 R24, R16, UR46, R10 ;  /* 0x0000002e10187c25 */ /* 0x012fc6000f8e000a */
        /* <DEDUP_REMOVED lines=30> */
.L_x_510:
[----:B------:R2:W-:Y:S04]  /*2ca0*/  STS.128 [R8+0xc000], RZ ;  /* 0x00c000ff08007388 */ /* 0x0005e80000000c00 */
[----:B------:R2:W-:Y:S02]  /*2cb0*/  STS.128 [R8+0x10000], RZ ;  /* 0x010000ff08007388 */ /* 0x0005e40000000c00 */
.L_x_511:
[----:B------:R-:W-:Y:S05]  /*2cc0*/  BSYNC.RECONVERGENT B0 ;  /* 0x0000000000007941 */ /* 0x000fea0003800200 */
.L_x_509:
[----:B------:R-:W-:Y:S01]  /*2cd0*/  ISETP.GE.AND P5, PT, R20, UR17, PT ;  /* 0x0000001114007c0c */ /* 0x000fe2000bfa6270 */
[----:B------:R-:W-:Y:S01]  /*2ce0*/  BSSY.RECONVERGENT B0, `(.L_x_512) ;  /* 0x000001c000007945 */ /* 0x000fe20003800200 */
[----:B------:R-:W-:Y:S02]  /*2cf0*/  ISETP.GE.AND P4, PT, R19, UR17, PT ;  /* 0x0000001113007c0c */ /* 0x000fe4000bf86270 */
[----:B------:R-:W-:-:S09]  /*2d00*/  ISETP.GE.AND P3, PT, R18, UR17, PT ;  /* 0x0000001112007c0c */ /* 0x000fd2000bf66270 */
[----:B------:R4:W-:Y:S04]  /*2d10*/  @P5 STS.128 [R8+0xd000], RZ ;  /* 0x00d000ff08005388 */ /* 0x0009e80000000c00 */
[----:B------:R4:W-:Y:S01]  /*2d20*/  @P5 STS.128 [R8+0x11000], RZ ;  /* 0x011000ff08005388 */ /* 0x0009e20000000c00 */
[----:B------:R-:W-:Y:S05]  /*2d30*/  @P5 BRA `(.L_x_513) ;  /* 0x0000000000585947 */ /* 0x000fea0003800000 */
        /* <DEDUP_REMOVED lines=22> */
.L_x_513:
[----:B------:R-:W-:Y:S05]  /*2ea0*/  BSYNC.RECONVERGENT B0 ;  /* 0x0000000000007941 */ /* 0x000fea0003800200 */
.L_x_512:
[----:B------:R1:W-:Y:S01]  /*2eb0*/  @P4 STS.128 [R8+0xe000], RZ ;  /* 0x00e000ff08004388 */ /* 0x0003e20000000c00 */
[----:B------:R-:W-:Y:S03]  /*2ec0*/  BSSY.RECONVERGENT B0, `(.L_x_514) ;  /* 0x0000019000007945 */ /* 0x000fe60003800200 */
[----:B------:R1:W-:Y:S01]  /*2ed0*/  @P4 STS.128 [R8+0x12000], RZ ;  /* 0x012000ff08004388 */ /* 0x0003e20000000c00 */
[----:B------:R-:W-:Y:S05]  /*2ee0*/  @P4 BRA `(.L_x_515) ;  /* 0x0000000000584947 */ /* 0x000fea0003800000 */
[----:B------:R-:W2:Y:S01]  /*2ef0*/  LDCU UR49, c[0x0][0x440] ;  /* 0x00008800ff3177ac */ /* 0x000ea20008000800 */
[----:B------:R-:W-:Y:S01]  /*2f00*/  MOV R19, R0 ;  /* 0x0000000000137202 */ /* 0x000fe20000000f00 */
        /* <DEDUP_REMOVED lines=20> */
.L_x_515:
[----:B------:R-:W-:Y:S05]  /*3050*/  BSYNC.RECONVERGENT B0 ;  /* 0x0000000000007941 */ /* 0x000fea0003800200 */
.L_x_514:
        /* <DEDUP_REMOVED lines=26> */
.L_x_517:
[----:B------:R-:W-:Y:S05]  /*3200*/  BSYNC.RECONVERGENT B0 ;  /* 0x0000000000007941 */ /* 0x000fea0003800200 */
.L_x_516:
[----:B------:R-:W2:Y:S01]  /*3210*/  LDCU.64 UR8, c[0x0][0x3d8] ;  /* 0x00007b00ff0877ac */ /* 0x000ea20008000a00 */
[----:B------:R-:W-:Y:S01]  /*3220*/  MOV R0, UR12 ;  /* 0x0000000c00007c02 */ /* 0x000fe20008000f00 */
        /* <DEDUP_REMOVED lines=11> */
[----:B------:R-:W2:Y:S01]  /*32e0*/  LDCU UR14, c[0x0][0x440] ;  /* 0x00008800ff0e77ac */ /* 0x000ea20008000800 */
[----:B-1----:R-:W-:Y:S02]  /*32f0*/  IMAD.MOV.U32 R24, RZ, RZ, R18 ;  /* 0x000000ffff187224 */ /* 0x002fe400078e0012 */
[----:B------:R-:W-:Y:S01]  /*3300*/  IMAD.MOV.U32 R25, RZ, RZ, R12 ;  /* 0x000000ffff197224 */ /* 0x000fe200078e000c */
[----:B------:R-:W1:Y:S01]  /*3310*/  LDCU.64 UR8, c[0x0][0x390] ;  /* 0x00007200ff0877ac */ /* 0x000e620008000a00 */
[----:B------:R-:W-:-:S04]  /*3320*/  IMAD.WIDE.U32 R24, R21, UR12, R24 ;  /* 0x0000000c15187c25 */ /* 0x000fc8000f8e0018 */
[----:B------:R-:W-:Y:S01]  /*3330*/  IMAD R21, R21, UR13, R25 ;  /* 0x0000000d15157c24 */ /* 0x000fe2000f8e0219 */
        /* <DEDUP_REMOVED lines=15> */
.L_x_519:
[----:B------:R2:W-:Y:S04]  /*3430*/  STS.128 [R8+0x14000], RZ ;  /* 0x014000ff08007388 */ /* 0x0005e80000000c00 */
[----:B------:R2:W-:Y:S02]  /*3440*/  STS.128 [R8+0x18000], RZ ;  /* 0x018000ff08007388 */ /* 0x0005e40000000c00 */
.L_x_520:
[----:B------:R-:W-:Y:S05]  /*3450*/  BSYNC.RECONVERGENT B0 ;  /* 0x0000000000007941 */ /* 0x000fea0003800200 */
.L_x_518:
[----:B------:R1:W-:Y:S01]  /*3460*/  @P5 STS.128 [R8+0x15000], RZ ;  /* 0x015000ff08005388 */ /* 0x0003e20000000c00 */
[C---:B------:R-:W-:Y:S01]  /*3470*/  IMAD.SHL.U32 R0, R7.reuse, 0x40, RZ ;  /* 0x0000004007007824 */ /* 0x040fe200078e00ff */
[----:B------:R-:W-:Y:S01]  /*3480*/  SHF.R.U32.HI R16, RZ, 0x4, R7 ;  /* 0x00000004ff107819 */ /* 0x000fe20000011607 */
[----:B------:R-:W-:Y:S01]  /*3490*/  IMAD.SHL.U32 R210, R7, 0x20, RZ ;  /* 0x0000002007d27824 */ /* 0x000fe200078e00ff */
[----:B------:R1:W-:Y:S01]  /*34a0*/  @P5 STS.128 [R8+0x19000], RZ ;  /* 0x019000ff08005388 */ /* 0x0003e20000000c00 */
[----:B------:R-:W1:Y:S01]  /*34b0*/  LDCU UR14, c[0x0][0x440] ;  /* 0x00008800ff0e77ac */ /* 0x000e620008000800 */
[----:B------:R-:W-:Y:S01]  /*34c0*/  LOP3.LUT R13, R0, 0x1c0, RZ, 0xc0, !PT ;  /* 0x000001c0000d7812 */ /* 0x000fe200078ec0ff */
[----:B------:R-:W-:Y:S01]  /*34d0*/  BSSY.RECONVERGENT B0, `(.L_x_521) ;  /* 0x0000024000007945 */ /* 0x000fe20003800200 */
[----:B------:R-:W-:Y:S01]  /*34e0*/  LOP3.LUT R16, R16, 0x8, RZ, 0xc0, !PT ;  /* 0x0000000810107812 */ /* 0x000fe200078ec0ff */
[----:B------:R-:W1:Y:S01]  /*34f0*/  LDCU UR45, c[0x0][0x504] ;  /* 0x0000a080ff2d77ac */ /* 0x000e620008000800 */
[----:B------:R-:W-:-:S02]  /*3500*/  LOP3.LUT R13, R13, 0x38, R22, 0xf8, !PT ;  /* 0x000000380d0d7812 */ /* 0x000fc400078ef816 */
[----:B------:R-:W-:Y:S01]  /*3510*/  LOP3.LUT R16, R16, 0x10, R7, 0xf8, !PT ;  /* 0x0000001010107812 */ /* 0x000fe200078ef807 */
[----:B------:R-:W1:Y:S01]  /*3520*/  LDCU UR17, c[0x0][0x508] ;  /* 0x0000a100ff1177ac */ /* 0x000e620008000800 */
[----:B------:R-:W-:Y:S02]  /*3530*/  LOP3.LUT R2, R0, 0x200, RZ, 0xc0, !PT ;  /* 0x0000020000027812 */ /* 0x000fe400078ec0ff */
[C---:B------:R-:W-:Y:S01]  /*3540*/  LOP3.LUT R17, R13.reuse, 0x8, R17, 0x78, !PT ;  /* 0x000000080d117812 */ /* 0x040fe200078e7811 */
[----:B------:R-:W1:Y:S01]  /*3550*/  LDCU UR15, c[0x0][0x3e0] ;  /* 0x00007c00ff0f77ac */ /* 0x000e620008000800 */
[----:B------:R-:W-:Y:S02]  /*3560*/  LOP3.LUT R16, R16, R13, RZ, 0x3c, !PT ;  /* 0x0000000d10107212 */ /* 0x000fe400078e3cff */
[----:B------:R-:W-:Y:S01]  /*3570*/  LOP3.LUT R2, R2, 0x400, R210, 0xf8, !PT ;  /* 0x0000040002027812 */ /* 0x000fe200078ef8d2 */
[----:B------:R-:W1:Y:S01]  /*3580*/  LDCU UR46, c[0x0][0x45c] ;  /* 0x00008b80ff2e77ac */ /* 0x000e620008000800 */
[----:B------:R-:W-:Y:S01]  /*3590*/  LOP3.LUT R13, R13, 0x8, R7, 0x78, !PT ;  /* 0x000000080d0d7812 */ /* 0x000fe200078e7807 */
[----:B------:R-:W-:Y:S06]  /*35a0*/  @P5 BRA `(.L_x_522) ;  /* 0x0000000000585947 */ /* 0x000fec0003800000 */
        /* <DEDUP_REMOVED lines=22> */
.L_x_522:
[----:B-1----:R-:W-:Y:S05]  /*3710*/  BSYNC.RECONVERGENT B0 ;  /* 0x0000000000007941 */ /* 0x002fea0003800200 */
.L_x_521:
[----:B------:R1:W-:Y:S01]  /*3720*/  @P4 STS.128 [R8+0x16000], RZ ;  /* 0x016000ff08004388 */ /* 0x0003e20000000c00 */
[----:B------:R-:W-:Y:S01]  /*3730*/  BSSY.RECONVERGENT B0, `(.L_x_523) ;  /* 0x000001c000007945 */ /* 0x000fe20003800200 */
[----:B------:R-:W-:Y:S02]  /*3740*/  LOP3.LUT R2, R2, R17, RZ, 0xfc, !PT ;  /* 0x0000001102027212 */ /* 0x000fe400078efcff */
[----:B------:R1:W-:Y:S01]  /*3750*/  @P4 STS.128 [R8+0x1a000], RZ ;  /* 0x01a000ff08004388 */ /* 0x0003e20000000c00 */
[----:B------:R-:W-:Y:S02]  /*3760*/  LOP3.LUT R0, R16, 0x200, R0, 0xf8, !PT ;  /* 0x0000020010007812 */ /* 0x000fe400078ef800 */
[----:B------:R-:W-:Y:S01]  /*3770*/  LOP3.LUT R210, R13, 0x7a00, R210, 0xf8, !PT ;  /* 0x00007a000dd27812 */ /* 0x000fe200078ef8d2 */
[----:B------:R-:W-:Y:S06]  /*3780*/  @P4 BRA `(.L_x_524) ;  /* 0x0000000000584947 */ /* 0x000fec0003800000 */
[----:B------:R-:W2:Y:S01]  /*3790*/  LDCU UR49, c[0x0][0x440] ;  /* 0x00008800ff3177ac */ /* 0x000ea20008000800 */
[----:B------:R-:W-:Y:S01]  /*37a0*/  MOV R15, R12 ;  /* 0x0000000c000f7202 */ /* 0x000fe20000000f00 */
[----:B------:R-:W-:Y:S01]  /*37b0*/  IMAD R3, R3, UR12, RZ ;  /* 0x0000000c03037c24 */ /* 0x000fe2000f8e02ff */
[----:B------:R-:W3:Y:S01]  /*37c0*/  LDCU.64 UR8, c[0x0][0x390] ;  /* 0x00007200ff0877ac */ /* 0x000ee20008000a00 */
[----:B------:R-:W-:Y:S02]  /*37d0*/  IMAD.MOV.U32 R14, RZ, RZ, R18 ;  /* 0x000000ffff0e7224 */ /* 0x000fe400078e0012 */
[C---:B------:R-:W-:Y:S02]  /*37e0*/  IMAD R3, R4.reuse, UR13, R3 ;  /* 0x0000000d04037c24 */ /* 0x040fe4000f8e0203 */
[----:B------:R-:W-:-:S04]  /*37f0*/  IMAD.WIDE.U32 R14, R4, UR12, R14 ;  /* 0x0000000c040e7c25 */ /* 0x000fc8000f8e000e */
[----:B------:R-:W-:Y:S01]  /*3800*/  IMAD.IADD R3, R15, 0x1, R3 ;  /* 0x000000010f037824 */ /* 0x000fe200078e0203 */
        /* <DEDUP_REMOVED lines=14> */
.L_x_524:
[----:B------:R-:W-:Y:S05]  /*38f0*/  BSYNC.RECONVERGENT B0 ;  /* 0x0000000000007941 */ /* 0x000fea0003800200 */
.L_x_523:
[----:B------:R1:W-:Y:S01]  /*3900*/  @P3 STS.128 [R8+0x17000], RZ ;  /* 0x017000ff08003388 */ /* 0x0003e20000000c00 */
[----:B------:R-:W-:Y:S03]  /*3910*/  BSSY.RECONVERGENT B0, `(.L_x_525) ;  /* 0x0000019000007945 */ /* 0x000fe60003800200 */
[----:B------:R1:W-:Y:S01]  /*3920*/  @P3 STS.128 [R8+0x1b000], RZ ;  /* 0x01b000ff08003388 */ /* 0x0003e20000000c00 */
[----:B------:R-:W-:Y:S05]  /*3930*/  @P3 BRA `(.L_x_526) ;  /* 0x0000000000583947 */ /* 0x000fea0003800000 */
[----:B------:R-:W3:Y:S01]  /*3940*/  LDCU UR49, c[0x0][0x440] ;  /* 0x00008800ff3177ac */ /* 0x000ee20008000800 */
[----:B------:R-:W-:Y:S01]  /*3950*/  IMAD.MOV.U32 R13, RZ, RZ, R12 ;  /* 0x000000ffff0d7224 */ /* 0x000fe200078e000c */
[----:B------:R-:W-:Y:S01]  /*3960*/  MOV R12, R18 ;  /* 0x00000012000c7202 */ /* 0x000fe20000000f00 */
[----:B------:R-:W-:Y:S01]  /*3970*/  IMAD R5, R5, UR12, RZ ;  /* 0x0000000c05057c24 */ /* 0x000fe2000f8e02ff */
[----:B------:R-:W4:Y:S03]  /*3980*/  LDCU.64 UR8, c[0x0][0x390] ;  /* 0x00007200ff0877ac */ /* 0x000f260008000a00 */
[----:B------:R-:W-:-:S04]  /*3990*/  IMAD.WIDE.U32 R12, R6, UR12, R12 ;  /* 0x0000000c060c7c25 */ /* 0x000fc8000f8e000c */
[----:B------:R-:W-:-:S04]  /*39a0*/  IMAD R5, R6, UR13, R5 ;  /* 0x0000000d06057c24 */ /* 0x000fc8000f8e0205 */
[----:B------:R-:W-:Y:S01]  /*39b0*/  IMAD.IADD R5, R13, 0x1, R5 ;  /* 0x000000010d057824 */ /* 0x000fe200078e0205 */
        /* <DEDUP_REMOVED lines=14> */
.L_x_526:
[----:B------:R-:W-:Y:S05]  /*3aa0*/  BSYNC.RECONVERGENT B0 ;  /* 0x0000000000007941 */ /* 0x000fea0003800200 */
.L_x_525:
[----:B------:R-:W0:Y:S01]  /*3ab0*/  LDGDEPBAR ;  /* 0x00000000000079af */ /* 0x000e220000000000 */
[----:B------:R-:W4:Y:S01]  /*3ac0*/  LDCU UR8, c[0x0][0x590] ;  /* 0x0000b200ff0877ac */ /* 0x000f220008000800 */
[----:B------:R-:W-:Y:S01]  /*3ad0*/  R2P PR, R7, 0x6 ;  /* 0x0000000607007804 */ /* 0x000fe20000000000 */
[----:B------:R-:W-:Y:S01]  /*3ae0*/  IMAD.MOV.U32 R212, RZ, RZ, 0x40 ;  /* 0x00000040ffd47424 */ /* 0x000fe200078e00ff */
[----:B------:R-:W-:Y:S01]  /*3af0*/  LEA R210, R210, UR24, 0x1 ;  /* 0x00000018d2d27c11 */ /* 0x000fe2000f8e08ff */
[----:B------:R-:W-:Y:S01]  /*3b00*/  IMAD.MOV.U32 R211, RZ, RZ, 0x20 ;  /* 0x00000020ffd37424 */ /* 0x000fe200078e00ff */
[----:B------:R-:W-:Y:S01]  /*3b10*/  LEA R2, R2, UR24, 0x1 ;  /* 0x0000001802027c11 */ /* 0x000fe2000f8e08ff */
[----:B------:R-:W-:Y:S01]  /*3b20*/  IMAD.MOV.U32 R232, RZ, RZ, R238 ;  /* 0x000000ffffe87224 */ /* 0x000fe200078e00ee */
[----:B------:R-:W-:Y:S01]  /*3b30*/  SEL R212, R212, 0xffffffc0, !P2 ;  /* 0xffffffc0d4d47807 */ /* 0x000fe20005000000 */
[----:B------:R-:W-:Y:S01]  /*3b40*/  IMAD.MOV.U32 R226, RZ, RZ, 0x4 ;  /* 0x00000004ffe27424 */ /* 0x000fe200078e00ff */
[----:B------:R-:W-:-:S02]  /*3b50*/  LEA R0, R0, UR24, 0x1 ;  /* 0x0000001800007c11 */ /* 0x000fc4000f8e08ff */
[----:B------:R-:W-:Y:S02]  /*3b60*/  CS2R R158, SRZ ;  /* 0x00000000009e7805 */ /* 0x000fe4000001ff00 */
[----:B------:R-:W-:Y:S01]  /*3b70*/  SEL R211, R211, 0xffffffe0, !P1 ;  /* 0xffffffe0d3d37807 */ /* 0x000fe20004800000 */
        /* <DEDUP_REMOVED lines=64> */
[----:B------:R-:W-:Y:S01]  /*3f80*/  VIADD R2, R2, UR16 ;  /* 0x0000001002027c36 */ /* 0x000fe20008000000 */
[----:B----4-:R-:W-:Y:S01]  /*3f90*/  USHF.L.U32 UR8, UR8, 0x6, URZ ;  /* 0x0000000608087899 */ /* 0x010fe200080006ff */
[----:B------:R-:W-:Y:S01]  /*3fa0*/  VIADD R0, R0, UR16 ;  /* 0x0000001000007c36 */ /* 0x000fe20008000000 */
[----:B------:R-:W-:Y:S01]  /*3fb0*/  UIADD3 UR5, UPT, UPT, -UR42, UR5, URZ ;  /* 0x000000052a057290 */ /* 0x000fe2000fffe1ff */
[C---:B------:R-:W-:Y:S01]  /*3fc0*/  IMAD.IADD R209, R211.reuse, 0x1, R210 ;  /* 0x00000001d3d17824 */ /* 0x040fe200078e02d2 */
[----:B------:R-:W-:Y:S01]  /*3fd0*/  USHF.L.U32 UR44, UR44, 0x3, URZ ;  /* 0x000000032c2c7899 */ /* 0x000fe200080006ff */
[----:B------:R-:W-:-:S11]  /*3fe0*/  IMAD.IADD R208, R211, 0x1, R3 ;  /* 0x00000001d3d07824 */ /* 0x000fd600078e0203 */
.L_x_531:
[----:B------:R-:W0:Y:S01]  /*3ff0*/  LDGDEPBAR ;  /* 0x00000000000079af */ /* 0x000e220000000000 */
[----:B---3--:R-:W-:Y:S01]  /*4000*/  IMAD.U32 R4, RZ, RZ, UR10 ;  /* 0x0000000aff047e24 */ /* 0x008fe2000f8e00ff */
[----:B------:R-:W-:Y:S01]  /*4010*/  MOV R5, UR11 ;  /* 0x0000000b00057c02 */ /* 0x000fe20008000f00 */
[C---:B-----5:R-:W-:Y:S01]  /*4020*/  IMAD.IADD R213, R2.reuse, 0x1, R211 ;  /* 0x0000000102d57824 */ /* 0x060fe200078e02d3 */
[----:B------:R-:W-:Y:S01]  /*4030*/  IADD3 R212, PT, PT, R2, R212, RZ ;  /* 0x000000d402d47210 */ /* 0x000fe20007ffe0ff */
[----:B------:R-:W-:Y:S01]  /*4040*/  USHF.L.U32 UR12, UR43, 0x6, URZ ;  /* 0x000000062b0c7899 */ /* 0x000fe200080006ff */
[----:B------:R-:W-:Y:S03]  /*4050*/  LEA R216, P0, R237, R4, 0x2 ;  /* 0x00000004edd87211 */ /* 0x000fe600078010ff */
[----:B------:R-:W-:Y:S01]  /*4060*/  IMAD.IADD R211, R211, 0x1, R212 ;  /* 0x00000001d3d37824 */ /* 0x000fe200078e02d4 */
[----:B------:R-:W-:Y:S01]  /*4070*/  LEA.HI.X R217, R237, R5, RZ, 0x2, P0 ;  /* 0x00000005edd97211 */ /* 0x000fe200000f14ff */
[----:B------:R-:W-:Y:S01]  /*4080*/  UISETP.GE.AND UP0, UPT, UR12, UR5, UPT ;  /* 0x000000050c00728c */ /* 0x000fe2000bf06270 */
[----:B------:R-:W-:Y:S04]  /*4090*/  DEPBAR.LE SB0, 0x0 ;  /* 0x000080000000791a */ /* 0x000fe80000000000 */
[----:B------:R-:W-:Y:S06]  /*40a0*/  BAR.SYNC.DEFER_BLOCKING 0x0 ;  /* 0x0000000000007b1d */ /* 0x000fec0000010000 */
[----:B------:R-:W-:Y:S06]  /*40b0*/  LDSM.16.M88.4 R32, [R2] ;  /* 0x000000000220783b */ /* 0x000fec0000000200 */
[----:B--2---:R-:W2:Y:S06]  /*40c0*/  LDSM.16.M88.4 R16, [R210+0xc000] ;  /* 0x00c00000d210783b */ /* 0x004eac0000000200 */
[----:B------:R-:W1:Y:S06]  /*40d0*/  LDSM.16.M88.4 R28, [R2+0x1000] ;  /* 0x00100000021c783b */ /* 0x000e6c0000000200 */
[----:B------:R-:W3:Y:S06]  /*40e0*/  LDSM.16.M88.4 R164, [R210+0xc800] ;  /* 0x00c80000d2a4783b */ /* 0x000eec0000000200 */
[----:B------:R-:W-:Y:S06]  /*40f0*/  LDSM.16.M88.4 R168, [R213] ;  /* 0x00000000d5a8783b */ /* 0x000fec0000000200 */
[----:B------:R-:W4:Y:S06]  /*4100*/  LDSM.16.M88.4 R172, [R209+0xc000] ;  /* 0x00c00000d1ac783b */ /* 0x000f2c0000000200 */
[----:B------:R-:W4:Y:S06]  /*4110*/  LDSM.16.M88.4 R176, [R213+0x1000] ;  /* 0x00100000d5b0783b */ /* 0x000f2c0000000200 */
[----:B------:R-:W4:Y:S01]  /*4120*/  LDSM.16.M88.4 R180, [R209+0xc800] ;  /* 0x00c80000d1b4783b */ /* 0x000f220000000200 */
[-C--:B--2---:R-:W-:Y:S05]  /*4130*/  HMMA.16816.F32 R4, R32, R16.reuse, RZ ;  /* 0x000000102004723c */ /* 0x084fea00000018ff */
[----:B------:R-:W-:Y:S03]  /*4140*/  LDSM.16.M88.4 R184, [R3+0xc000] ;  /* 0x00c0000003b8783b */ /* 0x000fe60000000200 */
[C---:B-1----:R-:W-:Y:S03]  /*4150*/  HMMA.16816.F32 R8, R28.reuse, R16, RZ ;  /* 0x000000101c08723c */ /* 0x042fe600000018ff */
[----:B------:R-:W-:Y:S06]  /*4160*/  LDSM.16.M88.4 R188, [R212+0x1000] ;  /* 0x00100000d4bc783b */ /* 0x000fec0000000200 */
[----:B------:R-:W-:Y:S01]  /*4170*/  LDSM.16.M88.4 R192, [R3+0xc800] ;  /* 0x00c8000003c0783b */ /* 0x000fe20000000200 */
[-C--:B------:R-:W-:Y:S05]  /*4180*/  HMMA.16816.F32 R12, R28, R18.reuse, RZ ;  /* 0x000000121c0c723c */ /* 0x080fea00000018ff */
[----:B------:R-:W-:Y:S03]  /*4190*/  LDSM.16.M88.4 R196, [R208+0xc000] ;  /* 0x00c00000d0c4783b */ /* 0x000fe60000000200 */
[C---:B------:R-:W-:Y:S03]  /*41a0*/  HMMA.16816.F32 R16, R32.reuse, R18, RZ ;  /* 0x000000122010723c */ /* 0x040fe600000018ff */
[----:B------:R-:W-:Y:S05]  /*41b0*/  LDSM.16.M88.4 R200, [R211+0x1000] ;  /* 0x00100000d3c8783b */ /* 0x000fea0000000200 */
[-C--:B---3--:R-:W-:Y:S01]  /*41c0*/  HMMA.16816.F32 R20, R32, R164.reuse, RZ ;  /* 0x000000a42014723c */ /* 0x088fe200000018ff */
[----:B------:R-:W-:Y:S06]  /*41d0*/  LDSM.16.M88.4 R204, [R208+0xc800] ;  /* 0x00c80000d0cc783b */ /* 0x000fec0000000200 */
[----:B-----5:R1:W5:Y:S01]  /*41e0*/  LDG.E R221, desc[UR32][R216.64] ;  /* 0x00000020d8dd7981 */ /* 0x020362000c1e1900 */
[C---:B------:R-:W-:Y:S05]  /*41f0*/  HMMA.16816.F32 R24, R28.reuse, R164, RZ ;  /* 0x000000a41c18723c */ /* 0x040fea00000018ff */
[----:B------:R1:W5:Y:S06]  /*4200*/  LDG.E R220, desc[UR32][R216.64+0x20] ;  /* 0x00002020d8dc7981 */ /* 0x00036c000c1e1900 */
[----:B------:R1:W5:Y:S01]  /*4210*/  LDG.E R218, desc[UR32][R216.64+0x80] ;  /* 0x00008020d8da7981 */ /* 0x000362000c1e1900 */
[-C--:B------:R-:W-:Y:S08]  /*4220*/  HMMA.16816.F32 R28, R28, R166.reuse, RZ ;  /* 0x000000a61c1c723c */ /* 0x080ff000000018ff */
[----:B------:R-:W-:Y:S01]  /*4230*/  HMMA.16816.F32 R32, R32, R166, RZ ;  /* 0x000000a62020723c */ /* 0x000fe200000018ff */
[----:B------:R-:W2:Y:S07]  /*4240*/  LDSM.16.M88.4 R164, [R212] ;  /* 0x00000000d4a4783b */ /* 0x000eae0000000200 */
[-C--:B----4-:R-:W-:Y:S08]  /*4250*/  HMMA.16816.F32 R4, R168, R172.reuse, R4 ;  /* 0x000000aca804723c */ /* 0x090ff00000001804 */
[C---:B------:R-:W-:Y:S01]  /*4260*/  HMMA.16816.F32 R8, R176.reuse, R172, R8 ;  /* 0x000000acb008723c */ /* 0x040fe20000001808 */
[----:B------:R1:W5:Y:S07]  /*4270*/  LDG.E R216, desc[UR32][R216.64+0xa0] ;  /* 0x0000a020d8d87981 */ /* 0x00036e000c1e1900 */
[-C--:B------:R-:W-:Y:S08]  /*4280*/  HMMA.16816.F32 R12, R176, R174.reuse, R12 ;  /* 0x000000aeb00c723c */ /* 0x080ff0000000180c */
[C---:B------:R-:W-:Y:S01]  /*4290*/  HMMA.16816.F32 R16, R168.reuse, R174, R16 ;  /* 0x000000aea810723c */ /* 0x040fe20000001810 */
[----:B------:R-:W3:Y:S07]  /*42a0*/  LDSM.16.M88.4 R172, [R211] ;  /* 0x00000000d3ac783b */ /* 0x000eee0000000200 */
[-C--:B------:R-:W-:Y:S08]  /*42b0*/  HMMA.16816.F32 R20, R168, R180.reuse, R20 ;  /* 0x000000b4a814723c */ /* 0x080ff00000001814 */
[C---:B------:R-:W-:Y:S08]  /*42c0*/  HMMA.16816.F32 R24, R176.reuse, R180, R24 ;  /* 0x000000b4b018723c */ /* 0x040ff00000001818 */
[-C--:B------:R-:W-:Y:S01]  /*42d0*/  HMMA.16816.F32 R28, R176, R182.reuse, R28 ;  /* 0x000000b6b01c723c */ /* 0x080fe2000000181c */
[----:B------:R-:W-:Y:S07]  /*42e0*/  LDSM.16.M88.4 R176, [R210+0x10000] ;  /* 0x01000000d2b0783b */ /* 0x000fee0000000200 */
[----:B------:R-:W-:Y:S01]  /*42f0*/  HMMA.16816.F32 R32, R168, R182, R32 ;  /* 0x000000b6a820723c */ /* 0x000fe20000001820 */
[----:B------:R-:W4:Y:S06]  /*4300*/  LDSM.16.M88.4 R168, [R2+0x2000] ;  /* 0x0020000002a8783b */ /* 0x000f2c0000000200 */
[----:B------:R-:W1:Y:S01]  /*4310*/  LDSM.16.M88.4 R180, [R2+0x3000] ;  /* 0x0030000002b4783b */ /* 0x000e620000000200 */
        /* <DEDUP_REMOVED lines=8> */
[----:B------:R-:W-:Y:S07]  /*43a0*/  LDSM.16.M88.4 R188, [R209+0x10000] ;  /* 0x01000000d1bc783b */ /* 0x000fee0000000200 */
[----:B------:R-:W-:Y:S01]  /*43b0*/  HMMA.16816.F32 R32, R164, R194, R32 ;  /* 0x000000c2a420723c */ /* 0x000fe20000001820 */
[----:B------:R-:W2:Y:S06]  /*43c0*/  LDSM.16.M88.4 R164, [R213+0x2000] ;  /* 0x00200000d5a4783b */ /* 0x000eac0000000200 */
[----:B------:R-:W2:Y:S01]  /*43d0*/  LDSM.16.M88.4 R192, [R213+0x3000] ;  /* 0x00300000d5c0783b */ /* 0x000ea20000000200 */
[-C--:B---3--:R-:W-:Y:S08]  /*43e0*/  HMMA.16816.F32 R4, R172, R196.reuse, R4 ;  /* 0x000000c4ac04723c */ /* 0x088ff00000001804 */
[C---:B------:R-:W-:Y:S08]  /*43f0*/  HMMA.16816.F32 R8, R200.reuse, R196, R8 ;  /* 0x000000c4c808723c */ /* 0x040ff00000001808 */
[-C--:B------:R-:W-:Y:S08]  /*4400*/  HMMA.16816.F32 R12, R200, R198.reuse, R12 ;  /* 0x000000c6c80c723c */ /* 0x080ff0000000180c */
[C---:B------:R-:W-:Y:S01]  /*4410*/  HMMA.16816.F32 R16, R172.reuse, R198, R16 ;  /* 0x000000c6ac10723c */ /* 0x040fe20000001810 */
[----:B------:R-:W3:Y:S07]  /*4420*/  LDSM.16.M88.4 R196, [R209+0x10800] ;  /* 0x01080000d1c4783b */ /* 0x000eee0000000200 */
[-C--:B------:R-:W-:Y:S08]  /*4430*/  HMMA.16816.F32 R20, R172, R204.reuse, R20 ;  /* 0x000000ccac14723c */ /* 0x080ff00000001814 */
[C---:B------:R-:W-:Y:S08]  /*4440*/  HMMA.16816.F32 R24, R200.reuse, R204, R24 ;  /* 0x000000ccc818723c */ /* 0x040ff00000001818 */
[-C--:B------:R-:W-:Y:S01]  /*4450*/  HMMA.16816.F32 R28, R200, R206.reuse, R28 ;  /* 0x000000cec81c723c */ /* 0x080fe2000000181c */
[----:B------:R-:W-:Y:S07]  /*4460*/  LDSM.16.M88.4 R200, [R208+0x10800] ;  /* 0x01080000d0c8783b */ /* 0x000fee0000000200 */
[----:B------:R-:W-:Y:S01]  /*4470*/  HMMA.16816.F32 R32, R172, R206, R32 ;  /* 0x000000ceac20723c */ /* 0x000fe20000001820 */
[----:B------:R-:W-:Y:S07]  /*4480*/  LDSM.16.M88.4 R172, [R212+0x2000] ;  /* 0x00200000d4ac783b */ /* 0x000fee0000000200 */
        /* <DEDUP_REMOVED lines=10> */
[----:B------:R-:W4:Y:S06]  /*4530*/  LDSM.16.M88.4 R168, [R3+0x10800] ;  /* 0x0108000003a8783b */ /* 0x000f2c0000000200 */
[----:B------:R-:W-:Y:S01]  /*4540*/  LDSM.16.M88.4 R184, [R211+0x2000] ;  /* 0x00200000d3b8783b */ /* 0x000fe20000000200 */
[-C--:B------:R-:W-:Y:S08]  /*4550*/  HMMA.16816.F32 R4, R164, R188.reuse, R4 ;  /* 0x000000bca404723c */ /* 0x080ff00000001804 */
[C---:B------:R-:W-:Y:S08]  /*4560*/  HMMA.16816.F32 R8, R192.reuse, R188, R8 ;  /* 0x000000bcc008723c */ /* 0x040ff00000001808 */
[-C--:B------:R-:W-:Y:S08]  /*4570*/  HMMA.16816.F32 R12, R192, R190.reuse, R12 ;  /* 0x000000bec00c723c */ /* 0x080ff0000000180c */
[C---:B------:R-:W-:Y:S01]  /*4580*/  HMMA.16816.F32 R16, R164.reuse, R190, R16 ;  /* 0x000000bea410723c */ /* 0x040fe20000001810 */
[----:B------:R-:W4:Y:S07]  /*4590*/  LDSM.16.M88.4 R188, [R208+0x10000] ;  /* 0x01000000d0bc783b */ /* 0x000f2e0000000200 */
[-C--:B---3--:R-:W-:Y:S08]  /*45a0*/  HMMA.16816.F32 R20, R164, R196.reuse, R20 ;  /* 0x000000c4a414723c */ /* 0x088ff00000001814 */
[C---:B------:R-:W-:Y:S08]  /*45b0*/  HMMA.16816.F32 R24, R192.reuse, R196, R24 ;  /* 0x000000c4c018723c */ /* 0x040ff00000001818 */
[-C--:B------:R-:W-:Y:S01]  /*45c0*/  HMMA.16816.F32 R28, R192, R198.reuse, R28 ;  /* 0x000000c6c01c723c */ /* 0x080fe2000000181c */
[----:B------:R-:W3:Y:S07]  /*45d0*/  LDSM.16.M88.4 R192, [R211+0x3000] ;  /* 0x00300000d3c0783b */ /* 0x000eee0000000200 */
[----:B------:R-:W-:Y:S08]  /*45e0*/  HMMA.16816.F32 R32, R164, R198, R32 ;  /* 0x000000c6a420723c */ /* 0x000ff00000001820 */
[-C--:B-1----:R-:W-:Y:S08]  /*45f0*/  HMMA.16816.F32 R4, R172, R176.reuse, R4 ;  /* 0x000000b0ac04723c */ /* 0x082ff00000001804 */
[C---:B--2---:R-:W-:Y:S08]  /*4600*/  HMMA.16816.F32 R8, R180.reuse, R176, R8 ;  /* 0x000000b0b408723c */ /* 0x044ff00000001808 */
[-C--:B------:R-:W-:Y:S08]  /*4610*/  HMMA.16816.F32 R12, R180, R178.reuse, R12 ;  /* 0x000000b2b40c723c */ /* 0x080ff0000000180c */
[C---:B------:R-:W-:Y:S08]  /*4620*/  HMMA.16816.F32 R16, R172.reuse, R178, R16 ;  /* 0x000000b2ac10723c */ /* 0x040ff00000001810 */
[-C--:B----4-:R-:W-:Y:S08]  /*4630*/  HMMA.16816.F32 R20, R172, R168.reuse, R20 ;  /* 0x000000a8ac14723c */ /* 0x090ff00000001814 */
[C---:B------:R-:W-:Y:S08]  /*4640*/  HMMA.16816.F32 R24, R180.reuse, R168, R24 ;  /* 0x000000a8b418723c */ /* 0x040ff00000001818 */
[-C--:B------:R-:W-:Y:S08]  /*4650*/  HMMA.16816.F32 R28, R180, R170.reuse, R28 ;  /* 0x000000aab41c723c */ /* 0x080ff0000000181c */
[----:B------:R-:W-:Y:S08]  /*4660*/  HMMA.16816.F32 R32, R172, R170, R32 ;  /* 0x000000aaac20723c */ /* 0x000ff00000001820 */
[-C--:B------:R-:W-:Y:S08]  /*4670*/  HMMA.16816.F32 R4, R184, R188.reuse, R4 ;  /* 0x000000bcb804723c */ /* 0x080ff00000001804 */
[C---:B---3--:R-:W-:Y:S08]  /*4680*/  HMMA.16816.F32 R8, R192.reuse, R188, R8 ;  /* 0x000000bcc008723c */ /* 0x048ff00000001808 */
        /* <DEDUP_REMOVED lines=8> */
[----:B------:R-:W-:Y:S02]  /*4710*/  USHF.L.U32 UR9, UR38, 0x7, URZ ;  /* 0x0000000726097899 */ /* 0x000fe400080006ff */
[----:B------:R-:W-:Y:S02]  /*4720*/  UIADD3 UR16, UPT, UPT, UR12, 0x40, URZ ;  /* 0x000000400c107890 */ /* 0x000fe4000fffe0ff */
[----:B------:R-:W-:Y:S02]  /*4730*/  UIADD3 UR13, UPT, UPT, UR9, UR36, URZ ;  /* 0x00000024090d7290 */ /* 0x000fe4000fffe0ff */
[----:B------:R-:W-:Y:S02]  /*4740*/  UIADD3 UR9, UPT, UPT, UR9, 0x80, URZ ;  /* 0x0000008009097890 */ /* 0x000fe4000fffe0ff */
[----:B------:R-:W-:Y:S04]  /*4750*/  UIADD3 UR13, UPT, UPT, UR13, 0x80, URZ ;  /* 0x000000800d0d7890 */ /* 0x000fe8000fffe0ff */
[----:B------:R-:W-:Y:S01]  /*4760*/  UIADD3 UR13, UPT, UPT, UR13, UR45, -UR34 ;  /* 0x0000002d0d0d7290 */ /* 0x000fe2000fffe822 */
[----:B------:R-:W-:Y:S03]  /*4770*/  IMAD.U32 R3, RZ, RZ, UR9 ;  /* 0x00000009ff037e24 */ /* 0x000fe6000f8e00ff */
[----:B------:R-:W-:Y:S02]  /*4780*/  UIADD3 UR13, UPT, UPT, UR13, -0x80, URZ ;  /* 0xffffff800d0d7890 */ /* 0x000fe4000fffe0ff */
[----:B------:R-:W-:Y:S02]  /*4790*/  ISETP.LT.AND P0, PT, R3, UR34, PT ;  /* 0x0000002203007c0c */ /* 0x000fe4000bf01270 */
[----:B------:R-:W-:Y:S06]  /*47a0*/  UISETP.GE.AND UP0, UPT, UR16, UR13, UPT ;  /* 0x0000000d1000728c */ /* 0x000fec000bf06270 */
[----:B------:R-:W-:Y:S11]  /*47b0*/  PLOP3.LUT P1, PT, PT, PT, UP0, 0x80, 0x8 ;  /* 0x000000000008781c */ /* 0x000ff60003f2f008 */
[----:B------:R-:W-:Y:S02]  /*47c0*/  @!UPT UIADD3 URZ, UPT, UPT, URZ, URZ, URZ ;  /* 0x000000fffffff290 */ /* 0x000fe4000fffe0ff */
[----:B------:R-:W-:Y:S05]  /*47d0*/  @!P1 BRA P0, `(.L_x_528) ;  /* 0x00000008007c9947 */ /* 0x000fea0000000000 */
.L_x_527:
[----:B------:R-:W1:Y:S01]  /*47e0*/  S2R R3, SR_TID.X ;  /* 0x0000000000037919 */ /* 0x000e620000002100 */
[----:B------:R-:W-:Y:S01]  /*47f0*/  UIADD3 UR9, UPT, UPT, UR34, UR17, -UR36 ;  /* 0x0000001122097290 */ /* 0x000fe2000fffe824 */
[----:B------:R-:W-:Y:S01]  /*4800*/  VIADD R175, R237, UR12 ;  /* 0x0000000cedaf7c36 */ /* 0x000fe20008000000 */
[----:B------:R-:W-:Y:S01]  /*4810*/  UIADD3 UR12, UPT, UPT, UR34, -UR45, -UR36 ;  /* 0x8000002d220c7290 */ /* 0x000fe2000fffe824 */
[----:B------:R-:W-:Y:S02]  /*4820*/  IMAD.U32 R174, RZ, RZ, UR38 ;  /* 0x00000026ffae7e24 */ /* 0x000fe4000f8e00ff */
[----:B------:R-:W-:Y:S02]  /*4830*/  IMAD.MOV.U32 R173, RZ, RZ, 0x1 ;  /* 0x00000001ffad7424 */ /* 0x000fe400078e00ff */
[C---:B------:R-:W-:Y:S02]  /*4840*/  VIADD R166, R175.reuse, UR9 ;  /* 0x00000009afa67c36 */ /* 0x040fe40008000000 */
[----:B------:R-:W-:Y:S02]  /*4850*/  VIADD R175, R175, UR12 ;  /* 0x0000000cafaf7c36 */ /* 0x000fe40008000000 */
[----:B------:R-:W-:Y:S01]  /*4860*/  IMAD.MOV.U32 R165, RZ, RZ, 0x9 ;  /* 0x00000009ffa57424 */ /* 0x000fe200078e00ff */
[C---:B------:R-:W-:Y:S02]  /*4870*/  VIADDMNMX R173, R166.reuse, R173, UR34, PT ;  /* 0x00000022a6ad7e46 */ /* 0x040fe4000b8001ad */
[----:B------:R-:W-:Y:S02]  /*4880*/  VIMNMX R177, PT, PT, RZ, R175, !PT ;  /* 0x000000afffb17248 */ /* 0x000fe40007fe0100 */
[----:B------:R-:W-:Y:S02]  /*4890*/  VIADDMNMX R176, R175, 0x8, RZ, !PT ;  /* 0x00000008afb07846 */ /* 0x000fe400078001ff */
[----:B------:R-:W-:Y:S01]  /*48a0*/  VIADDMNMX R165, R166, R165, UR34, PT ;  /* 0x00000022a6a57e46 */ /* 0x000fe2000b8001a5 */
[----:B-1----:R-:W-:Y:S01]  /*48b0*/  IMAD.SHL.U32 R164, R3, 0x2, RZ ;  /* 0x0000000203a47824 */ /* 0x002fe200078e00ff */
[----:B------:R-:W-:Y:S04]  /*48c0*/  SHF.R.U32.HI R3, RZ, 0x1, R3 ;  /* 0x00000001ff037819 */ /* 0x000fe80000011603 */
[----:B------:R-:W-:Y:S04]  /*48d0*/  LOP3.LUT R164, R164, 0x6, RZ, 0xc0, !PT ;  /* 0x00000006a4a47812 */ /* 0x000fe800078ec0ff */
[----:B------:R-:W-:Y:S01]  /*48e0*/  LOP3.LUT R3, R164, 0x1e0, R3, 0xf8, !PT ;  /* 0x000001e0a4037812 */ /* 0x000fe200078ef803 */
[----:B------:R-:W-:Y:S04]  /*48f0*/  IMAD.MOV.U32 R164, RZ, RZ, 0x21 ;  /* 0x00000021ffa47424 */ /* 0x000fe800078e00ff */
[----:B------:R-:W-:Y:S01]  /*4900*/  IMAD R174, R174, 0x80, R3 ;  /* 0x00000080aeae7824 */ /* 0x000fe200078e0203 */
[----:B------:R-:W-:Y:S01]  /*4910*/  VIADDMNMX R164, R166, R164, UR34, PT ;  /* 0x00000022a6a47e46 */ /* 0x000fe2000b8001a4 */
[----:B------:R-:W-:Y:S02]  /*4920*/  IMAD.MOV.U32 R3, RZ, RZ, 0x29 ;  /* 0x00000029ff037424 */ /* 0x000fe400078e00ff */
[C---:B------:R-:W-:Y:S01]  /*4930*/  VIADD R172, R174.reuse, 0x1 ;  /* 0x00000001aeac7836 */ /* 0x040fe20000000000 */
[CC--:B------:R-:W-:Y:S01]  /*4940*/  ISETP.GE.AND P3, PT, R174.reuse, R177.reuse, PT ;  /* 0x000000b1ae00720c */ /* 0x0c0fe20003f66270 */
[C---:B------:R-:W-:Y:S01]  /*4950*/  VIADD R171, R174.reuse, 0x8 ;  /* 0x00000008aeab7836 */ /* 0x040fe20000000000 */
[CC--:B------:R-:W-:Y:S01]  /*4960*/  ISETP.GE.AND P1, PT, R174.reuse, R176.reuse, PT ;  /* 0x000000b0ae00720c */ /* 0x0c0fe20003f26270 */
[----:B------:R-:W-:Y:S01]  /*4970*/  VIADD R170, R174, 0x9 ;  /* 0x00000009aeaa7836 */ /* 0x000fe20000000000 */
[----:B------:R-:W-:Y:S01]  /*4980*/  ISETP.GE.AND P2, PT, R172, R177, PT ;  /* 0x000000b1ac00720c */ /* 0x000fe20003f46270 */
[----:B------:R-:W-:Y:S01]  /*4990*/  VIADD R169, R174, 0x10 ;  /* 0x00000010aea97836 */ /* 0x000fe20000000000 */
[-C--:B------:R-:W-:Y:S01]  /*49a0*/  ISETP.GE.AND P0, PT, R172, R176.reuse, PT ;  /* 0x000000b0ac00720c */ /* 0x080fe20003f06270 */
[----:B------:R-:W-:Y:S01]  /*49b0*/  VIADD R168, R174, 0x11 ;  /* 0x00000011aea87836 */ /* 0x000fe20000000000 */
[----:B------:R-:W-:Y:S01]  /*49c0*/  VIADDMNMX R3, R166, R3, UR34, PT ;  /* 0x00000022a6037e46 */ /* 0x000fe2000b800103 */
[----:B------:R-:W-:Y:S01]  /*49d0*/  VIADD R167, R174, 0x18 ;  /* 0x00000018aea77836 */ /* 0x000fe20000000000 */
[----:B------:R-:W-:Y:S01]  /*49e0*/  FSEL R4, R4, -INF , P3 ;  /* 0xff80000004047808 */ /* 0x000fe20001800000 */
[----:B------:R-:W-:Y:S01]  /*49f0*/  VIADD R166, R174, 0x19 ;  /* 0x00000019aea67836 */ /* 0x000fe20000000000 */
[----:B------:R-:W-:Y:S02]  /*4a00*/  FSEL R6, R6, -INF , P1 ;  /* 0xff80000006067808 */ /* 0x000fe40000800000 */
[----:B------:R-:W-:Y:S02]  /*4a10*/  FSEL R5, R5, -INF , P2 ;  /* 0xff80000005057808 */ /* 0x000fe40001000000 */
[----:B------:R-:W-:Y:S02]  /*4a20*/  FSEL R7, R7, -INF , P0 ;  /* 0xff80000007077808 */ /* 0x000fe40000000000 */
[CC--:B------:R-:W-:Y:S02]  /*4a30*/  ISETP.GE.AND P3, PT, R170.reuse, R177.reuse, PT ;  /* 0x000000b1aa00720c */ /* 0x0c0fe40003f66270 */
[-C--:B------:R-:W-:Y:S02]  /*4a40*/  ISETP.GE.AND P2, PT, R171, R176.reuse, PT ;  /* 0x000000b0ab00720c */ /* 0x080fe40003f46270 */
[-C--:B------:R-:W-:Y:S02]  /*4a50*/  ISETP.GE.AND P1, PT, R170, R176.reuse, PT ;  /* 0x000000b0aa00720c */ /* 0x080fe40003f26270 */
[-C--:B------:R-:W-:Y:S02]  /*4a60*/  ISETP.GE.AND P0, PT, R169, R177.reuse, PT ;  /* 0x000000b1a900720c */ /* 0x080fe40003f06270 */
[----:B------:R-:W-:Y:S02]  /*4a70*/  FSEL R17, R17, -INF , P3 ;  /* 0xff80000011117808 */ /* 0x000fe40001800000 */
[----:B------:R-:W-:Y:S02]  /*4a80*/  FSEL R18, R18, -INF , P2 ;  /* 0xff80000012127808 */ /* 0x000fe40001000000 */
[----:B------:R-:W-:Y:S02]  /*4a90*/  FSEL R19, R19, -INF , P1 ;  /* 0xff80000013137808 */ /* 0x000fe40000800000 */
[----:B------:R-:W-:Y:S02]  /*4aa0*/  FSEL R20, R20, -INF , P0 ;  /* 0xff80000014147808 */ /* 0x000fe40000000000 */
[-C--:B------:R-:W-:Y:S02]  /*4ab0*/  ISETP.GE.AND P3, PT, R169, R176.reuse, PT ;  /* 0x000000b0a900720c */ /* 0x080fe40003f66270 */
[-C--:B------:R-:W-:Y:S02]  /*4ac0*/  ISETP.GE.AND P2, PT, R168, R176.reuse, PT ;  /* 0x000000b0a800720c */ /* 0x080fe40003f46270 */
[-C--:B------:R-:W-:Y:S02]  /*4ad0*/  ISETP.GE.AND P1, PT, R167, R176.reuse, PT ;  /* 0x000000b0a700720c */ /* 0x080fe40003f26270 */
[----:B------:R-:W-:Y:S02]  /*4ae0*/  ISETP.GE.AND P0, PT, R166, R176, PT ;  /* 0x000000b0a600720c */ /* 0x000fe40003f06270 */
[----:B------:R-:W-:Y:S02]  /*4af0*/  VIADDMNMX R176, R175, 0x20, RZ, !PT ;  /* 0x00000020afb07846 */ /* 0x000fe400078001ff */
[----:B------:R-:W-:Y:S02]  /*4b00*/  FSEL R22, R22, -INF , P3 ;  /* 0xff80000016167808 */ /* 0x000fe40001800000 */
[----:B------:R-:W-:Y:S02]  /*4b10*/  FSEL R23, R23, -INF , P2 ;  /* 0xff80000017177808 */ /* 0x000fe40001000000 */
[-C--:B------:R-:W-:Y:S02]  /*4b20*/  ISETP.GE.AND P4, PT, R171, R177.reuse, PT ;  /* 0x000000b1ab00720c */ /* 0x080fe40003f86270 */
[-C--:B------:R-:W-:Y:S02]  /*4b30*/  ISETP.GE.AND P3, PT, R174, R176.reuse, PT ;  /* 0x000000b0ae00720c */ /* 0x080fe40003f66270 */
[-C--:B------:R-:W-:Y:S02]  /*4b40*/  ISETP.GE.AND P2, PT, R172, R176.reuse, PT ;  /* 0x000000b0ac00720c */ /* 0x080fe40003f46270 */
[----:B------:R-:W-:Y:S02]  /*4b50*/  VIADDMNMX R175, R175, 0x28, RZ, !PT ;  /* 0x00000028afaf7846 */ /* 0x000fe400078001ff */
        /* <DEDUP_REMOVED lines=33> */
[C---:B------:R-:W-:Y:S02]  /*4d70*/  ISETP.GE.AND P4, PT, R166.reuse, R176, PT ;  /* 0x000000b0a600720c */ /* 0x040fe40003f86270 */
[-C--:B------:R-:W-:Y:S02]  /*4d80*/  ISETP.GE.AND P1, PT, R167, R175.reuse, PT ;  /* 0x000000afa700720c */ /* 0x080fe40003f26270 */
[----:B------:R-:W-:Y:S02]  /*4d90*/  ISETP.GE.AND P0, PT, R166, R175, PT ;  /* 0x000000afa600720c */ /* 0x000fe40003f06270 */
[C---:B------:R-:W-:Y:S02]  /*4da0*/  ISETP.GE.AND P6, PT, R174.reuse, R173, PT ;  /* 0x000000adae00720c */ /* 0x040fe40003fc6270 */
[C---:B------:R-:W-:Y:S02]  /*4db0*/  ISETP.GE.AND P3, PT, R174.reuse, R165, PT ;  /* 0x000000a5ae00720c */ /* 0x040fe40003f66270 */
[CC--:B------:R-:W-:Y:S02]  /*4dc0*/  ISETP.GE.AND P2, PT, R174.reuse, R164.reuse, PT ;  /* 0x000000a4ae00720c */ /* 0x0c0fe40003f46270 */
[----:B------:R-:W-:Y:S02]  /*4dd0*/  ISETP.GE.AND P5, PT, R174, R3, PT ;  /* 0x00000003ae00720c */ /* 0x000fe40003fa6270 */
[----:B------:R-:W-:Y:S02]  /*4de0*/  FSEL R29, R29, -INF , P4 ;  /* 0xff8000001d1d7808 */ /* 0x000fe40002000000 */
[----:B------:R-:W-:Y:S02]  /*4df0*/  FSEL R30, R30, -INF , P1 ;  /* 0xff8000001e1e7808 */ /* 0x000fe40000800000 */
[----:B------:R-:W-:Y:S02]  /*4e00*/  FSEL R31, R31, -INF , P0 ;  /* 0xff8000001f1f7808 */ /* 0x000fe40000000000 */
        /* <DEDUP_REMOVED lines=60> */
.L_x_528:
[----:B------:R-:W1:Y:S01]  /*51d0*/  S2R R213, SR_TID.X ;  /* 0x0000000000d57919 */ /* 0x000e620000002100 */
[C---:B------:R-:W-:Y:S01]  /*51e0*/  FMUL.FTZ R3, R235.reuse, 1.4426950216293334961 ;  /* 0x3fb8aa3beb037820 */ /* 0x040fe20000410000 */
[----:B------:R-:W-:Y:S01]  /*51f0*/  FSETP.NEU.FTZ.AND P0, PT, R235, -INF , PT ;  /* 0xff800000eb00780b */ /* 0x000fe20003f1d000 */
[----:B------:R-:W-:Y:S01]  /*5200*/  FMUL.FTZ R251, R234, 1.4426950216293334961 ;  /* 0x3fb8aa3beafb7820 */ /* 0x000fe20000410000 */
[C---:B------:R-:W-:Y:S01]  /*5210*/  FMUL.FTZ R164, R236.reuse, 1.4426950216293334961 ;  /* 0x3fb8aa3beca47820 */ /* 0x040fe20000410000 */
[----:B------:R-:W-:Y:S01]  /*5220*/  FSETP.NEU.FTZ.AND P1, PT, R236, -INF , PT ;  /* 0xff800000ec00780b */ /* 0x000fe20003f3d000 */
[----:B------:R-:W-:Y:S01]  /*5230*/  UISETP.GT.AND UP0, UPT, UR43, UR39, UPT ;  /* 0x000000272b00728c */ /* 0x000fe2000bf04270 */
[----:B------:R-:W-:Y:S02]  /*5240*/  FSEL R3, R3, RZ, P0 ;  /* 0x000000ff03037208 */ /* 0x000fe40000000000 */
[----:B------:R-:W-:Y:S02]  /*5250*/  FSETP.NEU.FTZ.AND P0, PT, R234, -INF , PT ;  /* 0xff800000ea00780b */ /* 0x000fe40003f1d000 */
[----:B------:R-:W-:Y:S01]  /*5260*/  FSEL R164, R164, RZ, P1 ;  /* 0x000000ffa4a47208 */ /* 0x000fe20000800000 */
[--C-:B------:R-:W-:Y:S01]  /*5270*/  FFMA.FTZ R196, R6, UR46, -R3.reuse ;  /* 0x0000002e06c47c23 */ /* 0x100fe20008010803 */
[----:B------:R-:W-:Y:S01]  /*5280*/  FSEL R251, R251, RZ, P0 ;  /* 0x000000fffbfb7208 */ /* 0x000fe20000000000 */
[--C-:B------:R-:W-:Y:S01]  /*5290*/  FFMA.FTZ R193, R18, UR46, -R3.reuse ;  /* 0x0000002e12c17c23 */ /* 0x100fe20008010803 */
[----:B------:R-:W-:Y:S01]  /*52a0*/  FFMA.FTZ R190, R19, UR46, -R3 ;  /* 0x0000002e13be7c23 */ /* 0x000fe20008010803 */
[--C-:B------:R-:W-:Y:S01]  /*52b0*/  FFMA.FTZ R194, R4, UR46, -R164.reuse ;  /* 0x0000002e04c27c23 */ /* 0x100fe200080108a4 */
[--C-:B------:R-:W-:Y:S01]  /*52c0*/  FFMA.FTZ R195, R5, UR46, -R164.reuse ;  /* 0x0000002e05c37c23 */ /* 0x100fe200080108a4 */
[--C-:B------:R-:W-:Y:S01]  /*52d0*/  FFMA.FTZ R199, R8, UR46, -R251.reuse ;  /* 0x0000002e08c77c23 */ /* 0x100fe200080108fb */
[----:B------:R-:W-:Y:S01]  /*52e0*/  FFMA.FTZ R201, R9, UR46, -R251 ;  /* 0x0000002e09c97c23 */ /* 0x000fe200080108fb */
[--C-:B------:R-:W-:Y:S01]  /*52f0*/  FFMA.FTZ R229, R34, UR46, -R3.reuse ;  /* 0x0000002e22e57c23 */ /* 0x100fe20008010803 */
[--C-:B------:R-:W-:Y:S01]  /*5300*/  FFMA.FTZ R242, R35, UR46, -R3.reuse ;  /* 0x0000002e23f27c23 */ /* 0x100fe20008010803 */
[----:B------:R-:W-:Y:S01]  /*5310*/  MUFU.EX2 R194, R194 ;  /* 0x000000c200c27308 */ /* 0x000fe20000000800 */
[--C-:B------:R-:W-:Y:S01]  /*5320*/  FFMA.FTZ R222, R22, UR46, -R3.reuse ;  /* 0x0000002e16de7c23 */ /* 0x100fe20008010803 */
[--C-:B------:R-:W-:Y:S01]  /*5330*/  FFMA.FTZ R207, R23, UR46, -R3.reuse ;  /* 0x0000002e17cf7c23 */ /* 0x100fe20008010803 */
[----:B------:R-:W-:Y:S07]  /*5340*/  FFMA.FTZ R197, R7, UR46, -R3 ;  /* 0x0000002e07c57c23 */ /* 0x000fee0008010803 */
[----:B------:R-:W2:Y:S01]  /*5350*/  MUFU.EX2 R195, R195 ;  /* 0x000000c300c37308 */ /* 0x000ea20000000800 */
[--C-:B------:R-:W-:Y:S01]  /*5360*/  FFMA.FTZ R191, R16, UR46, -R164.reuse ;  /* 0x0000002e10bf7c23 */ /* 0x100fe200080108a4 */
[--C-:B------:R-:W-:Y:S01]  /*5370*/  FFMA.FTZ R192, R17, UR46, -R164.reuse ;  /* 0x0000002e11c07c23 */ /* 0x100fe200080108a4 */
[C---:B------:R-:W-:Y:S07]  /*5380*/  FMUL.FTZ R7, R233.reuse, 1.4426950216293334961 ;  /* 0x3fb8aa3be9077820 */ /* 0x040fee0000410000 */
[----:B------:R-:W-:Y:S01]  /*5390*/  MUFU.EX2 R196, R196 ;  /* 0x000000c400c47308 */ /* 0x000fe20000000800 */
[----:B------:R-:W-:Y:S01]  /*53a0*/  FSETP.NEU.FTZ.AND P0, PT, R233, -INF , PT ;  /* 0xff800000e900780b */ /* 0x000fe20003f1d000 */
[--C-:B------:R-:W-:Y:S01]  /*53b0*/  FFMA.FTZ R198, R12, UR46, -R251.reuse ;  /* 0x0000002e0cc67c23 */ /* 0x100fe200080108fb */
[----:B------:R-:W-:Y:S07]  /*53c0*/  FFMA.FTZ R200, R13, UR46, -R251 ;  /* 0x0000002e0dc87c23 */ /* 0x000fee00080108fb */
[----:B------:R-:W3:Y:S01]  /*53d0*/  MUFU.EX2 R197, R197 ;  /* 0x000000c500c57308 */ /* 0x000ee20000000800 */
[----:B------:R-:W-:Y:S01]  /*53e0*/  FSEL R7, R7, RZ, P0 ;  /* 0x000000ff07077208 */ /* 0x000fe20000000000 */
[--C-:B------:R-:W-:Y:S01]  /*53f0*/  FFMA.FTZ R203, R20, UR46, -R164.reuse ;  /* 0x0000002e14cb7c23 */ /* 0x100fe200080108a4 */
[--C-:B------:R-:W-:Y:S07]  /*5400*/  FFMA.FTZ R225, R21, UR46, -R164.reuse ;  /* 0x0000002e15e17c23 */ /* 0x100fee00080108a4 */
[----:B------:R-:W-:Y:S01]  /*5410*/  MUFU.EX2 R191, R191 ;  /* 0x000000bf00bf7308 */ /* 0x000fe20000000800 */
[--C-:B------:R-:W-:Y:S01]  /*5420*/  FFMA.FTZ R224, R32, UR46, -R164.reuse ;  /* 0x0000002e20e07c23 */ /* 0x100fe200080108a4 */
[--C-:B------:R-:W-:Y:S01]  /*5430*/  FFMA.FTZ R202, R10, UR46, -R7.reuse ;  /* 0x0000002e0aca7c23 */ /* 0x100fe20008010807 */
[--C-:B------:R-:W-:Y:S07]  /*5440*/  FFMA.FTZ R204, R11, UR46, -R7.reuse ;  /* 0x0000002e0bcc7c23 */ /* 0x100fee0008010807 */
[----:B------:R-:W4:Y:S01]  /*5450*/  MUFU.EX2 R192, R192 ;  /* 0x000000c000c07308 */ /* 0x000f220000000800 */
[--C-:B------:R-:W-:Y:S01]  /*5460*/  FFMA.FTZ R206, R14, UR46, -R7.reuse ;  /* 0x0000002e0ece7c23 */ /* 0x100fe20008010807 */
[--C-:B------:R-:W-:Y:S01]  /*5470*/  FFMA.FTZ R239, R15, UR46, -R7.reuse ;  /* 0x0000002e0fef7c23 */ /* 0x100fe20008010807 */
[--C-:B------:R-:W-:Y:S07]  /*5480*/  FFMA.FTZ R249, R30, UR46, -R7.reuse ;  /* 0x0000002e1ef97c23 */ /* 0x100fee0008010807 */
[----:B------:R-:W-:Y:S01]  /*5490*/  MUFU.EX2 R193, R193 ;  /* 0x000000c100c17308 */ /* 0x000fe20000000800 */
[--C-:B------:R-:W-:Y:S01]  /*54a0*/  FFMA.FTZ R247, R26, UR46, -R7.reuse ;  /* 0x0000002e1af77c23 */ /* 0x100fe20008010807 */
[--C-:B------:R-:W-:Y:S01]  /*54b0*/  FFMA.FTZ R250, R27, UR46, -R7.reuse ;  /* 0x0000002e1bfa7c23 */ /* 0x100fe20008010807 */
[----:B------:R-:W-:Y:S07]  /*54c0*/  FFMA.FTZ R7, R31, UR46, -R7 ;  /* 0x0000002e1f077c23 */ /* 0x000fee0008010807 */
[----:B------:R-:W-:Y:S01]  /*54d0*/  MUFU.EX2 R190, R190 ;  /* 0x000000be00be7308 */ /* 0x000fe20000000800 */
[----:B------:R-:W-:Y:S01]  /*54e0*/  FFMA.FTZ R164, R33, UR46, -R164 ;  /* 0x0000002e21a47c23 */ /* 0x000fe200080108a4 */
[--C-:B------:R-:W-:Y:S01]  /*54f0*/  FFMA.FTZ R245, R24, UR46, -R251.reuse ;  /* 0x0000002e18f57c23 */ /* 0x100fe200080108fb */
[--C-:B------:R-:W-:Y:S07]  /*5500*/  FFMA.FTZ R246, R25, UR46, -R251.reuse ;  /* 0x0000002e19f67c23 */ /* 0x100fee00080108fb */
[----:B------:R-:W-:Y:S01]  /*5510*/  MUFU.EX2 R199, R199 ;  /* 0x000000c700c77308 */ /* 0x000fe20000000800 */
[--C-:B------:R-:W-:Y:S01]  /*5520*/  FFMA.FTZ R252, R28, UR46, -R251.reuse ;  /* 0x0000002e1cfc7c23 */ /* 0x100fe200080108fb */
[----:B------:R-:W-:Y:S01]  /*5530*/  FFMA.FTZ R251, R29, UR46, -R251 ;  /* 0x0000002e1dfb7c23 */ /* 0x000fe200080108fb */
[----:B------:R-:W-:Y:S07]  /*5540*/  MOV R211, 0x20 ;  /* 0x0000002000d37802 */ /* 0x000fee0000000f00 */
[----:B------:R-:W-:Y:S01]  /*5550*/  MUFU.EX2 R201, R201 ;  /* 0x000000c900c97308 */ /* 0x000fe20000000800 */
[----:B------:R-:W-:Y:S09]  /*5560*/  MOV R212, 0x40 ;  /* 0x0000004000d47802 */ /* 0x000ff20000000f00 */
        /* <DEDUP_REMOVED lines=9> */
[----:B------:R-:W4:Y:S10]  /*5600*/  MUFU.EX2 R207, R207 ;  /* 0x000000cf00cf7308 */ /* 0x000f340000000800 */
[----:B------:R4:W-:Y:S10]  /*5610*/  MUFU.EX2 R248, R7 ;  /* 0x0000000700f87308 */ /* 0x0009f40000000800 */
[----:B------:R-:W-:Y:S10]  /*5620*/  MUFU.EX2 R223, R164 ;  /* 0x000000a400df7308 */ /* 0x000ff40000000800 */
[----:B------:R-:W-:Y:S10]  /*5630*/  MUFU.EX2 R224, R224 ;  /* 0x000000e000e07308 */ /* 0x000ff40000000800 */
[----:B------:R-:W-:Y:S10]  /*5640*/  MUFU.EX2 R229, R229 ;  /* 0x000000e500e57308 */ /* 0x000ff40000000800 */
[----:B------:R-:W4:Y:S10]  /*5650*/  MUFU.EX2 R242, R242 ;  /* 0x000000f200f27308 */ /* 0x000f340000000800 */
[----:B------:R-:W-:Y:S10]  /*5660*/  MUFU.EX2 R245, R245 ;  /* 0x000000f500f57308 */ /* 0x000ff40000000800 */
[----:B------:R-:W4:Y:S10]  /*5670*/  MUFU.EX2 R246, R246 ;  /* 0x000000f600f67308 */ /* 0x000f340000000800 */
[----:B------:R-:W-:Y:S10]  /*5680*/  MUFU.EX2 R247, R247 ;  /* 0x000000f700f77308 */ /* 0x000ff40000000800 */
[----:B------:R-:W-:Y:S10]  /*5690*/  MUFU.EX2 R250, R250 ;  /* 0x000000fa00fa7308 */ /* 0x000ff40000000800 */
[----:B------:R-:W-:Y:S10]  /*56a0*/  MUFU.EX2 R252, R252 ;  /* 0x000000fc00fc7308 */ /* 0x000ff40000000800 */
[----:B------:R-:W4:Y:S10]  /*56b0*/  MUFU.EX2 R251, R251 ;  /* 0x000000fb00fb7308 */ /* 0x000f340000000800 */
[----:B------:R-:W4:Y:S01]  /*56c0*/  MUFU.EX2 R249, R249 ;  /* 0x000000f900f97308 */ /* 0x000f220000000800 */
[C---:B-1----:R-:W-:Y:S02]  /*56d0*/  SHF.L.U32 R8, R213.reuse, 0x4, RZ ;  /* 0x00000004d5087819 */ /* 0x042fe400000006ff */
[C---:B------:R-:W-:Y:S02]  /*56e0*/  SHF.L.U32 R9, R213.reuse, 0x1, RZ ;  /* 0x00000001d5097819 */ /* 0x040fe400000006ff */
[----:B------:R-:W-:Y:S02]  /*56f0*/  LOP3.LUT R8, R8, 0x1c0, RZ, 0xc0, !PT ;  /* 0x000001c008087812 */ /* 0x000fe400078ec0ff */
[C---:B------:R-:W-:Y:S02]  /*5700*/  SHF.L.U32 R6, R213.reuse, 0x5, RZ ;  /* 0x00000005d5067819 */ /* 0x040fe400000006ff */
[----:B------:R-:W-:Y:S02]  /*5710*/  SHF.L.U32 R4, R213, 0x6, RZ ;  /* 0x00000006d5047819 */ /* 0x000fe400000006ff */
[----:B------:R-:W-:Y:S02]  /*5720*/  LOP3.LUT R8, R8, 0x38, R9, 0xf8, !PT ;  /* 0x0000003808087812 */ /* 0x000fe400078ef809 */
[----:B------:R-:W-:Y:S02]  /*5730*/  SHF.R.U32.HI R3, RZ, 0x1, R213 ;  /* 0x00000001ff037819 */ /* 0x000fe400000116d5 */
[--C-:B------:R-:W-:Y:S02]  /*5740*/  LOP3.LUT R9, R9, 0x7006, R6.reuse, 0xc8, !PT ;  /* 0x0000700609097812 */ /* 0x100fe400078ec806 */
[----:B------:R-:W-:Y:S02]  /*5750*/  SHF.L.U32 R214, R213, 0x3, RZ ;  /* 0x00000003d5d67819 */ /* 0x000fe400000006ff */
[----:B------:R-:W-:Y:S02]  /*5760*/  LOP3.LUT R5, R4, 0x1c0, RZ, 0xc0, !PT ;  /* 0x000001c004057812 */ /* 0x000fe400078ec0ff */
[----:B------:R-:W-:Y:S02]  /*5770*/  LOP3.LUT R9, R9, 0x400, R6, 0xf8, !PT ;  /* 0x0000040009097812 */ /* 0x000fe400078ef806 */
[--C-:B------:R-:W-:Y:S02]  /*5780*/  LOP3.LUT R8, R8, 0x20, R3.reuse, 0x78, !PT ;  /* 0x0000002008087812 */ /* 0x100fe400078e7803 */
[----:B------:R-:W-:Y:S02]  /*5790*/  LOP3.LUT R5, R5, 0x38, R214, 0xf8, !PT ;  /* 0x0000003805057812 */ /* 0x000fe400078ef8d6 */
[----:B------:R-:W-:Y:S02]  /*57a0*/  LOP3.LUT R8, R9, R8, RZ, 0xfc, !PT ;  /* 0x0000000809087212 */ /* 0x000fe400078efcff */
[C---:B------:R-:W-:Y:S02]  /*57b0*/  LOP3.LUT R3, R5.reuse, 0x8, R3, 0x78, !PT ;  /* 0x0000000805037812 */ /* 0x040fe400078e7803 */
[--C-:B------:R-:W-:Y:S02]  /*57c0*/  LOP3.LUT R9, R5, 0x8, R213.reuse, 0x78, !PT ;  /* 0x0000000805097812 */ /* 0x100fe400078e78d5 */
[----:B--2---:R-:W-:Y:S02]  /*57d0*/  F2FP.F16.F32.PACK_AB R5, R195, R194 ;  /* 0x000000c2c305723e */ /* 0x004fe400000000ff */
[----:B------:R-:W-:Y:S02]  /*57e0*/  LEA R244, R8, UR4, 0x1 ;  /* 0x0000000408f47c11 */ /* 0x000fe4000f8e08ff */
[----:B------:R-:W-:Y:S02]  /*57f0*/  LOP3.LUT R4, R4, 0x200, RZ, 0xc0, !PT ;  /* 0x0000020004047812 */ /* 0x000fe400078ec0ff */
[----:B------:R-:W-:Y:S01]  /*5800*/  LOP3.LUT P4, RZ, R213, 0x4, RZ, 0xc0, !PT ;  /* 0x00000004d5ff7812 */ /* 0x000fe2000788c0ff */
[----:B------:R1:W-:Y:S01]  /*5810*/  STS [R244+0x20000], R5 ;  /* 0x02000005f4007388 */ /* 0x0003e20000000800 */
[--C-:B------:R-:W-:Y:S02]  /*5820*/  LOP3.LUT R4, R4, 0x400, R6.reuse, 0xf8, !PT ;  /* 0x0000040004047812 */ /* 0x100fe400078ef806 */
[----:B---3--:R-:W-:Y:S02]  /*5830*/  F2FP.F16.F32.PACK_AB R10, R197, R196 ;  /* 0x000000c4c50a723e */ /* 0x008fe400000000ff */
[----:B------:R-:W-:Y:S02]  /*5840*/  LOP3.LUT R3, R4, R3, RZ, 0xfc, !PT ;  /* 0x0000000304037212 */ /* 0x000fe400078efcff */
[----:B------:R-:W-:Y:S01]  /*5850*/  MOV R4, 0x10 ;  /* 0x0000001000047802 */ /* 0x000fe20000000f00 */
[----:B------:R2:W-:Y:S01]  /*5860*/  STS [R244+0x20400], R10 ;  /* 0x0204000af4007388 */ /* 0x0005e20000000800 */
[----:B----4-:R-:W-:Y:S02]  /*5870*/  F2FP.F16.F32.PACK_AB R8, R192, R191 ;  /* 0x000000bfc008723e */ /* 0x010fe400000000ff */
[----:B------:R-:W-:Y:S02]  /*5880*/  SEL R4, R4, 0xfffffff0, !P4 ;  /* 0xfffffff004047807 */ /* 0x000fe40006000000 */
[----:B------:R-:W-:Y:S02]  /*5890*/  LOP3.LUT P0, RZ, R213, 0x8, RZ, 0xc0, !PT ;  /* 0x00000008d5ff7812 */ /* 0x000fe4000780c0ff */
[C---:B------:R-:W-:Y:S02]  /*58a0*/  IADD3 R243, PT, PT, R244.reuse, R4, RZ ;  /* 0x00000004f4f37210 */ /* 0x040fe40007ffe0ff */
[----:B------:R-:W-:Y:S02]  /*58b0*/  LOP3.LUT R6, R9, 0x7a00, R6, 0xf8, !PT ;  /* 0x00007a0009067812 */ /* 0x000fe400078ef806 */
[C---:B------:R-:W-:Y:S01]  /*58c0*/  IADD3 R9, PT, PT, R244.reuse, 0x20000, RZ ;  /* 0x00020000f4097810 */ /* 0x040fe20007ffe0ff */
[----:B------:R3:W-:Y:S01]  /*58d0*/  STS [R243+0x20000], R8 ;  /* 0x02000008f3007388 */ /* 0x0007e20000000800 */
[----:B------:R-:W-:Y:S02]  /*58e0*/  IADD3 R205, PT, PT, R244, 0x20020, RZ ;  /* 0x00020020f4cd7810 */ /* 0x000fe40007ffe0ff */
[----:B------:R-:W-:Y:S02]  /*58f0*/  F2FP.F16.F32.PACK_AB R7, R207, R222 ;  /* 0x000000decf07723e */ /* 0x000fe400000000ff */
[----:B-1----:R-:W-:Y:S02]  /*5900*/  F2FP.F16.F32.PACK_AB R5, R190, R193 ;  /* 0x000000c1be05723e */ /* 0x002fe400000000ff */
[----:B------:R-:W-:Y:S02]  /*5910*/  @P0 IADD3 R205, PT, PT, R9, -0x20, RZ ;  /* 0xffffffe009cd0810 */ /* 0x000fe40007ffe0ff */
[----:B------:R-:W-:Y:S01]  /*5920*/  F2FP.F16.F32.PACK_AB R9, R204, R202 ;  /* 0x000000cacc09723e */ /* 0x000fe200000000ff */
[----:B------:R1:W-:Y:S01]  /*5930*/  STS [R243+0x20400], R5 ;  /* 0x02040005f3007388 */ /* 0x0003e20000000800 */
[----:B------:R-:W-:Y:S02]  /*5940*/  IADD3 R4, PT, PT, R4, R205, RZ ;  /* 0x000000cd04047210 */ /* 0x000fe40007ffe0ff */
[----:B--2---:R-:W-:Y:S01]  /*5950*/  F2FP.F16.F32.PACK_AB R10, R201, R199 ;  /* 0x000000c7c90a723e */ /* 0x004fe200000000ff */
[----:B------:R2:W-:Y:S01]  /*5960*/  STS [R244+0x21400], R9 ;  /* 0x02140009f4007388 */ /* 0x0005e20000000800 */
[----:B------:R-:W-:Y:S02]  /*5970*/  LEA R219, R3, UR4, 0x1 ;  /* 0x0000000403db7c11 */ /* 0x000fe4000f8e08ff */
[----:B------:R-:W-:Y:S01]  /*5980*/  LEA R210, R6, UR4, 0x1 ;  /* 0x0000000406d27c11 */ /* 0x000fe2000f8e08ff */
[----:B------:R4:W-:Y:S01]  /*5990*/  STS [R244+0x21000], R10 ;  /* 0x0210000af4007388 */ /* 0x0009e20000000800 */
[----:B------:R-:W-:Y:S02]  /*59a0*/  LOP3.LUT P0, RZ, R213, 0x2, RZ, 0xc0, !PT ;  /* 0x00000002d5ff7812 */ /* 0x000fe4000780c0ff */
[----:B------:R-:W-:Y:S02]  /*59b0*/  SEL R212, R212, 0xffffffc0, !P4 ;  /* 0xffffffc0d4d47807 */ /* 0x000fe40006000000 */
[----:B------:R-:W-:Y:S02]  /*59c0*/  SEL R211, R211, 0xffffffe0, !P0 ;  /* 0xffffffe0d3d37807 */ /* 0x000fe40004000000 */
[----:B---3--:R-:W-:Y:S02]  /*59d0*/  F2FP.F16.F32.PACK_AB R8, R200, R198 ;  /* 0x000000c6c808723e */ /* 0x008fe400000000ff */
[----:B------:R-:W-:Y:S02]  /*59e0*/  IADD3 R217, PT, PT, R219, R211, RZ ;  /* 0x000000d3dbd97210 */ /* 0x000fe40007ffe0ff */
[----:B------:R-:W-:Y:S01]  /*59f0*/  IADD3 R209, PT, PT, R211, R210, RZ ;  /* 0x000000d2d3d17210 */ /* 0x000fe20007ffe0ff */
[----:B------:R3:W-:Y:S01]  /*5a00*/  STS [R243+0x21000], R8 ;  /* 0x02100008f3007388 */ /* 0x0007e20000000800 */
[----:B------:R-:W-:Y:S02]  /*5a10*/  IADD3 R188, PT, PT, R219, R212, RZ ;  /* 0x000000d4dbbc7210 */ /* 0x000fe40007ffe0ff */
[----:B------:R-:W-:Y:S02]  /*5a20*/  IADD3 R3, PT, PT, R212, R210, RZ ;  /* 0x000000d2d4037210 */ /* 0x000fe40007ffe0ff */
[----:B-1----:R-:W-:Y:S02]  /*5a30*/  F2FP.F16.F32.PACK_AB R5, R239, R206 ;  /* 0x000000ceef05723e */ /* 0x002fe400000000ff */
[C---:B------:R-:W-:Y:S02]  /*5a40*/  IADD3 R189, PT, PT, R211.reuse, R188, RZ ;  /* 0x000000bcd3bd7210 */ /* 0x040fe40007ffe0ff */
[----:B--2---:R-:W-:Y:S01]  /*5a50*/  F2FP.F16.F32.PACK_AB R9, R242, R229 ;  /* 0x000000e5f209723e */ /* 0x004fe200000000ff */
[----:B------:R1:W-:Y:S01]  /*5a60*/  STS [R243+0x21400], R5 ;  /* 0x02140005f3007388 */ /* 0x0003e20000000800 */
[----:B------:R-:W-:Y:S02]  /*5a70*/  IADD3 R208, PT, PT, R211, R3, RZ ;  /* 0x00000003d3d07210 */ /* 0x000fe40007ffe0ff */
[----:B----4-:R-:W-:Y:S01]  /*5a80*/  F2FP.F16.F32.PACK_AB R10, R246, R245 ;  /* 0x000000f5f60a723e */ /* 0x010fe200000000ff */
[----:B------:R2:W-:Y:S01]  /*5a90*/  STS [R205+0x400], R7 ;  /* 0x00040007cd007388 */ /* 0x0005e20000000800 */
[--C-:B------:R-:W-:Y:S04]  /*5aa0*/  SHF.R.U32.HI R215, RZ, 0x4, R213.reuse ;  /* 0x00000004ffd77819 */ /* 0x100fe800000116d5 */
[----:B------:R-:W-:Y:S02]  /*5ab0*/  LOP3.LUT R215, R215, 0x8, RZ, 0xc0, !PT ;  /* 0x00000008d7d77812 */ /* 0x000fe400078ec0ff */
[----:B---3--:R-:W-:Y:S05]  /*5ac0*/  F2FP.F16.F32.PACK_AB R8, R225, R203 ;  /* 0x000000cbe108723e */ /* 0x008fea00000000ff */
[----:B------:R3:W-:Y:S04]  /*5ad0*/  STS [R205], R8 ;  /* 0x00000008cd007388 */ /* 0x0007e80000000800 */
[----:B------:R-:W-:Y:S01]  /*5ae0*/  STS [R4+0x400], R9 ;  /* 0x0004000904007388 */ /* 0x000fe20000000800 */
[----:B-1----:R-:W-:Y:S02]  /*5af0*/  F2FP.F16.F32.PACK_AB R5, R223, R224 ;  /* 0x000000e0df05723e */ /* 0x002fe400000000ff */
[----:B--2---:R-:W-:Y:S03]  /*5b00*/  F2FP.F16.F32.PACK_AB R7, R251, R252 ;  /* 0x000000fcfb07723e */ /* 0x004fe600000000ff */
[----:B------:R1:W-:Y:S04]  /*5b10*/  STS [R4], R5 ;  /* 0x0000000504007388 */ /* 0x0003e80000000800 */
[----:B------:R-:W-:Y:S01]  /*5b20*/  STS [R205+0x1000], R10 ;  /* 0x0010000acd007388 */ /* 0x000fe20000000800 */
[----:B---3--:R-:W-:Y:S05]  /*5b30*/  F2FP.F16.F32.PACK_AB R8, R250, R247 ;  /* 0x000000f7fa08723e */ /* 0x008fea00000000ff */
[----:B------:R-:W-:Y:S04]  /*5b40*/  STS [R205+0x1400], R8 ;  /* 0x00140008cd007388 */ /* 0x000fe80000000800 */
[----:B------:R-:W-:Y:S01]  /*5b50*/  STS [R4+0x1000], R7 ;  /* 0x0010000704007388 */ /* 0x000fe20000000800 */
[----:B-1----:R-:W-:Y:S05]  /*5b60*/  F2FP.F16.F32.PACK_AB R5, R248, R249 ;  /* 0x000000f9f805723e */ /* 0x002fea00000000ff */
[----:B------:R-:W-:Y:S04]  /*5b70*/  STS [R4+0x1400], R5 ;  /* 0x0014000504007388 */ /* 0x000fe80000000800 */
[----:B------:R-:W-:Y:S08]  /*5b80*/  LDSM.16.M88.4 R32, [R219+0x8000] ;  /* 0x00800000db20783b */ /* 0x000ff00000000200 */
[----:B------:R-:W1:Y:S08]  /*5b90*/  LDSM.16.M88.4 R16, [R210+0x14000] ;  /* 0x01400000d210783b */ /* 0x000e700000000200 */
[----:B------:R-:W2:Y:S08]  /*5ba0*/  LDSM.16.M88.4 R28, [R219+0x9000] ;  /* 0x00900000db1c783b */ /* 0x000eb00000000200 */
[----:B------:R-:W3:Y:S08]  /*5bb0*/  LDSM.16.M88.4 R164, [R210+0x14800] ;  /* 0x01480000d2a4783b */ /* 0x000ef00000000200 */
[----:B------:R-:W-:Y:S08]  /*5bc0*/  LDSM.16.M88.4 R168, [R217+0x8000] ;  /* 0x00800000d9a8783b */ /* 0x000ff00000000200 */
[----:B------:R-:W4:Y:S01]  /*5bd0*/  LDSM.16.M88.4 R172, [R209+0x14000] ;  /* 0x01400000d1ac783b */ /* 0x000f220000000200 */
[-C--:B-1----:R-:W-:Y:S07]  /*5be0*/  HMMA.16816.F32 R4, R32, R16.reuse, RZ ;  /* 0x000000102004723c */ /* 0x082fee00000018ff */
[----:B------:R-:W1:Y:S01]  /*5bf0*/  LDSM.16.M88.4 R176, [R217+0x9000] ;  /* 0x00900000d9b0783b */ /* 0x000e620000000200 */
[C---:B--2---:R-:W-:Y:S07]  /*5c00*/  HMMA.16816.F32 R8, R28.reuse, R16, RZ ;  /* 0x000000101c08723c */ /* 0x044fee00000018ff */
[----:B------:R-:W2:Y:S01]  /*5c10*/  LDSM.16.M88.4 R180, [R209+0x14800] ;  /* 0x01480000d1b4783b */ /* 0x000ea20000000200 */
[-C--:B------:R-:W-:Y:S07]  /*5c20*/  HMMA.16816.F32 R12, R28, R18.reuse, RZ ;  /* 0x000000121c0c723c */ /* 0x080fee00000018ff */
[----:B------:R-:W-:Y:S01]  /*5c30*/  LDSM.16.M88.4 R184, [R188+0x9000] ;  /* 0x00900000bcb8783b */ /* 0x000fe20000000200 */
[C---:B------:R-:W-:Y:S08]  /*5c40*/  HMMA.16816.F32 R16, R32.reuse, R18, RZ ;  /* 0x000000122010723c */ /* 0x040ff000000018ff */
[-C--:B---3--:R-:W-:Y:S08]  /*5c50*/  HMMA.16816.F32 R20, R32, R164.reuse, RZ ;  /* 0x000000a42014723c */ /* 0x088ff000000018ff */
[C---:B------:R-:W-:Y:S08]  /*5c60*/  HMMA.16816.F32 R24, R28.reuse, R164, RZ ;  /* 0x000000a41c18723c */ /* 0x040ff000000018ff */
[-C--:B------:R-:W-:Y:S08]  /*5c70*/  HMMA.16816.F32 R28, R28, R166.reuse, RZ ;  /* 0x000000a61c1c723c */ /* 0x080ff000000018ff */
[----:B------:R-:W-:Y:S01]  /*5c80*/  HMMA.16816.F32 R32, R32, R166, RZ ;  /* 0x000000a62020723c */ /* 0x000fe200000018ff */
        /* <DEDUP_REMOVED lines=11> */
[----:B------:R-:W-:Y:S07]  /*5d40*/  LDSM.16.M88.4 R168, [R189+0x8000] ;  /* 0x00800000bda8783b */ /* 0x000fee0000000200 */
[-C--:B-1----:R-:W-:Y:S01]  /*5d50*/  HMMA.16816.F32 R4, R164, R172.reuse, R4 ;  /* 0x000000aca404723c */ /* 0x082fe20000001804 */
[----:B------:R-:W-:Y:S07]  /*5d60*/  LDSM.16.M88.4 R180, [R189+0x9000] ;  /* 0x00900000bdb4783b */ /* 0x000fee0000000200 */
[C---:B------:R-:W-:Y:S08]  /*5d70*/  HMMA.16816.F32 R8, R184.reuse, R172, R8 ;  /* 0x000000acb808723c */ /* 0x040ff00000001808 */
        /* <DEDUP_REMOVED lines=42> */
[----:B------:R-:W-:Y:S07]  /*6020*/  LDSM.16.M88.4 R184, [R208+0x18000] ;  /* 0x01800000d0b8783b */ /* 0x000fee0000000200 */
[----:B------:R-:W-:Y:S01]  /*6030*/  HMMA.16816.F32 R32, R168, R178, R32 ;  /* 0x000000b2a820723c */ /* 0x000fe20000001820 */
[----:B------:R-:W2:Y:S07]  /*6040*/  LDSM.16.M88.4 R168, [R3+0x18800] ;  /* 0x0188000003a8783b */ /* 0x000eae0000000200 */
[-C--:B-1----:R-:W-:Y:S01]  /*6050*/  HMMA.16816.F32 R4, R164, R172.reuse, R4 ;  /* 0x000000aca404723c */ /* 0x082fe20000001804 */
[----:B------:R-:W1:Y:S07]  /*6060*/  LDSM.16.M88.4 R176, [R189+0xa000] ;  /* 0x00a00000bdb0783b */ /* 0x000e6e0000000200 */
[C---:B------:R-:W-:Y:S08]  /*6070*/  HMMA.16816.F32 R8, R180.reuse, R172, R8 ;  /* 0x000000acb408723c */ /* 0x040ff00000001808 */
[-C--:B------:R-:W-:Y:S08]  /*6080*/  HMMA.16816.F32 R12, R180, R174.reuse, R12 ;  /* 0x000000aeb40c723c */ /* 0x080ff0000000180c */
[C---:B------:R-:W-:Y:S01]  /*6090*/  HMMA.16816.F32 R16, R164.reuse, R174, R16 ;  /* 0x000000aea410723c */ /* 0x040fe20000001810 */
[----:B------:R-:W3:Y:S07]  /*60a0*/  LDSM.16.M88.4 R172, [R189+0xb000] ;  /* 0x00b00000bdac783b */ /* 0x000eee0000000200 */
[-C--:B--2---:R-:W-:Y:S08]  /*60b0*/  HMMA.16816.F32 R20, R164, R168.reuse, R20 ;  /* 0x000000a8a414723c */ /* 0x084ff00000001814 */
[C---:B------:R-:W-:Y:S04]  /*60c0*/  HMMA.16816.F32 R24, R180.reuse, R168, R24 ;  /* 0x000000a8b418723c */ /* 0x040fe80000001818 */
[----:B------:R-:W-:Y:S04]  /*60d0*/  LOP3.LUT R169, R215, 0x10, R213, 0xf8, !PT ;  /* 0x00000010d7a97812 */ /* 0x000fe800078ef8d5 */
[-C--:B------:R-:W-:Y:S03]  /*60e0*/  HMMA.16816.F32 R28, R180, R170.reuse, R28 ;  /* 0x000000aab41c723c */ /* 0x080fe6000000181c */
[----:B------:R-:W-:Y:S04]  /*60f0*/  SHF.L.U32 R180, R213, 0x6, RZ ;  /* 0x00000006d5b47819 */ /* 0x000fe800000006ff */
[----:B------:R-:W-:Y:S01]  /*6100*/  LOP3.LUT R168, R180, 0x1c0, RZ, 0xc0, !PT ;  /* 0x000001c0b4a87812 */ /* 0x000fe200078ec0ff */
[----:B------:R-:W-:Y:S01]  /*6110*/  HMMA.16816.F32 R32, R164, R170, R32 ;  /* 0x000000aaa420723c */ /* 0x000fe20000001820 */
[----:B------:R-:W2:Y:S03]  /*6120*/  LDSM.16.M88.4 R164, [R208+0x18800] ;  /* 0x01880000d0a4783b */ /* 0x000ea60000000200 */
[----:B------:R-:W-:Y:S04]  /*6130*/  LOP3.LUT R168, R168, 0x38, R214, 0xf8, !PT ;  /* 0x00000038a8a87812 */ /* 0x000fe800078ef8d6 */
[-C--:B-1----:R-:W-:Y:S05]  /*6140*/  HMMA.16816.F32 R4, R176, R184.reuse, R4 ;  /* 0x000000b8b004723c */ /* 0x082fea0000001804 */
[----:B------:R-:W-:Y:S03]  /*6150*/  LOP3.LUT R168, R169, R168, RZ, 0x3c, !PT ;  /* 0x000000a8a9a87212 */ /* 0x000fe600078e3cff */
[C---:B---3--:R-:W-:Y:S08]  /*6160*/  HMMA.16816.F32 R8, R172.reuse, R184, R8 ;  /* 0x000000b8ac08723c */ /* 0x048ff00000001808 */
[-C--:B------:R-:W-:Y:S03]  /*6170*/  HMMA.16816.F32 R12, R172, R186.reuse, R12 ;  /* 0x000000baac0c723c */ /* 0x080fe6000000180c */
[C---:B-----5:R-:W-:Y:S01]  /*6180*/  FADD.FTZ R4, -R221.reuse, R4 ;  /* 0x00000004dd047221 */ /* 0x060fe20000010100 */
[----:B------:R-:W-:Y:S01]  /*6190*/  FADD.FTZ R5, -R221, R5 ;  /* 0x00000005dd057221 */ /* 0x000fe20000010100 */
[C---:B------:R-:W-:Y:S01]  /*61a0*/  FADD.FTZ R6, -R220.reuse, R6 ;  /* 0x00000006dc067221 */ /* 0x040fe20000010100 */
[----:B------:R-:W-:Y:S01]  /*61b0*/  FADD.FTZ R7, -R220, R7 ;  /* 0x00000007dc077221 */ /* 0x000fe20000010100 */
[----:B------:R-:W-:Y:S01]  /*61c0*/  FMUL.FTZ R4, R194, R4 ;  /* 0x00000004c2047220 */ /* 0x000fe20000410000 */
[C---:B------:R-:W-:Y:S04]  /*61d0*/  HMMA.16816.F32 R16, R176.reuse, R186, R16 ;  /* 0x000000bab010723c */ /* 0x040fe80000001810 */
[C---:B------:R-:W-:Y:S01]  /*61e0*/  FADD.FTZ R8, -R218.reuse, R8 ;  /* 0x00000008da087221 */ /* 0x040fe20000010100 */
[----:B------:R-:W-:Y:S01]  /*61f0*/  FADD.FTZ R9, -R218, R9 ;  /* 0x00000009da097221 */ /* 0x000fe20000010100 */
[C---:B------:R-:W-:Y:S01]  /*6200*/  FADD.FTZ R10, -R216.reuse, R10 ;  /* 0x0000000ad80a7221 */ /* 0x040fe20000010100 */
[C---:B------:R-:W-:Y:S01]  /*6210*/  FADD.FTZ R11, -R216.reuse, R11 ;  /* 0x0000000bd80b7221 */ /* 0x040fe20000010100 */
[----:B------:R-:W-:Y:S01]  /*6220*/  FMUL.FTZ R5, R195, R5 ;  /* 0x00000005c3057220 */ /* 0x000fe20000410000 */
[-C--:B--2---:R-:W-:Y:S03]  /*6230*/  HMMA.16816.F32 R20, R176, R164.reuse, R20 ;  /* 0x000000a4b014723c */ /* 0x084fe60000001814 */
[C---:B------:R-:W-:Y:S01]  /*6240*/  FADD.FTZ R14, -R216.reuse, R14 ;  /* 0x0000000ed80e7221 */ /* 0x040fe20000010100 */
[----:B------:R-:W-:Y:S01]  /*6250*/  FADD.FTZ R15, -R216, R15 ;  /* 0x0000000fd80f7221 */ /* 0x000fe20000010100 */
[C---:B------:R-:W-:Y:S01]  /*6260*/  FADD.FTZ R12, -R218.reuse, R12 ;  /* 0x0000000cda0c7221 */ /* 0x040fe20000010100 */
[----:B------:R-:W-:Y:S01]  /*6270*/  FADD.FTZ R13, -R218, R13 ;  /* 0x0000000dda0d7221 */ /* 0x000fe20000010100 */
[----:B------:R-:W-:Y:S01]  /*6280*/  FMUL.FTZ R206, R206, R14 ;  /* 0x0000000ecece7220 */ /* 0x000fe20000410000 */
[C---:B------:R-:W-:Y:S04]  /*6290*/  HMMA.16816.F32 R24, R172.reuse, R164, R24 ;  /* 0x000000a4ac18723c */ /* 0x040fe80000001818 */
[C---:B------:R-:W-:Y:S01]  /*62a0*/  FADD.FTZ R16, -R221.reuse, R16 ;  /* 0x00000010dd107221 */ /* 0x040fe20000010100 */
[C---:B------:R-:W-:Y:S01]  /*62b0*/  FADD.FTZ R17, -R221.reuse, R17 ;  /* 0x00000011dd117221 */ /* 0x040fe20000010100 */
[C---:B------:R-:W-:Y:S01]  /*62c0*/  FADD.FTZ R18, -R220.reuse, R18 ;  /* 0x00000012dc127221 */ /* 0x040fe20000010100 */
[C---:B------:R-:W-:Y:S01]  /*62d0*/  FADD.FTZ R19, -R220.reuse, R19 ;  /* 0x00000013dc137221 */ /* 0x040fe20000010100 */
[-C--:B------:R-:W-:Y:S03]  /*62e0*/  HMMA.16816.F32 R28, R172, R166.reuse, R28 ;  /* 0x000000a6ac1c723c */ /* 0x080fe6000000181c */
[C---:B------:R-:W-:Y:S01]  /*62f0*/  FADD.FTZ R20, -R221.reuse, R20 ;  /* 0x00000014dd147221 */ /* 0x040fe20000010100 */
[----:B------:R-:W-:Y:S01]  /*6300*/  FADD.FTZ R21, -R221, R21 ;  /* 0x00000015dd157221 */ /* 0x000fe20000010100 */
[C---:B------:R-:W-:Y:S01]  /*6310*/  FADD.FTZ R22, -R220.reuse, R22 ;  /* 0x00000016dc167221 */ /* 0x040fe20000010100 */
[----:B------:R-:W-:Y:S01]  /*6320*/  FADD.FTZ R23, -R220, R23 ;  /* 0x00000017dc177221 */ /* 0x000fe20000010100 */
[----:B------:R-:W-:Y:S01]  /*6330*/  FMUL.FTZ R239, R239, R15 ;  /* 0x0000000fefef7220 */ /* 0x000fe20000410000 */
[----:B------:R-:W-:Y:S04]  /*6340*/  HMMA.16816.F32 R32, R176, R166, R32 ;  /* 0x000000a6b020723c */ /* 0x000fe80000001820 */
[C---:B------:R-:W-:Y:S01]  /*6350*/  FADD.FTZ R24, -R218.reuse, R24 ;  /* 0x00000018da187221 */ /* 0x040fe20000010100 */
[----:B------:R-:W-:Y:S01]  /*6360*/  FADD.FTZ R25, -R218, R25 ;  /* 0x00000019da197221 */ /* 0x000fe20000010100 */
[C---:B------:R-:W-:Y:S01]  /*6370*/  FADD.FTZ R26, -R216.reuse, R26 ;  /* 0x0000001ad81a7221 */ /* 0x040fe20000010100 */
[----:B------:R-:W-:Y:S01]  /*6380*/  FADD.FTZ R27, -R216, R27 ;  /* 0x0000001bd81b7221 */ /* 0x000fe20000010100 */
[----:B------:R-:W-:Y:S01]  /*6390*/  FMUL.FTZ R6, R196, R6 ;  /* 0x00000006c4067220 */ /* 0x000fe20000410000 */
[----:B------:R-:W-:Y:S01]  /*63a0*/  F2FP.F16.F32.PACK_AB R206, R239, R206 ;  /* 0x000000ceefce723e */ /* 0x000fe200000000ff */
[----:B------:R-:W-:Y:S01]  /*63b0*/  FMUL.FTZ R7, R197, R7 ;  /* 0x00000007c5077220 */ /* 0x000fe20000410000 */
[C---:B------:R-:W-:Y:S01]  /*63c0*/  FADD.FTZ R28, -R218.reuse, R28 ;  /* 0x0000001cda1c7221 */ /* 0x040fe20000010100 */
[----:B------:R-:W-:Y:S01]  /*63d0*/  F2FP.F16.F32.PACK_AB R4, R5, R4 ;  /* 0x000000040504723e */ /* 0x000fe200000000ff */
[----:B------:R-:W-:Y:S01]  /*63e0*/  FADD.FTZ R29, -R218, R29 ;  /* 0x0000001dda1d7221 */ /* 0x000fe20000010100 */
[C---:B------:R-:W-:Y:S01]  /*63f0*/  FADD.FTZ R30, -R216.reuse, R30 ;  /* 0x0000001ed81e7221 */ /* 0x040fe20000010100 */
[----:B------:R-:W-:Y:S01]  /*6400*/  F2FP.F16.F32.PACK_AB R6, R7, R6 ;  /* 0x000000060706723e */ /* 0x000fe200000000ff */
[----:B------:R-:W-:Y:S01]  /*6410*/  FADD.FTZ R31, -R216, R31 ;  /* 0x0000001fd81f7221 */ /* 0x000fe20000010100 */
[----:B------:R-:W-:Y:S01]  /*6420*/  FMUL.FTZ R8, R199, R8 ;  /* 0x00000008c7087220 */ /* 0x000fe20000410000 */
[----:B------:R-:W-:Y:S01]  /*6430*/  FMUL.FTZ R9, R201, R9 ;  /* 0x00000009c9097220 */ /* 0x000fe20000410000 */
[C---:B------:R-:W-:Y:S01]  /*6440*/  FADD.FTZ R32, -R221.reuse, R32 ;  /* 0x00000020dd207221 */ /* 0x040fe20000010100 */
[----:B------:R-:W-:Y:S01]  /*6450*/  FADD.FTZ R33, -R221, R33 ;  /* 0x00000021dd217221 */ /* 0x000fe20000010100 */
        /* <DEDUP_REMOVED lines=15> */
[----:B------:R-:W-:Y:S01]  /*6550*/  FMUL.FTZ R21, R225, R21 ;  /* 0x00000015e1157220 */ /* 0x000fe20000410000 */
[----:B------:R-:W-:Y:S01]  /*6560*/  FMUL.FTZ R22, R222, R22 ;  /* 0x00000016de167220 */ /* 0x000fe20000410000 */
[----:B------:R-:W-:Y:S01]  /*6570*/  F2FP.F16.F32.PACK_AB R19, R19, R193 ;  /* 0x000000c11313723e */ /* 0x000fe200000000ff */
        /* <DEDUP_REMOVED lines=19> */
[----:B------:R-:W-:Y:S02]  /*66b0*/  LOP3.LUT R242, R214, 0x38, RZ, 0xc0, !PT ;  /* 0x00000038d6f27812 */ /* 0x000fe400078ec0ff */
[----:B------:R-:W-:Y:S02]  /*66c0*/  F2FP.F16.F32.PACK_AB R32, R33, R32 ;  /* 0x000000202120723e */ /* 0x000fe400000000ff */
[----:B------:R-:W-:Y:S02]  /*66d0*/  F2FP.F16.F32.PACK_AB R34, R35, R34 ;  /* 0x000000222322723e */ /* 0x000fe400000000ff */
[----:B------:R-:W-:Y:S01]  /*66e0*/  LOP3.LUT R239, R242, 0x40, RZ, 0xfc, !PT ;  /* 0x00000040f2ef7812 */ /* 0x000fe200078efcff */
[----:B------:R-:W-:Y:S06]  /*66f0*/  BRA.U !UP0, `(.L_x_529) ;  /* 0x0000000108c47547 */ /* 0x000fec000b800000 */
[----:B------:R-:W1:Y:S01]  /*6700*/  LDC R9, c[0x0][0x3b0] ;  /* 0x0000ec00ff097b82 */ /* 0x000e620000000800 */
[----:B------:R-:W-:Y:S01]  /*6710*/  IADD3 R5, P0, PT, RZ, -UR30, RZ ;  /* 0x8000001eff057c10 */ /* 0x000fe2000ff1e0ff */
[----:B------:R-:W-:Y:S01]  /*6720*/  ULOP3.LUT UR9, UR43, 0x1, URZ, 0xc0, !UPT ;  /* 0x000000012b097892 */ /* 0x000fe2000f8ec0ff */
[----:B------:R-:W-:Y:S02]  /*6730*/  ISETP.GE.AND P3, PT, R242, UR14, PT ;  /* 0x0000000ef2007c0c */ /* 0x000fe4000bf66270 */
[----:B------:R-:W-:Y:S01]  /*6740*/  ISETP.GE.AND P2, PT, R239, UR14, PT ;  /* 0x0000000eef007c0c */ /* 0x000fe2000bf46270 */
[----:B------:R-:W-:Y:S02]  /*6750*/  UISETP.NE.U32.AND UP1, UPT, UR9, 0x1, UPT ;  /* 0x000000010900788c */ /* 0x000fe4000bf25070 */
[----:B------:R-:W1:Y:S02]  /*6760*/  LDC R7, c[0x0][0x3b4] ;  /* 0x0000ed00ff077b82 */ /* 0x000e640000000800 */
[----:B------:R-:W-:Y:S06]  /*6770*/  USEL UR9, UR27, 0x4000, !UP1 ;  /* 0x000040001b097887 */ /* 0x000fec000c800000 */
[----:B------:R-:W-:Y:S02]  /*6780*/  VIADD R232, R232, UR9 ;  /* 0x00000009e8e87c36 */ /* 0x000fe40008000000 */
[----:B------:R-:W-:Y:S02]  /*6790*/  VIADD R238, R238, UR9 ;  /* 0x00000009eeee7c36 */ /* 0x000fe40008000000 */
[----:B------:R-:W-:Y:S01]  /*67a0*/  VIADD R2, R2, UR9 ;  /* 0x0000000902027c36 */ /* 0x000fe20008000000 */
[C---:B-1----:R-:W-:Y:S01]  /*67b0*/  SHF.L.U64.HI R7, R9.reuse, 0x5, R7 ;  /* 0x0000000509077819 */ /* 0x042fe20000010207 */
[----:B------:R-:W-:Y:S04]  /*67c0*/  IMAD.SHL.U32 R11, R9, 0x40, RZ ;  /* 0x00000040090b7824 */ /* 0x000fe800078e00ff */
[----:B------:R-:W-:Y:S05]  /*67d0*/  IMAD.X R11, RZ, RZ, ~R11, P0 ;  /* 0x000000ffff0b7224 */ /* 0x000fea00000e0e0b */
[----:B------:R-:W-:Y:S04]  /*67e0*/  SHF.R.S64 R5, R5, 0x1f, R11 ;  /* 0x0000001f05057819 */ /* 0x000fe8000000100b */
[----:B------:R-:W-:Y:S01]  /*67f0*/  IADD3 R228, P0, PT, R5, R228, RZ ;  /* 0x000000e405e47210 */ /* 0x000fe20007f1e0ff */
[----:B------:R-:W-:Y:S03]  /*6800*/  IMAD.SHL.U32 R5, R9, 0x20, RZ ;  /* 0x0000002009057824 */ /* 0x000fe600078e00ff */
[----:B------:R-:W-:Y:S02]  /*6810*/  LEA.HI.X.SX32 R227, R11, R227, 0x1, P0 ;  /* 0x000000e30be37211 */ /* 0x000fe400000f0eff */
[CC--:B------:R-:W-:Y:S02]  /*6820*/  @!P3 LEA R14, P1, R5.reuse, R228.reuse, 0x1 ;  /* 0x000000e4050eb211 */ /* 0x0c0fe400078208ff */
[C---:B------:R-:W-:Y:S01]  /*6830*/  @!P2 LEA R12, P0, R5.reuse, R228, 0x1 ;  /* 0x000000e4050ca211 */ /* 0x040fe200078008ff */
[----:B------:R-:W-:Y:S01]  /*6840*/  @!P3 IMAD.MOV.U32 R229, RZ, RZ, R227 ;  /* 0x000000ffffe5b224 */ /* 0x000fe200078e00e3 */
[CCC-:B------:R-:W-:Y:S02]  /*6850*/  @!P3 LEA.HI.X R15, R5.reuse, R227.reuse, R7.reuse, 0x1, P1 ;  /* 0x000000e3050fb211 */ /* 0x1c0fe400008f0c07 */
[----:B------:R-:W-:Y:S02]  /*6860*/  @!P2 LEA.HI.X R13, R5, R227, R7, 0x1, P0 ;  /* 0x000000e3050da211 */ /* 0x000fe400000f0c07 */
[----:B------:R-:W-:Y:S01]  /*6870*/  @!PT LDS RZ, [RZ] ;  /* 0x00000000fffff984 */ /* 0x000fe20000000800 */
[----:B------:R-:W-:Y:S01]  /*6880*/  @!PT LDS RZ, [RZ] ;  /* 0x00000000fffff984 */ /* 0x000fe20000000800 */
[----:B------:R-:W-:Y:S01]  /*6890*/  @!PT LDS RZ, [RZ] ;  /* 0x00000000fffff984 */ /* 0x000fe20000000800 */
[----:B------:R1:W-:Y:S04]  /*68a0*/  @!P3 LDGSTS.E.BYPASS.LTC128B.128 [R232], desc[UR32][R228.64] ;  /* 0x00000000e4e8bfae */ /* 0x0003e8000b981a20 */
[----:B------:R2:W-:Y:S04]  /*68b0*/  @P3 STS.64 [R238], RZ ;  /* 0x000000ffee003388 */ /* 0x0005e80000000a00 */
[----:B------:R2:W-:Y:S01]  /*68c0*/  @P3 STS.64 [R238+0x8], RZ ;  /* 0x000008ffee003388 */ /* 0x0005e20000000a00 */
[----:B-1----:R-:W-:Y:S05]  /*68d0*/  @!P2 IMAD.MOV.U32 R229, RZ, RZ, R227 ;  /* 0x000000ffffe5a224 */ /* 0x002fea00078e00e3 */
        /* <DEDUP_REMOVED lines=19> */
.L_x_529:
[----:B------:R1:W-:Y:S01]  /*6a10*/  STS [R244+0x1c000], R4 ;  /* 0x01c00004f4007388 */ /* 0x0003e20000000800 */
[--C-:B------:R-:W-:Y:S01]  /*6a20*/  SHF.R.U32.HI R222, RZ, 0x1, R213.reuse ;  /* 0x00000001ffde7819 */ /* 0x100fe200000116d5 */
[----:B------:R-:W-:Y:S01]  /*6a30*/  IMAD.SHL.U32 R216, R213, 0x20, RZ ;  /* 0x00000020d5d87824 */ /* 0x000fe200078e00ff */
[--C-:B------:R-:W-:Y:S02]  /*6a40*/  LOP3.LUT R168, R168, 0x200, R180.reuse, 0xf8, !PT ;  /* 0x00000200a8a87812 */ /* 0x100fe400078ef8b4 */
[----:B------:R-:W-:Y:S01]  /*6a50*/  STS [R244+0x1c400], R6 ;  /* 0x01c40006f4007388 */ /* 0x000fe20000000800 */
[----:B------:R-:W-:Y:S01]  /*6a60*/  LOP3.LUT R218, R222, 0x30, RZ, 0xc0, !PT ;  /* 0x00000030deda7812 */ /* 0x000fe200078ec0ff */
[----:B--2---:R-:W2:Y:S01]  /*6a70*/  LDC R229, c[0x0][0x44c] ;  /* 0x00011300ffe57b82 */ /* 0x004ea20000000800 */
[----:B------:R-:W-:Y:S02]  /*6a80*/  LEA R177, R168, UR4, 0x1 ;  /* 0x00000004a8b17c11 */ /* 0x000fe4000f8e08ff */
[----:B------:R-:W-:Y:S01]  /*6a90*/  STS [R243+0x1c000], R191 ;  /* 0x01c000bff3007388 */ /* 0x000fe20000000800 */
[----:B------:R-:W-:Y:S04]  /*6aa0*/  LOP3.LUT R218, R218, 0x8, R213, 0xf8, !PT ;  /* 0x00000008dada7812 */ /* 0x000fe800078ef8d5 */
[----:B------:R-:W-:Y:S01]  /*6ab0*/  STS [R243+0x1c400], R19 ;  /* 0x01c40013f3007388 */ /* 0x000fe20000000800 */
[----:B------:R-:W-:Y:S01]  /*6ac0*/  LOP3.LUT R218, R218, 0x1c0, R180, 0xf8, !PT ;  /* 0x000001c0dada7812 */ /* 0x000fe200078ef8b4 */
[C---:B------:R-:W-:Y:S03]  /*6ad0*/  VIADD R16, R177.reuse, 0x8000 ;  /* 0x00008000b1107836 */ /* 0x040fe60000000000 */
[----:B------:R-:W-:Y:S01]  /*6ae0*/  STS [R244+0x1d000], R8 ;  /* 0x01d00008f4007388 */ /* 0x000fe20000000800 */
[----:B------:R-:W-:Y:S01]  /*6af0*/  LOP3.LUT R218, R218, 0x38, R214, 0x78, !PT ;  /* 0x00000038dada7812 */ /* 0x000fe200078e78d6 */
[----:B------:R-:W-:Y:S03]  /*6b00*/  VIADD R176, R177, 0x8040 ;  /* 0x00008040b1b07836 */ /* 0x000fe60000000000 */
[----:B------:R-:W-:Y:S01]  /*6b10*/  STS [R244+0x1d400], R10 ;  /* 0x01d4000af4007388 */ /* 0x000fe20000000800 */
[----:B------:R-:W-:Y:S01]  /*6b20*/  LOP3.LUT R218, R218, 0x200, R216, 0xf8, !PT ;  /* 0x00000200dada7812 */ /* 0x000fe200078ef8d8 */
[----:B------:R-:W-:Y:S03]  /*6b30*/  @P4 VIADD R176, R16, 0xffffffc0 ;  /* 0xffffffc010b04836 */ /* 0x000fe60000000000 */
[----:B------:R-:W-:Y:S01]  /*6b40*/  STS [R243+0x1d000], R198 ;  /* 0x01d000c6f3007388 */ /* 0x000fe20000000800 */
[----:B-1----:R-:W-:Y:S01]  /*6b50*/  IMAD.MOV.U32 R4, RZ, RZ, 0x10 ;  /* 0x00000010ff047424 */ /* 0x002fe200078e00ff */
[----:B------:R-:W-:Y:S03]  /*6b60*/  LEA R218, R218, UR4, 0x1 ;  /* 0x00000004dada7c11 */ /* 0x000fe6000f8e08ff */
[----:B------:R-:W-:Y:S01]  /*6b70*/  STS [R243+0x1d400], R206 ;  /* 0x01d400cef3007388 */ /* 0x000fe20000000800 */
[----:B------:R-:W-:Y:S01]  /*6b80*/  SEL R4, R4, 0xfffffff0, !P4 ;  /* 0xfffffff004047807 */ /* 0x000fe20006000000 */
[----:B--2---:R-:W-:Y:S03]  /*6b90*/  IMAD R229, R229, UR15, RZ ;  /* 0x0000000fe5e57c24 */ /* 0x004fe6000f8e02ff */
[----:B------:R-:W-:Y:S01]  /*6ba0*/  STS [R205+-0x4000], R21 ;  /* 0xffc00015cd007388 */ /* 0x000fe20000000800 */
[----:B------:R-:W-:Y:S04]  /*6bb0*/  IMAD.IADD R4, R4, 0x1, R205 ;  /* 0x0000000104047824 */ /* 0x000fe800078e02cd */
[----:B------:R-:W-:Y:S05]  /*6bc0*/  STS [R205+-0x3c00], R22 ;  /* 0xffc40016cd007388 */ /* 0x000fea0000000800 */
[----:B------:R-:W-:Y:S05]  /*6bd0*/  STS [R4+-0x4000], R32 ;  /* 0xffc0002004007388 */ /* 0x000fea0000000800 */
[----:B------:R-:W-:Y:S05]  /*6be0*/  STS [R4+-0x3c00], R34 ;  /* 0xffc4002204007388 */ /* 0x000fea0000000800 */
[----:B------:R-:W-:Y:S05]  /*6bf0*/  STS [R205+-0x3000], R24 ;  /* 0xffd00018cd007388 */ /* 0x000fea0000000800 */
[----:B------:R-:W-:Y:S05]  /*6c00*/  STS [R205+-0x2c00], R26 ;  /* 0xffd4001acd007388 */ /* 0x000fea0000000800 */
[----:B------:R-:W-:Y:S05]  /*6c10*/  STS [R4+-0x3000], R28 ;  /* 0xffd0001c04007388 */ /* 0x000fea0000000800 */
[----:B------:R-:W-:Y:S01]  /*6c20*/  STS [R4+-0x2c00], R30 ;  /* 0xffd4001e04007388 */ /* 0x000fe20000000800 */
[----:B------:R-:W-:Y:S06]  /*6c30*/  BAR.SYNC.DEFER_BLOCKING 0x0 ;  /* 0x0000000000007b1d */ /* 0x000fec0000010000 */
[----:B------:R-:W-:Y:S05]  /*6c40*/  LDSM.16.MT88.4 R4, [R218+0x20000] ;  /* 0x02000000da04783b */ /* 0x000fea0000004200 */
[----:B------:R-:W1:Y:S05]  /*6c50*/  LDSM.16.MT88.4 R8, [R177+0x8000] ;  /* 0x00800000b108783b */ /* 0x000e6a0000004200 */
[----:B------:R-:W2:Y:S05]  /*6c60*/  LDSM.16.MT88.4 R12, [R218+0x22000] ;  /* 0x02200000da0c783b */ /* 0x000eaa0000004200 */
[----:B------:R-:W3:Y:S05]  /*6c70*/  LDSM.16.MT88.4 R16, [R176] ;  /* 0x00000000b010783b */ /* 0x000eea0000004200 */
[----:B------:R-:W4:Y:S05]  /*6c80*/  LDSM.16.MT88.4 R20, [R177+0xa000] ;  /* 0x00a00000b114783b */ /* 0x000f2a0000004200 */
[----:B------:R-:W5:Y:S05]  /*6c90*/  LDSM.16.MT88.4 R24, [R176+0x2000] ;  /* 0x00200000b018783b */ /* 0x000f6a0000004200 */
[----:B------:R-:W-:Y:S05]  /*6ca0*/  LDSM.16.MT88.4 R28, [R177+0x8800] ;  /* 0x00880000b11c783b */ /* 0x000fea0000004200 */
[----:B------:R-:W-:Y:S05]  /*6cb0*/  LDSM.16.MT88.4 R32, [R218+0x22800] ;  /* 0x02280000da20783b */ /* 0x000fea0000004200 */
[----:B------:R-:W-:Y:S01]  /*6cc0*/  LDSM.16.MT88.4 R164, [R176+0x800] ;  /* 0x00080000b0a4783b */ /* 0x000fe20000004200 */
[-C--:B-1----:R-:W-:Y:S04]  /*6cd0*/  HMMA.16816.F32 R36, R4, R8.reuse, R36 ;  /* 0x000000080424723c */ /* 0x082fe80000001824 */
[----:B------:R-:W-:Y:S05]  /*6ce0*/  LDSM.16.MT88.4 R168, [R177+0xa800] ;  /* 0x00a80000b1a8783b */ /* 0x000fea0000004200 */
[----:B------:R-:W-:Y:S01]  /*6cf0*/  LDSM.16.MT88.4 R172, [R176+0x2800] ;  /* 0x00280000b0ac783b */ /* 0x000fe20000004200 */
[C---:B--2---:R-:W-:Y:S08]  /*6d00*/  HMMA.16816.F32 R40, R12.reuse, R8, R40 ;  /* 0x000000080c28723c */ /* 0x044ff00000001828 */
[-C--:B------:R-:W-:Y:S08]  /*6d10*/  HMMA.16816.F32 R44, R12, R10.reuse, R44 ;  /* 0x0000000a0c2c723c */ /* 0x080ff0000000182c */
[C---:B------:R-:W-:Y:S01]  /*6d20*/  HMMA.16816.F32 R48, R4.reuse, R10, R48 ;  /* 0x0000000a0430723c */ /* 0x040fe20000001830 */
[----:B------:R-:W1:Y:S07]  /*6d30*/  LDSM.16.MT88.4 R8, [R218+0x20800] ;  /* 0x02080000da08783b */ /* 0x000e6e0000004200 */
        /* <DEDUP_REMOVED lines=10> */
[-C--:B-----5:R-:W-:Y:S08]  /*6de0*/  HMMA.16816.F32 R84, R4, R24.reuse, R84 ;  /* 0x000000180454723c */ /* 0x0a0ff00000001854 */
[C---:B------:R-:W-:Y:S08]  /*6df0*/  HMMA.16816.F32 R88, R12.reuse, R24, R88 ;  /* 0x000000180c58723c */ /* 0x040ff00000001858 */
[-C--:B------:R-:W-:Y:S01]  /*6e00*/  HMMA.16816.F32 R92, R12, R26.reuse, R92 ;  /* 0x0000001a0c5c723c */ /* 0x080fe2000000185c */
[----:B------:R-:W-:Y:S07]  /*6e10*/  LDSM.16.MT88.4 R12, [R177+0x9000] ;  /* 0x00900000b10c783b */ /* 0x000fee0000004200 */
[----:B------:R-:W-:Y:S01]  /*6e20*/  HMMA.16816.F32 R96, R4, R26, R96 ;  /* 0x0000001a0460723c */ /* 0x000fe20000001860 */
[----:B------:R-:W2:Y:S05]  /*6e30*/  LDSM.16.MT88.4 R4, [R218+0x21000] ;  /* 0x02100000da04783b */ /* 0x000eaa0000004200 */
[----:B------:R-:W3:Y:S02]  /*6e40*/  LDSM.16.MT88.4 R24, [R177+0xb000] ;  /* 0x00b00000b118783b */ /* 0x000ee40000004200 */
[-C--:B-1----:R-:W-:Y:S08]  /*6e50*/  HMMA.16816.F32 R36, R8, R28.reuse, R36 ;  /* 0x0000001c0824723c */ /* 0x082ff00000001824 */
[C---:B------:R-:W-:Y:S08]  /*6e60*/  HMMA.16816.F32 R40, R32.reuse, R28, R40 ;  /* 0x0000001c2028723c */ /* 0x040ff00000001828 */
[-C--:B------:R-:W-:Y:S08]  /*6e70*/  HMMA.16816.F32 R44, R32, R30.reuse, R44 ;  /* 0x0000001e202c723c */ /* 0x080ff0000000182c */
[C---:B------:R-:W-:Y:S01]  /*6e80*/  HMMA.16816.F32 R48, R8.reuse, R30, R48 ;  /* 0x0000001e0830723c */ /* 0x040fe20000001830 */
[----:B------:R-:W1:Y:S07]  /*6e90*/  LDSM.16.MT88.4 R28, [R176+0x3000] ;  /* 0x00300000b01c783b */ /* 0x000e6e0000004200 */
[-C--:B------:R-:W-:Y:S08]  /*6ea0*/  HMMA.16816.F32 R52, R8, R164.reuse, R52 ;  /* 0x000000a40834723c */ /* 0x080ff00000001834 */
        /* <DEDUP_REMOVED lines=14> */
[----:B------:R-:W4:Y:S05]  /*6f90*/  LDSM.16.MT88.4 R8, [R218+0x21800] ;  /* 0x02180000da08783b */ /* 0x000f2a0000004200 */
[----:B------:R-:W5:Y:S02]  /*6fa0*/  LDSM.16.MT88.4 R172, [R177+0xb800] ;  /* 0x00b80000b1ac783b */ /* 0x000f640000004200 */
[-C--:B--2---:R-:W-:Y:S08]  /*6fb0*/  HMMA.16816.F32 R36, R4, R12.reuse, R36 ;  /* 0x0000000c0424723c */ /* 0x084ff00000001824 */
[C---:B------:R-:W-:Y:S08]  /*6fc0*/  HMMA.16816.F32 R40, R16.reuse, R12, R40 ;  /* 0x0000000c1028723c */ /* 0x040ff00000001828 */
[-C--:B------:R-:W-:Y:S08]  /*6fd0*/  HMMA.16816.F32 R44, R16, R14.reuse, R44 ;  /* 0x0000000e102c723c */ /* 0x080ff0000000182c */
[C---:B------:R-:W-:Y:S01]  /*6fe0*/  HMMA.16816.F32 R48, R4.reuse, R14, R48 ;  /* 0x0000000e0430723c */ /* 0x040fe20000001830 */
[----:B------:R-:W2:Y:S01]  /*6ff0*/  LDSM.16.MT88.4 R12, [R176+0x3800] ;  /* 0x00380000b00c783b */ /* 0x000ea20000004200 */
[----:B------:R-:W-:Y:S06]  /*7000*/  BAR.SYNC.DEFER_BLOCKING 0x0 ;  /* 0x0000000000007b1d */ /* 0x000fec0000010000 */
[-C--:B------:R-:W-:Y:S08]  /*7010*/  HMMA.16816.F32 R52, R4, R20.reuse, R52 ;  /* 0x000000140434723c */ /* 0x080ff00000001834 */
[C---:B------:R-:W-:Y:S08]  /*7020*/  HMMA.16816.F32 R56, R16.reuse, R20, R56 ;  /* 0x000000141038723c */ /* 0x040ff00000001838 */
[-C--:B------:R-:W-:Y:S08]  /*7030*/  HMMA.16816.F32 R60, R16, R22.reuse, R60 ;  /* 0x00000016103c723c */ /* 0x080ff0000000183c */
[C---:B------:R-:W-:Y:S08]  /*7040*/  HMMA.16816.F32 R64, R4.reuse, R22, R64 ;  /* 0x000000160440723c */ /* 0x040ff00000001840 */
[-C--:B---3--:R-:W-:Y:S08]  /*7050*/  HMMA.16816.F32 R68, R4, R24.reuse, R68 ;  /* 0x000000180444723c */ /* 0x088ff00000001844 */
[C---:B------:R-:W-:Y:S08]  /*7060*/  HMMA.16816.F32 R72, R16.reuse, R24, R72 ;  /* 0x000000181048723c */ /* 0x040ff00000001848 */
[-C--:B------:R-:W-:Y:S08]  /*7070*/  HMMA.16816.F32 R76, R16, R26.reuse, R76 ;  /* 0x0000001a104c723c */ /* 0x080ff0000000184c */
[C---:B------:R-:W-:Y:S08]  /*7080*/  HMMA.16816.F32 R80, R4.reuse, R26, R80 ;  /* 0x0000001a0450723c */ /* 0x040ff00000001850 */
[-C--:B-1----:R-:W-:Y:S08]  /*7090*/  HMMA.16816.F32 R84, R4, R28.reuse, R84 ;  /* 0x0000001c0454723c */ /* 0x082ff00000001854 */
[C---:B------:R-:W-:Y:S08]  /*70a0*/  HMMA.16816.F32 R88, R16.reuse, R28, R88 ;  /* 0x0000001c1058723c */ /* 0x040ff00000001858 */
[-C--:B------:R-:W-:Y:S08]  /*70b0*/  HMMA.16816.F32 R92, R16, R30.reuse, R92 ;  /* 0x0000001e105c723c */ /* 0x080ff0000000185c */
[----:B------:R-:W-:Y:S04]  /*70c0*/  HMMA.16816.F32 R96, R4, R30, R96 ;  /* 0x0000001e0460723c */ /* 0x000fe80000001860 */
[----:B------:R-:W-:Y:S04]  /*70d0*/  IMAD.U32 R4, R229, -0x40, RZ ;  /* 0xffffffc0e5047824 */ /* 0x000fe800078e00ff */
[-C--:B----4-:R-:W-:Y:S05]  /*70e0*/  HMMA.16816.F32 R36, R8, R32.reuse, R36 ;  /* 0x000000200824723c */ /* 0x090fea0000001824 */
[C---:B------:R-:W-:Y:S03]  /*70f0*/  LEA R240, P0, R4.reuse, R240, 0x2 ;  /* 0x000000f004f07211 */ /* 0x040fe600078010ff */
[C---:B------:R-:W-:Y:S04]  /*7100*/  HMMA.16816.F32 R40, R164.reuse, R32, R40 ;  /* 0x00000020a428723c */ /* 0x040fe80000001828 */
[----:B------:R-:W-:Y:S04]  /*7110*/  LEA.HI.X.SX32 R241, R4, R241, 0x2, P0 ;  /* 0x000000f104f17211 */ /* 0x000fe800000f16ff */
[-C--:B------:R-:W-:Y:S08]  /*7120*/  HMMA.16816.F32 R44, R164, R34.reuse, R44 ;  /* 0x00000022a42c723c */ /* 0x080ff0000000182c */
[C---:B------:R-:W-:Y:S08]  /*7130*/  HMMA.16816.F32 R48, R8.reuse, R34, R48 ;  /* 0x000000220830723c */ /* 0x040ff00000001830 */
[-C--:B------:R-:W-:Y:S08]  /*7140*/  HMMA.16816.F32 R52, R8, R168.reuse, R52 ;  /* 0x000000a80834723c */ /* 0x080ff00000001834 */
[C---:B------:R-:W-:Y:S08]  /*7150*/  HMMA.16816.F32 R56, R164.reuse, R168, R56 ;  /* 0x000000a8a438723c */ /* 0x040ff00000001838 */
[-C--:B------:R-:W-:Y:S08]  /*7160*/  HMMA.16816.F32 R60, R164, R170.reuse, R60 ;  /* 0x000000aaa43c723c */ /* 0x080ff0000000183c */
[C---:B------:R-:W-:Y:S08]  /*7170*/  HMMA.16816.F32 R64, R8.reuse, R170, R64 ;  /* 0x000000aa0840723c */ /* 0x040ff00000001840 */
[-C--:B-----5:R-:W-:Y:S08]  /*7180*/  HMMA.16816.F32 R68, R8, R172.reuse, R68 ;  /* 0x000000ac0844723c */ /* 0x0a0ff00000001844 */
[C---:B------:R-:W-:Y:S08]  /*7190*/  HMMA.16816.F32 R72, R164.reuse, R172, R72 ;  /* 0x000000aca448723c */ /* 0x040ff00000001848 */
[-C--:B------:R-:W-:Y:S08]  /*71a0*/  HMMA.16816.F32 R76, R164, R174.reuse, R76 ;  /* 0x000000aea44c723c */ /* 0x080ff0000000184c */
[C---:B------:R-:W-:Y:S08]  /*71b0*/  HMMA.16816.F32 R80, R8.reuse, R174, R80 ;  /* 0x000000ae0850723c */ /* 0x040ff00000001850 */
[-C--:B--2---:R-:W-:Y:S08]  /*71c0*/  HMMA.16816.F32 R84, R8, R12.reuse, R84 ;  /* 0x0000000c0854723c */ /* 0x084ff00000001854 */
[C---:B------:R-:W-:Y:S08]  /*71d0*/  HMMA.16816.F32 R88, R164.reuse, R12, R88 ;  /* 0x0000000ca458723c */ /* 0x040ff00000001858 */
[-C--:B------:R-:W-:Y:S08]  /*71e0*/  HMMA.16816.F32 R92, R164, R14.reuse, R92 ;  /* 0x0000000ea45c723c */ /* 0x080ff0000000185c */
[----:B------:R-:W-:Y:S01]  /*71f0*/  HMMA.16816.F32 R96, R8, R14, R96 ;  /* 0x0000000e0860723c */ /* 0x000fe20000001860 */
[----:B------:R-:W-:Y:S08]  /*7200*/  @!UPT UIADD3 URZ, UPT, UPT, URZ, URZ, URZ ;  /* 0x000000fffffff290 */ /* 0x000ff0000fffe0ff */
[----:B------:R-:W-:Y:S11]  /*7210*/  BRA.U !UP0, `(.L_x_530) ;  /* 0x0000000108a47547 */ /* 0x000ff6000b800000 */
[----:B------:R-:W-:Y:S01]  /*7220*/  IADD3 R5, P0, PT, RZ, -UR31, RZ ;  /* 0x8000001fff057c10 */ /* 0x000fe2000ff1e0ff */
[----:B------:R-:W-:Y:S01]  /*7230*/  IMAD.U32 R6, RZ, RZ, UR48 ;  /* 0x00000030ff067e24 */ /* 0x000fe2000f8e00ff */
[----:B------:R-:W-:Y:S02]  /*7240*/  ISETP.GE.AND P2, PT, R242, UR14, PT ;  /* 0x0000000ef2007c0c */ /* 0x000fe4000bf46270 */
[----:B------:R-:W-:Y:S01]  /*7250*/  LOP3.LUT R7, R214, 0x1f8, RZ, 0xc0, !PT ;  /* 0x000001f8d6077812 */ /* 0x000fe200078ec0ff */
[----:B------:R-:W-:Y:S01]  /*7260*/  IMAD.X R4, RZ, RZ, ~UR8, P0 ;  /* 0x80000008ff047e24 */ /* 0x000fe200080e06ff */
[----:B------:R-:W-:Y:S02]  /*7270*/  ISETP.GE.AND P1, PT, R239, UR14, PT ;  /* 0x0000000eef007c0c */ /* 0x000fe4000bf26270 */
[----:B------:R-:W-:Y:S02]  /*7280*/  LOP3.LUT R7, R7, 0x38, R213, 0x78, !PT ;  /* 0x0000003807077812 */ /* 0x000fe400078e78d5 */
[----:B------:R-:W-:Y:S02]  /*7290*/  SHF.R.S64 R5, R5, 0x1f, R4 ;  /* 0x0000001f05057819 */ /* 0x000fe40000001004 */
[----:B------:R-:W-:Y:S02]  /*72a0*/  LOP3.LUT R7, R7, 0x1e00, R214, 0xf8, !PT ;  /* 0x00001e0007077812 */ /* 0x000fe400078ef8d6 */
[----:B------:R-:W-:Y:S01]  /*72b0*/  IADD3 R231, P0, PT, R5, R231, RZ ;  /* 0x000000e705e77210 */ /* 0x000fe20007f1e0ff */
[----:B------:R-:W-:Y:S01]  /*72c0*/  IMAD.U32 R5, RZ, RZ, UR48 ;  /* 0x00000030ff057e24 */ /* 0x000fe2000f8e00ff */
[----:B------:R-:W-:Y:S02]  /*72d0*/  LEA R7, R7, UR4, 0x1 ;  /* 0x0000000407077c11 */ /* 0x000fe4000f8e08ff */
[----:B------:R-:W-:Y:S01]  /*72e0*/  LEA.HI.X.SX32 R230, R4, R230, 0x1, P0 ;  /* 0x000000e604e67211 */ /* 0x000fe200000f0eff */
[--C-:B------:R-:W-:Y:S01]  /*72f0*/  @!P2 IMAD.MOV.U32 R10, RZ, RZ, R231.reuse ;  /* 0x000000ffff0aa224 */ /* 0x100fe200078e00e7 */
[----:B------:R-:W-:Y:S01]  /*7300*/  LEA R8, P0, R6, R231, 0x1 ;  /* 0x000000e706087211 */ /* 0x000fe200078008ff */
[----:B------:R-:W-:Y:S02]  /*7310*/  IMAD.U32 R4, RZ, RZ, UR47 ;  /* 0x0000002fff047e24 */ /* 0x000fe4000f8e00ff */
[----:B------:R-:W-:Y:S03]  /*7320*/  @!P2 IMAD.MOV.U32 R11, RZ, RZ, R230 ;  /* 0x000000ffff0ba224 */ /* 0x000fe600078e00e6 */
[----:B------:R-:W-:Y:S01]  /*7330*/  LEA.HI.X R9, R5, R230, R4, 0x1, P0 ;  /* 0x000000e605097211 */ /* 0x000fe200000f0c04 */
[----:B------:R-:W-:Y:S01]  /*7340*/  @!P1 IMAD.MOV.U32 R4, RZ, RZ, R231 ;  /* 0x000000ffff049224 */ /* 0x000fe200078e00e7 */
[----:B------:R-:W-:Y:S01]  /*7350*/  @!PT LDS RZ, [RZ] ;  /* 0x00000000fffff984 */ /* 0x000fe20000000800 */
[----:B------:R-:W-:Y:S01]  /*7360*/  @!PT LDS RZ, [RZ] ;  /* 0x00000000fffff984 */ /* 0x000fe20000000800 */
[----:B------:R-:W-:Y:S01]  /*7370*/  @!PT LDS RZ, [RZ] ;  /* 0x00000000fffff984 */ /* 0x000fe20000000800 */
[----:B------:R1:W-:Y:S01]  /*7380*/  @!P2 LDGSTS.E.BYPASS.LTC128B.128 [R7+0x8000], desc[UR32][R10.64] ;  /* 0x080000000a07afae */ /* 0x0003e2000b981a20 */
[----:B------:R-:W-:Y:S03]  /*7390*/  @!P1 IMAD.MOV.U32 R5, RZ, RZ, R230 ;  /* 0x000000ffff059224 */ /* 0x000fe600078e00e6 */
        /* <DEDUP_REMOVED lines=17> */
.L_x_530:
[----:B------:R-:W-:Y:S01]  /*74b0*/  IMAD.SHL.U32 R220, R213, 0x2, RZ ;  /* 0x00000002d5dc7824 */ /* 0x000fe200078e00ff */
[----:B------:R-:W-:Y:S01]  /*74c0*/  SHF.R.U32.HI R221, RZ, 0x3, R213 ;  /* 0x00000003ffdd7819 */ /* 0x000fe200000116d5 */
[----:B------:R-:W-:Y:S01]  /*74d0*/  LDSM.16.M88.4 R32, [R219+0x1c000] ;  /* 0x01c00000db20783b */ /* 0x000fe20000000200 */
[C---:B------:R-:W-:Y:S01]  /*74e0*/  VIADD R12, R219.reuse, 0x8000 ;  /* 0x00008000db0c7836 */ /* 0x040fe20000000000 */
[----:B------:R-:W-:Y:S01]  /*74f0*/  PLOP3.LUT P2, PT, PT, PT, UP0, 0x80, 0x8 ;  /* 0x000000000008781c */ /* 0x000fe20003f4f008 */
[----:B------:R-:W-:Y:S01]  /*7500*/  VIADD R225, R219, 0x8040 ;  /* 0x00008040dbe17836 */ /* 0x000fe20000000000 */
[----:B-1----:R-:W-:Y:S01]  /*7510*/  LOP3.LUT R4, R220, 0x20, RZ, 0xc0, !PT ;  /* 0x00000020dc047812 */ /* 0x002fe200078ec0ff */
[----:B------:R-:W-:Y:S01]  /*7520*/  LDSM.16.M88.4 R28, [R219+0x1d000] ;  /* 0x01d00000db1c783b */ /* 0x000fe20000000200 */
[----:B------:R-:W-:Y:S01]  /*7530*/  @P4 VIADD R225, R12, 0xffffffc0 ;  /* 0xffffffc00ce14836 */ /* 0x000fe20000000000 */
[----:B------:R-:W-:Y:S01]  /*7540*/  @UP0 UIADD3 UR13, UP1, UPT, UR54, -0x100, URZ ;  /* 0xffffff00360d0890 */ /* 0x000fe2000ff3e0ff */
[----:B------:R-:W-:Y:S01]  /*7550*/  LOP3.LUT R4, R4, 0x18, R221, 0xf8, !PT ;  /* 0x0000001804047812 */ /* 0x000fe200078ef8dd */
[----:B------:R-:W-:Y:S01]  /*7560*/  ULOP3.LUT UR9, UR43, 0x1, URZ, 0xc0, !UPT ;  /* 0x000000012b097892 */ /* 0x000fe2000f8ec0ff */
[----:B------:R-:W-:Y:S01]  /*7570*/  LDSM.16.M88.4 R168, [R217+0x1c000] ;  /* 0x01c00000d9a8783b */ /* 0x000fe20000000200 */
[----:B------:R-:W-:Y:S01]  /*7580*/  IMAD.IADD R224, R211, 0x1, R225 ;  /* 0x00000001d3e07824 */ /* 0x000fe200078e02e1 */
[----:B------:R-:W-:Y:S01]  /*7590*/  LOP3.LUT R4, R4, 0x1c0, R180, 0xf8, !PT ;  /* 0x000001c004047812 */ /* 0x000fe200078ef8b4 */
[----:B------:R-:W-:Y:S02]  /*75a0*/  @UP0 UIADD3.X UR12, UPT, UPT, UR55, -0x1, URZ, UP1, !UPT ;  /* 0xffffffff370c0890 */ /* 0x000fe40008ffe4ff */
[----:B------:R-:W-:Y:S01]  /*75b0*/  LDSM.16.M88.4 R176, [R217+0x1d000] ;  /* 0x01d00000d9b0783b */ /* 0x000fe20000000200 */
[----:B------:R-:W-:Y:S01]  /*75c0*/  LOP3.LUT R4, R4, 0x38, R214, 0x78, !PT ;  /* 0x0000003804047812 */ /* 0x000fe200078e78d6 */
[----:B------:R-:W-:Y:S01]  /*75d0*/  @UP0 UIADD3 UR10, UP1, UPT, UR10, -0x100, URZ ;  /* 0xffffff000a0a0890 */ /* 0x000fe2000ff3e0ff */
[----:B------:R-:W-:Y:S02]  /*75e0*/  @P2 LOP3.LUT R222, R222, 0x10, RZ, 0xc0, !PT ;  /* 0x00000010dede2812 */ /* 0x000fe400078ec0ff */
[----:B------:R-:W-:Y:S01]  /*75f0*/  LOP3.LUT R4, R4, 0x200, R180, 0xf8, !PT ;  /* 0x0000020004047812 */ /* 0x000fe200078ef8b4 */
[----:B------:R-:W-:Y:S01]  /*7600*/  LDSM.16.M88.4 R184, [R225+0x14000] ;  /* 0x01400000e1b8783b */ /* 0x000fe20000000200 */
[----:B------:R-:W-:Y:S02]  /*7610*/  @UP0 UIADD3.X UR11, UPT, UPT, UR11, -0x1, URZ, UP1, !UPT ;  /* 0xffffffff0b0b0890 */ /* 0x000fe40008ffe4ff */
[----:B------:R-:W-:Y:S01]  /*7620*/  LEA R223, R4, UR4, 0x1 ;  /* 0x0000000404df7c11 */ /* 0x000fe2000f8e08ff */
[----:B------:R-:W-:Y:S01]  /*7630*/  UISETP.NE.U32.AND UP1, UPT, UR9, 0x1, UPT ;  /* 0x000000010900788c */ /* 0x000fe2000bf25070 */
[----:B------:R-:W-:Y:S05]  /*7640*/  LDSM.16.M88.4 R192, [R225+0x15000] ;  /* 0x01500000e1c0783b */ /* 0x000fea0000000200 */
[----:B------:R-:W1:Y:S01]  /*7650*/  LDSM.16.MT88.4 R16, [R223+0xc000] ;  /* 0x00c00000df10783b */ /* 0x000e620000004200 */
[----:B------:R-:W-:Y:S04]  /*7660*/  PLOP3.LUT P1, PT, PT, PT, UP1, 0x80, 0x8 ;  /* 0x000000000008781c */ /* 0x000fe80003f2f018 */
[----:B------:R-:W2:Y:S05]  /*7670*/  LDSM.16.MT88.4 R164, [R223+0x10000] ;  /* 0x01000000dfa4783b */ /* 0x000eaa0000004200 */
[----:B------:R-:W3:Y:S05]  /*7680*/  LDSM.16.MT88.4 R172, [R223+0xc800] ;  /* 0x00c80000dfac783b */ /* 0x000eea0000004200 */
[----:B------:R-:W4:Y:S05]  /*7690*/  LDSM.16.MT88.4 R180, [R223+0x10800] ;  /* 0x01080000dfb4783b */ /* 0x000f2a0000004200 */
[----:B------:R-:W4:Y:S05]  /*76a0*/  LDSM.16.MT88.4 R188, [R223+0xd000] ;  /* 0x00d00000dfbc783b */ /* 0x000f2a0000004200 */
[----:B------:R-:W-:Y:S05]  /*76b0*/  LDSM.16.M88.4 R196, [R224+0x14000] ;  /* 0x01400000e0c4783b */ /* 0x000fea0000000200 */
[----:B------:R-:W-:Y:S05]  /*76c0*/  LDSM.16.MT88.4 R200, [R223+0xd800] ;  /* 0x00d80000dfc8783b */ /* 0x000fea0000004200 */
[----:B------:R-:W-:Y:S01]  /*76d0*/  LDSM.16.M88.4 R204, [R224+0x15000] ;  /* 0x01500000e0cc783b */ /* 0x000fe20000000200 */
[-C--:B-1----:R-:W-:Y:S04]  /*76e0*/  HMMA.16816.F32 R4, R32, R16.reuse, RZ ;  /* 0x000000102004723c */ /* 0x082fe800000018ff */
[----:B------:R-:W-:Y:S04]  /*76f0*/  STL.64 [R1], R2 ;  /* 0x0000000201007387 */ /* 0x000fe80000100a00 */
[C---:B------:R-:W-:Y:S08]  /*7700*/  HMMA.16816.F32 R8, R28.reuse, R16, RZ ;  /* 0x000000101c08723c */ /* 0x040ff000000018ff */
[-C--:B------:R-:W-:Y:S08]  /*7710*/  HMMA.16816.F32 R12, R28, R18.reuse, RZ ;  /* 0x000000121c0c723c */ /* 0x080ff000000018ff */
[C---:B------:R-:W-:Y:S08]  /*7720*/  HMMA.16816.F32 R16, R32.reuse, R18, RZ ;  /* 0x000000122010723c */ /* 0x040ff000000018ff */
[-C--:B--2---:R-:W-:Y:S08]  /*7730*/  HMMA.16816.F32 R20, R32, R164.reuse, RZ ;  /* 0x000000a42014723c */ /* 0x084ff000000018ff */
[C---:B------:R-:W-:Y:S08]  /*7740*/  HMMA.16816.F32 R24, R28.reuse, R164, RZ ;  /* 0x000000a41c18723c */ /* 0x040ff000000018ff */
[-C--:B------:R-:W-:Y:S08]  /*7750*/  HMMA.16816.F32 R28, R28, R166.reuse, RZ ;  /* 0x000000a61c1c723c */ /* 0x080ff000000018ff */
[----:B------:R-:W-:Y:S01]  /*7760*/  HMMA.16816.F32 R32, R32, R166, RZ ;  /* 0x000000a62020723c */ /* 0x000fe200000018ff */
[----:B------:R-:W1:Y:S07]  /*7770*/  LDSM.16.MT88.4 R164, [R223+0x11000] ;  /* 0x01100000dfa4783b */ /* 0x000e6e0000004200 */
[-C--:B---3--:R-:W-:Y:S08]  /*7780*/  HMMA.16816.F32 R4, R168, R172.reuse, R4 ;  /* 0x000000aca804723c */ /* 0x088ff00000001804 */
[C---:B------:R-:W-:Y:S08]  /*7790*/  HMMA.16816.F32 R8, R176.reuse, R172, R8 ;  /* 0x000000acb008723c */ /* 0x040ff00000001808 */
[-C--:B------:R-:W-:Y:S08]  /*77a0*/  HMMA.16816.F32 R12, R176, R174.reuse, R12 ;  /* 0x000000aeb00c723c */ /* 0x080ff0000000180c */
[C---:B------:R-:W-:Y:S01]  /*77b0*/  HMMA.16816.F32 R16, R168.reuse, R174, R16 ;  /* 0x000000aea810723c */ /* 0x040fe20000001810 */
[----:B------:R-:W-:Y:S07]  /*77c0*/  LDSM.16.M88.4 R172, [R219+0x1e000] ;  /* 0x01e00000dbac783b */ /* 0x000fee0000000200 */
[-C--:B----4-:R-:W-:Y:S08]  /*77d0*/  HMMA.16816.F32 R20, R168, R180.reuse, R20 ;  /* 0x000000b4a814723c */ /* 0x090ff00000001814 */
[C---:B------:R-:W-:Y:S08]  /*77e0*/  HMMA.16816.F32 R24, R176.reuse, R180, R24 ;  /* 0x000000b4b018723c */ /* 0x040ff00000001818 */
[-C--:B------:R-:W-:Y:S01]  /*77f0*/  HMMA.16816.F32 R28, R176, R182.reuse, R28 ;  /* 0x000000b6b01c723c */ /* 0x080fe2000000181c */
[----:B------:R-:W-:Y:S07]  /*7800*/  LDSM.16.MT88.4 R176, [R223+0xe000] ;  /* 0x00e00000dfb0783b */ /* 0x000fee0000004200 */
[----:B------:R-:W-:Y:S01]  /*7810*/  HMMA.16816.F32 R32, R168, R182, R32 ;  /* 0x000000b6a820723c */ /* 0x000fe20000001820 */
[----:B------:R-:W2:Y:S05]  /*7820*/  LDSM.16.MT88.4 R168, [R223+0x11800] ;  /* 0x01180000dfa8783b */ /* 0x000eaa0000004200 */
[----:B------:R-:W3:Y:S02]  /*7830*/  LDSM.16.M88.4 R180, [R219+0x1f000] ;  /* 0x01f00000dbb4783b */ /* 0x000ee40000000200 */
[-C--:B------:R-:W-:Y:S08]  /*7840*/  HMMA.16816.F32 R4, R184, R188.reuse, R4 ;  /* 0x000000bcb804723c */ /* 0x080ff00000001804 */
[C---:B------:R-:W-:Y:S01]  /*7850*/  HMMA.16816.F32 R8, R192.reuse, R188, R8 ;  /* 0x000000bcc008723c */ /* 0x040fe20000001808 */
[----:B------:R-:W-:Y:S02]  /*7860*/  IMAD.U32 R188, RZ, RZ, UR44 ;  /* 0x0000002cffbc7e24 */ /* 0x000fe4000f8e00ff */
[----:B------:R-:W-:Y:S03]  /*7870*/  IMAD.U32 R189, RZ, RZ, UR44 ;  /* 0x0000002cffbd7e24 */ /* 0x000fe6000f8e00ff */
[----:B------:R-:W-:Y:S02]  /*7880*/  LEA R188, P0, R188, R240, 0x2 ;  /* 0x000000f0bcbc7211 */ /* 0x000fe400078010ff */
[-C--:B------:R-:W-:Y:S03]  /*7890*/  HMMA.16816.F32 R12, R192, R190.reuse, R12 ;  /* 0x000000bec00c723c */ /* 0x080fe6000000180c */
[----:B------:R-:W-:Y:S05]  /*78a0*/  LEA.HI.X.SX32 R189, R189, R241, 0x2, P0 ;  /* 0x000000f1bdbd7211 */ /* 0x000fea00000f16ff */
        /* <DEDUP_REMOVED lines=10> */
[C---:B------:R-:W-:Y:S02]  /*7950*/  LEA R194, P0, R229.reuse, R192, 0x5 ;  /* 0x000000c0e5c27211 */ /* 0x040fe400078028ff */
[----:B------:R-:W-:Y:S02]  /*7960*/  LDSM.16.MT88.4 R184, [R223+0xe800] ;  /* 0x00e80000dfb8783b */ /* 0x000fe40000004200 */
[-C--:B------:R-:W-:Y:S05]  /*7970*/  HMMA.16816.F32 R4, R196, R200.reuse, R4 ;  /* 0x000000c8c404723c */ /* 0x080fea0000001804 */
[C---:B------:R-:W-:Y:S03]  /*7980*/  LEA.HI.X.SX32 R195, R229.reuse, R193, 0x5, P0 ;  /* 0x000000c1e5c37211 */ /* 0x040fe600000f2eff */
[C---:B------:R-:W-:Y:S08]  /*7990*/  HMMA.16816.F32 R8, R204.reuse, R200, R8 ;  /* 0x000000c8cc08723c */ /* 0x040ff00000001808 */
[-C--:B------:R-:W-:Y:S08]  /*79a0*/  HMMA.16816.F32 R12, R204, R202.reuse, R12 ;  /* 0x000000cacc0c723c */ /* 0x080ff0000000180c */
[C---:B------:R-:W-:Y:S08]  /*79b0*/  HMMA.16816.F32 R16, R196.reuse, R202, R16 ;  /* 0x000000cac410723c */ /* 0x040ff00000001810 */
[-C--:B--2---:R-:W-:Y:S08]  /*79c0*/  HMMA.16816.F32 R20, R196, R168.reuse, R20 ;  /* 0x000000a8c414723c */ /* 0x084ff00000001814 */
[C---:B------:R-:W-:Y:S08]  /*79d0*/  HMMA.16816.F32 R24, R204.reuse, R168, R24 ;  /* 0x000000a8cc18723c */ /* 0x040ff00000001818 */
[-C--:B------:R-:W-:Y:S08]  /*79e0*/  HMMA.16816.F32 R28, R204, R170.reuse, R28 ;  /* 0x000000aacc1c723c */ /* 0x080ff0000000181c */
[----:B------:R-:W-:Y:S01]  /*79f0*/  HMMA.16816.F32 R32, R196, R170, R32 ;  /* 0x000000aac420723c */ /* 0x000fe20000001820 */
[----:B------:R-:W2:Y:S03]  /*7a00*/  LDSM.16.M88.4 R168, [R217+0x1e000] ;  /* 0x01e00000d9a8783b */ /* 0x000ea60000000200 */
[C---:B------:R-:W-:Y:S04]  /*7a10*/  LEA R196, P0, R229.reuse, R194, 0x5 ;  /* 0x000000c2e5c47211 */ /* 0x040fe800078028ff */
[-C--:B------:R-:W-:Y:S05]  /*7a20*/  HMMA.16816.F32 R4, R172, R176.reuse, R4 ;  /* 0x000000b0ac04723c */ /* 0x080fea0000001804 */
[C---:B------:R-:W-:Y:S02]  /*7a30*/  LEA.HI.X.SX32 R197, R229.reuse, R195, 0x5, P0 ;  /* 0x000000c3e5c57211 */ /* 0x040fe400000f2eff */
[C---:B------:R-:W-:Y:S01]  /*7a40*/  LEA R198, P0, R229.reuse, R196, 0x5 ;  /* 0x000000c4e5c67211 */ /* 0x040fe200078028ff */
[C---:B---3--:R-:W-:Y:S04]  /*7a50*/  HMMA.16816.F32 R8, R180.reuse, R176, R8 ;  /* 0x000000b0b408723c */ /* 0x048fe80000001808 */
[C---:B------:R-:W-:Y:S02]  /*7a60*/  LEA.HI.X.SX32 R199, R229.reuse, R197, 0x5, P0 ;  /* 0x000000c5e5c77211 */ /* 0x040fe400000f2eff */
[C---:B------:R-:W-:Y:S02]  /*7a70*/  LEA R200, P0, R229.reuse, R198, 0x5 ;  /* 0x000000c6e5c87211 */ /* 0x040fe400078028ff */
[-C--:B------:R-:W-:Y:S03]  /*7a80*/  HMMA.16816.F32 R12, R180, R178.reuse, R12 ;  /* 0x000000b2b40c723c */ /* 0x080fe6000000180c */
[C---:B------:R-:W-:Y:S05]  /*7a90*/  LEA.HI.X.SX32 R201, R229.reuse, R199, 0x5, P0 ;  /* 0x000000c7e5c97211 */ /* 0x040fea00000f2eff */
[C---:B------:R-:W-:Y:S01]  /*7aa0*/  HMMA.16816.F32 R16, R172.reuse, R178, R16 ;  /* 0x000000b2ac10723c */ /* 0x040fe20000001810 */
[----:B------:R-:W3:Y:S03]  /*7ab0*/  LDSM.16.M88.4 R176, [R217+0x1f000] ;  /* 0x01f00000d9b0783b */ /* 0x000ee60000000200 */
[C---:B------:R-:W-:Y:S04]  /*7ac0*/  IMAD.WIDE R202, R229.reuse, -0xc0, R200 ;  /* 0xffffff40e5ca7825 */ /* 0x040fe800078e02c8 */
[-C--:B-1----:R-:W-:Y:S03]  /*7ad0*/  HMMA.16816.F32 R20, R172, R164.reuse, R20 ;  /* 0x000000a4ac14723c */ /* 0x082fe60000001814 */
[C---:B------:R-:W-:Y:S04]  /*7ae0*/  LEA R204, P0, R229.reuse, R202, 0x5 ;  /* 0x000000cae5cc7211 */ /* 0x040fe800078028ff */
[C---:B------:R-:W-:Y:S01]  /*7af0*/  LEA.HI.X.SX32 R205, R229.reuse, R203, 0x5, P0 ;  /* 0x000000cbe5cd7211 */ /* 0x040fe200000f2eff */
[C---:B------:R-:W-:Y:S04]  /*7b00*/  HMMA.16816.F32 R24, R180.reuse, R164, R24 ;  /* 0x000000a4b418723c */ /* 0x040fe80000001818 */
[C---:B------:R-:W-:Y:S04]  /*7b10*/  LEA R206, P0, R229.reuse, R204, 0x5 ;  /* 0x000000cce5ce7211 */ /* 0x040fe800078028ff */
[-C--:B------:R-:W-:Y:S01]  /*7b20*/  HMMA.16816.F32 R28, R180, R166.reuse, R28 ;  /* 0x000000a6b41c723c */ /* 0x080fe2000000181c */
[----:B------:R-:W-:Y:S02]  /*7b30*/  LDSM.16.MT88.4 R180, [R223+0xf000] ;  /* 0x00f00000dfb4783b */ /* 0x000fe40000004200 */
[C---:B------:R-:W-:Y:S02]  /*7b40*/  LEA.HI.X.SX32 R207, R229.reuse, R205, 0x5, P0 ;  /* 0x000000cde5cf7211 */ /* 0x040fe400000f2eff */
[C---:B------:R-:W-:Y:S03]  /*7b50*/  LEA R244, P0, R229.reuse, R206, 0x5 ;  /* 0x000000cee5f47211 */ /* 0x040fe600078028ff */
[----:B------:R-:W-:Y:S01]  /*7b60*/  HMMA.16816.F32 R32, R172, R166, R32 ;  /* 0x000000a6ac20723c */ /* 0x000fe20000001820 */
[----:B------:R-:W1:Y:S03]  /*7b70*/  LDSM.16.MT88.4 R164, [R223+0x12800] ;  /* 0x01280000dfa4783b */ /* 0x000e660000004200 */
[C---:B------:R-:W-:Y:S02]  /*7b80*/  LEA.HI.X.SX32 R245, R229.reuse, R207, 0x5, P0 ;  /* 0x000000cfe5f57211 */ /* 0x040fe400000f2eff */
[----:B------:R-:W4:Y:S01]  /*7b90*/  LDSM.16.M88.4 R172, [R225+0x16000] ;  /* 0x01600000e1ac783b */ /* 0x000f220000000200 */
[C---:B------:R-:W-:Y:S01]  /*7ba0*/  LEA R246, P0, R229.reuse, R244, 0x5 ;  /* 0x000000f4e5f67211 */ /* 0x040fe200078028ff */
[-C--:B--2---:R-:W-:Y:S05]  /*7bb0*/  HMMA.16816.F32 R4, R168, R184.reuse, R4 ;  /* 0x000000b8a804723c */ /* 0x084fea0000001804 */
        /* <DEDUP_REMOVED lines=8> */
[----:B------:R-:W2:Y:S07]  /*7c40*/  LDSM.16.M88.4 R184, [R225+0x17000] ;  /* 0x01700000e1b8783b */ /* 0x000eae0000000200 */
[-C--:B-1----:R-:W-:Y:S08]  /*7c50*/  HMMA.16816.F32 R20, R168, R164.reuse, R20 ;  /* 0x000000a4a814723c */ /* 0x082ff00000001814 */
[C---:B------:R-:W-:Y:S08]  /*7c60*/  HMMA.16816.F32 R24, R176.reuse, R164, R24 ;  /* 0x000000a4b018723c */ /* 0x040ff00000001818 */
[-C--:B------:R-:W-:Y:S01]  /*7c70*/  HMMA.16816.F32 R28, R176, R166.reuse, R28 ;  /* 0x000000a6b01c723c */ /* 0x080fe2000000181c */
[----:B------:R-:W-:Y:S07]  /*7c80*/  LDSM.16.MT88.4 R176, [R223+0xf800] ;  /* 0x00f80000dfb0783b */ /* 0x000fee0000004200 */
[----:B------:R-:W-:Y:S01]  /*7c90*/  HMMA.16816.F32 R32, R168, R166, R32 ;  /* 0x000000a6a820723c */ /* 0x000fe20000001820 */
[----:B------:R-:W1:Y:S05]  /*7ca0*/  LDSM.16.MT88.4 R164, [R223+0x13000] ;  /* 0x01300000dfa4783b */ /* 0x000e6a0000004200 */
[----:B------:R-:W3:Y:S02]  /*7cb0*/  LDSM.16.M88.4 R168, [R224+0x16000] ;  /* 0x01600000e0a8783b */ /* 0x000ee40000000200 */
[-C--:B----4-:R-:W-:Y:S08]  /*7cc0*/  HMMA.16816.F32 R4, R172, R180.reuse, R4 ;  /* 0x000000b4ac04723c */ /* 0x090ff00000001804 */
[C---:B--2---:R-:W-:Y:S08]  /*7cd0*/  HMMA.16816.F32 R8, R184.reuse, R180, R8 ;  /* 0x000000b4b808723c */ /* 0x044ff00000001808 */
[-C--:B------:R-:W-:Y:S08]  /*7ce0*/  HMMA.16816.F32 R12, R184, R182.reuse, R12 ;  /* 0x000000b6b80c723c */ /* 0x080ff0000000180c */
[C---:B------:R-:W-:Y:S01]  /*7cf0*/  HMMA.16816.F32 R16, R172.reuse, R182, R16 ;  /* 0x000000b6ac10723c */ /* 0x040fe20000001810 */
[----:B------:R2:W4:Y:S07]  /*7d00*/  LDSM.16.M88.4 R180, [R224+0x17000] ;  /* 0x01700000e0b4783b */ /* 0x00052e0000000200 */
[-C--:B-1----:R-:W-:Y:S08]  /*7d10*/  HMMA.16816.F32 R20, R172, R164.reuse, R20 ;  /* 0x000000a4ac14723c */ /* 0x082ff00000001814 */
[C---:B------:R-:W-:Y:S04]  /*7d20*/  HMMA.16816.F32 R24, R184.reuse, R164, R24 ;  /* 0x000000a4b818723c */ /* 0x040fe80000001818 */
[C---:B--2---:R-:W-:Y:S04]  /*7d30*/  IMAD.WIDE R224, R229.reuse, -0xc0, R250 ;  /* 0xffffff40e5e07825 */ /* 0x044fe800078e02fa */
[-C--:B------:R-:W-:Y:S01]  /*7d40*/  HMMA.16816.F32 R28, R184, R166.reuse, R28 ;  /* 0x000000a6b81c723c */ /* 0x080fe2000000181c */
[----:B------:R-:W1:Y:S02]  /*7d50*/  LDSM.16.MT88.4 R184, [R223+0x13800] ;  /* 0x01380000dfb8783b */ /* 0x000e640000004200 */
[C---:B------:R-:W-:Y:S05]  /*7d60*/  LEA R164, P0, R229.reuse, R224, 0x5 ;  /* 0x000000e0e5a47211 */ /* 0x040fea00078028ff */
[----:B------:R-:W-:Y:S04]  /*7d70*/  HMMA.16816.F32 R32, R172, R166, R32 ;  /* 0x000000a6ac20723c */ /* 0x000fe80000001820 */
        /* <DEDUP_REMOVED lines=9> */
[C---:B------:R-:W-:Y:S02]  /*7e10*/  LEA.HI.X.SX32 R173, R229.reuse, R167, 0x5, P0 ;  /* 0x000000a7e5ad7211 */ /* 0x040fe400000f2eff */
[C---:B------:R-:W-:Y:S02]  /*7e20*/  LEA R176, P0, R229.reuse, R172, 0x5 ;  /* 0x000000ace5b07211 */ /* 0x040fe400078028ff */
[----:B------:R-:W-:Y:S01]  /*7e30*/  @P2 SHF.R.U32.HI R174, RZ, 0x2, R213 ;  /* 0x00000002ffae2819 */ /* 0x000fe200000116d5 */
[C---:B------:R-:W-:Y:S04]  /*7e40*/  HMMA.16816.F32 R16, R168.reuse, R178, R16 ;  /* 0x000000b2a810723c */ /* 0x040fe80000001810 */
[C---:B------:R-:W-:Y:S02]  /*7e50*/  LEA.HI.X.SX32 R177, R229.reuse, R173, 0x5, P0 ;  /* 0x000000ade5b17211 */ /* 0x040fe400000f2eff */
[C---:B------:R-:W-:Y:S02]  /*7e60*/  LEA R178, P0, R229.reuse, R176, 0x5 ;  /* 0x000000b0e5b27211 */ /* 0x040fe400078028ff */
[-C--:B-1----:R-:W-:Y:S03]  /*7e70*/  HMMA.16816.F32 R20, R168, R184.reuse, R20 ;  /* 0x000000b8a814723c */ /* 0x082fe60000001814 */
[C---:B------:R-:W-:Y:S02]  /*7e80*/  LEA.HI.X.SX32 R179, R229.reuse, R177, 0x5, P0 ;  /* 0x000000b1e5b37211 */ /* 0x040fe400000f2eff */
[----:B------:R-:W-:Y:S03]  /*7e90*/  @P2 LOP3.LUT R237, R222, 0x7, R174, 0xf8, !PT ;  /* 0x00000007deed2812 */ /* 0x000fe600078ef8ae */
[C---:B------:R-:W-:Y:S04]  /*7ea0*/  HMMA.16816.F32 R24, R180.reuse, R184, R24 ;  /* 0x000000b8b418723c */ /* 0x040fe80000001818 */
[----:B------:R-:W-:Y:S04]  /*7eb0*/  IMAD.WIDE R184, R229, -0xc0, R178 ;  /* 0xffffff40e5b87825 */ /* 0x000fe800078e02b2 */
[-C--:B------:R-:W-:Y:S03]  /*7ec0*/  HMMA.16816.F32 R28, R180, R186.reuse, R28 ;  /* 0x000000bab41c723c */ /* 0x080fe6000000181c */
[----:B------:R-:W-:Y:S01]  /*7ed0*/  @P2 IMAD.WIDE.U32 R182, R237, R226, UR54 ;  /* 0x00000036edb62e25 */ /* 0x000fe2000f8e00e2 */
[C---:B------:R-:W-:Y:S01]  /*7ee0*/  LEA R174, P0, R229.reuse, R184, 0x5 ;  /* 0x000000b8e5ae7211 */ /* 0x040fe200078028ff */
[----:B------:R-:W-:Y:S01]  /*7ef0*/  @UP0 UMOV UR54, UR13 ;  /* 0x0000000d00360c82 */ /* 0x000fe20008000000 */
[----:B------:R-:W-:Y:S01]  /*7f00*/  @UP0 UMOV UR55, UR12 ;  /* 0x0000000c00370c82 */ /* 0x000fe20008000000 */
[----:B------:R-:W-:Y:S01]  /*7f10*/  UISETP.GT.AND UP0, UPT, UR43, UR39, UPT ;  /* 0x000000272b00728c */ /* 0x000fe2000bf04270 */
[----:B------:R-:W-:Y:S01]  /*7f20*/  HMMA.16816.F32 R32, R168, R186, R32 ;  /* 0x000000baa820723c */ /* 0x000fe20000001820 */
[----:B------:R-:W5:Y:S01]  /*7f30*/  @P2 LDG.E R236, desc[UR32][R182.64+-0x100] ;  /* 0xffff0020b6ec2981 */ /* 0x000f62000c1e1900 */
[----:B------:R-:W-:Y:S02]  /*7f40*/  UIADD3 UR43, UPT, UPT, UR43, -0x1, URZ ;  /* 0xffffffff2b2b7890 */ /* 0x000fe4000fffe0ff */
[C---:B------:R-:W-:Y:S02]  /*7f50*/  LEA.HI.X.SX32 R175, R229.reuse, R185, 0x5, P0 ;  /* 0x000000b9e5af7211 */ /* 0x040fe400000f2eff */
[----:B------:R-:W5:Y:S01]  /*7f60*/  @P2 LDG.E R235, desc[UR32][R182.64+-0xe0] ;  /* 0xffff2020b6eb2981 */ /* 0x000f62000c1e1900 */
[C---:B------:R-:W-:Y:S04]  /*7f70*/  LEA R180, P0, R229.reuse, R174, 0x5 ;  /* 0x000000aee5b47211 */ /* 0x040fe800078028ff */
[----:B------:R-:W5:Y:S01]  /*7f80*/  @P2 LDG.E R234, desc[UR32][R182.64+-0x80] ;  /* 0xffff8020b6ea2981 */ /* 0x000f62000c1e1900 */
[C---:B------:R-:W-:Y:S04]  /*7f90*/  LEA.HI.X.SX32 R181, R229.reuse, R175, 0x5, P0 ;  /* 0x000000afe5b57211 */ /* 0x040fe800000f2eff */
[----:B------:R1:W5:Y:S05]  /*7fa0*/  @P2 LDG.E R233, desc[UR32][R182.64+-0x60] ;  /* 0xffffa020b6e92981 */ /* 0x00036a000c1e1900 */
[----:B------:R2:W-:Y:S05]  /*7fb0*/  REDG.E.ADD.F32.FTZ.RN.STRONG.GPU desc[UR32][R240.64], R4 ;  /* 0x00000004f00079a6 */ /* 0x0005ea000c12f320 */
[----:B------:R3:W-:Y:S05]  /*7fc0*/  REDG.E.ADD.F32.FTZ.RN.STRONG.GPU desc[UR32][R188.64], R5 ;  /* 0x00000005bc0079a6 */ /* 0x0007ea000c12f320 */
[----:B------:R4:W-:Y:S05]  /*7fd0*/  REDG.E.ADD.F32.FTZ.RN.STRONG.GPU desc[UR32][R190.64], R6 ;  /* 0x00000006be0079a6 */ /* 0x0009ea000c12f320 */
[----:B------:R1:W-:Y:S05]  /*7fe0*/  REDG.E.ADD.F32.FTZ.RN.STRONG.GPU desc[UR32][R192.64], R7 ;  /* 0x00000007c00079a6 */ /* 0x0003ea000c12f320 */
[----:B------:R1:W-:Y:S05]  /*7ff0*/  REDG.E.ADD.F32.FTZ.RN.STRONG.GPU desc[UR32][R194.64], R8 ;  /* 0x00000008c20079a6 */ /* 0x0003ea000c12f320 */
[----:B------:R1:W-:Y:S05]  /*8000*/  REDG.E.ADD.F32.FTZ.RN.STRONG.GPU desc[UR32][R196.64], R9 ;  /* 0x00000009c40079a6 */ /* 0x0003ea000c12f320 */
[----:B------:R1:W-:Y:S01]  /*8010*/  REDG.E.ADD.F32.FTZ.RN.STRONG.GPU desc[UR32][R198.64], R10 ;  /* 0x0000000ac60079a6 */ /* 0x0003e2000c12f320 */
[C---:B--2---:R-:W-:Y:S04]  /*8020*/  LEA R4, P0, R229.reuse, R180, 0x5 ;  /* 0x000000b4e5047211 */ /* 0x044fe800078028ff */
[----:B------:R2:W-:Y:S01]  /*8030*/  REDG.E.ADD.F32.FTZ.RN.STRONG.GPU desc[UR32][R200.64], R11 ;  /* 0x0000000bc80079a6 */ /* 0x0005e2000c12f320 */
[C---:B---3--:R-:W-:Y:S04]  /*8040*/  LEA.HI.X.SX32 R5, R229.reuse, R181, 0x5, P0 ;  /* 0x000000b5e5057211 */ /* 0x048fe800000f2eff */
[----:B------:R-:W-:Y:S01]  /*8050*/  REDG.E.ADD.F32.FTZ.RN.STRONG.GPU desc[UR32][R240.64+0x80], R16 ;  /* 0x00008010f00079a6 */ /* 0x000fe2000c12f320 */
[C---:B----4-:R-:W-:Y:S04]  /*8060*/  LEA R6, P0, R229.reuse, R4, 0x5 ;  /* 0x00000004e5067211 */ /* 0x050fe800078028ff */
[----:B------:R-:W-:Y:S01]  /*8070*/  REDG.E.ADD.F32.FTZ.RN.STRONG.GPU desc[UR32][R202.64+0x80], R17 ;  /* 0x00008011ca0079a6 */ /* 0x000fe2000c12f320 */
[C---:B-1----:R-:W-:Y:S04]  /*8080*/  LEA.HI.X.SX32 R7, R229.reuse, R5, 0x5, P0 ;  /* 0x00000005e5077211 */ /* 0x042fe800000f2eff */
[----:B------:R-:W-:Y:S01]  /*8090*/  REDG.E.ADD.F32.FTZ.RN.STRONG.GPU desc[UR32][R204.64+0x80], R18 ;  /* 0x00008012cc0079a6 */ /* 0x000fe2000c12f320 */
[C---:B------:R-:W-:Y:S04]  /*80a0*/  LEA R8, P0, R229.reuse, R6, 0x5 ;  /* 0x00000006e5087211 */ /* 0x040fe800078028ff */
[----:B------:R-:W-:Y:S01]  /*80b0*/  REDG.E.ADD.F32.FTZ.RN.STRONG.GPU desc[UR32][R206.64+0x80], R19 ;  /* 0x00008013ce0079a6 */ /* 0x000fe2000c12f320 */
[C---:B------:R-:W-:Y:S04]  /*80c0*/  LEA.HI.X.SX32 R9, R229.reuse, R7, 0x5, P0 ;  /* 0x00000007e5097211 */ /* 0x040fe800000f2eff */
[----:B------:R-:W-:Y:S01]  /*80d0*/  REDG.E.ADD.F32.FTZ.RN.STRONG.GPU desc[UR32][R244.64+0x80], R12 ;  /* 0x0000800cf40079a6 */ /* 0x000fe2000c12f320 */
[C---:B------:R-:W-:Y:S04]  /*80e0*/  LEA R10, P0, R229.reuse, R8, 0x5 ;  /* 0x00000008e50a7211 */ /* 0x040fe800078028ff */
[----:B------:R-:W-:Y:S01]  /*80f0*/  REDG.E.ADD.F32.FTZ.RN.STRONG.GPU desc[UR32][R246.64+0x80], R13 ;  /* 0x0000800df60079a6 */ /* 0x000fe2000c12f320 */
[----:B--2---:R-:W-:Y:S04]  /*8100*/  LEA.HI.X.SX32 R11, R229, R9, 0x5, P0 ;  /* 0x00000009e50b7211 */ /* 0x004fe800000f2eff */
        /* <DEDUP_REMOVED lines=11> */
[----:B------:R1:W-:Y:S05]  /*81c0*/  REDG.E.ADD.F32.FTZ.RN.STRONG.GPU desc[UR32][R184.64+0x180], R33 ;  /* 0x00018021b80079a6 */ /* 0x0003ea000c12f320 */
[----:B------:R-:W-:Y:S05]  /*81d0*/  REDG.E.ADD.F32.FTZ.RN.STRONG.GPU desc[UR32][R174.64+0x180], R34 ;  /* 0x00018022ae0079a6 */ /* 0x000fea000c12f320 */
[----:B------:R-:W-:Y:S05]  /*81e0*/  REDG.E.ADD.F32.FTZ.RN.STRONG.GPU desc[UR32][R180.64+0x180], R35 ;  /* 0x00018023b40079a6 */ /* 0x000fea000c12f320 */
[----:B------:R-:W-:Y:S05]  /*81f0*/  REDG.E.ADD.F32.FTZ.RN.STRONG.GPU desc[UR32][R4.64+0x180], R28 ;  /* 0x0001801c040079a6 */ /* 0x000fea000c12f320 */
[----:B------:R-:W-:Y:S05]  /*8200*/  REDG.E.ADD.F32.FTZ.RN.STRONG.GPU desc[UR32][R6.64+0x180], R29 ;  /* 0x0001801d060079a6 */ /* 0x000fea000c12f320 */
[----:B------:R-:W-:Y:S05]  /*8210*/  REDG.E.ADD.F32.FTZ.RN.STRONG.GPU desc[UR32][R8.64+0x180], R30 ;  /* 0x0001801e080079a6 */ /* 0x000fea000c12f320 */
[----:B------:R-:W-:Y:S01]  /*8220*/  REDG.E.ADD.F32.FTZ.RN.STRONG.GPU desc[UR32][R10.64+0x180], R31 ;  /* 0x0001801f0a0079a6 */ /* 0x000fe2000c12f320 */
[C---:B-1----:R-:W-:Y:S04]  /*8230*/  VIADD R184, R0.reuse, 0x40 ;  /* 0x0000004000b87836 */ /* 0x042fe80000000000 */
[----:B------:R-:W-:Y:S01]  /*8240*/  LDSM.16.MT88.4 R4, [R218+0x1c000] ;  /* 0x01c00000da04783b */ /* 0x000fe20000004200 */
[C---:B------:R-:W-:Y:S04]  /*8250*/  @P4 VIADD R184, R0.reuse, 0xffffffc0 ;  /* 0xffffffc000b84836 */ /* 0x040fe80000000000 */
        /* <DEDUP_REMOVED lines=14> */
[----:B------:R-:W-:Y:S05]  /*8340*/  LDSM.16.MT88.4 R180, [R0+0x3800] ;  /* 0x0038000000b4783b */ /* 0x000fea0000004200 */
[----:B------:R2:W5:Y:S02]  /*8350*/  LDL.LU.64 R2, [R1] ;  /* 0x0000000001027983 */ /* 0x0005640000300a00 */
[C---:B------:R-:W-:Y:S03]  /*8360*/  HMMA.16816.F32 R112, R4.reuse, R10, R112 ;  /* 0x0000000a0470723c */ /* 0x040fe60000001870 */
[----:B------:R-:W2:Y:S05]  /*8370*/  LDSM.16.MT88.4 R8, [R184+0x2800] ;  /* 0x00280000b808783b */ /* 0x000eaa0000004200 */
        /* <DEDUP_REMOVED lines=37> */
[----:B------:R-:W2:Y:S07]  /*85d0*/  LDSM.16.MT88.4 R8, [R184+0x3800] ;  /* 0x00380000b808783b */ /* 0x000eae0000004200 */
[-C--:B---3--:R-:W-:Y:S08]  /*85e0*/  HMMA.16816.F32 R100, R4, R12.reuse, R100 ;  /* 0x0000000c0464723c */ /* 0x088ff00000001864 */
[C---:B------:R-:W-:Y:S08]  /*85f0*/  HMMA.16816.F32 R104, R16.reuse, R12, R104 ;  /* 0x0000000c1068723c */ /* 0x040ff00000001868 */
[-C--:B------:R-:W-:Y:S08]  /*8600*/  HMMA.16816.F32 R108, R16, R14.reuse, R108 ;  /* 0x0000000e106c723c */ /* 0x080ff0000000186c */
[C---:B------:R-:W-:Y:S08]  /*8610*/  HMMA.16816.F32 R112, R4.reuse, R14, R112 ;  /* 0x0000000e0470723c */ /* 0x040ff00000001870 */
[-C--:B------:R-:W-:Y:S08]  /*8620*/  HMMA.16816.F32 R116, R4, R20.reuse, R116 ;  /* 0x000000140474723c */ /* 0x080ff00000001874 */
[C---:B------:R-:W-:Y:S08]  /*8630*/  HMMA.16816.F32 R120, R16.reuse, R20, R120 ;  /* 0x000000141078723c */ /* 0x040ff00000001878 */
[-C--:B------:R-:W-:Y:S08]  /*8640*/  HMMA.16816.F32 R124, R16, R22.reuse, R124 ;  /* 0x00000016107c723c */ /* 0x080ff0000000187c */
[C---:B------:R-:W-:Y:S08]  /*8650*/  HMMA.16816.F32 R128, R4.reuse, R22, R128 ;  /* 0x000000160480723c */ /* 0x040ff00000001880 */
[-C--:B----4-:R-:W-:Y:S08]  /*8660*/  HMMA.16816.F32 R132, R4, R24.reuse, R132 ;  /* 0x000000180484723c */ /* 0x090ff00000001884 */
[C---:B------:R-:W-:Y:S08]  /*8670*/  HMMA.16816.F32 R136, R16.reuse, R24, R136 ;  /* 0x000000181088723c */ /* 0x040ff00000001888 */
[-C--:B------:R-:W-:Y:S08]  /*8680*/  HMMA.16816.F32 R140, R16, R26.reuse, R140 ;  /* 0x0000001a108c723c */ /* 0x080ff0000000188c */
[C---:B------:R-:W-:Y:S08]  /*8690*/  HMMA.16816.F32 R144, R4.reuse, R26, R144 ;  /* 0x0000001a0490723c */ /* 0x040ff00000001890 */
[-C--:B------:R-:W-:Y:S08]  /*86a0*/  HMMA.16816.F32 R148, R4, R28.reuse, R148 ;  /* 0x0000001c0494723c */ /* 0x080ff00000001894 */
[C---:B------:R-:W-:Y:S08]  /*86b0*/  HMMA.16816.F32 R152, R16.reuse, R28, R152 ;  /* 0x0000001c1098723c */ /* 0x040ff00000001898 */
[-C--:B------:R-:W-:Y:S08]  /*86c0*/  HMMA.16816.F32 R156, R16, R30.reuse, R156 ;  /* 0x0000001e109c723c */ /* 0x080ff0000000189c */
[----:B------:R-:W-:Y:S04]  /*86d0*/  HMMA.16816.F32 R160, R4, R30, R160 ;  /* 0x0000001e04a0723c */ /* 0x000fe800000018a0 */
[C---:B------:R-:W-:Y:S02]  /*86e0*/  VIADD R4, R0.reuse, 0xffffc000 ;  /* 0xffffc00000047836 */ /* 0x040fe40000000000 */
[----:B------:R-:W-:Y:S02]  /*86f0*/  @P1 VIADD R4, R0, 0x4000 ;  /* 0x0000400000041836 */ /* 0x000fe40000000000 */
[-C--:B-1----:R-:W-:Y:S05]  /*8700*/  HMMA.16816.F32 R100, R168, R172.reuse, R100 ;  /* 0x000000aca864723c */ /* 0x082fea0000001864 */
[----:B------:R-:W-:Y:S03]  /*8710*/  IMAD.MOV.U32 R0, RZ, RZ, R4 ;  /* 0x000000ffff007224 */ /* 0x000fe600078e0004 */
        /* <DEDUP_REMOVED lines=19> */
[----:B------:R-:W-:Y:S01]  /*8850*/  LOP3.LUT R216, R216, 0xc00, RZ, 0xc0, !PT ;  /* 0x00000c00d8d87812 */ /* 0x000fe200078ec0ff */
[----:B-----5:R-:W-:Y:S01]  /*8860*/  IMAD.MOV.U32 R2, RZ, RZ, 0x20 ;  /* 0x00000020ff027424 */ /* 0x020fe200078e00ff */
[----:B------:R-:W-:Y:S01]  /*8870*/  LOP3.LUT P1, RZ, R213, 0x10, RZ, 0xc0, !PT ;  /* 0x00000010d5ff7812 */ /* 0x000fe2000782c0ff */
[----:B------:R-:W-:Y:S01]  /*8880*/  UISETP.NE.AND UP0, UPT, UR37, -0x1, UPT ;  /* 0xffffffff2500788c */ /* 0x000fe2000bf05270 */
[----:B------:R-:W-:Y:S01]  /*8890*/  LOP3.LUT R0, R0, 0x1c0, RZ, 0xc0, !PT ;  /* 0x000001c000007812 */ /* 0x000fe200078ec0ff */
[----:B------:R-:W-:Y:S01]  /*88a0*/  UMOV UR49, UR18 ;  /* 0x0000001200317c82 */ /* 0x000fe20008000000 */
[--C-:B------:R-:W-:Y:S01]  /*88b0*/  LOP3.LUT R216, R216, 0x6, R220.reuse, 0xf8, !PT ;  /* 0x00000006d8d87812 */ /* 0x100fe200078ef8dc */
[----:B------:R-:W-:Y:S01]  /*88c0*/  UISETP.NE.AND UP1, UPT, UR37, -0x1, UPT ;  /* 0xffffffff2500788c */ /* 0x000fe2000bf25270 */
[----:B------:R-:W-:-:S02]  /*88d0*/  LOP3.LUT R0, R0, 0x38, R220, 0xf8, !PT ;  /* 0x0000003800007812 */ /* 0x000fc400078ef8dc */
[----:B------:R-:W-:Y:S02]  /*88e0*/  LOP3.LUT P0, RZ, R213, 0x8, RZ, 0xc0, !PT ;  /* 0x00000008d5ff7812 */ /* 0x000fe4000780c0ff */
[----:B------:R-:W-:Y:S02]  /*88f0*/  LOP3.LUT R0, R216, R0, R215, 0xf6, !PT ;  /* 0x00000000d8007212 */ /* 0x000fe400078ef6d7 */
[----:B------:R-:W-:Y:S01]  /*8900*/  SEL R2, R2, 0xffffffe0, !P0 ;  /* 0xffffffe002027807 */ /* 0x000fe20004000000 */
[----:B------:R-:W2:Y:S01]  /*8910*/  @UP0 LDCU.64 UR10, c[0x0][0x5c0] ;  /* 0x0000b800ff0a07ac */ /* 0x000ea20008000a00 */
[----:B------:R-:W-:Y:S01]  /*8920*/  LEA R0, R0, UR4, 0x1 ;  /* 0x0000000400007c11 */ /* 0x000fe2000f8e08ff */
        /* <DEDUP_REMOVED lines=103> */
[----:B------:R-:W-:Y:S01]  /*8fa0*/  @UP0 UIADD3 UR15, UPT, UPT, UR35, UR37, URZ ;  /* 0x00000025230f0290 */ /* 0x000fe2000fffe0ff */
[----:B------:R-:W-:Y:S01]  /*8fb0*/  F2FP.F16.F32.PACK_AB R140, R141, R140 ;  /* 0x0000008c8d8c723e */ /* 0x000fe200000000ff */
[----:B------:R1:W-:Y:S01]  /*8fc0*/  STS [R2+0x400], R130 ;  /* 0x0004008202007388 */ /* 0x0003e20000000800 */
[----:B------:R-:W-:Y:S01]  /*8fd0*/  F2FP.F16.F32.PACK_AB R142, R143, R142 ;  /* 0x0000008e8f8e723e */ /* 0x000fe200000000ff */
[----:B--2---:R-:W-:Y:S01]  /*8fe0*/  @UP0 UIMAD.WIDE.U32 UR8, UR15, UR10, URZ ;  /* 0x0000000a0f0802a5 */ /* 0x004fe2000f8e00ff */
[----:B------:R-:W-:Y:S01]  /*8ff0*/  F2FP.F16.F32.PACK_AB R148, R149, R148 ;  /* 0x000000949594723e */ /* 0x000fe200000000ff */
[----:B------:R1:W-:Y:S01]  /*9000*/  STS [R4+0x2000], R120 ;  /* 0x0020007804007388 */ /* 0x0003e20000000800 */
[----:B------:R-:W-:Y:S01]  /*9010*/  F2FP.F16.F32.PACK_AB R150, R151, R150 ;  /* 0x000000969796723e */ /* 0x000fe200000000ff */
[----:B------:R-:W-:Y:S01]  /*9020*/  @UP0 UIMAD UR15, UR15, UR11, URZ ;  /* 0x0000000b0f0f02a4 */ /* 0x000fe2000f8e02ff */
[----:B------:R-:W-:Y:S01]  /*9030*/  F2FP.F16.F32.PACK_AB R160, R161, R160 ;  /* 0x000000a0a1a0723e */ /* 0x000fe200000000ff */
[----:B------:R1:W-:Y:S01]  /*9040*/  STS [R4+0x2400], R122 ;  /* 0x0024007a04007388 */ /* 0x0003e20000000800 */
[----:B------:R-:W-:Y:S01]  /*9050*/  F2FP.F16.F32.PACK_AB R162, R163, R162 ;  /* 0x000000a2a3a2723e */ /* 0x000fe200000000ff */
[----:B------:R-:W-:Y:S01]  /*9060*/  @UP0 UIADD3 UR15, UPT, UPT, UR9, UR15, URZ ;  /* 0x0000000f090f0290 */ /* 0x000fe2000fffe0ff */
[----:B------:R-:W-:Y:S01]  /*9070*/  F2FP.F16.F32.PACK_AB R152, R153, R152 ;  /* 0x000000989998723e */ /* 0x000fe200000000ff */
[----:B------:R1:W-:Y:S01]  /*9080*/  STS [R2+0x2000], R124 ;  /* 0x0020007c02007388 */ /* 0x0003e20000000800 */
[----:B------:R-:W-:Y:S01]  /*9090*/  F2FP.F16.F32.PACK_AB R154, R155, R154 ;  /* 0x0000009a9b9a723e */ /* 0x000fe200000000ff */
[----:B------:R-:W-:Y:S01]  /*90a0*/  @UP0 UMOV UR36, UR8 ;  /* 0x0000000800240c82 */ /* 0x000fe20008000000 */
        /* <DEDUP_REMOVED lines=50> */
[----:B------:R-:W-:-:S03]  /*93d0*/  F2FP.F16.F32.PACK_AB R94, R95, R94 ;  /* 0x0000005e5f5e723e */ /* 0x000fc600000000ff */
        /* <DEDUP_REMOVED lines=41> */
[----:B------:R-:W-:-:S03]  /*9670*/  UIMAD UR15, UR49, UR9, UR13 ;  /* 0x00000009310f72a4 */ /* 0x000fc6000f8e020d */
[----:B------:R-:W-:-:S09]  /*9680*/  UMOV UR36, UR12 ;  /* 0x0000000c00247c82 */ /* 0x000fd20008000000 */
.L_x_532:
        /* <DEDUP_REMOVED lines=11> */
[----:B------:R-:W-:Y:S06]  /*9740*/  BRA `(.L_x_534) ;  /* 0x0000000000187947 */ /* 0x000fec0003800000 */
.L_x_533:
[----:B------:R-:W2:Y:S01]  /*9750*/  LDCU.64 UR8, c[0x0][0x5c8] ;  /* 0x0000b900ff0877ac */ /* 0x000ea20008000a00 */
[----:B------:R-:W-:-:S04]  /*9760*/  UIADD3 UR5, UPT, UPT, UR35, UR37, URZ ;  /* 0x0000002523057290 */ /* 0x000fc8000fffe0ff */
[----:B--2---:R-:W-:Y:S02]  /*9770*/  UIMAD.WIDE.U32 UR16, UR5, UR8, URZ ;  /* 0x00000008051072a5 */ /* 0x004fe4000f8e00ff */
[----:B------:R-:W-:-:S04]  /*9780*/  UIMAD UR5, UR5, UR9, URZ ;  /* 0x00000009050572a4 */ /* 0x000fc8000f8e02ff */
[----:B------:R-:W-:-:S06]  /*9790*/  UIADD3 UR5, UPT, UPT, UR17, UR5, URZ ;  /* 0x0000000511057290 */ /* 0x000fcc000fffe0ff */
[----:B-1----:R-:W-:-:S07]  /*97a0*/  MOV R0, UR5 ;  /* 0x0000000500007c02 */ /* 0x002fce0008000f00 */
.L_x_534:
[----:B------:R-:W-:Y:S01]  /*97b0*/  BAR.SYNC.DEFER_BLOCKING 0x0 ;  /* 0x0000000000007b1d */ /* 0x000fe20000010000 */
[----:B------:R-:W-:Y:S01]  /*97c0*/  LOP3.LUT R2, R214, 0x1f8, RZ, 0xc0, !PT ;  /* 0x000001f8d6027812 */ /* 0x000fe200078ec0ff */
[----:B------:R-:W-:Y:S01]  /*97d0*/  USHF.L.U32 UR5, UR38, 0x7, URZ ;  /* 0x0000000726057899 */ /* 0x000fe200080006ff */
[C---:B------:R-:W-:Y:S01]  /*97e0*/  VIADD R40, R221.reuse, 0x20 ;  /* 0x00000020dd287836 */ /* 0x040fe20000000000 */
[----:B------:R-:W-:Y:S01]  /*97f0*/  USHF.L.U32 UR13, UR38, 0x7, URZ ;  /* 0x00000007260d7899 */ /* 0x000fe200080006ff */
[----:B------:R-:W-:Y:S01]  /*9800*/  LOP3.LUT R2, R2, 0x38, R213, 0x78, !PT ;  /* 0x0000003802027812 */ /* 0x000fe200078e78d5 */
[----:B------:R-:W-:Y:S01]  /*9810*/  UIMAD.WIDE.U32 UR42, UR5, UR10, URZ ;  /* 0x0000000a052a72a5 */ /* 0x000fe2000f8e00ff */
[C---:B------:R-:W-:Y:S01]  /*9820*/  VIADD R41, R221.reuse, 0x40 ;  /* 0x00000040dd297836 */ /* 0x040fe20000000000 */
[----:B------:R-:W-:Y:S01]  /*9830*/  USHF.R.S32.HI UR14, URZ, 0x1f, UR5 ;  /* 0x0000001fff0e7899 */ /* 0x000fe20008011405 */
[--C-:B------:R-:W-:Y:S01]  /*9840*/  LOP3.LUT R6, R2, 0x1e00, R214.reuse, 0xf8, !PT ;  /* 0x00001e0002067812 */ /* 0x100fe200078ef8d6 */
[----:B------:R-:W-:Y:S01]  /*9850*/  UIADD3 UR34, UPT, UPT, -UR13, UR34, URZ ;  /* 0x000000220d227290 */ /* 0x000fe2000fffe1ff */
[----:B------:R-:W1:Y:S01]  /*9860*/  LDC.64 R2, c[0x0][0x5d8] ;  /* 0x00017600ff027b82 */ /* 0x000e620000000a00 */
[----:B------:R-:W-:Y:S01]  /*9870*/  IMAD.U32 R4, RZ, RZ, UR42 ;  /* 0x0000002aff047e24 */ /* 0x000fe2000f8e00ff */
[----:B------:R-:W-:Y:S01]  /*9880*/  LEA R6, R6, UR4, 0x1 ;  /* 0x0000000406067c11 */ /* 0x000fe2000f8e08ff */
[----:B------:R-:W-:Y:S01]  /*9890*/  IMAD.U32 R5, RZ, RZ, UR43 ;  /* 0x0000002bff057e24 */ /* 0x000fe2000f8e00ff */
[----:B------:R-:W-:Y:S01]  /*98a0*/  UIMAD UR12, UR14, UR10, URZ ;  /* 0x0000000a0e0c72a4 */ /* 0x000fe2000f8e02ff */
[C---:B------:R-:W-:Y:S01]  /*98b0*/  ISETP.GE.AND P3, PT, R221.reuse, UR34, PT ;  /* 0x00000022dd007c0c */ /* 0x040fe2000bf66270 */
[----:B------:R-:W-:Y:S01]  /*98c0*/  IMAD.U32 R43, RZ, RZ, UR43 ;  /* 0x0000002bff2b7e24 */ /* 0x000fe2000f8e00ff */
[----:B------:R-:W-:Y:S01]  /*98d0*/  LOP3.LUT R214, R4, 0x38, R214, 0xf8, !PT ;  /* 0x0000003804d67812 */ /* 0x000fe200078ef8d6 */
[----:B------:R-:W-:Y:S01]  /*98e0*/  UIMAD UR12, UR5, UR11, UR12 ;  /* 0x0000000b050c72a4 */ /* 0x000fe2000f8e020c */
[----:B------:R-:W2:Y:S01]  /*98f0*/  LDC.64 R4, c[0x0][0x5e0] ;  /* 0x00017800ff047b82 */ /* 0x000ea20000000a00 */
[----:B------:R-:W-:Y:S01]  /*9900*/  ISETP.GE.AND P6, PT, R40, UR34, PT ;  /* 0x0000002228007c0c */ /* 0x000fe2000bfc6270 */
[----:B------:R-:W-:Y:S01]  /*9910*/  VIADD R40, R221, 0x60 ;  /* 0x00000060dd287836 */ /* 0x000fe20000000000 */
[----:B------:R-:W-:Y:S01]  /*9920*/  IADD3 R50, P0, PT, R214, UR36, RZ ;  /* 0x00000024d6327c10 */ /* 0x000fe2000ff1e0ff */
[----:B------:R3:W4:Y:S01]  /*9930*/  LDS.128 R36, [R6+0xd000] ;  /* 0x00d0000006247984 */ /* 0x0007220000000c00 */
[----:B------:R-:W-:Y:S01]  /*9940*/  IMAD.U32 R7, RZ, RZ, UR12 ;  /* 0x0000000cff077e24 */ /* 0x000fe2000f8e00ff */
[----:B------:R-:W-:Y:S01]  /*9950*/  BSSY.RECONVERGENT B0, `(.L_x_535) ;  /* 0x000001f000007945 */ /* 0x000fe20003800200 */
[----:B------:R-:W-:Y:S01]  /*9960*/  IMAD.U32 R42, RZ, RZ, UR42 ;  /* 0x0000002aff2a7e24 */ /* 0x000fe2000f8e00ff */
[----:B------:R3:W2:Y:S01]  /*9970*/  LDS.128 R32, [R6+0x11000] ;  /* 0x0110000006207984 */ /* 0x0006a20000000c00 */
[----:B------:R-:W-:-:S02]  /*9980*/  ISETP.GE.AND P5, PT, R41, UR34, PT ;  /* 0x0000002229007c0c */ /* 0x000fc4000bfa6270 */
[----:B------:R-:W-:Y:S01]  /*9990*/  IADD3.X R51, PT, PT, R43, UR15, R7, P0, !PT ;  /* 0x0000000f2b337c10 */ /* 0x000fe200087fe407 */
[----:B------:R3:W2:Y:S01]  /*99a0*/  LDS.128 R28, [R6+0x15000] ;  /* 0x01500000061c7984 */ /* 0x0006a20000000c00 */
[----:B------:R-:W-:Y:S02]  /*99b0*/  IADD3 R7, P0, PT, R221, 0x20, RZ ;  /* 0x00000020dd077810 */ /* 0x000fe40007f1e0ff */
[----:B------:R-:W-:Y:S01]  /*99c0*/  ISETP.GE.AND P4, PT, R40, UR34, PT ;  /* 0x0000002228007c0c */ /* 0x000fe2000bf86270 */
[----:B------:R3:W2:Y:S01]  /*99d0*/  LDS.128 R24, [R6+0x16000] ;  /* 0x0160000006187984 */ /* 0x0006a20000000c00 */
[----:B-1----:R-:W-:-:S03]  /*99e0*/  IMAD.WIDE.U32 R50, R2, UR20, R50 ;  /* 0x0000001402327c25 */ /* 0x002fc6000f8e0032 */
[----:B------:R3:W1:Y:S01]  /*99f0*/  LDS.128 R20, [R6+0x17000] ;  /* 0x0170000006147984 */ /* 0x0006620000000c00 */
[----:B------:R-:W-:Y:S02]  /*9a00*/  IMAD.X R2, RZ, RZ, RZ, P0 ;  /* 0x000000ffff027224 */ /* 0x000fe400000e06ff */
[----:B------:R-:W-:Y:S01]  /*9a10*/  IMAD R3, R3, UR20, R51 ;  /* 0x0000001403037c24 */ /* 0x000fe2000f8e0233 */
[----:B------:R3:W1:Y:S04]  /*9a20*/  LDS.128 R16, [R6+0x19000] ;  /* 0x0190000006107984 */ /* 0x0006680000000c00 */
[----:B------:R3:W1:Y:S04]  /*9a30*/  LDS.128 R12, [R6+0x1a000] ;  /* 0x01a00000060c7984 */ /* 0x0006680000000c00 */
[----:B------:R3:W1:Y:S01]  /*9a40*/  LDS.128 R8, [R6+0x1b000] ;  /* 0x01b0000006087984 */ /* 0x0006620000000c00 */
[----:B----4-:R-:W-:Y:S05]  /*9a50*/  @P3 BRA `(.L_x_536) ;  /* 0x0000000000383947 */ /* 0x010fea0003800000 */
[----:B------:R-:W4:Y:S01]  /*9a60*/  LDCU UR15, c[0x0][0x440] ;  /* 0x00008800ff0f77ac */ /* 0x000f220008000800 */
[----:B------:R-:W5:Y:S01]  /*9a70*/  LDS.128 R44, [R6+0x10000] ;  /* 0x01000000062c7984 */ /* 0x000f620000000c00 */
[----:B------:R-:W-:Y:S01]  /*9a80*/  IMAD.MOV.U32 R48, RZ, RZ, R50 ;  /* 0x000000ffff307224 */ /* 0x000fe200078e0032 */
[----:B------:R-:W2:Y:S01]  /*9a90*/  LDCU.64 UR12, c[0x0][0x560] ;  /* 0x0000ac00ff0c77ac */ /* 0x000ea20008000a00 */
[----:B------:R-:W-:Y:S02]  /*9aa0*/  IMAD.MOV.U32 R49, RZ, RZ, R3 ;  /* 0x000000ffff317224 */ /* 0x000fe400078e0003 */
[----:B------:R-:W-:-:S04]  /*9ab0*/  IMAD.WIDE.U32 R54, R221, UR10, R48 ;  /* 0x0000000add367c25 */ /* 0x000fc8000f8e0030 */
[----:B------:R-:W-:Y:S01]  /*9ac0*/  IMAD R48, R221, UR11, R55 ;  /* 0x0000000bdd307c24 */ /* 0x000fe2000f8e0237 */
[----:B----4-:R-:W-:Y:S02]  /*9ad0*/  ISETP.GE.AND P1, PT, R242, UR15, PT ;  /* 0x0000000ff2007c0c */ /* 0x010fe4000bf26270 */
[----:B------:R-:W-:Y:S02]  /*9ae0*/  ISETP.GE.AND P0, PT, R239, UR15, PT ;  /* 0x0000000fef007c0c */ /* 0x000fe4000bf06270 */
[----:B--2---:R-:W-:-:S04]  /*9af0*/  LEA R52, P2, R54, UR12, 0x1 ;  /* 0x0000000c36347c11 */ /* 0x004fc8000f8408ff */
[----:B------:R-:W-:-:S05]  /*9b00*/  LEA.HI.X R53, R54, UR13, R48, 0x1, P2 ;  /* 0x0000000d36357c11 */ /* 0x000fca00090f0c30 */
[----:B------:R-:W2:Y:S04]  /*9b10*/  @!P1 LDS.128 R40, [R6+0xc000] ;  /* 0x00c0000006289984 */ /* 0x000ea80000000c00 */
[----:B-----5:R4:W-:Y:S04]  /*9b20*/  @!P0 STG.E.128 desc[UR32][R52.64+0x80], R44 ;  /* 0x0000802c34008986 */ /* 0x0209e8000c101d20 */
[----:B--2---:R4:W-:Y:S02]  /*9b30*/  @!P1 STG.E.128 desc[UR32][R52.64], R40 ;  /* 0x0000002834009986 */ /* 0x0049e4000c101d20 */
.L_x_536:
[----:B------:R-:W-:Y:S05]  /*9b40*/  BSYNC.RECONVERGENT B0 ;  /* 0x0000000000007941 */ /* 0x000fea0003800200 */
.L_x_535:
[----:B------:R-:W-:Y:S04]  /*9b50*/  BSSY.RECONVERGENT B0, `(.L_x_537) ;  /* 0x0000010000007945 */ /* 0x000fe80003800200 */
[----:B------:R-:W-:Y:S05]  /*9b60*/  @P6 BRA `(.L_x_538) ;  /* 0x0000000000386947 */ /* 0x000fea0003800000 */
[----:B------:R-:W5:Y:S01]  /*9b70*/  LDCU UR15, c[0x0][0x440] ;  /* 0x00008800ff0f77ac */ /* 0x000f620008000800 */
[----:B----4-:R-:W-:Y:S01]  /*9b80*/  MOV R43, R3 ;  /* 0x00000003002b7202 */ /* 0x010fe20000000f00 */
        /* <DEDUP_REMOVED lines=10> */
[----:B------:R4:W-:Y:S04]  /*9c30*/  @!P1 STG.E.128 desc[UR32][R44.64], R36 ;  /* 0x000000242c009986 */ /* 0x0009e8000c101d20 */
[----:B--2---:R4:W-:Y:S02]  /*9c40*/  @!P0 STG.E.128 desc[UR32][R44.64+0x80], R32 ;  /* 0x000080202c008986 */ /* 0x0049e4000c101d20 */
.L_x_538:
[----:B------:R-:W-:Y:S05]  /*9c50*/  BSYNC.RECONVERGENT B0 ;  /* 0x0000000000007941 */ /* 0x000fea0003800200 */
.L_x_537:
[----:B--2-4-:R-:W-:Y:S01]  /*9c60*/  IMAD.MOV.U32 R32, RZ, RZ, R242 ;  /* 0x000000ffff207224 */ /* 0x014fe200078e00f2 */
[----:B------:R-:W-:Y:S01]  /*9c70*/  MOV R33, RZ ;  /* 0x000000ff00217202 */ /* 0x000fe20000000f00 */
[----:B------:R-:W-:Y:S01]  /*9c80*/  IMAD.U32 R46, RZ, RZ, UR8 ;  /* 0x00000008ff2e7e24 */ /* 0x000fe2000f8e00ff */
[----:B------:R2:W4:Y:S01]  /*9c90*/  LDS.128 R36, [R6+0xe000] ;  /* 0x00e0000006247984 */ /* 0x0005220000000c00 */
[C---:B------:R-:W-:Y:S01]  /*9ca0*/  IADD3 R42, P1, PT, R221.reuse, 0x40, RZ ;  /* 0x00000040dd2a7810 */ /* 0x040fe20007f3e0ff */
[----:B------:R-:W-:Y:S01]  /*9cb0*/  BSSY.RECONVERGENT B0, `(.L_x_539) ;  /* 0x0000014000007945 */ /* 0x000fe20003800200 */
[----:B------:R-:W-:Y:S01]  /*9cc0*/  IMAD.WIDE.U32 R46, R46, UR5, R32 ;  /* 0x000000052e2e7c25 */ /* 0x000fe2000f8e0020 */
[----:B------:R-:W-:Y:S01]  /*9cd0*/  IADD3 R40, P0, PT, R221, 0x60, RZ ;  /* 0x00000060dd287810 */ /* 0x000fe20007f1e0ff */
[----:B------:R2:W1:Y:S01]  /*9ce0*/  LDS.128 R32, [R6+0x12000] ;  /* 0x0120000006207984 */ /* 0x0004620000000c00 */
[----:B------:R-:W-:Y:S01]  /*9cf0*/  IADD3.X R41, PT, PT, RZ, RZ, RZ, P1, !PT ;  /* 0x000000ffff297210 */ /* 0x000fe20000ffe4ff */
[----:B------:R-:W-:Y:S10]  /*9d00*/  @P5 BRA `(.L_x_540) ;  /* 0x0000000000385947 */ /* 0x000ff40003800000 */
[----:B------:R-:W5:Y:S01]  /*9d10*/  LDCU.64 UR12, c[0x0][0x560] ;  /* 0x0000ac00ff0c77ac */ /* 0x000f620008000a00 */
[----:B------:R-:W-:Y:S01]  /*9d20*/  MOV R45, R3 ;  /* 0x00000003002d7202 */ /* 0x000fe20000000f00 */
[----:B------:R-:W-:Y:S01]  /*9d30*/  IMAD R43, R41, UR10, RZ ;  /* 0x0000000a292b7c24 */ /* 0x000fe2000f8e02ff */
[----:B------:R-:W3:Y:S01]  /*9d40*/  LDCU UR15, c[0x0][0x440] ;  /* 0x00008800ff0f77ac */ /* 0x000ee20008000800 */
[----:B------:R-:W-:Y:S02]  /*9d50*/  IMAD.MOV.U32 R44, RZ, RZ, R50 ;  /* 0x000000ffff2c7224 */ /* 0x000fe400078e0032 */
[C---:B------:R-:W-:Y:S02]  /*9d60*/  IMAD R43, R42.reuse, UR11, R43 ;  /* 0x0000000b2a2b7c24 */ /* 0x040fe4000f8e022b */
[----:B------:R-:W-:-:S04]  /*9d70*/  IMAD.WIDE.U32 R44, R42, UR10, R44 ;  /* 0x0000000a2a2c7c25 */ /* 0x000fc8000f8e002c */
[----:B------:R-:W-:Y:S01]  /*9d80*/  IMAD.IADD R43, R43, 0x1, R45 ;  /* 0x000000012b2b7824 */ /* 0x000fe200078e022d */
[----:B-----5:R-:W-:-:S04]  /*9d90*/  LEA R48, P1, R44, UR12, 0x1 ;  /* 0x0000000c2c307c11 */ /* 0x020fc8000f8208ff */
[----:B------:R-:W-:Y:S02]  /*9da0*/  LEA.HI.X R49, R44, UR13, R43, 0x1, P1 ;  /* 0x0000000d2c317c11 */ /* 0x000fe400088f0c2b */
[----:B---3--:R-:W-:Y:S02]  /*9db0*/  ISETP.GE.AND P2, PT, R242, UR15, PT ;  /* 0x0000000ff2007c0c */ /* 0x008fe4000bf46270 */
[----:B------:R-:W-:-:S11]  /*9dc0*/  ISETP.GE.AND P1, PT, R239, UR15, PT ;  /* 0x0000000fef007c0c */ /* 0x000fd6000bf26270 */
[----:B----4-:R3:W-:Y:S04]  /*9dd0*/  @!P2 STG.E.128 desc[UR32][R48.64], R36 ;  /* 0x000000243000a986 */ /* 0x0107e8000c101d20 */
[----:B-1----:R3:W-:Y:S02]  /*9de0*/  @!P1 STG.E.128 desc[UR32][R48.64+0x80], R32 ;  /* 0x0000802030009986 */ /* 0x0027e4000c101d20 */
.L_x_540:
[----:B------:R-:W-:Y:S05]  /*9df0*/  BSYNC.RECONVERGENT B0 ;  /* 0x0000000000007941 */ /* 0x000fea0003800200 */
.L_x_539:
[----:B---34-:R3:W4:Y:S01]  /*9e00*/  LDS.128 R36, [R6+0xf000] ;  /* 0x00f0000006247984 */ /* 0x0187220000000c00 */
[----:B------:R-:W-:Y:S01]  /*9e10*/  BSSY.RECONVERGENT B0, `(.L_x_541) ;  /* 0x0000012000007945 */ /* 0x000fe20003800200 */
[----:B------:R-:W-:Y:S02]  /*9e20*/  IADD3.X R43, PT, PT, RZ, RZ, RZ, P0, !PT ;  /* 0x000000ffff2b7210 */ /* 0x000fe400007fe4ff */
[----:B-1----:R3:W1:Y:S01]  /*9e30*/  LDS.128 R32, [R6+0x13000] ;  /* 0x0130000006207984 */ /* 0x0026620000000c00 */
[----:B------:R-:W-:Y:S05]  /*9e40*/  @P4 BRA `(.L_x_542) ;  /* 0x0000000000384947 */ /* 0x000fea0003800000 */
[----:B------:R-:W5:Y:S01]  /*9e50*/  LDCU UR15, c[0x0][0x440] ;  /* 0x00008800ff0f77ac */ /* 0x000f620008000800 */
[----:B------:R-:W-:Y:S01]  /*9e60*/  MOV R49, R3 ;  /* 0x0000000300317202 */ /* 0x000fe20000000f00 */
[----:B------:R-:W-:Y:S01]  /*9e70*/  IMAD R44, R43, UR10, RZ ;  /* 0x0000000a2b2c7c24 */ /* 0x000fe2000f8e02ff */
[----:B------:R-:W2:Y:S01]  /*9e80*/  LDCU.64 UR12, c[0x0][0x560] ;  /* 0x0000ac00ff0c77ac */ /* 0x000ea20008000a00 */
[----:B------:R-:W-:Y:S02]  /*9e90*/  IMAD.MOV.U32 R48, RZ, RZ, R50 ;  /* 0x000000ffff307224 */ /* 0x000fe400078e0032 */
[C---:B------:R-:W-:Y:S02]  /*9ea0*/  IMAD R44, R40.reuse, UR11, R44 ;  /* 0x0000000b282c7c24 */ /* 0x040fe4000f8e022c */
[----:B------:R-:W-:-:S04]  /*9eb0*/  IMAD.WIDE.U32 R48, R40, UR10, R48 ;  /* 0x0000000a28307c25 */ /* 0x000fc8000f8e0030 */
[----:B------:R-:W-:Y:S01]  /*9ec0*/  IMAD.IADD R44, R44, 0x1, R49 ;  /* 0x000000012c2c7824 */ /* 0x000fe200078e0231 */
[----:B-----5:R-:W-:Y:S02]  /*9ed0*/  ISETP.GE.AND P1, PT, R242, UR15, PT ;  /* 0x0000000ff2007c0c */ /* 0x020fe4000bf26270 */
[----:B------:R-:W-:Y:S02]  /*9ee0*/  ISETP.GE.AND P0, PT, R239, UR15, PT ;  /* 0x0000000fef007c0c */ /* 0x000fe4000bf06270 */
[----:B--2---:R-:W-:-:S04]  /*9ef0*/  LEA R50, P2, R48, UR12, 0x1 ;  /* 0x0000000c30327c11 */ /* 0x004fc8000f8408ff */
[----:B------:R-:W-:-:S05]  /*9f00*/  LEA.HI.X R51, R48, UR13, R44, 0x1, P2 ;  /* 0x0000000d30337c11 */ /* 0x000fca00090f0c2c */
[----:B----4-:R2:W-:Y:S04]  /*9f10*/  @!P1 STG.E.128 desc[UR32][R50.64], R36 ;  /* 0x0000002432009986 */ /* 0x0105e8000c101d20 */
[----:B-1----:R2:W-:Y:S02]  /*9f20*/  @!P0 STG.E.128 desc[UR32][R50.64+0x80], R32 ;  /* 0x0000802032008986 */ /* 0x0025e4000c101d20 */
.L_x_542:
[----:B------:R-:W-:Y:S05]  /*9f30*/  BSYNC.RECONVERGENT B0 ;  /* 0x0000000000007941 */ /* 0x000fea0003800200 */
.L_x_541:
[----:B-12---:R1:W2:Y:S01]  /*9f40*/  LDS.128 R32, [R6+0x14000] ;  /* 0x0140000006207984 */ /* 0x0062a20000000c00 */
[----:B------:R-:W-:Y:S01]  /*9f50*/  UIMAD UR14, UR14, UR8, URZ ;  /* 0x000000080e0e72a4 */ /* 0x000fe2000f8e02ff */
[----:B------:R-:W-:Y:S01]  /*9f60*/  IADD3 R44, P0, PT, R46, UR16, RZ ;  /* 0x000000102e2c7c10 */ /* 0x000fe2000ff1e0ff */
[----:B------:R-:W-:Y:S01]  /*9f70*/  BSSY.RECONVERGENT B0, `(.L_x_543) ;  /* 0x0000012000007945 */ /* 0x000fe20003800200 */
[----:B----4-:R1:W4:Y:S01]  /*9f80*/  LDS.128 R36, [R6+0x18000] ;  /* 0x0180000006247984 */ /* 0x0103220000000c00 */
[----:B------:R-:W-:-:S06]  /*9f90*/  UIMAD UR14, UR5, UR9, UR14 ;  /* 0x00000009050e72a4 */ /* 0x000fcc000f8e020e */
[----:B------:R-:W-:-:S03]  /*9fa0*/  IADD3.X R45, PT, PT, R0, UR14, R47, P0, !PT ;  /* 0x0000000e002d7c10 */ /* 0x000fc600087fe42f */
[----:B------:R-:W-:-:S04]  /*9fb0*/  IMAD.WIDE.U32 R44, R4, UR20, R44 ;  /* 0x00000014042c7c25 */ /* 0x000fc8000f8e002c */
[----:B------:R-:W-:Y:S01]  /*9fc0*/  IMAD R5, R5, UR20, R45 ;  /* 0x0000001405057c24 */ /* 0x000fe2000f8e022d */
[----:B------:R-:W-:Y:S06]  /*9fd0*/  @P3 BRA `(.L_x_544) ;  /* 0x00000000002c3947 */ /* 0x000fec0003800000 */
[----:B------:R-:W5:Y:S01]  /*9fe0*/  LDCU UR5, c[0x0][0x440] ;  /* 0x00008800ff0577ac */ /* 0x000f620008000800 */
[----:B------:R-:W-:Y:S01]  /*9ff0*/  IMAD.MOV.U32 R4, RZ, RZ, R44 ;  /* 0x000000ffff047224 */ /* 0x000fe200078e002c */
[----:B------:R-:W3:Y:S03]  /*a000*/  LDCU.64 UR10, c[0x0][0x568] ;  /* 0x0000ad00ff0a77ac */ /* 0x000ee60008000a00 */
[----:B------:R-:W-:-:S04]  /*a010*/  IMAD.WIDE.U32 R46, R221, UR8, R4 ;  /* 0x00000008dd2e7c25 */ /* 0x000fc8000f8e0004 */
[----:B------:R-:W-:Y:S01]  /*a020*/  IMAD R221, R221, UR9, R47 ;  /* 0x00000009dddd7c24 */ /* 0x000fe2000f8e022f */
[----:B-----5:R-:W-:Y:S02]  /*a030*/  ISETP.GE.AND P1, PT, R242, UR5, PT ;  /* 0x00000005f2007c0c */ /* 0x020fe4000bf26270 */
[----:B------:R-:W-:Y:S02]  /*a040*/  ISETP.GE.AND P0, PT, R239, UR5, PT ;  /* 0x00000005ef007c0c */ /* 0x000fe4000bf06270 */
[----:B---3--:R-:W-:-:S04]  /*a050*/  LEA R48, P2, R46, UR10, 0x1 ;  /* 0x0000000a2e307c11 */ /* 0x008fc8000f8408ff */
[----:B------:R-:W-:-:S05]  /*a060*/  LEA.HI.X R49, R46, UR11, R221, 0x1, P2 ;  /* 0x0000000b2e317c11 */ /* 0x000fca00090f0cdd */
[----:B--2---:R2:W-:Y:S04]  /*a070*/  @!P1 STG.E.128 desc[UR32][R48.64], R32 ;  /* 0x0000002030009986 */ /* 0x0045e8000c101d20 */
[----:B----4-:R2:W-:Y:S02]  /*a080*/  @!P0 STG.E.128 desc[UR32][R48.64+0x80], R36 ;  /* 0x0000802430008986 */ /* 0x0105e4000c101d20 */
.L_x_544:
[----:B------:R-:W-:Y:S05]  /*a090*/  BSYNC.RECONVERGENT B0 ;  /* 0x0000000000007941 */ /* 0x000fea0003800200 */
.L_x_543:
[----:B------:R-:W-:Y:S04]  /*a0a0*/  BSSY.RECONVERGENT B0, `(.L_x_545) ;  /* 0x0000010000007945 */ /* 0x000fe80003800200 */
[----:B------:R-:W-:Y:S05]  /*a0b0*/  @P6 BRA `(.L_x_546) ;  /* 0x0000000000386947 */ /* 0x000fea0003800000 */
[----:B------:R-:W5:Y:S01]  /*a0c0*/  LDCU UR5, c[0x0][0x440] ;  /* 0x00008800ff0577ac */ /* 0x000f620008000800 */
[----:B------:R-:W-:Y:S01]  /*a0d0*/  IMAD R0, R2, UR8, RZ ;  /* 0x0000000802007c24 */ /* 0x000fe2000f8e02ff */
[----:B------:R-:W-:Y:S01]  /*a0e0*/  MOV R3, R5 ;  /* 0x0000000500037202 */ /* 0x000fe20000000f00 */
[----:B------:R-:W-:Y:S01]  /*a0f0*/  IMAD.MOV.U32 R2, RZ, RZ, R44 ;  /* 0x000000ffff027224 */ /* 0x000fe200078e002c */
[----:B------:R-:W1:Y:S01]  /*a100*/  LDCU.64 UR10, c[0x0][0x568] ;  /* 0x0000ad00ff0a77ac */ /* 0x000e620008000a00 */
[C---:B------:R-:W-:Y:S02]  /*a110*/  IMAD R0, R7.reuse, UR9, R0 ;  /* 0x0000000907007c24 */ /* 0x040fe4000f8e0200 */
[----:B------:R-:W-:-:S04]  /*a120*/  IMAD.WIDE.U32 R2, R7, UR8, R2 ;  /* 0x0000000807027c25 */ /* 0x000fc8000f8e0002 */
[----:B------:R-:W-:Y:S01]  /*a130*/  IMAD.IADD R0, R0, 0x1, R3 ;  /* 0x0000000100007824 */ /* 0x000fe200078e0203 */
[----:B-----5:R-:W-:Y:S02]  /*a140*/  ISETP.GE.AND P1, PT, R242, UR5, PT ;  /* 0x00000005f2007c0c */ /* 0x020fe4000bf26270 */
[----:B------:R-:W-:Y:S02]  /*a150*/  ISETP.GE.AND P0, PT, R239, UR5, PT ;  /* 0x00000005ef007c0c */ /* 0x000fe4000bf06270 */
[----:B-1-3--:R-:W-:-:S04]  /*a160*/  LEA R6, P2, R2, UR10, 0x1 ;  /* 0x0000000a02067c11 */ /* 0x00afc8000f8408ff */
[----:B------:R-:W-:-:S05]  /*a170*/  LEA.HI.X R7, R2, UR11, R0, 0x1, P2 ;  /* 0x0000000b02077c11 */ /* 0x000fca00090f0c00 */
[----:B------:R1:W-:Y:S04]  /*a180*/  @!P1 STG.E.128 desc[UR32][R6.64], R28 ;  /* 0x0000001c06009986 */ /* 0x0003e8000c101d20 */
[----:B------:R1:W-:Y:S02]  /*a190*/  @!P0 STG.E.128 desc[UR32][R6.64+0x80], R16 ;  /* 0x0000801006008986 */ /* 0x0003e4000c101d20 */
.L_x_546:
[----:B------:R-:W-:Y:S05]  /*a1a0*/  BSYNC.RECONVERGENT B0 ;  /* 0x0000000000007941 */ /* 0x000fea0003800200 */
.L_x_545:
[----:B------:R-:W-:Y:S04]  /*a1b0*/  BSSY.RECONVERGENT B0, `(.L_x_547) ;  /* 0x0000010000007945 */ /* 0x000fe80003800200 */
        /* <DEDUP_REMOVED lines=15> */
.L_x_548:
[----:B------:R-:W-:Y:S05]  /*a2b0*/  BSYNC.RECONVERGENT B0 ;  /* 0x0000000000007941 */ /* 0x000fea0003800200 */
.L_x_547:
        /* <DEDUP_REMOVED lines=13> */
[----:B------:R2:W-:Y:S04]  /*a390*/  @!P1 STG.E.128 desc[UR32][R4.64], R20 ;  /* 0x0000001404009986 */ /* 0x0005e8000c101d20 */
[----:B------:R2:W-:Y:S02]  /*a3a0*/  @!P0 STG.E.128 desc[UR32][R4.64+0x80], R8 ;  /* 0x0000800804008986 */ /* 0x0005e4000c101d20 */
.L_x_498:
[----:B------:R-:W-:Y:S05]  /*a3b0*/  BSYNC.RECONVERGENT B1 ;  /* 0x0000000000017941 */ /* 0x000fea0003800200 */
.L_x_468:
[----:B------:R-:W5:Y:S01]  /*a3c0*/  LDCU UR8, c[0x0][0x438] ;  /* 0x00008700ff0877ac */ /* 0x000f620008000800 */
[----:B------:R-:W3:Y:S01]  /*a3d0*/  LDCU UR9, c[0x0][0x370] ;  /* 0x00006e00ff0977ac */ /* 0x000ee20008000800 */
[----:B------:R-:W-:Y:S01]  /*a3e0*/  UMOV UR10, UR19 ;  /* 0x00000013000a7c82 */ /* 0x000fe20008000000 */
[----:B-----5:R-:W-:-:S04]  /*a3f0*/  UIADD3 UR8, UPT, UPT, UR8, 0x7f, URZ ;  /* 0x0000007f08087890 */ /* 0x020fc8000fffe0ff */
[----:B------:R-:W-:Y:S02]  /*a400*/  USHF.R.S32.HI UR5, URZ, 0x1f, UR8 ;  /* 0x0000001fff057899 */ /* 0x000fe40008011408 */
[----:B---3--:R-:W-:Y:S02]  /*a410*/  UIADD3 UR38, UPT, UPT, UR9, UR38, URZ ;  /* 0x0000002609267290 */ /* 0x008fe4000fffe0ff */
[----:B------:R-:W-:-:S04]  /*a420*/  ULEA.HI UR5, UR5, UR8, URZ, 0x7 ;  /* 0x0000000805057291 */ /* 0x000fc8000f8f38ff */
[----:B------:R-:W-:-:S04]  /*a430*/  USHF.R.S32.HI UR5, URZ, 0x7, UR5 ;  /* 0x00000007ff057899 */ /* 0x000fc80008011405 */
[----:B------:R-:W-:-:S09]  /*a440*/  UISETP.GE.AND UP0, UPT, UR38, UR5, UPT ;  /* 0x000000052600728c */ /* 0x000fd2000bf06270 */
[----:B------:R-:W-:Y:S05]  /*a450*/  BRA.U !UP0, `(.L_x_549) ;  /* 0xffffff5d08ac7547 */ /* 0x000fea000b83ffff */
[----:B------:R-:W-:Y:S05]  /*a460*/  EXIT ;  /* 0x000000000000794d */ /* 0x000fea0003800000 */
.L_x_550:
        /* <DEDUP_REMOVED lines=9> */
.L_x_2420:


//--------------------- .text._ZN5flash44flash_bwd_dq_dk_dv_loop_seqk_parallel_kernelI23Flash_bwd_kernel_traitsILi128ELi64ELi128ELi8ELi2ELi4ELi2ELb0ELb0EN7cutlass6half_tE19Flash_kernel_traitsILi128ELi64ELi128ELi8ES3_EELb0ELb0ELb0ELb0ELb1ELb1ELb0EEEvNS_16Flash_bwd_paramsE --------------------------
	.section	.text._ZN5flash44flash_bwd_dq_dk_dv_loop_seqk_parallel_kernelI23Flash_bwd_kernel_traitsILi128ELi64ELi128ELi8ELi2ELi4ELi2ELb0ELb0EN7cutlass6half_tE19Flash_kernel_traitsILi128ELi64ELi128ELi8ES3_EELb0ELb0ELb0ELb0ELb1ELb1ELb0EEEvNS_16Flash_bwd_paramsE,"ax",@progbits
	.align	128
        .global         _ZN5flash44flash_bwd_dq_dk_dv_loop_seqk_parallel_kernelI23Flash_bwd_kernel_traitsILi128ELi64ELi128ELi8ELi2ELi4ELi2ELb0ELb0EN7cutlass6half_tE19Flash_kernel_traitsILi128ELi64ELi128ELi8ES3_EELb0ELb0ELb0ELb0ELb1ELb1ELb0EEEvNS_16Flash_bwd_paramsE
        .type           _ZN5flash44flash_bwd_dq_dk_dv_loop_seqk_parallel_kernelI23Flash_bwd_kernel_traitsILi128ELi64ELi128ELi8ELi2ELi4ELi2ELb0ELb0EN7cutlass6half_tE19Flash_kernel_traitsILi128ELi64ELi128ELi8ES3_EELb0ELb0ELb0ELb0ELb1ELb1ELb0EEEvNS_16Flash_bwd_paramsE,@function
        .size           _ZN5flash44flash_bwd_dq_dk_dv_loop_seqk_parallel_kernelI23Flash_bwd_kernel_traitsILi128ELi64ELi128ELi8ELi2ELi4ELi2ELb0ELb0EN7cutlass6half_tE19Flash_kernel_traitsILi128ELi64ELi128ELi8ES3_EELb0ELb0ELb0ELb0ELb1ELb1ELb0EEEvNS_16Flash_bwd_paramsE,(.L_x_2421 - _ZN5flash44flash_bwd_dq_dk_dv_loop_seqk_parallel_kernelI23Flash_bwd_kernel_traitsILi128ELi64ELi128ELi8ELi2ELi4ELi2ELb0ELb0EN7cutlass6half_tE19Flash_kernel_traitsILi128ELi64ELi128ELi8ES3_EELb0ELb0ELb0ELb0ELb1ELb1ELb0EEEvNS_16Flash_bwd_paramsE)
        .other          _ZN5flash44flash_bwd_dq_dk_dv_loop_seqk_parallel_kernelI23Flash_bwd_kernel_traitsILi128ELi64ELi128ELi8ELi2ELi4ELi2ELb0ELb0EN7cutlass6half_tE19Flash_kernel_traitsILi128ELi64ELi128ELi8ES3_EELb0ELb0ELb0ELb0ELb1ELb1ELb0EEEvNS_16Flash_bwd_paramsE,@"STO_CUDA_ENTRY STV_DEFAULT"
_ZN5flash44flash_bwd_dq_dk_dv_loop_seqk_parallel_kernelI23Flash_bwd_kernel_traitsILi128ELi64ELi128ELi8ELi2ELi4ELi2ELb0ELb0EN7cutlass6half_tE19Flash_kernel_traitsILi128ELi64ELi128ELi8ES3_EELb0ELb0ELb0ELb0ELb1ELb1ELb0EEEvNS_16Flash_bwd_paramsE:
.text._ZN5flash44flash_bwd_dq_dk_dv_loop_seqk_parallel_kernelI23Flash_bwd_kernel_traitsILi128ELi64ELi128ELi8ELi2ELi4ELi2ELb0ELb0EN7cutlass6half_tE19Flash_kernel_traitsILi128ELi64ELi128ELi8ES3_EELb0ELb0ELb0ELb0ELb1ELb1ELb0EEEvNS_16Flash_bwd_paramsE:
        /* <DEDUP_REMOVED lines=10> */
[----:B------:R-:W1:Y:S01]  /*00a0*/  LDCU.64 UR8, c[0x0][0x478] ;  /* 0x00008f00ff0877ac */ /* 0x000e620008000a00 */
[----:B------:R-:W-:Y:S01]  /*00b0*/  S2UR UR24, SR_CgaCtaId ;  /* 0x00000000001879c3 */ /* 0x000fe20000008800 */
[----:B------:R-:W2:Y:S01]  /*00c0*/  LDCU.64 UR10, c[0x0][0x470] ;  /* 0x00008e00ff0a77ac */ /* 0x000ea20008000a00 */
[----:B------:R-:W3:Y:S06]  /*00d0*/  LDCU.64 UR30, c[0x0][0x358] ;  /* 0x00006b00ff1e77ac */ /* 0x000eec0008000a00 */
[----:B------:R-:W4:Y:S01]  /*00e0*/  S2UR UR23, SR_CgaCtaId ;  /* 0x00000000001779c3 */ /* 0x000f220000008800 */
[----:B------:R-:W-:Y:S01]  /*00f0*/  UMOV UR28, URZ ;  /* 0x000000ff001c7c82 */ /* 0x000fe20008000000 */
[----:B------:R-:W-:-:S06]  /*0100*/  UMOV UR29, URZ ;  /* 0x000000ff001d7c82 */ /* 0x000fcc0008000000 */
[----:B------:R-:W3:Y:S01]  /*0110*/  S2UR UR27, SR_CTAID.Y ;  /* 0x00000000001b79c3 */ /* 0x000ee20000002600 */
[----:B-1----:R-:W-:-:S04]  /*0120*/  UISETP.NE.U32.AND UP3, UPT, UR8, URZ, UPT ;  /* 0x000000ff0800728c */ /* 0x002fc8000bf65070 */
[----:B------:R-:W-:Y:S02]  /*0130*/  UISETP.NE.AND.EX UP3, UPT, UR9, URZ, UPT, UP3 ;  /* 0x000000ff0900728c */ /* 0x000fe4000bf65330 */
[----:B--2---:R-:W-:Y:S01]  /*0140*/  UISETP.NE.U32.AND UP4, UPT, UR10, URZ, UPT ;  /* 0x000000ff0a00728c */ /* 0x004fe2000bf85070 */
[----:B------:R-:W1:Y:S03]  /*0150*/  S2UR UR26, SR_CTAID.Z ;  /* 0x00000000001a79c3 */ /* 0x000e660000002700 */
[----:B------:R-:W-:-:S05]  /*0160*/  UISETP.NE.AND.EX UP4, UPT, UR11, URZ, UPT, UP4 ;  /* 0x000000ff0b00728c */ /* 0x000fca000bf85340 */
[----:B------:R-:W2:Y:S01]  /*0170*/  @!UP3 LDCU.64 UR4, c[0x0][0x488] ;  /* 0x00009100ff04b7ac */ /* 0x000ea20008000a00 */
[----:B------:R-:W1:Y:S01]  /*0180*/  S2UR UR22, SR_CTAID.Y ;  /* 0x00000000001679c3 */ /* 0x000e620000002600 */
[----:B------:R-:W5:Y:S07]  /*0190*/  @!UP3 LDCU.64 UR20, c[0x0][0x438] ;  /* 0x00008700ff14b7ac */ /* 0x000f6e0008000a00 */
[----:B------:R-:W1:Y:S01]  /*01a0*/  S2UR UR25, SR_CTAID.Z ;  /* 0x00000000001979c3 */ /* 0x000e620000002700 */
[----:B--2---:R-:W-:-:S03]  /*01b0*/  @!UP3 UISETP.NE.U32.AND UP0, UPT, UR4, URZ, UPT ;  /* 0x000000ff0400b28c */ /* 0x004fc6000bf05070 */
[----:B------:R-:W-:Y:S01]  /*01c0*/  UMOV UR4, 0x400 ;  /* 0x0000040000047882 */ /* 0x000fe20000000000 */
[----:B------:R-:W-:Y:S02]  /*01d0*/  @!UP3 UISETP.NE.AND.EX UP0, UPT, UR5, URZ, UPT, UP0 ;  /* 0x000000ff0500b28c */ /* 0x000fe4000bf05300 */
[----:B----4-:R-:W-:Y:S01]  /*01e0*/  ULEA UR23, UR23, UR4, 0x18 ;  /* 0x0000000417177291 */ /* 0x010fe2000f8ec0ff */
[----:B------:R-:W-:Y:S01]  /*01f0*/  UMOV UR5, 0x400 ;  /* 0x0000040000057882 */ /* 0x000fe20000000000 */
[----:B-----5:R-:W-:Y:S02]  /*0200*/  @!UP3 USEL UR32, UR21, URZ, UP0 ;  /* 0x000000ff1520b287 */ /* 0x020fe40008000000 */
[----:B------:R-:W-:Y:S01]  /*0210*/  ULEA UR24, UR24, UR5, 0x18 ;  /* 0x0000000518187291 */ /* 0x000fe2000f8ec0ff */
[----:B---3--:R-:W-:-:S11]  /*0220*/  UMOV UR21, 0xffffc000 ;  /* 0xffffc00000157882 */ /* 0x008fd60000000000 */
.L_x_558:
[----:B------:R-:W-:Y:S01]  /*0230*/  @UP4 ULEA UR6, UP1, UR27, UR10, 0x2 ;  /* 0x0000000a1b064291 */ /* 0x000fe2000f8210ff */
[----:B------:R-:W-:Y:S01]  /*0240*/  PLOP3.LUT P1, PT, PT, PT, UP4, 0x80, 0x8 ;  /* 0x000000000008781c */ /* 0x000fe20003f2f048 */
[----:B------:R-:W-:Y:S01]  /*0250*/  @UP3 ULEA UR4, UP0, UR27, UR8, 0x2 ;  /* 0x000000081b043291 */ /* 0x000fe2000f8010ff */
[----:B------:R-:W-:Y:S01]  /*0260*/  PLOP3.LUT P0, PT, PT, PT, UP3, 0x80, 0x8 ;  /* 0x000000000008781c */ /* 0x000fe20003f0f038 */
[----:B------:R-:W-:Y:S02]  /*0270*/  @UP4 ULEA.HI.X UR7, UR27, UR11, URZ, 0x2, UP1 ;  /* 0x0000000b1b074291 */ /* 0x000fe400088f14ff */
[----:B------:R-:W-:Y:S01]  /*0280*/  @UP3 ULEA.HI.X UR5, UR27, UR9, URZ, 0x2, UP0 ;  /* 0x000000091b053291 */ /* 0x000fe200080f14ff */
[----:B------:R-:W-:Y:S02]  /*0290*/  IMAD.U32 R2, RZ, RZ, UR6 ;  /* 0x00000006ff027e24 */ /* 0x000fe4000f8e00ff */
[----:B---3--:R-:W-:Y:S02]  /*02a0*/  IMAD.U32 R4, RZ, RZ, UR4 ;  /* 0x00000004ff047e24 */ /* 0x008fe4000f8e00ff */
[----:B------:R-:W-:-:S02]  /*02b0*/  IMAD.U32 R3, RZ, RZ, UR7 ;  /* 0x00000007ff037e24 */ /* 0x000fc4000f8e00ff */
[----:B------:R-:W-:-:S03]  /*02c0*/  IMAD.U32 R5, RZ, RZ, UR5 ;  /* 0x00000005ff057e24 */ /* 0x000fc6000f8e00ff */
[----:B------:R-:W2:Y:S04]  /*02d0*/  @P1 LDG.E R2, desc[UR30][R2.64] ;  /* 0x0000001e02021981 */ /* 0x000ea8000c1e1900 */
[----:B------:R-:W3:Y:S01]  /*02e0*/  @P0 LDG.E R0, desc[UR30][R4.64] ;  /* 0x0000001e04000981 */ /* 0x000ee2000c1e1900 */
[----:B------:R-:W-:Y:S01]  /*02f0*/  UMOV UR42, URZ ;  /* 0x000000ff002a7c82 */ /* 0x000fe20008000000 */
[----:B------:R-:W-:Y:S01]  /*0300*/  USHF.L.U32 UR18, UR33, 0x7, URZ ;  /* 0x0000000721127899 */ /* 0x000fe200080006ff */
[----:B--2---:R-:W-:Y:S02]  /*0310*/  @P1 R2UR UR42, R2 ;  /* 0x00000000022a12ca */ /* 0x004fe400000e0000 */
[----:B---3--:R-:W-:-:S13]  /*0320*/  @P0 R2UR UR4, R0 ;  /* 0x00000000000402ca */ /* 0x008fda00000e0000 */
[----:B------:R-:W-:Y:S02]  /*0330*/  @UP3 UIADD3 UR4, UPT, UPT, UR4, -UR42, URZ ;  /* 0x8000002a04043290 */ /* 0x000fe4000fffe0ff */
[----:B------:R-:W-:-:S04]  /*0340*/  @!UP3 UIADD3 UR4, UPT, UPT, UR32, UR20, -UR42 ;  /* 0x000000142004b290 */ /* 0x000fc8000fffe82a */
[----:B------:R-:W-:-:S09]  /*0350*/  UISETP.GE.AND UP0, UPT, UR18, UR4, UPT ;  /* 0x000000041200728c */ /* 0x000fd2000bf06270 */
[----:B------:R-:W-:Y:S05]  /*0360*/  BRA.U UP0, `(.L_x_551) ;  /* 0x0000006500e47547 */ /* 0x000fea000b800000 */
[----:B------:R-:W2:Y:S01]  /*0370*/  LDC R0, c[0x0][0x3e8] ;  /* 0x0000fa00ff007b82 */ /* 0x000ea20000000800 */
[----:B------:R-:W3:Y:S01]  /*0380*/  S2R R2, SR_CTAID.Z ;  /* 0x0000000000027919 */ /* 0x000ee20000002700 */
[----:B------:R-:W4:Y:S01]  /*0390*/  LDCU.U8 UR4, c[0x0][0x548] ;  /* 0x0000a900ff0477ac */ /* 0x000f220008000000 */
[----:B------:R-:W5:Y:S01]  /*03a0*/  LDCU UR37, c[0x0][0x434] ;  /* 0x00008680ff2577ac */ /* 0x000f620008000800 */
[----:B------:R-:W1:Y:S01]  /*03b0*/  LDCU.U8 UR36, c[0x0][0x5f0] ;  /* 0x0000be00ff2477ac */ /* 0x000e620008000000 */
[----:B------:R-:W-:Y:S02]  /*03c0*/  USHF.L.U32 UR41, UR27, 0x7, URZ ;  /* 0x000000071b297899 */ /* 0x000fe400080006ff */
[----:B----4-:R-:W-:Y:S01]  /*03d0*/  UISETP.NE.AND UP0, UPT, UR4, URZ, UPT ;  /* 0x000000ff0400728c */ /* 0x010fe2000bf05270 */
[----:B--2---:R-:W-:Y:S01]  /*03e0*/  IABS R4, R0 ;  /* 0x0000000000047213 */ /* 0x004fe20000000000 */
[----:B-----5:R-:W-:-:S03]  /*03f0*/  UIADD3 UR5, UPT, UPT, UR37, 0x3f, URZ ;  /* 0x0000003f25057890 */ /* 0x020fc6000fffe0ff */
[----:B------:R-:W2:Y:S01]  /*0400*/  I2F.RP R6, R4 ;  /* 0x0000000400067306 */ /* 0x000ea20000209400 */
[----:B------:R-:W-:-:S05]  /*0410*/  USHF.R.S32.HI UR45, URZ, 0x1f, UR5 ;  /* 0x0000001fff2d7899 */ /* 0x000fca0008011405 */
[----:B------:R-:W1:Y:S01]  /*0420*/  @UP0 LDCU UR44, c[0x0][0x454] ;  /* 0x00008a80ff2c07ac */ /* 0x000e620008000800 */
[----:B---3--:R-:W-:Y:S01]  /*0430*/  IABS R2, R2 ;  /* 0x0000000200027213 */ /* 0x008fe20000000000 */
[----:B------:R-:W3:Y:S01]  /*0440*/  @!UP0 LDCU UR4, c[0x0][0x3e0] ;  /* 0x00007c00ff0487ac */ /* 0x000ee20008000800 */
[----:B------:R-:W-:Y:S01]  /*0450*/  ULEA.HI UR45, UR45, UR5, URZ, 0x6 ;  /* 0x000000052d2d7291 */ /* 0x000fe2000f8f30ff */
[----:B--2---:R-:W2:Y:S03]  /*0460*/  MUFU.RCP R6, R6 ;  /* 0x0000000600067308 */ /* 0x004ea60000001000 */
[----:B------:R-:W-:-:S04]  /*0470*/  USHF.R.S32.HI UR45, URZ, 0x6, UR45 ;  /* 0x00000006ff2d7899 */ /* 0x000fc8000801142d */
[----:B------:R-:W-:Y:S02]  /*0480*/  UIADD3 UR40, UPT, UPT, UR45, -0x1, URZ ;  /* 0xffffffff2d287890 */ /* 0x000fe4000fffe0ff */
[----:B-1----:R-:W-:Y:S02]  /*0490*/  @UP0 UIMAD UR44, UR26, UR44, URZ ;  /* 0x0000002c1a2c02a4 */ /* 0x002fe4000f8e02ff */
[----:B---3--:R-:W-:Y:S02]  /*04a0*/  @!UP0 UIMAD UR4, UR27, UR4, UR26 ;  /* 0x000000041b0482a4 */ /* 0x008fe4000f8e021a */
[----:B------:R-:W-:Y:S02]  /*04b0*/  @UP0 UIMAD UR44, UR27, UR37, UR44 ;  /* 0x000000251b2c02a4 */ /* 0x000fe4000f8e022c */
[----:B------:R-:W-:Y:S01]  /*04c0*/  @!UP0 UIMAD UR44, UR4, UR37, URZ ;  /* 0x00000025042c82a4 */ /* 0x000fe2000f8e02ff */
[----:B--2---:R-:W-:-:S04]  /*04d0*/  VIADD R6, R6, 0xffffffe ;  /* 0x0ffffffe06067836 */ /* 0x004fc80000000000 */
        /* <DEDUP_REMOVED lines=14> */
[----:B------:R-:W-:-:S04]  /*05c0*/  LOP3.LUT R2, R0, UR26, RZ, 0x3c, !PT ;  /* 0x0000001a00027c12 */ /* 0x000fc8000f8e3cff */
[----:B------:R-:W-:-:S07]  /*05d0*/  ISETP.GE.AND P0, PT, R2, RZ, PT ;  /* 0x000000ff0200720c */ /* 0x000fce0003f06270 */
[----:B------:R-:W-:-:S06]  /*05e0*/  @P2 VIADD R28, R28, 0x1 ;  /* 0x000000011c1c2836 */ /* 0x000fcc0000000000 */
[----:B------:R-:W-:Y:S02]  /*05f0*/  @!P0 IADD3 R28, PT, PT, -R28, RZ, RZ ;  /* 0x000000ff1c1c8210 */ /* 0x000fe40007ffe1ff */
[----:B------:R-:W-:-:S04]  /*0600*/  @!P1 LOP3.LUT R28, RZ, R0, RZ, 0x33, !PT ;  /* 0x00000000ff1c9212 */ /* 0x000fc800078e33ff */
[----:B------:R-:W-:Y:S01]  /*0610*/  SHF.R.S32.HI R6, RZ, 0x1f, R28 ;  /* 0x0000001fff067819 */ /* 0x000fe2000001141c */
[----:B------:R-:W-:Y:S06]  /*0620*/  BRA.U !UP0, `(.L_x_552) ;  /* 0x00000001081c7547 */ /* 0x000fec000b800000 */
[----:B------:R-:W1:Y:S01]  /*0630*/  LDCU UR5, c[0x0][0x430] ;  /* 0x00008600ff0577ac */ /* 0x000e620008000800 */
[----:B------:R-:W1:Y:S01]  /*0640*/  LDCU UR4, c[0x0][0x454] ;  /* 0x00008a80ff0477ac */ /* 0x000e620008000800 */
[----:B------:R-:W2:Y:S01]  /*0650*/  LDCU UR43, c[0x0][0x444] ;  /* 0x00008880ff2b77ac */ /* 0x000ea20008000800 */
[----:B-1----:R-:W-:Y:S02]  /*0660*/  ULEA UR4, UR5, UR4, 0x7 ;  /* 0x0000000405047291 */ /* 0x002fe4000f8e38ff */
[----:B--2---:R-:W-:-:S04]  /*0670*/  UIMAD UR39, UR27, UR43, UR41 ;  /* 0x0000002b1b2772a4 */ /* 0x004fc8000f8e0229 */
[----:B------:R-:W-:Y:S01]  /*0680*/  UIMAD UR39, UR4, UR26, UR39 ;  /* 0x0000001a042772a4 */ /* 0x000fe2000f8e0227 */
[----:B------:R-:W-:Y:S11]  /*0690*/  BRA `(.L_x_553) ;  /* 0x0000000000107947 */ /* 0x000ff60003800000 */
.L_x_552:
[----:B------:R-:W1:Y:S01]  /*06a0*/  LDCU UR39, c[0x0][0x3e0] ;  /* 0x00007c00ff2777ac */ /* 0x000e620008000800 */
[----:B------:R-:W2:Y:S01]  /*06b0*/  LDCU UR43, c[0x0][0x444] ;  /* 0x00008880ff2b77ac */ /* 0x000ea20008000800 */
[----:B-1----:R-:W-:-:S04]  /*06c0*/  UIMAD UR39, UR27, UR39, UR26 ;  /* 0x000000271b2772a4 */ /* 0x002fc8000f8e021a */
[----:B--2---:R-:W-:-:S12]  /*06d0*/  UIMAD UR39, UR39, UR43, URZ ;  /* 0x0000002b272772a4 */ /* 0x004fd8000f8e02ff */
.L_x_553:
[----:B------:R-:W1:Y:S01]  /*06e0*/  S2R R210, SR_TID.X ;  /* 0x0000000000d27919 */ /* 0x000e620000002100 */
[----:B------:R-:W2:Y:S01]  /*06f0*/  LDCU.64 UR16, c[0x0][0x588] ;  /* 0x0000b100ff1077ac */ /* 0x000ea20008000a00 */
[----:B------:R-:W-:Y:S01]  /*0700*/  IMAD.MOV.U32 R11, RZ, RZ, RZ ;  /* 0x000000ffff0b7224 */ /* 0x000fe200078e00ff */
[----:B------:R-:W-:Y:S02]  /*0710*/  CS2R R158, SRZ ;  /* 0x00000000009e7805 */ /* 0x000fe4000001ff00 */
[----:B------:R-:W-:Y:S01]  /*0720*/  CS2R R156, SRZ ;  /* 0x00000000009c7805 */ /* 0x000fe2000001ff00 */
[----:B------:R-:W3:Y:S01]  /*0730*/  LDCU.64 UR14, c[0x0][0x3b8] ;  /* 0x00007700ff0e77ac */ /* 0x000ee20008000a00 */
[----:B------:R-:W-:Y:S02]  /*0740*/  CS2R R162, SRZ ;  /* 0x0000000000a27805 */ /* 0x000fe4000001ff00 */
[----:B------:R-:W-:Y:S02]  /*0750*/  CS2R R160, SRZ ;  /* 0x0000000000a07805 */ /* 0x000fe4000001ff00 */
[----:B------:R-:W-:Y:S01]  /*0760*/  CS2R R154, SRZ ;  /* 0x00000000009a7805 */ /* 0x000fe2000001ff00 */
[----:B------:R-:W4:Y:S01]  /*0770*/  LDCU.64 UR6, c[0x0][0x3c0] ;  /* 0x00007800ff0677ac */ /* 0x000f220008000a00 */
[----:B------:R-:W-:-:S02]  /*0780*/  CS2R R152, SRZ ;  /* 0x0000000000987805 */ /* 0x000fc4000001ff00 */
[----:B------:R-:W-:Y:S02]  /*0790*/  CS2R R150, SRZ ;  /* 0x0000000000967805 */ /* 0x000fe4000001ff00 */
[----:B------:R-:W-:Y:S01]  /*07a0*/  CS2R R148, SRZ ;  /* 0x0000000000947805 */ /* 0x000fe2000001ff00 */
[----:B------:R-:W-:Y:S01]  /*07b0*/  USHF.R.S32.HI UR46, URZ, 0x1f, UR42 ;  /* 0x0000001fff2e7899 */ /* 0x000fe2000801142a */
[----:B------:R-:W-:Y:S01]  /*07c0*/  CS2R R142, SRZ ;  /* 0x00000000008e7805 */ /* 0x000fe2000001ff00 */
[----:B------:R-:W-:Y:S01]  /*07d0*/  UIADD3 UR19, UP0, UPT, UR18, UR42, URZ ;  /* 0x0000002a12137290 */ /* 0x000fe2000ff1e0ff */
[----:B------:R-:W-:Y:S01]  /*07e0*/  CS2R R140, SRZ ;  /* 0x00000000008c7805 */ /* 0x000fe2000001ff00 */
[----:B------:R-:W5:Y:S01]  /*07f0*/  LDCU.64 UR4, c[0x0][0x3a8] ;  /* 0x00007500ff0477ac */ /* 0x000f620008000a00 */
[----:B------:R-:W-:Y:S01]  /*0800*/  CS2R R146, SRZ ;  /* 0x0000000000927805 */ /* 0x000fe2000001ff00 */
[----:B--2---:R-:W-:Y:S01]  /*0810*/  IMAD.U32 R12, RZ, RZ, UR16 ;  /* 0x00000010ff0c7e24 */ /* 0x004fe2000f8e00ff */
[----:B------:R-:W-:Y:S01]  /*0820*/  CS2R R144, SRZ ;  /* 0x0000000000907805 */ /* 0x000fe2000001ff00 */
[----:B------:R-:W-:Y:S01]  /*0830*/  ULEA.HI.X.SX32 UR46, UR18, UR46, 0x1, UP0 ;  /* 0x0000002e122e7291 */ /* 0x000fe200080f0eff */
[----:B------:R-:W-:Y:S01]  /*0840*/  IMAD.U32 R32, RZ, RZ, UR17 ;  /* 0x00000011ff207e24 */ /* 0x000fe2000f8e00ff */
[----:B------:R-:W2:Y:S01]  /*0850*/  LDCU UR34, c[0x0][0x3e0] ;  /* 0x00007c00ff2277ac */ /* 0x000ea20008000800 */
[----:B---3--:R-:W-:Y:S01]  /*0860*/  IMAD.U32 R14, RZ, RZ, UR14 ;  /* 0x0000000eff0e7e24 */ /* 0x008fe2000f8e00ff */
[----:B------:R-:W-:-:S02]  /*0870*/  CS2R R138, SRZ ;  /* 0x00000000008a7805 */ /* 0x000fc4000001ff00 */
[----:B------:R-:W-:Y:S01]  /*0880*/  CS2R R136, SRZ ;  /* 0x0000000000887805 */ /* 0x000fe2000001ff00 */
[----:B------:R-:W-:Y:S01]  /*0890*/  UIMAD UR16, UR46, UR14, URZ ;  /* 0x0000000e2e1072a4 */ /* 0x000fe2000f8e02ff */
[----:B----4-:R-:W-:Y:S01]  /*08a0*/  IMAD.U32 R4, RZ, RZ, UR6 ;  /* 0x00000006ff047e24 */ /* 0x010fe2000f8e00ff */
[----:B------:R-:W-:Y:S01]  /*08b0*/  UIMAD UR46, UR46, UR6, URZ ;  /* 0x000000062e2e72a4 */ /* 0x000fe2000f8e02ff */
[----:B------:R-:W-:Y:S01]  /*08c0*/  CS2R R134, SRZ ;  /* 0x0000000000867805 */ /* 0x000fe2000001ff00 */
[----:B------:R-:W2:Y:S01]  /*08d0*/  LDCU UR35, c[0x0][0x44c] ;  /* 0x00008980ff2377ac */ /* 0x000ea20008000800 */
[----:B-1----:R-:W-:Y:S01]  /*08e0*/  IMAD.SHL.U32 R242, R210, 0x8, RZ ;  /* 0x00000008d2f27824 */ /* 0x002fe200078e00ff */
[--C-:B------:R-:W-:Y:S02]  /*08f0*/  SHF.R.U32.HI R3, RZ, 0x5, R210.reuse ;  /* 0x00000005ff037819 */ /* 0x100fe400000116d2 */
[----:B------:R-:W-:Y:S01]  /*0900*/  CS2R R132, SRZ ;  /* 0x0000000000847805 */ /* 0x000fe2000001ff00 */
[----:B------:R-:W-:Y:S01]  /*0910*/  UIMAD UR46, UR19, UR7, UR46 ;  /* 0x00000007132e72a4 */ /* 0x000fe2000f8e022e */
[--C-:B------:R-:W-:Y:S01]  /*0920*/  SHF.R.U32.HI R0, RZ, 0x2, R210.reuse ;  /* 0x00000002ff007819 */ /* 0x100fe200000116d2 */
[----:B------:R-:W1:Y:S01]  /*0930*/  LDCU.64 UR12, c[0x0][0x3a0] ;  /* 0x00007400ff0c77ac */ /* 0x000e620008000a00 */
[----:B------:R-:W-:Y:S01]  /*0940*/  LOP3.LUT R217, R242, 0x38, RZ, 0xc0, !PT ;  /* 0x00000038f2d97812 */ /* 0x000fe200078ec0ff */
[----:B------:R-:W-:Y:S01]  /*0950*/  IMAD.SHL.U32 R2, R3, 0x10, RZ ;  /* 0x0000001003027824 */ /* 0x000fe200078e00ff */
[----:B------:R-:W-:Y:S01]  /*0960*/  LOP3.LUT R8, R210, 0x1f, RZ, 0xc0, !PT ;  /* 0x0000001fd2087812 */ /* 0x000fe200078ec0ff */
[----:B------:R-:W-:Y:S01]  /*0970*/  UIMAD UR16, UR19, UR15, UR16 ;  /* 0x0000000f131072a4 */ /* 0x000fe2000f8e0210 */
[----:B------:R-:W-:Y:S01]  /*0980*/  SHF.R.U32.HI R221, RZ, 0x3, R210 ;  /* 0x00000003ffdd7819 */ /* 0x000fe200000116d2 */
[----:B------:R-:W-:Y:S01]  /*0990*/  IMAD.MOV.U32 R10, RZ, RZ, R217 ;  /* 0x000000ffff0a7224 */ /* 0x000fe200078e00d9 */
[----:B------:R-:W-:Y:S01]  /*09a0*/  LOP3.LUT R2, R2, 0x10, RZ, 0xc0, !PT ;  /* 0x0000001002027812 */ /* 0x000fe200078ec0ff */
[----:B------:R-:W-:Y:S01]  /*09b0*/  USHF.L.U32 UR17, UR14, 0x6, URZ ;  /* 0x000000060e117899 */ /* 0x000fe200080006ff */
[----:B------:R-:W-:Y:S01]  /*09c0*/  CS2R R126, SRZ ;  /* 0x00000000007e7805 */ /* 0x000fe2000001ff00 */
[----:B------:R-:W-:Y:S01]  /*09d0*/  IMAD.WIDE.U32 R4, R4, UR19, R10 ;  /* 0x0000001304047c25 */ /* 0x000fe2000f8e000a */
[----:B------:R-:W-:Y:S01]  /*09e0*/  LOP3.LUT R0, R2, 0x7, R0, 0xf8, !PT ;  /* 0x0000000702007812 */ /* 0x000fe200078ef800 */
[----:B--2---:R-:W-:Y:S01]  /*09f0*/  UIMAD UR38, UR34, UR35, URZ ;  /* 0x00000023222672a4 */ /* 0x004fe2000f8e02ff */
[----:B------:R-:W-:Y:S01]  /*0a00*/  CS2R R124, SRZ ;  /* 0x00000000007c7805 */ /* 0x000fe2000001ff00 */
[----:B------:R-:W-:Y:S01]  /*0a10*/  IMAD.WIDE.U32 R14, R14, UR19, R10 ;  /* 0x000000130e0e7c25 */ /* 0x000fe2000f8e000a */
[----:B------:R-:W2:Y:S01]  /*0a20*/  LDCU.64 UR18, c[0x0][0x3d0] ;  /* 0x00007a00ff1277ac */ /* 0x000ea20008000a00 */
[----:B------:R-:W-:-:S02]  /*0a30*/  CS2R R130, SRZ ;  /* 0x0000000000827805 */ /* 0x000fc4000001ff00 */
[----:B------:R-:W-:Y:S01]  /*0a40*/  CS2R R128, SRZ ;  /* 0x0000000000807805 */ /* 0x000fe2000001ff00 */
[----:B------:R-:W-:Y:S01]  /*0a50*/  IMAD.WIDE.U32 R12, R12, UR27, R10 ;  /* 0x0000001b0c0c7c25 */ /* 0x000fe2000f8e000a */
[----:B------:R-:W-:Y:S01]  /*0a60*/  ULEA UR45, UR45, 0xffffffc0, 0x6 ;  /* 0xffffffc02d2d7891 */ /* 0x000fe2000f8e30ff */
[----:B------:R-:W-:Y:S01]  /*0a70*/  CS2R R122, SRZ ;  /* 0x00000000007a7805 */ /* 0x000fe2000001ff00 */
[----:B------:R-:W-:Y:S01]  /*0a80*/  ULEA UR44, UR40, UR44, 0x6 ;  /* 0x0000002c282c7291 */ /* 0x000fe2000f8e30ff */
[----:B------:R-:W-:Y:S01]  /*0a90*/  VIADD R5, R5, UR46 ;  /* 0x0000002e05057c36 */ /* 0x000fe20008000000 */
[----:B------:R-:W-:Y:S01]  /*0aa0*/  USHF.R.S32.HI UR46, URZ, 0x1f, UR45 ;  /* 0x0000001fff2e7899 */ /* 0x000fe2000801142d */
[----:B-----5:R-:W-:Y:S01]  /*0ab0*/  IMAD.U32 R10, RZ, RZ, UR4 ;  /* 0x00000004ff0a7e24 */ /* 0x020fe2000f8e00ff */
[----:B------:R-:W-:Y:S01]  /*0ac0*/  ULEA UR39, UR40, UR39, 0x6 ;  /* 0x0000002728277291 */ /* 0x000fe2000f8e30ff */
[----:B------:R-:W-:Y:S01]  /*0ad0*/  VIADD R15, R15, UR16 ;  /* 0x000000100f0f7c36 */ /* 0x000fe20008000000 */
[----:B------:R-:W-:Y:S01]  /*0ae0*/  USHF.L.U64.HI UR16, UR14, 0x6, UR15 ;  /* 0x000000060e107899 */ /* 0x000fe2000801020f */
[----:B------:R-:W-:Y:S01]  /*0af0*/  IMAD.WIDE.U32 R10, R10, UR27, R4 ;  /* 0x0000001b0a0a7c25 */ /* 0x000fe2000f8e0004 */
[----:B------:R-:W-:-:S02]  /*0b00*/  CS2R R120, SRZ ;  /* 0x0000000000787805 */ /* 0x000fc4000001ff00 */
[----:B------:R-:W-:Y:S02]  /*0b10*/  CS2R R118, SRZ ;  /* 0x0000000000767805 */ /* 0x000fe4000001ff00 */
[----:B------:R-:W-:Y:S01]  /*0b20*/  CS2R R116, SRZ ;  /* 0x0000000000747805 */ /* 0x000fe2000001ff00 */
[----:B------:R-:W-:Y:S01]  /*0b30*/  IMAD.U32 R4, RZ, RZ, UR5 ;  /* 0x00000005ff047e24 */ /* 0x000fe2000f8e00ff */
[----:B------:R-:W3:Y:S01]  /*0b40*/  LDCU.64 UR4, c[0x0][0x3d8] ;  /* 0x00007b00ff0477ac */ /* 0x000ee20008000a00 */
[----:B-1----:R-:W-:Y:S01]  /*0b50*/  IMAD.U32 R2, RZ, RZ, UR12 ;  /* 0x0000000cff027e24 */ /* 0x002fe2000f8e00ff */
[----:B------:R-:W-:Y:S01]  /*0b60*/  CS2R R110, SRZ ;  /* 0x00000000006e7805 */ /* 0x000fe2000001ff00 */
[----:B------:R-:W-:Y:S01]  /*0b70*/  IMAD R8, R3, UR38, R8 ;  /* 0x0000002603087c24 */ /* 0x000fe2000f8e0208 */
[----:B------:R-:W-:Y:S01]  /*0b80*/  CS2R R108, SRZ ;  /* 0x00000000006c7805 */ /* 0x000fe2000001ff00 */
[----:B------:R-:W-:Y:S01]  /*0b90*/  IMAD.WIDE.U32 R2, R2, UR27, R14 ;  /* 0x0000001b02027c25 */ /* 0x000fe2000f8e000e */
[----:B------:R-:W-:-:S02]  /*0ba0*/  CS2R R114, SRZ ;  /* 0x0000000000727805 */ /* 0x000fc4000001ff00 */
[----:B------:R-:W-:Y:S02]  /*0bb0*/  CS2R R112, SRZ ;  /* 0x0000000000707805 */ /* 0x000fe4000001ff00 */
[----:B------:R-:W-:Y:S01]  /*0bc0*/  CS2R R106, SRZ ;  /* 0x00000000006a7805 */ /* 0x000fe2000001ff00 */
[----:B------:R-:W-:Y:S01]  /*0bd0*/  IMAD.U32 R30, RZ, RZ, UR13 ;  /* 0x0000000dff1e7e24 */ /* 0x000fe2000f8e00ff */
[----:B------:R-:W1:Y:S01]  /*0be0*/  LDCU.64 UR12, c[0x0][0x398] ;  /* 0x00007300ff0c77ac */ /* 0x000e620008000a00 */
[----:B------:R-:W-:Y:S01]  /*0bf0*/  IMAD R5, R4, UR27, R11 ;  /* 0x0000001b04057c24 */ /* 0x000fe2000f8e020b */
[----:B------:R-:W-:Y:S01]  /*0c00*/  CS2R R104, SRZ ;  /* 0x0000000000687805 */ /* 0x000fe2000001ff00 */
[----:B------:R-:W-:Y:S01]  /*0c10*/  IMAD R31, R30, UR27, R3 ;  /* 0x0000001b1e1f7c24 */ /* 0x000fe2000f8e0203 */
[----:B------:R-:W-:Y:S01]  /*0c20*/  CS2R R102, SRZ ;  /* 0x0000000000667805 */ /* 0x000fe2000001ff00 */
[----:B------:R-:W-:Y:S01]  /*0c30*/  IMAD.MOV.U32 R30, RZ, RZ, R2 ;  /* 0x000000ffff1e7224 */ /* 0x000fe200078e0002 */
[----:B------:R-:W-:Y:S01]  /*0c40*/  CS2R R100, SRZ ;  /* 0x0000000000647805 */ /* 0x000fe2000001ff00 */
[C---:B--2---:R-:W-:Y:S01]  /*0c50*/  IMAD R2, R6.reuse, UR18, RZ ;  /* 0x0000001206027c24 */ /* 0x044fe2000f8e02ff */
[----:B------:R-:W-:Y:S01]  /*0c60*/  CS2R R94, SRZ ;  /* 0x00000000005e7805 */ /* 0x000fe2000001ff00 */
[----:B------:R-:W-:Y:S01]  /*0c70*/  IMAD.MOV.U32 R4, RZ, RZ, R10 ;  /* 0x000000ffff047224 */ /* 0x000fe200078e000a */
[----:B------:R-:W-:Y:S01]  /*0c80*/  CS2R R92, SRZ ;  /* 0x00000000005c7805 */ /* 0x000fe2000001ff00 */
[----:B---3--:R-:W-:Y:S01]  /*0c90*/  IMAD R6, R6, UR4, RZ ;  /* 0x0000000406067c24 */ /* 0x008fe2000f8e02ff */
[----:B------:R-:W-:Y:S01]  /*0ca0*/  CS2R R98, SRZ ;  /* 0x0000000000627805 */ /* 0x000fe2000001ff00 */
[----:B------:R-:W-:Y:S01]  /*0cb0*/  IMAD R33, R32, UR27, R13 ;  /* 0x0000001b20217c24 */ /* 0x000fe2000f8e020d */
[----:B------:R-:W-:Y:S01]  /*0cc0*/  CS2R R96, SRZ ;  /* 0x0000000000607805 */ /* 0x000fe2000001ff00 */
[C---:B------:R-:W-:Y:S01]  /*0cd0*/  IMAD R2, R28.reuse, UR19, R2 ;  /* 0x000000131c027c24 */ /* 0x040fe2000f8e0202 */
[----:B------:R-:W-:Y:S01]  /*0ce0*/  CS2R R90, SRZ ;  /* 0x00000000005a7805 */ /* 0x000fe2000001ff00 */
[----:B------:R-:W-:Y:S01]  /*0cf0*/  IMAD.WIDE.U32 R30, R28, UR18, R30 ;  /* 0x000000121c1e7c25 */ /* 0x000fe2000f8e001e */
[----:B------:R-:W2:Y:S01]  /*0d00*/  LDCU.64 UR18, c[0x0][0x3c8] ;  /* 0x00007900ff1277ac */ /* 0x000ea20008000a00 */
[----:B------:R-:W-:-:S02]  /*0d10*/  CS2R R88, SRZ ;  /* 0x0000000000587805 */ /* 0x000fc4000001ff00 */
[----:B------:R-:W-:Y:S01]  /*0d20*/  CS2R R86, SRZ ;  /* 0x0000000000567805 */ /* 0x000fe2000001ff00 */
[C---:B------:R-:W-:Y:S01]  /*0d30*/  IMAD R6, R28.reuse, UR5, R6 ;  /* 0x000000051c067c24 */ /* 0x040fe2000f8e0206 */
[----:B------:R-:W-:Y:S01]  /*0d40*/  USHF.L.U32 UR5, UR6, 0x6, URZ ;  /* 0x0000000606057899 */ /* 0x000fe200080006ff */
[----:B------:R-:W-:Y:S01]  /*0d50*/  IMAD.MOV.U32 R32, RZ, RZ, R12 ;  /* 0x000000ffff207224 */ /* 0x000fe200078e000c */
[----:B------:R-:W-:Y:S01]  /*0d60*/  CS2R R84, SRZ ;  /* 0x0000000000547805 */ /* 0x000fe2000001ff00 */
[----:B------:R-:W-:Y:S01]  /*0d70*/  IMAD.WIDE.U32 R28, R28, UR4, R4 ;  /* 0x000000041c1c7c25 */ /* 0x000fe2000f8e0004 */
[----:B------:R-:W-:Y:S01]  /*0d80*/  USHF.L.U64.HI UR4, UR14, 0x5, UR15 ;  /* 0x000000050e047899 */ /* 0x000fe2000801020f */
[----:B------:R-:W3:Y:S01]  /*0d90*/  LDC.64 R4, c[0x0][0x3b0] ;  /* 0x0000ec00ff047b82 */ /* 0x000ee20000000a00 */
[----:B------:R-:W-:Y:S01]  /*0da0*/  CS2R R78, SRZ ;  /* 0x00000000004e7805 */ /* 0x000fe2000001ff00 */
[----:B------:R-:W-:Y:S01]  /*0db0*/  IMAD.U32 R13, RZ, RZ, UR16 ;  /* 0x00000010ff0d7e24 */ /* 0x000fe2000f8e00ff */
[----:B------:R-:W-:Y:S01]  /*0dc0*/  USHF.L.U32 UR16, UR14, 0x5, URZ ;  /* 0x000000050e107899 */ /* 0x000fe200080006ff */
[----:B------:R-:W-:Y:S01]  /*0dd0*/  IMAD.U32 R12, RZ, RZ, UR17 ;  /* 0x00000011ff0c7e24 */ /* 0x000fe2000f8e00ff */
[----:B------:R-:W-:Y:S01]  /*0de0*/  USHF.L.U64.HI UR17, UR6, 0x6, UR7 ;  /* 0x0000000606117899 */ /* 0x000fe20008010207 */
[C---:B------:R-:W-:Y:S01]  /*0df0*/  IMAD R21, R221.reuse, UR15, RZ ;  /* 0x0000000fdd157c24 */ /* 0x040fe2000f8e02ff */
[----:B------:R-:W-:Y:S01]  /*0e00*/  USHF.L.U64.HI UR15, UR6, 0x5, UR7 ;  /* 0x00000005060f7899 */ /* 0x000fe20008010207 */
[----:B------:R-:W-:Y:S01]  /*0e10*/  IMAD.U32 R14, RZ, RZ, UR5 ;  /* 0x00000005ff0e7e24 */ /* 0x000fe2000f8e00ff */
[----:B------:R-:W-:Y:S01]  /*0e20*/  USHF.L.U32 UR5, UR6, 0x5, URZ ;  /* 0x0000000506057899 */ /* 0x000fe200080006ff */
[----:B------:R-:W-:Y:S01]  /*0e30*/  IMAD.U32 R16, RZ, RZ, UR16 ;  /* 0x00000010ff107e24 */ /* 0x000fe2000f8e00ff */
[----:B------:R-:W-:Y:S01]  /*0e40*/  CS2R R76, SRZ ;  /* 0x00000000004c7805 */ /* 0x000fe2000001ff00 */
[----:B------:R-:W-:Y:S01]  /*0e50*/  IMAD.U32 R15, RZ, RZ, UR17 ;  /* 0x00000011ff0f7e24 */ /* 0x000fe2000f8e00ff */
[----:B------:R-:W-:Y:S01]  /*0e60*/  CS2R R82, SRZ ;  /* 0x0000000000527805 */ /* 0x000fe2000001ff00 */
[----:B------:R-:W-:Y:S01]  /*0e70*/  IMAD.U32 R17, RZ, RZ, UR4 ;  /* 0x00000004ff117e24 */ /* 0x000fe2000f8e00ff */
[----:B------:R-:W-:Y:S01]  /*0e80*/  CS2R R80, SRZ ;  /* 0x0000000000507805 */ /* 0x000fe2000001ff00 */
[----:B------:R-:W-:Y:S01]  /*0e90*/  IMAD.WIDE.U32 R12, R221, UR14, R12 ;  /* 0x0000000edd0c7c25 */ /* 0x000fe2000f8e000c */
[----:B------:R-:W-:-:S02]  /*0ea0*/  CS2R R74, SRZ ;  /* 0x00000000004a7805 */ /* 0x000fc4000001ff00 */
[----:B------:R-:W-:Y:S02]  /*0eb0*/  CS2R R72, SRZ ;  /* 0x0000000000487805 */ /* 0x000fe4000001ff00 */
[----:B------:R-:W-:Y:S01]  /*0ec0*/  CS2R R70, SRZ ;  /* 0x0000000000467805 */ /* 0x000fe2000001ff00 */
[C---:B------:R-:W-:Y:S01]  /*0ed0*/  IMAD R20, R221.reuse, UR7, RZ ;  /* 0x00000007dd147c24 */ /* 0x040fe2000f8e02ff */
[C---:B------:R-:W-:Y:S01]  /*0ee0*/  IADD3 R9, P6, PT, R30.reuse, R12, RZ ;  /* 0x0000000c1e097210 */ /* 0x040fe20007fde0ff */
[C---:B------:R-:W-:Y:S01]  /*0ef0*/  IMAD.WIDE.U32 R14, R221.reuse, UR6, R14 ;  /* 0x00000006dd0e7c25 */ /* 0x040fe2000f8e000e */
[----:B------:R-:W-:Y:S01]  /*0f00*/  IADD3 R12, P5, P4, R30, UR16, R12 ;  /* 0x000000101e0c7c10 */ /* 0x000fe2000fcbe00c */
[----:B------:R-:W4:Y:S01]  /*0f10*/  LDCU.64 UR16, c[0x0][0x388] ;  /* 0x00007100ff1077ac */ /* 0x000f220008000a00 */
[----:B------:R-:W-:Y:S01]  /*0f20*/  CS2R R68, SRZ ;  /* 0x0000000000447805 */ /* 0x000fe2000001ff00 */
[----:B------:R-:W-:Y:S01]  /*0f30*/  IMAD.WIDE.U32 R16, R221, UR14, R16 ;  /* 0x0000000edd107c25 */ /* 0x000fe2000f8e0010 */
[----:B------:R-:W-:-:S02]  /*0f40*/  IADD3 R23, P2, PT, R28, R14, RZ ;  /* 0x0000000e1c177210 */ /* 0x000fc40007f5e0ff */
[----:B------:R-:W-:Y:S02]  /*0f50*/  CS2R R62, SRZ ;  /* 0x00000000003e7805 */ /* 0x000fe4000001ff00 */
[----:B------:R-:W-:Y:S01]  /*0f60*/  IADD3 R25, P1, P0, R28, UR5, R14 ;  /* 0x000000051c197c10 */ /* 0x000fe2000f83e00e */
[----:B------:R-:W-:Y:S01]  /*0f70*/  IMAD.U32 R18, RZ, RZ, UR5 ;  /* 0x00000005ff127e24 */ /* 0x000fe2000f8e00ff */
[----:B------:R-:W-:Y:S01]  /*0f80*/  CS2R R60, SRZ ;  /* 0x00000000003c7805 */ /* 0x000fe2000001ff00 */
[----:B------:R-:W-:Y:S01]  /*0f90*/  IMAD.U32 R19, RZ, RZ, UR15 ;  /* 0x0000000fff137e24 */ /* 0x000fe2000f8e00ff */
[----:B------:R-:W-:Y:S01]  /*0fa0*/  CS2R R66, SRZ ;  /* 0x0000000000427805 */ /* 0x000fe2000001ff00 */
[----:B------:R-:W-:Y:S01]  /*0fb0*/  IMAD.IADD R24, R20, 0x1, R15 ;  /* 0x0000000114187824 */ /* 0x000fe200078e020f */
[----:B------:R-:W-:Y:S01]  /*0fc0*/  IADD3 R15, P3, PT, R30, R16, RZ ;  /* 0x000000101e0f7210 */ /* 0x000fe20007f7e0ff */
[----:B------:R-:W-:Y:S01]  /*0fd0*/  IMAD.IADD R31, R31, 0x1, R2 ;  /* 0x000000011f1f7824 */ /* 0x000fe200078e0202 */
[----:B------:R-:W-:Y:S01]  /*0fe0*/  CS2R R64, SRZ ;  /* 0x0000000000407805 */ /* 0x000fe2000001ff00 */
[----:B------:R-:W-:Y:S01]  /*0ff0*/  IMAD.WIDE.U32 R2, R221, UR6, R18 ;  /* 0x00000006dd027c25 */ /* 0x000fe2000f8e0012 */
[----:B------:R-:W-:-:S02]  /*1000*/  CS2R R58, SRZ ;  /* 0x00000000003a7805 */ /* 0x000fc4000001ff00 */
[----:B------:R-:W-:Y:S02]  /*1010*/  CS2R R56, SRZ ;  /* 0x0000000000387805 */ /* 0x000fe4000001ff00 */
[----:B------:R-:W-:Y:S01]  /*1020*/  IADD3.X R14, PT, PT, R31, R21, R17, P3, !PT ;  /* 0x000000151f0e7210 */ /* 0x000fe20001ffe411 */
[----:B------:R-:W-:Y:S01]  /*1030*/  IMAD.IADD R10, R21, 0x1, R13 ;  /* 0x00000001150a7824 */ /* 0x000fe200078e020d */
[----:B------:R-:W-:Y:S01]  /*1040*/  IADD3 R13, P3, PT, R28, R2, RZ ;  /* 0x000000021c0d7210 */ /* 0x000fe20007f7e0ff */
[----:B------:R-:W-:Y:S01]  /*1050*/  IMAD.IADD R29, R29, 0x1, R6 ;  /* 0x000000011d1d7824 */ /* 0x000fe200078e0206 */
[----:B------:R-:W-:Y:S01]  /*1060*/  CS2R R54, SRZ ;  /* 0x0000000000367805 */ /* 0x000fe2000001ff00 */
[----:B---3--:R-:W-:Y:S01]  /*1070*/  IMAD R6, R4, UR46, RZ ;  /* 0x0000002e04067c24 */ /* 0x008fe2000f8e02ff */
[----:B------:R-:W-:Y:S01]  /*1080*/  CS2R R52, SRZ ;  /* 0x0000000000347805 */ /* 0x000fe2000001ff00 */
[----:B------:R-:W-:Y:S01]  /*1090*/  IMAD.X R7, R10, 0x1, R31, P6 ;  /* 0x000000010a077824 */ /* 0x000fe200030e061f */
[----:B------:R-:W-:Y:S01]  /*10a0*/  IADD3.X R11, PT, PT, R29, R20, R3, P3, !PT ;  /* 0x000000141d0b7210 */ /* 0x000fe20001ffe403 */
[----:B------:R-:W-:Y:S01]  /*10b0*/  IMAD.WIDE.U32 R26, R4, UR45, RZ ;  /* 0x0000002d041a7c25 */ /* 0x000fe2000f8e00ff */
[----:B------:R-:W3:Y:S01]  /*10c0*/  LDC.64 R2, c[0x0][0x590] ;  /* 0x00016400ff027b82 */ /* 0x000ee20000000a00 */
[----:B------:R-:W-:Y:S01]  /*10d0*/  IADD3.X R10, PT, PT, R31, UR4, R10, P5, P4 ;  /* 0x000000041f0a7c10 */ /* 0x000fe2000afe840a */
[----:B------:R-:W5:Y:S01]  /*10e0*/  LDCU.64 UR4, c[0x0][0x390] ;  /* 0x00007200ff0477ac */ /* 0x000f620008000a00 */
[----:B------:R-:W-:Y:S01]  /*10f0*/  IMAD R6, R5, UR45, R6 ;  /* 0x0000002d05067c24 */ /* 0x000fe2000f8e0206 */
[----:B------:R-:W-:Y:S01]  /*1100*/  LOP3.LUT R34, R26, R217, RZ, 0xfc, !PT ;  /* 0x000000d91a227212 */ /* 0x000fe200078efcff */
[----:B------:R-:W-:Y:S01]  /*1110*/  IMAD.X R22, R24, 0x1, R29, P2 ;  /* 0x0000000118167824 */ /* 0x000fe200010e061d */
[----:B------:R-:W-:Y:S01]  /*1120*/  IADD3.X R24, PT, PT, R29, UR15, R24, P1, P0 ;  /* 0x0000000f1d187c10 */ /* 0x000fe20008fe0418 */
[----:B------:R-:W-:Y:S01]  /*1130*/  IMAD.IADD R35, R27, 0x1, R6 ;  /* 0x000000011b237824 */ /* 0x000fe200078e0206 */
[----:B----4-:R-:W-:Y:S01]  /*1140*/  LEA R16, P0, R9, UR16, 0x1 ;  /* 0x0000001009107c11 */ /* 0x010fe2000f8008ff */
[----:B-1----:R-:W-:Y:S01]  /*1150*/  IMAD.U32 R6, RZ, RZ, UR12 ;  /* 0x0000000cff067e24 */ /* 0x002fe2000f8e00ff */
[----:B------:R-:W-:Y:S01]  /*1160*/  LEA R18, P3, R15, UR16, 0x1 ;  /* 0x000000100f127c11 */ /* 0x000fe2000f8608ff */
[----:B------:R-:W-:Y:S01]  /*1170*/  IMAD.WIDE.U32 R30, R221, UR14, R30 ;  /* 0x0000000edd1e7c25 */ /* 0x000fe2000f8e001e */
[----:B------:R-:W-:Y:S01]  /*1180*/  LEA.HI.X R17, R9, UR17, R7, 0x1, P0 ;  /* 0x0000001109117c11 */ /* 0x000fe200080f0c07 */
[----:B------:R-:W1:Y:S01]  /*1190*/  LDCU.64 UR14, c[0x0][0x380] ;  /* 0x00007000ff0e77ac */ /* 0x000e620008000a00 */
[----:B------:R-:W-:Y:S01]  /*11a0*/  LEA.HI.X R19, R15, UR17, R14, 0x1, P3 ;  /* 0x000000110f137c11 */ /* 0x000fe200098f0c0e */
[----:B------:R-:W-:Y:S01]  /*11b0*/  IMAD.WIDE.U32 R34, R6, UR27, R34 ;  /* 0x0000001b06227c25 */ /* 0x000fe2000f8e0022 */
[C---:B------:R-:W-:Y:S01]  /*11c0*/  LEA R14, P0, R12.reuse, UR16, 0x1 ;  /* 0x000000100c0e7c11 */ /* 0x040fe2000f8008ff */
[----:B------:R-:W4:Y:S01]  /*11d0*/  LDC.64 R6, c[0x0][0x598] ;  /* 0x00016600ff067b82 */ /* 0x000f220000000a00 */
[----:B------:R-:W-:Y:S01]  /*11e0*/  ISETP.NE.AND P2, PT, RZ, UR36, PT ;  /* 0x00000024ff007c0c */ /* 0x000fe2000bf45270 */
[----:B------:R-:W-:Y:S01]  /*11f0*/  IMAD.U32 R9, RZ, RZ, UR13 ;  /* 0x0000000dff097e24 */ /* 0x000fe2000f8e00ff */
[----:B------:R-:W-:Y:S01]  /*1200*/  LEA.HI.X R15, R12, UR17, R10, 0x1, P0 ;  /* 0x000000110c0f7c11 */ /* 0x000fe200080f0c0a */
[----:B------:R-:W-:Y:S01]  /*1210*/  IMAD.IADD R21, R31, 0x1, R21 ;  /* 0x000000011f157824 */ /* 0x000fe200078e0215 */
[----:B-----5:R-:W-:Y:S01]  /*1220*/  LEA R12, P1, R13, UR4, 0x1 ;  /* 0x000000040d0c7c11 */ /* 0x020fe2000f8208ff */
[----:B------:R-:W-:Y:S01]  /*1230*/  IMAD R35, R9, UR27, R35 ;  /* 0x0000001b09237c24 */ /* 0x000fe2000f8e0223 */
[----:B------:R-:W-:Y:S01]  /*1240*/  LEA R10, P0, R23, UR4, 0x1 ;  /* 0x00000004170a7c11 */ /* 0x000fe2000f8008ff */
[C---:B---3--:R-:W-:Y:S01]  /*1250*/  IMAD R26, R2.reuse, UR46, RZ ;  /* 0x0000002e021a7c24 */ /* 0x048fe2000f8e02ff */
[----:B------:R-:W-:Y:S01]  /*1260*/  LEA.HI.X R13, R13, UR5, R11, 0x1, P1 ;  /* 0x000000050d0d7c11 */ /* 0x000fe200088f0c0b */
[----:B--2---:R-:W-:Y:S01]  /*1270*/  IMAD.U32 R9, RZ, RZ, UR18 ;  /* 0x00000012ff097e24 */ /* 0x004fe2000f8e00ff */
[----:B------:R-:W-:Y:S01]  /*1280*/  LEA.HI.X R11, R23, UR5, R22, 0x1, P0 ;  /* 0x00000005170b7c11 */ /* 0x000fe200080f0c16 */
[----:B------:R-:W-:Y:S01]  /*1290*/  IMAD R26, R3, UR45, R26 ;  /* 0x0000002d031a7c24 */ /* 0x000fe2000f8e021a */
[----:B------:R-:W-:Y:S01]  /*12a0*/  LEA R22, P0, R25, UR4, 0x1 ;  /* 0x0000000419167c11 */ /* 0x000fe2000f8008ff */
[----:B------:R-:W-:Y:S01]  /*12b0*/  IMAD.WIDE.U32 R32, R2, UR45, R32 ;  /* 0x0000002d02207c25 */ /* 0x000fe2000f8e0020 */
[----:B------:R-:W2:Y:S01]  /*12c0*/  LDCU.64 UR12, c[0x0][0x460] ;  /* 0x00008c00ff0c77ac */ /* 0x000ea20008000a00 */
[----:B------:R-:W-:-:S02]  /*12d0*/  CS2R R46, SRZ ;  /* 0x00000000002e7805 */ /* 0x000fc4000001ff00 */
[----:B------:R-:W-:Y:S01]  /*12e0*/  LEA.HI.X R23, R25, UR5, R24, 0x1, P0 ;  /* 0x0000000519177c11 */ /* 0x000fe200080f0c18 */
[----:B------:R-:W-:Y:S01]  /*12f0*/  IMAD.WIDE.U32 R34, R9, UR26, R34 ;  /* 0x0000001a09227c25 */ /* 0x000fe2000f8e0022 */
[C---:B------:R-:W-:Y:S01]  /*1300*/  LEA R24, P0, R30.reuse, UR16, 0x1 ;  /* 0x000000101e187c11 */ /* 0x040fe2000f8008ff */
[----:B------:R-:W-:Y:S01]  /*1310*/  UIMAD UR18, UR26, UR35, URZ ;  /* 0x000000231a1272a4 */ /* 0x000fe2000f8e02ff */
[----:B------:R-:W-:Y:S01]  /*1320*/  CS2R R44, SRZ ;  /* 0x00000000002c7805 */ /* 0x000fe2000001ff00 */
[----:B------:R-:W-:Y:S01]  /*1330*/  IMAD.U32 R9, RZ, RZ, UR19 ;  /* 0x00000013ff097e24 */ /* 0x000fe2000f8e00ff */
[----:B------:R-:W-:Y:S01]  /*1340*/  LEA.HI.X R25, R30, UR17, R21, 0x1, P0 ;  /* 0x000000111e197c11 */ /* 0x000fe200080f0c15 */
[----:B------:R-:W-:Y:S01]  /*1350*/  IMAD.IADD R27, R33, 0x1, R26 ;  /* 0x00000001211b7824 */ /* 0x000fe200078e021a */
[----:B------:R-:W-:Y:S01]  /*1360*/  USHF.R.S32.HI UR19, URZ, 0x1f, UR18 ;  /* 0x0000001fff137899 */ /* 0x000fe20008011412 */
[----:B------:R-:W-:Y:S01]  /*1370*/  IMAD.MOV.U32 R26, RZ, RZ, R32 ;  /* 0x000000ffff1a7224 */ /* 0x000fe200078e0020 */
[----:B------:R-:W-:Y:S01]  /*1380*/  UIMAD.WIDE UR16, UR34, UR35, URZ ;  /* 0x00000023221072a5 */ /* 0x000fe2000f8e02ff */
[----:B------:R-:W-:Y:S01]  /*1390*/  IMAD.WIDE.U32 R28, R221, UR6, R28 ;  /* 0x00000006dd1c7c25 */ /* 0x000fe2000f8e001c */
[----:B------:R-:W3:Y:S01]  /*13a0*/  LDCU.64 UR6, c[0x0][0x550] ;  /* 0x0000aa00ff0677ac */ /* 0x000ee20008000a00 */
[----:B------:R-:W-:-:S02]  /*13b0*/  CS2R R50, SRZ ;  /* 0x0000000000327805 */ /* 0x000fc4000001ff00 */
[----:B------:R-:W-:Y:S01]  /*13c0*/  CS2R R48, SRZ ;  /* 0x0000000000307805 */ /* 0x000fe2000001ff00 */
[----:B------:R-:W-:Y:S01]  /*13d0*/  IMAD R35, R9, UR26, R35 ;  /* 0x0000001a09237c24 */ /* 0x000fe2000f8e0223 */
[----:B--2---:R-:W-:Y:S01]  /*13e0*/  UISETP.NE.U32.AND UP1, UPT, UR12, URZ, UPT ;  /* 0x000000ff0c00728c */ /* 0x004fe2000bf25070 */
[----:B----4-:R-:W-:Y:S01]  /*13f0*/  IMAD.WIDE.U32 R26, R6, UR26, R26 ;  /* 0x0000001a061a7c25 */ /* 0x010fe2000f8e001a */
[----:B------:R-:W-:Y:S01]  /*1400*/  LEA R6, P0, R28, UR4, 0x1 ;  /* 0x000000041c067c11 */ /* 0x000fe2000f8008ff */
[----:B------:R-:W-:Y:S01]  /*1410*/  UMOV UR4, UR24 ;  /* 0x0000001800047c82 */ /* 0x000fe20008000000 */
[----:B------:R-:W-:Y:S01]  /*1420*/  UISETP.NE.AND.EX UP1, UPT, UR13, URZ, UPT, UP1 ;  /* 0x000000ff0d00728c */ /* 0x000fe2000bf25310 */
[----:B------:R-:W-:Y:S01]  /*1430*/  IMAD.IADD R20, R29, 0x1, R20 ;  /* 0x000000011d147824 */ /* 0x000fe200078e0214 */
[----:B------:R-:W-:Y:S01]  /*1440*/  UIMAD.WIDE.U32 UR12, UR27, UR43, URZ ;  /* 0x0000002b1b0c72a5 */ /* 0x000fe2000f8e00ff */
[C---:B------:R-:W-:Y:S01]  /*1450*/  IMAD R228, R221.reuse, R5, RZ ;  /* 0x00000005dde47224 */ /* 0x040fe200078e02ff */
[----:B------:R-:W-:Y:S01]  /*1460*/  SHF.L.U64.HI R5, R4, 0x5, R5 ;  /* 0x0000000504057819 */ /* 0x000fe20000010205 */
[----:B------:R-:W-:Y:S01]  /*1470*/  IMAD.WIDE.U32 R34, R221, R4, R34 ;  /* 0x00000004dd227225 */ /* 0x000fe200078e0022 */
[----:B------:R-:W-:Y:S01]  /*1480*/  UIMAD.WIDE.U32 UR48, UR12, UR34, URZ ;  /* 0x000000220c3072a5 */ /* 0x000fe2000f8e00ff */
[----:B------:R-:W-:Y:S01]  /*1490*/  CS2R R42, SRZ ;  /* 0x00000000002a7805 */ /* 0x000fe2000001ff00 */
[----:B------:R-:W-:Y:S01]  /*14a0*/  USEL UR41, UR41, URZ, UP1 ;  /* 0x000000ff29297287 */ /* 0x000fe20008800000 */
[----:B------:R-:W-:Y:S01]  /*14b0*/  IMAD R21, R7, UR26, R27 ;  /* 0x0000001a07157c24 */ /* 0x000fe2000f8e021b */
[----:B------:R-:W-:Y:S01]  /*14c0*/  LEA.HI.X R7, R28, UR5, R20, 0x1, P0 ;  /* 0x000000051c077c11 */ /* 0x000fe200080f0c14 */
[----:B------:R-:W-:Y:S01]  /*14d0*/  IMAD.IADD R228, R35, 0x1, R228 ;  /* 0x0000000123e47824 */ /* 0x000fe200078e02e4 */
[----:B-1----:R-:W-:Y:S01]  /*14e0*/  LEA R229, P0, R34, UR14, 0x1 ;  /* 0x0000000e22e57c11 */ /* 0x002fe2000f8008ff */
[----:B------:R-:W-:Y:S01]  /*14f0*/  IMAD.MOV.U32 R20, RZ, RZ, R26 ;  /* 0x000000ffff147224 */ /* 0x000fe200078e001a */
[----:B------:R-:W-:Y:S01]  /*1500*/  USHF.R.S32.HI UR14, URZ, 0x1f, UR43 ;  /* 0x0000001fff0e7899 */ /* 0x000fe2000801142b */
[----:B------:R-:W-:Y:S01]  /*1510*/  IMAD.SHL.U32 R4, R4, 0x20, RZ ;  /* 0x0000002004047824 */ /* 0x000fe200078e00ff */
[----:B------:R-:W-:Y:S01]  /*1520*/  LEA.HI.X R228, R34, UR15, R228, 0x1, P0 ;  /* 0x0000000f22e47c11 */ /* 0x000fe200080f0ce4 */
[----:B------:R-:W-:Y:S01]  /*1530*/  IMAD.WIDE.U32 R26, R221, R2, R20 ;  /* 0x00000002dd1a7225 */ /* 0x000fe200078e0014 */
[----:B------:R-:W-:Y:S01]  /*1540*/  UIMAD UR14, UR14, UR27, URZ ;  /* 0x0000001b0e0e72a4 */ /* 0x000fe2000f8e02ff */
[----:B------:R-:W-:-:S02]  /*1550*/  CS2R R40, SRZ ;  /* 0x0000000000287805 */ /* 0x000fc4000001ff00 */
[----:B------:R-:W-:Y:S01]  /*1560*/  LEA R20, P0, R4, R229, 0x1 ;  /* 0x000000e504147211 */ /* 0x000fe200078008ff */
[----:B------:R-:W-:Y:S01]  /*1570*/  IMAD R230, R221, R3, RZ ;  /* 0x00000003dde67224 */ /* 0x000fe200078e02ff */
[C---:B------:R-:W-:Y:S01]  /*1580*/  SHF.L.U64.HI R3, R2.reuse, 0x5, R3 ;  /* 0x0000000502037819 */ /* 0x040fe20000010203 */
[----:B------:R-:W-:Y:S01]  /*1590*/  IMAD.SHL.U32 R2, R2, 0x20, RZ ;  /* 0x0000002002027824 */ /* 0x000fe200078e00ff */
[----:B------:R-:W-:Y:S01]  /*15a0*/  LEA.HI.X R21, R4, R228, R5, 0x1, P0 ;  /* 0x000000e404157211 */ /* 0x000fe200000f0c05 */
[----:B------:R-:W-:Y:S01]  /*15b0*/  IMAD.IADD R230, R27, 0x1, R230 ;  /* 0x000000011be67824 */ /* 0x000fe200078e02e6 */
[----:B------:R-:W-:Y:S01]  /*15c0*/  LOP3.LUT R4, R242, 0x1f8, RZ, 0xc0, !PT ;  /* 0x000001f8f2047812 */ /* 0x000fe200078ec0ff */
[----:B------:R-:W-:Y:S01]  /*15d0*/  UIADD3 UR14, UPT, UPT, UR13, UR14, URZ ;  /* 0x0000000e0d0e7290 */ /* 0x000fe2000fffe0ff */
[----:B---3--:R-:W-:Y:S01]  /*15e0*/  LEA R231, P1, R26, UR6, 0x1 ;  /* 0x000000061ae77c11 */ /* 0x008fe2000f8208ff */
[----:B------:R-:W1:Y:S01]  /*15f0*/  S2R R5, SR_CTAID.X ;  /* 0x0000000000057919 */ /* 0x000e620000002500 */
[----:B------:R-:W-:Y:S01]  /*1600*/  LOP3.LUT R4, R4, 0x38, R210, 0x78, !PT ;  /* 0x0000003804047812 */ /* 0x000fe200078e78d2 */
[----:B------:R-:W-:Y:S01]  /*1610*/  ULOP3.LUT UR5, UR40, 0x80000001, URZ, 0xc0, !UPT ;  /* 0x8000000128057892 */ /* 0x000fe2000f8ec0ff */
[----:B------:R-:W-:Y:S01]  /*1620*/  LEA.HI.X R230, R26, UR7, R230, 0x1, P1 ;  /* 0x000000071ae67c11 */ /* 0x000fe200088f0ce6 */
[----:B------:R-:W-:Y:S01]  /*1630*/  USHF.R.S32.HI UR7, URZ, 0x1f, UR34 ;  /* 0x0000001fff077899 */ /* 0x000fe20008011422 */
[----:B------:R-:W-:Y:S01]  /*1640*/  LEA R26, P0, R2, R231, 0x1 ;  /* 0x000000e7021a7211 */ /* 0x000fe200078008ff */
[----:B------:R-:W-:Y:S01]  /*1650*/  UIMAD UR14, UR14, UR34, URZ ;  /* 0x000000220e0e72a4 */ /* 0x000fe2000f8e02ff */
[----:B------:R-:W-:Y:S01]  /*1660*/  LOP3.LUT R4, R4, 0x1e00, R242, 0xf8, !PT ;  /* 0x00001e0004047812 */ /* 0x000fe200078ef8f2 */
[----:B------:R-:W-:Y:S01]  /*1670*/  UISETP.NE.AND UP0, UPT, UR5, 0x1, UPT ;  /* 0x000000010500788c */ /* 0x000fe2000bf05270 */
[----:B------:R-:W-:Y:S01]  /*1680*/  LEA.HI.X R27, R2, R230, R3, 0x1, P0 ;  /* 0x000000e6021b7211 */ /* 0x000fe200000f0c03 */
[----:B------:R-:W-:Y:S01]  /*1690*/  IMAD.MOV.U32 R2, RZ, RZ, R231 ;  /* 0x000000ffff027224 */ /* 0x000fe200078e00e7 */
[----:B------:R-:W-:Y:S01]  /*16a0*/  LEA R4, R4, UR4, 0x1 ;  /* 0x0000000404047c11 */ /* 0x000fe2000f8e08ff */
[----:B------:R-:W-:Y:S01]  /*16b0*/  IMAD.MOV.U32 R3, RZ, RZ, R230 ;  /* 0x000000ffff037224 */ /* 0x000fe200078e00e6 */
[----:B------:R-:W-:Y:S01]  /*16c0*/  @P2 BAR.SYNC.DEFER_BLOCKING 0x0 ;  /* 0x0000000000002b1d */ /* 0x000fe20000010000 */
[----:B------:R-:W-:Y:S01]  /*16d0*/  UIMAD UR7, UR7, UR12, UR14 ;  /* 0x0000000c070772a4 */ /* 0x000fe2000f8e020e */
[----:B------:R-:W-:Y:S01]  /*16e0*/  CS2R R38, SRZ ;  /* 0x0000000000267805 */ /* 0x000fe2000001ff00 */
[----:B------:R-:W-:Y:S01]  /*16f0*/  USEL UR5, URZ, 0x4000, UP0 ;  /* 0x00004000ff057887 */ /* 0x000fe20008000000 */
[----:B------:R-:W-:Y:S01]  /*1700*/  CS2R R36, SRZ ;  /* 0x0000000000247805 */ /* 0x000fe2000001ff00 */
[----:B------:R-:W-:-:S02]  /*1710*/  UIADD3 UR7, UPT, UPT, UR49, UR7, URZ ;  /* 0x0000000731077290 */ /* 0x000fc4000fffe0ff */
[----:B------:R-:W-:Y:S02]  /*1720*/  USHF.R.S32.HI UR6, URZ, 0x1f, UR35 ;  /* 0x0000001fff067899 */ /* 0x000fe40008011423 */
[----:B------:R-:W-:Y:S01]  /*1730*/  VIADD R238, R4, UR5 ;  /* 0x0000000504ee7c36 */ /* 0x000fe20008000000 */
[----:B------:R-:W-:Y:S02]  /*1740*/  UIMAD UR7, UR7, UR35, URZ ;  /* 0x00000023070772a4 */ /* 0x000fe4000f8e02ff */
[----:B------:R-:W-:Y:S02]  /*1750*/  UIMAD.WIDE.U32 UR18, UR48, UR35, UR18 ;  /* 0x00000023301272a5 */ /* 0x000fe4000f8e0012 */
[----:B------:R-:W-:Y:S02]  /*1760*/  UIMAD UR6, UR6, UR48, UR7 ;  /* 0x00000030060672a4 */ /* 0x000fe4000f8e0207 */
[----:B------:R-:W-:Y:S02]  /*1770*/  UIADD3 UR41, UP0, UPT, UR45, UR41, URZ ;  /* 0x000000292d297290 */ /* 0x000fe4000ff1e0ff */
[----:B------:R-:W-:-:S02]  /*1780*/  UIADD3 UR7, UPT, UPT, UR19, UR6, URZ ;  /* 0x0000000613077290 */ /* 0x000fc4000fffe0ff */
[----:B------:R-:W-:Y:S01]  /*1790*/  UIADD3.X UR46, UPT, UPT, URZ, UR46, URZ, UP0, !UPT ;  /* 0x0000002eff2e7290 */ /* 0x000fe200087fe4ff */
[----:B------:R-:W-:Y:S01]  /*17a0*/  UMOV UR6, UR18 ;  /* 0x0000001200067c82 */ /* 0x000fe20008000000 */
[----:B------:R-:W-:Y:S01]  /*17b0*/  UIMAD UR12, UR17, UR41, URZ ;  /* 0x00000029110c72a4 */ /* 0x000fe2000f8e02ff */
[----:B------:R-:W-:Y:S01]  /*17c0*/  @!PT LDS RZ, [RZ] ;  /* 0x00000000fffff984 */ /* 0x000fe20000000800 */
[----:B------:R-:W-:Y:S01]  /*17d0*/  @!PT LDS RZ, [RZ] ;  /* 0x00000000fffff984 */ /* 0x000fe20000000800 */
[----:B------:R-:W-:Y:S01]  /*17e0*/  @!PT LDS RZ, [RZ] ;  /* 0x00000000fffff984 */ /* 0x000fe20000000800 */
[----:B------:R-:W-:Y:S01]  /*17f0*/  LDGSTS.E.BYPASS.LTC128B.128 [R4+0x8000], desc[UR30][R2.64] ;  /* 0x0800000002047fae */ /* 0x000fe2000b981a1e */
[----:B------:R-:W-:Y:S02]  /*1800*/  UIMAD.WIDE.U32 UR14, UR16, UR41, UR6 ;  /* 0x00000029100e72a5 */ /* 0x000fe4000f8e0006 */
[----:B------:R-:W-:Y:S01]  /*1810*/  UIMAD UR12, UR16, UR46, UR12 ;  /* 0x0000002e100c72a4 */ /* 0x000fe2000f8e020c */
[----:B------:R2:W-:Y:S02]  /*1820*/  LDGSTS.E.BYPASS.LTC128B.128 [R4+0xa000], desc[UR30][R2.64+0x80] ;  /* 0x0a00008002047fae */ /* 0x0005e4000b981a1e */
[----:B------:R-:W3:Y:S02]  /*1830*/  LDCU.64 UR6, c[0x0][0x570] ;  /* 0x0000ae00ff0677ac */ /* 0x000ee40008000a00 */
[----:B------:R-:W-:Y:S01]  /*1840*/  LDGSTS.E.BYPASS.LTC128B.128 [R4+0x9000], desc[UR30][R26.64] ;  /* 0x090000001a047fae */ /* 0x000fe2000b981a1e */
[----:B------:R-:W-:-:S02]  /*1850*/  UIADD3 UR12, UPT, UPT, UR15, UR12, URZ ;  /* 0x0000000c0f0c7290 */ /* 0x000fc4000fffe0ff */
[----:B------:R-:W-:Y:S01]  /*1860*/  USHF.L.U32 UR13, UR38, 0x6, URZ ;  /* 0x00000006260d7899 */ /* 0x000fe200080006ff */
[----:B------:R4:W-:Y:S01]  /*1870*/  LDGSTS.E.BYPASS.LTC128B.128 [R4+0xb000], desc[UR30][R26.64+0x80] ;  /* 0x0b0000801a047fae */ /* 0x0009e2000b981a1e */
[----:B------:R-:W-:Y:S01]  /*1880*/  UISETP.GE.AND UP0, UPT, UR37, 0x1, UPT ;  /* 0x000000012500788c */ /* 0x000fe2000bf06270 */
[----:B--2---:R-:W1:Y:S01]  /*1890*/  LDC.64 R2, c[0x0][0x5f8] ;  /* 0x00017e00ff027b82 */ /* 0x004e620000000a00 */
[----:B----4-:R-:W-:Y:S02]  /*18a0*/  IMAD.MOV.U32 R26, RZ, RZ, R229 ;  /* 0x000000ffff1a7224 */ /* 0x010fe400078e00e5 */
[----:B------:R-:W-:-:S05]  /*18b0*/  IMAD.MOV.U32 R27, RZ, RZ, R228 ;  /* 0x000000ffff1b7224 */ /* 0x000fca00078e00e4 */
[----:B------:R-:W-:Y:S04]  /*18c0*/  LDGSTS.E.BYPASS.LTC128B.128 [R238], desc[UR30][R26.64] ;  /* 0x000000001aee7fae */ /* 0x000fe8000b981a1e */
[----:B------:R-:W-:Y:S04]  /*18d0*/  LDGSTS.E.BYPASS.LTC128B.128 [R238+0x2000], desc[UR30][R26.64+0x80] ;  /* 0x020000801aee7fae */ /* 0x000fe8000b981a1e */
        /* <DEDUP_REMOVED lines=9> */
[----:B------:R1:W-:Y:S04]  /*1970*/  LDGSTS.E.BYPASS.LTC128B.128 [R4+0x13000], desc[UR30][R14.64+0x80] ;  /* 0x130000800e047fae */ /* 0x0003e8000b981a1e */
[----:B------:R2:W-:Y:S04]  /*1980*/  LDGSTS.E.BYPASS.LTC128B.128 [R4+0x14000], desc[UR30][R6.64] ;  /* 0x1400000006047fae */ /* 0x0005e8000b981a1e */
[----:B------:R2:W-:Y:S04]  /*1990*/  LDGSTS.E.BYPASS.LTC128B.128 [R4+0x18000], desc[UR30][R6.64+0x80] ;  /* 0x1800008006047fae */ /* 0x0005e8000b981a1e */
[----:B------:R2:W-:Y:S04]  /*19a0*/  LDGSTS.E.BYPASS.LTC128B.128 [R4+0x15000], desc[UR30][R12.64] ;  /* 0x150000000c047fae */ /* 0x0005e8000b981a1e */
[----:B------:R2:W-:Y:S04]  /*19b0*/  LDGSTS.E.BYPASS.LTC128B.128 [R4+0x19000], desc[UR30][R12.64+0x80] ;  /* 0x190000800c047fae */ /* 0x0005e8000b981a1e */
[----:B------:R2:W-:Y:S04]  /*19c0*/  LDGSTS.E.BYPASS.LTC128B.128 [R4+0x16000], desc[UR30][R10.64] ;  /* 0x160000000a047fae */ /* 0x0005e8000b981a1e */
[----:B------:R2:W-:Y:S01]  /*19d0*/  LDGSTS.E.BYPASS.LTC128B.128 [R4+0x1a000], desc[UR30][R10.64+0x80] ;  /* 0x1a0000800a047fae */ /* 0x0005e2000b981a1e */
[----:B-1----:R-:W-:-:S03]  /*19e0*/  IMAD.WIDE.U32 R14, R5, R2, RZ ;  /* 0x00000002050e7225 */ /* 0x002fc600078e00ff */
[----:B------:R2:W-:Y:S01]  /*19f0*/  LDGSTS.E.BYPASS.LTC128B.128 [R4+0x17000], desc[UR30][R22.64] ;  /* 0x1700000016047fae */ /* 0x0005e2000b981a1e */
[----:B------:R-:W-:Y:S01]  /*1a00*/  IMAD R3, R5, R3, R15 ;  /* 0x0000000305037224 */ /* 0x000fe200078e020f */
[----:B------:R-:W-:Y:S02]  /*1a10*/  SEL R2, R14, RZ, P2 ;  /* 0x000000ff0e027207 */ /* 0x000fe40001000000 */
[----:B------:R2:W-:Y:S02]  /*1a20*/  LDGSTS.E.BYPASS.LTC128B.128 [R4+0x1b000], desc[UR30][R22.64+0x80] ;  /* 0x1b00008016047fae */ /* 0x0005e4000b981a1e */
[----:B------:R-:W-:Y:S02]  /*1a30*/  IADD3 R2, P1, P0, R8, UR14, R2 ;  /* 0x0000000e08027c10 */ /* 0x000fe4000f83e002 */
[----:B------:R-:W0:Y:S01]  /*1a40*/  LDGDEPBAR ;  /* 0x00000000000079af */ /* 0x000e220000000000 */
[----:B------:R-:W-:Y:S02]  /*1a50*/  SHF.R.S32.HI R8, RZ, 0x1f, R8 ;  /* 0x0000001fff087819 */ /* 0x000fe40000011408 */
[----:B------:R-:W-:-:S04]  /*1a60*/  SEL R3, R3, RZ, P2 ;  /* 0x000000ff03037207 */ /* 0x000fc80001000000 */
[----:B------:R-:W-:Y:S01]  /*1a70*/  IADD3.X R8, PT, PT, R8, UR12, R3, P1, P0 ;  /* 0x0000000c08087c10 */ /* 0x000fe20008fe0403 */
[----:B------:R-:W-:Y:S01]  /*1a80*/  IMAD.U32 R3, RZ, RZ, UR13 ;  /* 0x0000000dff037e24 */ /* 0x000fe2000f8e00ff */
[----:B------:R-:W-:Y:S01]  /*1a90*/  IADD3 R2, P0, PT, R2, UR13, RZ ;  /* 0x0000000d02027c10 */ /* 0x000fe2000ff1e0ff */
[----:B------:R-:W1:Y:S03]  /*1aa0*/  LDCU.64 UR12, c[0x0][0x420] ;  /* 0x00008400ff0c77ac */ /* 0x000e660008000a00 */
[----:B------:R-:W-:Y:S02]  /*1ab0*/  LEA.HI.X.SX32 R3, R3, R8, 0x1, P0 ;  /* 0x0000000803037211 */ /* 0x000fe400000f0eff */
[----:B---3--:R-:W-:-:S04]  /*1ac0*/  LEA R240, P0, R2, UR6, 0x2 ;  /* 0x0000000602f07c11 */ /* 0x008fc8000f8010ff */
[----:B------:R-:W-:Y:S01]  /*1ad0*/  LEA.HI.X R241, R2, UR7, R3, 0x2, P0 ;  /* 0x0000000702f17c11 */ /* 0x000fe200080f1403 */
[----:B------:R-:W3:Y:S01]  /*1ae0*/  LDCU.64 UR6, c[0x0][0x5e8] ;  /* 0x0000bd00ff0677ac */ /* 0x000ee20008000a00 */
[----:B-1----:R-:W-:Y:S02]  /*1af0*/  UIMAD.WIDE UR16, UR44, 0x4, UR12 ;  /* 0x000000042c1078a5 */ /* 0x002fe4000f8e020c */
[----:B---3--:R-:W-:Y:S01]  /*1b00*/  UIMAD.WIDE UR12, UR39, 0x4, UR6 ;  /* 0x00000004270c78a5 */ /* 0x008fe2000f8e0206 */
[----:B--2---:R-:W-:Y:S11]  /*1b10*/  BRA.U !UP0, `(.L_x_554) ;  /* 0x0000003d08247547 */ /* 0x004ff6000b800000 */
[----:B------:R-:W-:Y:S01]  /*1b20*/  IMAD.MOV.U32 R6, RZ, RZ, 0x4 ;  /* 0x00000004ff067424 */ /* 0x000fe200078e00ff */
[----:B------:R-:W-:Y:S01]  /*1b30*/  SHF.R.U32.HI R4, RZ, 0x4, R210 ;  /* 0x00000004ff047819 */ /* 0x000fe200000116d2 */
[----:B------:R-:W-:Y:S01]  /*1b40*/  IMAD.SHL.U32 R215, R210, 0x40, RZ ;  /* 0x00000040d2d77824 */ /* 0x000fe200078e00ff */
[----:B------:R-:W1:Y:S01]  /*1b50*/  LDC R227, c[0x0][0x44c] ;  /* 0x00011300ffe37b82 */ /* 0x000e620000000800 */
[----:B------:R-:W-:-:S04]  /*1b60*/  IMAD.WIDE.U32 R6, R0, R6, UR16 ;  /* 0x0000001000067e25 */ /* 0x000fc8000f8e0006 */
[----:B------:R-:W-:Y:S01]  /*1b70*/  IMAD.SHL.U32 R2, R210, 0x20, RZ ;  /* 0x00000020d2027824 */ /* 0x000fe200078e00ff */
[----:B------:R2:W5:Y:S01]  /*1b80*/  LDG.E R237, desc[UR30][R6.64] ;  /* 0x0000001e06ed7981 */ /* 0x000562000c1e1900 */
[----:B------:R-:W-:Y:S01]  /*1b90*/  USHF.L.U32 UR38, UR38, 0x3, URZ ;  /* 0x0000000326267899 */ /* 0x000fe200080006ff */
[----:B------:R-:W3:Y:S02]  /*1ba0*/  LDCU UR6, c[0x0][0x3e0] ;  /* 0x00007c00ff0677ac */ /* 0x000ee40008000800 */
[----:B------:R2:W5:Y:S01]  /*1bb0*/  LDG.E R236, desc[UR30][R6.64+0x20] ;  /* 0x0000201e06ec7981 */ /* 0x000562000c1e1900 */
[----:B------:R-:W4:Y:S03]  /*1bc0*/  LDCU UR7, c[0x0][0x45c] ;  /* 0x00008b80ff0777ac */ /* 0x000f260008000800 */
[----:B------:R2:W5:Y:S04]  /*1bd0*/  LDG.E R235, desc[UR30][R6.64+0x80] ;  /* 0x0000801e06eb7981 */ /* 0x000568000c1e1900 */
[----:B------:R2:W5:Y:S01]  /*1be0*/  LDG.E R234, desc[UR30][R6.64+0xa0] ;  /* 0x0000a01e06ea7981 */ /* 0x000562000c1e1900 */
[----:B------:R-:W-:Y:S01]  /*1bf0*/  LOP3.LUT R4, R4, 0x8, RZ, 0xc0, !PT ;  /* 0x0000000804047812 */ /* 0x000fe200078ec0ff */
[----:B------:R-:W-:Y:S01]  /*1c00*/  IMAD.MOV.U32 R214, RZ, RZ, 0x20 ;  /* 0x00000020ffd67424 */ /* 0x000fe200078e00ff */
[--C-:B------:R-:W-:Y:S01]  /*1c10*/  SHF.R.U32.HI R0, RZ, 0x1, R210.reuse ;  /* 0x00000001ff007819 */ /* 0x100fe200000116d2 */
[----:B------:R-:W-:Y:S01]  /*1c20*/  IMAD.MOV.U32 R213, RZ, RZ, 0x40 ;  /* 0x00000040ffd57424 */ /* 0x000fe200078e00ff */
[----:B------:R-:W-:Y:S01]  /*1c30*/  LOP3.LUT R4, R4, 0x10, R210, 0xf8, !PT ;  /* 0x0000001004047812 */ /* 0x000fe200078ef8d2 */
[----:B------:R-:W-:Y:S01]  /*1c40*/  IMAD.MOV.U32 R239, RZ, RZ, 0x10 ;  /* 0x00000010ffef7424 */ /* 0x000fe200078e00ff */
[----:B------:R-:W3:Y:S01]  /*1c50*/  S2R R210, SR_TID.X ;  /* 0x0000000000d27919 */ /* 0x000ee20000002100 */
[----:B------:R-:W-:Y:S01]  /*1c60*/  LOP3.LUT R3, R215, 0x200, RZ, 0xc0, !PT ;  /* 0x00000200d7037812 */ /* 0x000fe200078ec0ff */
[----:B------:R-:W-:Y:S01]  /*1c70*/  IMAD.MOV.U32 R226, RZ, RZ, 0x4 ;  /* 0x00000004ffe27424 */ /* 0x000fe200078e00ff */
[----:B------:R-:W-:Y:S01]  /*1c80*/  LOP3.LUT R217, R217, 0x1c0, R215, 0xf8, !PT ;  /* 0x000001c0d9d97812 */ /* 0x000fe200078ef8d7 */
[----:B------:R-:W-:Y:S01]  /*1c90*/  IMAD.MOV.U32 R159, RZ, RZ, RZ ;  /* 0x000000ffff9f7224 */ /* 0x000fe200078e00ff */
[----:B------:R-:W-:-:S02]  /*1ca0*/  LOP3.LUT R2, R3, 0x400, R2, 0xf8, !PT ;  /* 0x0000040003027812 */ /* 0x000fc400078ef802 */
[----:B------:R-:W-:Y:S02]  /*1cb0*/  LOP3.LUT R0, R217, 0x8, R0, 0x78, !PT ;  /* 0x00000008d9007812 */ /* 0x000fe400078e7800 */
[----:B------:R-:W-:Y:S02]  /*1cc0*/  LOP3.LUT R4, R4, R217, RZ, 0x3c, !PT ;  /* 0x000000d904047212 */ /* 0x000fe400078e3cff */
[----:B------:R-:W-:Y:S02]  /*1cd0*/  LOP3.LUT R216, R2, R0, RZ, 0xfc, !PT ;  /* 0x0000000002d87212 */ /* 0x000fe400078efcff */
[----:B------:R-:W-:Y:S01]  /*1ce0*/  LOP3.LUT R215, R4, 0x200, R215, 0xf8, !PT ;  /* 0x0000020004d77812 */ /* 0x000fe200078ef8d7 */
[C---:B---3--:R-:W-:Y:S01]  /*1cf0*/  IMAD.SHL.U32 R232, R210.reuse, 0x10, RZ ;  /* 0x00000010d2e87824 */ /* 0x048fe200078e00ff */
[--C-:B------:R-:W-:Y:S01]  /*1d00*/  SHF.R.U32.HI R0, RZ, 0x1, R210.reuse ;  /* 0x00000001ff007819 */ /* 0x100fe200000116d2 */
[C---:B------:R-:W-:Y:S01]  /*1d10*/  IMAD.SHL.U32 R211, R210.reuse, 0x2, RZ ;  /* 0x00000002d2d37824 */ /* 0x040fe200078e00ff */
[----:B------:R-:W-:Y:S01]  /*1d20*/  SHF.R.U32.HI R233, RZ, 0x2, R210 ;  /* 0x00000002ffe97819 */ /* 0x000fe200000116d2 */
[----:B------:R-:W-:Y:S01]  /*1d30*/  IMAD.SHL.U32 R209, R210, 0x20, RZ ;  /* 0x00000020d2d17824 */ /* 0x000fe200078e00ff */
[----:B------:R-:W-:-:S02]  /*1d40*/  LOP3.LUT R232, R232, 0x1c0, RZ, 0xc0, !PT ;  /* 0x000001c0e8e87812 */ /* 0x000fc400078ec0ff */
[----:B------:R-:W-:Y:S02]  /*1d50*/  LOP3.LUT R3, R0, 0x10, RZ, 0xc0, !PT ;  /* 0x0000001000037812 */ /* 0x000fe400078ec0ff */
[----:B------:R-:W-:Y:S02]  /*1d60*/  LOP3.LUT R2, R211, 0x7006, R209, 0xc8, !PT ;  /* 0x00007006d3027812 */ /* 0x000fe400078ec8d1 */
[----:B------:R-:W-:Y:S02]  /*1d70*/  LOP3.LUT R232, R232, 0x38, R211, 0xf8, !PT ;  /* 0x00000038e8e87812 */ /* 0x000fe400078ef8d3 */
[----:B------:R-:W-:Y:S02]  /*1d80*/  LOP3.LUT R2, R2, 0x400, R209, 0xf8, !PT ;  /* 0x0000040002027812 */ /* 0x000fe400078ef8d1 */
[----:B------:R-:W-:Y:S02]  /*1d90*/  LOP3.LUT R232, R232, 0x20, R0, 0x78, !PT ;  /* 0x00000020e8e87812 */ /* 0x000fe400078e7800 */
[----:B------:R-:W-:-:S02]  /*1da0*/  LOP3.LUT R233, R3, 0x7, R233, 0xf8, !PT ;  /* 0x0000000703e97812 */ /* 0x000fc400078ef8e9 */
[----:B------:R-:W-:Y:S01]  /*1db0*/  LOP3.LUT R232, R2, R232, RZ, 0xfc, !PT ;  /* 0x000000e802e87212 */ /* 0x000fe200078efcff */
[C---:B------:R-:W-:Y:S01]  /*1dc0*/  IMAD.SHL.U32 R208, R210.reuse, 0x40, RZ ;  /* 0x00000040d2d07824 */ /* 0x040fe200078e00ff */
[C---:B------:R-:W-:Y:S02]  /*1dd0*/  LOP3.LUT P1, RZ, R210.reuse, 0x2, RZ, 0xc0, !PT ;  /* 0x00000002d2ff7812 */ /* 0x040fe4000782c0ff */
[----:B------:R-:W-:Y:S02]  /*1de0*/  LOP3.LUT P0, RZ, R210, 0x4, RZ, 0xc0, !PT ;  /* 0x00000004d2ff7812 */ /* 0x000fe4000780c0ff */
[----:B------:R-:W-:Y:S02]  /*1df0*/  LOP3.LUT R2, R208, 0x200, RZ, 0xc0, !PT ;  /* 0x00000200d0027812 */ /* 0x000fe400078ec0ff */
[----:B------:R-:W-:Y:S02]  /*1e00*/  LEA R216, R216, UR4, 0x1 ;  /* 0x00000004d8d87c11 */ /* 0x000fe4000f8e08ff */
[----:B------:R-:W-:-:S02]  /*1e10*/  LEA R215, R215, UR4, 0x1 ;  /* 0x00000004d7d77c11 */ /* 0x000fc4000f8e08ff */
[----:B------:R-:W-:Y:S01]  /*1e20*/  LOP3.LUT P2, RZ, R210, 0x8, RZ, 0xc0, !PT ;  /* 0x00000008d2ff7812 */ /* 0x000fe2000784c0ff */
[----:B------:R-:W-:Y:S01]  /*1e30*/  VIADD R216, R216, UR5 ;  /* 0x00000005d8d87c36 */ /* 0x000fe20008000000 */
[----:B------:R-:W-:Y:S01]  /*1e40*/  LOP3.LUT R3, R210, 0x8, RZ, 0xc0, !PT ;  /* 0x00000008d2037812 */ /* 0x000fe200078ec0ff */
[----:B------:R-:W-:Y:S01]  /*1e50*/  VIADD R215, R215, UR5 ;  /* 0x00000005d7d77c36 */ /* 0x000fe20008000000 */
[----:B------:R-:W-:Y:S01]  /*1e60*/  SEL R214, R214, 0xffffffe0, !P1 ;  /* 0xffffffe0d6d67807 */ /* 0x000fe20004800000 */
[----:B------:R-:W-:Y:S01]  /*1e70*/  UMOV UR5, UR13 ;  /* 0x0000000d00057c82 */ /* 0x000fe20008000000 */
[----:B------:R-:W-:Y:S02]  /*1e80*/  SEL R213, R213, 0xffffffc0, !P0 ;  /* 0xffffffc0d5d57807 */ /* 0x000fe40004000000 */
[----:B------:R-:W-:Y:S02]  /*1e90*/  SEL R239, R239, 0xfffffff0, !P0 ;  /* 0xfffffff0efef7807 */ /* 0x000fe40004000000 */
[----:B------:R-:W-:-:S02]  /*1ea0*/  LOP3.LUT R212, R209, 0x7a00, RZ, 0xc0, !PT ;  /* 0x00007a00d1d47812 */ /* 0x000fc400078ec0ff */
[----:B-12-4-:R-:W-:-:S07]  /*1eb0*/  LOP3.LUT R2, R2, 0x400, R209, 0xf8, !PT ;  /* 0x0000040002027812 */ /* 0x016fce00078ef8d1 */
.L_x_557:
[----:B------:R-:W0:Y:S01]  /*1ec0*/  LDGDEPBAR ;  /* 0x00000000000079af */ /* 0x000e220000000000 */
[----:B------:R-:W-:Y:S01]  /*1ed0*/  SHF.L.U32 R242, R210, 0x3, RZ ;  /* 0x00000003d2f27819 */ /* 0x000fe200000006ff */
[----:B------:R-:W-:Y:S01]  /*1ee0*/  UMOV UR4, UR23 ;  /* 0x0000001700047c82 */ /* 0x000fe20008000000 */
[C---:B------:R-:W-:Y:S01]  /*1ef0*/  IADD3 R225, PT, PT, R216.reuse, R214, RZ ;  /* 0x000000d6d8e17210 */ /* 0x040fe20007ffe0ff */
[----:B------:R-:W-:Y:S01]  /*1f00*/  IMAD.IADD R220, R216, 0x1, R213 ;  /* 0x00000001d8dc7824 */ /* 0x000fe200078e02d5 */
[----:B------:R-:W-:Y:S01]  /*1f10*/  LOP3.LUT R217, R242, 0x38, RZ, 0xc0, !PT ;  /* 0x00000038f2d97812 */ /* 0x000fe200078ec0ff */
[----:B------:R-:W-:Y:S01]  /*1f20*/  UIADD3 UR13, UPT, UPT, UR40, 0x1, URZ ;  /* 0x00000001280d7890 */ /* 0x000fe2000fffe0ff */
[----:B-----5:R-:W-:Y:S02]  /*1f30*/  FSETP.NEU.FTZ.AND P4, PT, R236, -INF , PT ;  /* 0xff800000ec00780b */ /* 0x020fe40003f9d000 */
[----:B------:R-:W-:Y:S01]  /*1f40*/  LOP3.LUT R219, R217, 0x1c0, R208, 0xf8, !PT ;  /* 0x000001c0d9db7812 */ /* 0x000fe200078ef8d0 */
[----:B------:R-:W-:Y:S01]  /*1f50*/  UISETP.NE.AND UP0, UPT, UR13, 0x1, UPT ;  /* 0x000000010d00788c */ /* 0x000fe2000bf05270 */
[----:B------:R-:W-:Y:S02]  /*1f60*/  IADD3 R218, PT, PT, R214, R220, RZ ;  /* 0x000000dcd6da7210 */ /* 0x000fe40007ffe0ff */
[----:B------:R-:W-:Y:S02]  /*1f70*/  LOP3.LUT R224, R212, R219, R3, 0xf6, !PT ;  /* 0x000000dbd4e07212 */ /* 0x000fe400078ef603 */
[----:B------:R-:W-:Y:S02]  /*1f80*/  FSETP.NEU.FTZ.AND P3, PT, R235, -INF , PT ;  /* 0xff800000eb00780b */ /* 0x000fe40003f7d000 */
[----:B------:R-:W-:Y:S02]  /*1f90*/  LEA R224, R224, UR4, 0x1 ;  /* 0x00000004e0e07c11 */ /* 0x000fe4000f8e08ff */
[----:B------:R-:W-:Y:S02]  /*1fa0*/  FSETP.NEU.FTZ.AND P1, PT, R237, -INF , PT ;  /* 0xff800000ed00780b */ /* 0x000fe40003f3d000 */
[CC--:B------:R-:W-:Y:S02]  /*1fb0*/  IADD3 R223, PT, PT, R214.reuse, R224.reuse, RZ ;  /* 0x000000e0d6df7210 */ /* 0x0c0fe40007ffe0ff */
[----:B------:R-:W-:Y:S01]  /*1fc0*/  IADD3 R222, PT, PT, R213, R224, RZ ;  /* 0x000000e0d5de7210 */ /* 0x000fe20007ffe0ff */
[----:B------:R-:W-:Y:S04]  /*1fd0*/  DEPBAR.LE SB0, 0x0 ;  /* 0x000080000000791a */ /* 0x000fe80000000000 */
[----:B------:R-:W-:Y:S01]  /*1fe0*/  BAR.SYNC.DEFER_BLOCKING 0x0 ;  /* 0x0000000000007b1d */ /* 0x000fe20000010000 */
[----:B------:R-:W-:Y:S05]  /*1ff0*/  IADD3 R221, PT, PT, R214, R222, RZ ;  /* 0x000000ded6dd7210 */ /* 0x000fea0007ffe0ff */
[----:B------:R-:W-:Y:S06]  /*2000*/  LDSM.16.M88.4 R32, [R216] ;  /* 0x00000000d820783b */ /* 0x000fec0000000200 */
[----:B------:R-:W1:Y:S06]  /*2010*/  LDSM.16.M88.4 R16, [R224+0xc000] ;  /* 0x00c00000e010783b */ /* 0x000e6c0000000200 */
[----:B------:R-:W2:Y:S06]  /*2020*/  LDSM.16.M88.4 R28, [R216+0x1000] ;  /* 0x00100000d81c783b */ /* 0x000eac0000000200 */
[----:B------:R-:W3:Y:S06]  /*2030*/  LDSM.16.M88.4 R164, [R224+0xc800] ;  /* 0x00c80000e0a4783b */ /* 0x000eec0000000200 */
[----:B------:R-:W-:Y:S06]  /*2040*/  LDSM.16.M88.4 R168, [R225] ;  /* 0x00000000e1a8783b */ /* 0x000fec0000000200 */
[----:B------:R-:W4:Y:S06]  /*2050*/  LDSM.16.M88.4 R172, [R223+0xc000] ;  /* 0x00c00000dfac783b */ /* 0x000f2c0000000200 */
[----:B------:R-:W4:Y:S06]  /*2060*/  LDSM.16.M88.4 R176, [R225+0x1000] ;  /* 0x00100000e1b0783b */ /* 0x000f2c0000000200 */
[----:B------:R-:W4:Y:S01]  /*2070*/  LDSM.16.M88.4 R180, [R223+0xc800] ;  /* 0x00c80000dfb4783b */ /* 0x000f220000000200 */
[-C--:B-1----:R-:W-:Y:S05]  /*2080*/  HMMA.16816.F32 R4, R32, R16.reuse, RZ ;  /* 0x000000102004723c */ /* 0x082fea00000018ff */
[----:B------:R-:W-:Y:S03]  /*2090*/  LDSM.16.M88.4 R184, [R222+0xc000] ;  /* 0x00c00000deb8783b */ /* 0x000fe60000000200 */
[C---:B--2---:R-:W-:Y:S03]  /*20a0*/  HMMA.16816.F32 R8, R28.reuse, R16, RZ ;  /* 0x000000101c08723c */ /* 0x044fe600000018ff */
[----:B------:R-:W-:Y:S06]  /*20b0*/  LDSM.16.M88.4 R188, [R220+0x1000] ;  /* 0x00100000dcbc783b */ /* 0x000fec0000000200 */
[----:B------:R-:W-:Y:S01]  /*20c0*/  LDSM.16.M88.4 R192, [R222+0xc800] ;  /* 0x00c80000dec0783b */ /* 0x000fe20000000200 */
[-C--:B------:R-:W-:Y:S05]  /*20d0*/  HMMA.16816.F32 R12, R28, R18.reuse, RZ ;  /* 0x000000121c0c723c */ /* 0x080fea00000018ff */
[----:B------:R-:W-:Y:S03]  /*20e0*/  LDSM.16.M88.4 R196, [R221+0xc000] ;  /* 0x00c00000ddc4783b */ /* 0x000fe60000000200 */
[C---:B------:R-:W-:Y:S03]  /*20f0*/  HMMA.16816.F32 R16, R32.reuse, R18, RZ ;  /* 0x000000122010723c */ /* 0x040fe600000018ff */
[----:B------:R-:W-:Y:S05]  /*2100*/  LDSM.16.M88.4 R200, [R218+0x1000] ;  /* 0x00100000dac8783b */ /* 0x000fea0000000200 */
[-C--:B---3--:R-:W-:Y:S01]  /*2110*/  HMMA.16816.F32 R20, R32, R164.reuse, RZ ;  /* 0x000000a42014723c */ /* 0x088fe200000018ff */
[----:B------:R-:W-:Y:S07]  /*2120*/  LDSM.16.M88.4 R204, [R221+0xc800] ;  /* 0x00c80000ddcc783b */ /* 0x000fee0000000200 */
        /* <DEDUP_REMOVED lines=8> */
[----:B------:R-:W2:Y:S07]  /*21b0*/  LDSM.16.M88.4 R172, [R218] ;  /* 0x00000000daac783b */ /* 0x000eae0000000200 */
[-C--:B------:R-:W-:Y:S08]  /*21c0*/  HMMA.16816.F32 R20, R168, R180.reuse, R20 ;  /* 0x000000b4a814723c */ /* 0x080ff00000001814 */
[C---:B------:R-:W-:Y:S08]  /*21d0*/  HMMA.16816.F32 R24, R176.reuse, R180, R24 ;  /* 0x000000b4b018723c */ /* 0x040ff00000001818 */
[-C--:B------:R-:W-:Y:S01]  /*21e0*/  HMMA.16816.F32 R28, R176, R182.reuse, R28 ;  /* 0x000000b6b01c723c */ /* 0x080fe2000000181c */
[----:B------:R-:W-:Y:S07]  /*21f0*/  LDSM.16.M88.4 R176, [R224+0x10000] ;  /* 0x01000000e0b0783b */ /* 0x000fee0000000200 */
[----:B------:R-:W-:Y:S01]  /*2200*/  HMMA.16816.F32 R32, R168, R182, R32 ;  /* 0x000000b6a820723c */ /* 0x000fe20000001820 */
[----:B------:R-:W3:Y:S06]  /*2210*/  LDSM.16.M88.4 R168, [R216+0x2000] ;  /* 0x00200000d8a8783b */ /* 0x000eec0000000200 */
[----:B------:R-:W4:Y:S01]  /*2220*/  LDSM.16.M88.4 R180, [R216+0x3000] ;  /* 0x00300000d8b4783b */ /* 0x000f220000000200 */
[-C--:B-1----:R-:W-:Y:S08]  /*2230*/  HMMA.16816.F32 R4, R164, R184.reuse, R4 ;  /* 0x000000b8a404723c */ /* 0x082ff00000001804 */
[C---:B------:R-:W-:Y:S08]  /*2240*/  HMMA.16816.F32 R8, R188.reuse, R184, R8 ;  /* 0x000000b8bc08723c */ /* 0x040ff00000001808 */
[-C--:B------:R-:W-:Y:S08]  /*2250*/  HMMA.16816.F32 R12, R188, R186.reuse, R12 ;  /* 0x000000babc0c723c */ /* 0x080ff0000000180c */
[C---:B------:R-:W-:Y:S01]  /*2260*/  HMMA.16816.F32 R16, R164.reuse, R186, R16 ;  /* 0x000000baa410723c */ /* 0x040fe20000001810 */
[----:B------:R-:W-:Y:S07]  /*2270*/  LDSM.16.M88.4 R184, [R225+0x2000] ;  /* 0x00200000e1b8783b */ /* 0x000fee0000000200 */
[-C--:B------:R-:W-:Y:S08]  /*2280*/  HMMA.16816.F32 R20, R164, R192.reuse, R20 ;  /* 0x000000c0a414723c */ /* 0x080ff00000001814 */
[C---:B------:R-:W-:Y:S08]  /*2290*/  HMMA.16816.F32 R24, R188.reuse, R192, R24 ;  /* 0x000000c0bc18723c */ /* 0x040ff00000001818 */
[-C--:B------:R-:W-:Y:S01]  /*22a0*/  HMMA.16816.F32 R28, R188, R194.reuse, R28 ;  /* 0x000000c2bc1c723c */ /* 0x080fe2000000181c */
[----:B------:R-:W-:Y:S07]  /*22b0*/  LDSM.16.M88.4 R188, [R223+0x10000] ;  /* 0x01000000dfbc783b */ /* 0x000fee0000000200 */
[----:B------:R-:W-:Y:S01]  /*22c0*/  HMMA.16816.F32 R32, R164, R194, R32 ;  /* 0x000000c2a420723c */ /* 0x000fe20000001820 */
[----:B------:R-:W1:Y:S06]  /*22d0*/  LDSM.16.M88.4 R164, [R224+0x10800] ;  /* 0x01080000e0a4783b */ /* 0x000e6c0000000200 */
[----:B------:R-:W1:Y:S01]  /*22e0*/  LDSM.16.M88.4 R192, [R225+0x3000] ;  /* 0x00300000e1c0783b */ /* 0x000e620000000200 */
[-C--:B--2---:R-:W-:Y:S08]  /*22f0*/  HMMA.16816.F32 R4, R172, R196.reuse, R4 ;  /* 0x000000c4ac04723c */ /* 0x084ff00000001804 */
[C---:B------:R-:W-:Y:S08]  /*2300*/  HMMA.16816.F32 R8, R200.reuse, R196, R8 ;  /* 0x000000c4c808723c */ /* 0x040ff00000001808 */
[-C--:B------:R-:W-:Y:S08]  /*2310*/  HMMA.16816.F32 R12, R200, R198.reuse, R12 ;  /* 0x000000c6c80c723c */ /* 0x080ff0000000180c */
[C---:B------:R-:W-:Y:S01]  /*2320*/  HMMA.16816.F32 R16, R172.reuse, R198, R16 ;  /* 0x000000c6ac10723c */ /* 0x040fe20000001810 */
[----:B------:R-:W-:Y:S07]  /*2330*/  LDSM.16.M88.4 R196, [R222+0x10000] ;  /* 0x01000000dec4783b */ /* 0x000fee0000000200 */
[-C--:B------:R-:W-:Y:S08]  /*2340*/  HMMA.16816.F32 R20, R172, R204.reuse, R20 ;  /* 0x000000ccac14723c */ /* 0x080ff00000001814 */
[C---:B------:R-:W-:Y:S04]  /*2350*/  HMMA.16816.F32 R24, R200.reuse, R204, R24 ;  /* 0x000000ccc818723c */ /* 0x040fe80000001818 */
[----:B------:R-:W-:Y:S04]  /*2360*/  LEA R204, R232, UR4, 0x1 ;  /* 0x00000004e8cc7c11 */ /* 0x000fe8000f8e08ff */
[-C--:B------:R-:W-:Y:S01]  /*2370*/  HMMA.16816.F32 R28, R200, R206.reuse, R28 ;  /* 0x000000cec81c723c */ /* 0x080fe2000000181c */
[----:B------:R-:W-:Y:S07]  /*2380*/  LDSM.16.M88.4 R200, [R221+0x10000] ;  /* 0x01000000ddc8783b */ /* 0x000fee0000000200 */
[----:B------:R-:W-:Y:S01]  /*2390*/  HMMA.16816.F32 R32, R172, R206, R32 ;  /* 0x000000ceac20723c */ /* 0x000fe20000001820 */
[----:B------:R-:W2:Y:S07]  /*23a0*/  LDSM.16.M88.4 R172, [R223+0x10800] ;  /* 0x01080000dfac783b */ /* 0x000eae0000000200 */
        /* <DEDUP_REMOVED lines=8> */
[----:B------:R-:W-:Y:S07]  /*2430*/  LDSM.16.M88.4 R180, [R218+0x2000] ;  /* 0x00200000dab4783b */ /* 0x000fee0000000200 */
[----:B------:R-:W-:Y:S01]  /*2440*/  HMMA.16816.F32 R32, R168, R166, R32 ;  /* 0x000000a6a820723c */ /* 0x000fe20000001820 */
[----:B------:R1:W4:Y:S06]  /*2450*/  LDSM.16.M88.4 R164, [R220+0x3000] ;  /* 0x00300000dca4783b */ /* 0x00032c0000000200 */
[----:B------:R-:W4:Y:S01]  /*2460*/  LDSM.16.M88.4 R168, [R222+0x10800] ;  /* 0x01080000dea8783b */ /* 0x000f220000000200 */
[-C--:B------:R-:W-:Y:S08]  /*2470*/  HMMA.16816.F32 R4, R184, R188.reuse, R4 ;  /* 0x000000bcb804723c */ /* 0x080ff00000001804 */
[C---:B------:R-:W-:Y:S08]  /*2480*/  HMMA.16816.F32 R8, R192.reuse, R188, R8 ;  /* 0x000000bcc008723c */ /* 0x040ff00000001808 */
[-C--:B------:R-:W-:Y:S03]  /*2490*/  HMMA.16816.F32 R12, R192, R190.reuse, R12 ;  /* 0x000000bec00c723c */ /* 0x080fe6000000180c */
[----:B-1----:R-:W-:Y:S04]  /*24a0*/  LOP3.LUT R220, R219, 0x8, R0, 0x78, !PT ;  /* 0x00000008dbdc7812 */ /* 0x002fe800078e7800 */
[----:B------:R-:W-:Y:S01]  /*24b0*/  LOP3.LUT R220, R2, R220, RZ, 0xfc, !PT ;  /* 0x000000dc02dc7212 */ /* 0x000fe200078efcff */
[C---:B------:R-:W-:Y:S04]  /*24c0*/  HMMA.16816.F32 R16, R184.reuse, R190, R16 ;  /* 0x000000beb810723c */ /* 0x040fe80000001810 */
[----:B------:R-:W-:Y:S04]  /*24d0*/  LEA R220, R220, UR4, 0x1 ;  /* 0x00000004dcdc7c11 */ /* 0x000fe8000f8e08ff */
[-C--:B--2---:R-:W-:Y:S08]  /*24e0*/  HMMA.16816.F32 R20, R184, R172.reuse, R20 ;  /* 0x000000acb814723c */ /* 0x084ff00000001814 */
[C---:B------:R-:W-:Y:S08]  /*24f0*/  HMMA.16816.F32 R24, R192.reuse, R172, R24 ;  /* 0x000000acc018723c */ /* 0x040ff00000001818 */
[-C--:B------:R-:W-:Y:S08]  /*2500*/  HMMA.16816.F32 R28, R192, R174.reuse, R28 ;  /* 0x000000aec01c723c */ /* 0x080ff0000000181c */
[----:B------:R-:W-:Y:S01]  /*2510*/  HMMA.16816.F32 R32, R184, R174, R32 ;  /* 0x000000aeb820723c */ /* 0x000fe20000001820 */
[----:B------:R1:W2:Y:S07]  /*2520*/  LDSM.16.M88.4 R172, [R218+0x3000] ;  /* 0x00300000daac783b */ /* 0x0002ae0000000200 */
[-C--:B---3--:R-:W-:Y:S08]  /*2530*/  HMMA.16816.F32 R4, R176, R196.reuse, R4 ;  /* 0x000000c4b004723c */ /* 0x088ff00000001804 */
[C---:B----4-:R-:W-:Y:S08]  /*2540*/  HMMA.16816.F32 R8, R164.reuse, R196, R8 ;  /* 0x000000c4a408723c */ /* 0x050ff00000001808 */
[-C--:B------:R-:W-:Y:S03]  /*2550*/  HMMA.16816.F32 R12, R164, R198.reuse, R12 ;  /* 0x000000c6a40c723c */ /* 0x080fe6000000180c */
[----:B-1----:R-:W-:Y:S05]  /*2560*/  IADD3 R218, PT, PT, R220, R214, RZ ;  /* 0x000000d6dcda7210 */ /* 0x002fea0007ffe0ff */
[C---:B------:R-:W-:Y:S08]  /*2570*/  HMMA.16816.F32 R16, R176.reuse, R198, R16 ;  /* 0x000000c6b010723c */ /* 0x040ff00000001810 */
[-C--:B------:R-:W-:Y:S08]  /*2580*/  HMMA.16816.F32 R20, R176, R168.reuse, R20 ;  /* 0x000000a8b014723c */ /* 0x080ff00000001814 */
[C---:B------:R-:W-:Y:S04]  /*2590*/  HMMA.16816.F32 R24, R164.reuse, R168, R24 ;  /* 0x000000a8a418723c */ /* 0x040fe80000001818 */
[----:B------:R-:W-:Y:S01]  /*25a0*/  FMUL.FTZ R169, R235, 1.4426950216293334961 ;  /* 0x3fb8aa3beba97820 */ /* 0x000fe20000410000 */
[----:B------:R-:W-:Y:S03]  /*25b0*/  FMUL.FTZ R168, R237, 1.4426950216293334961 ;  /* 0x3fb8aa3beda87820 */ /* 0x000fe60000410000 */
[-C--:B------:R-:W-:Y:S01]  /*25c0*/  HMMA.16816.F32 R28, R164, R170.reuse, R28 ;  /* 0x000000aaa41c723c */ /* 0x080fe2000000181c */
[----:B------:R-:W1:Y:S02]  /*25d0*/  LDSM.16.M88.4 R164, [R221+0x10800] ;  /* 0x01080000dda4783b */ /* 0x000e640000000200 */
[----:B------:R-:W-:Y:S02]  /*25e0*/  FSEL R168, R168, RZ, P1 ;  /* 0x000000ffa8a87208 */ /* 0x000fe40000800000 */
[----:B------:R-:W-:Y:S03]  /*25f0*/  FSETP.NEU.FTZ.AND P1, PT, R234, -INF , PT ;  /* 0xff800000ea00780b */ /* 0x000fe60003f3d000 */
[----:B------:R-:W-:Y:S04]  /*2600*/  HMMA.16816.F32 R32, R176, R170, R32 ;  /* 0x000000aab020723c */ /* 0x000fe80000001820 */
[----:B------:R-:W-:Y:S04]  /*2610*/  FMUL.FTZ R170, R236, 1.4426950216293334961 ;  /* 0x3fb8aa3becaa7820 */ /* 0x000fe80000410000 */
[-C--:B------:R-:W-:Y:S08]  /*2620*/  HMMA.16816.F32 R4, R180, R200.reuse, R4 ;  /* 0x000000c8b404723c */ /* 0x080ff00000001804 */
[C---:B--2---:R-:W-:Y:S08]  /*2630*/  HMMA.16816.F32 R8, R172.reuse, R200, R8 ;  /* 0x000000c8ac08723c */ /* 0x044ff00000001808 */
[-C--:B------:R-:W-:Y:S03]  /*2640*/  HMMA.16816.F32 R12, R172, R202.reuse, R12 ;  /* 0x000000caac0c723c */ /* 0x080fe6000000180c */
[--C-:B------:R-:W-:Y:S01]  /*2650*/  FFMA.FTZ R184, R4, UR7, -R168.reuse ;  /* 0x0000000704b87c23 */ /* 0x100fe200080108a8 */
[----:B------:R-:W-:Y:S01]  /*2660*/  FSEL R4, R170, RZ, P4 ;  /* 0x000000ffaa047208 */ /* 0x000fe20002000000 */
[----:B------:R-:W-:Y:S01]  /*2670*/  FFMA.FTZ R185, R5, UR7, -R168 ;  /* 0x0000000705b97c23 */ /* 0x000fe200080108a8 */
[----:B------:R-:W-:Y:S02]  /*2680*/  FMUL.FTZ R5, R234, 1.4426950216293334961 ;  /* 0x3fb8aa3bea057820 */ /* 0x000fe40000410000 */
[C---:B------:R-:W-:Y:S01]  /*2690*/  HMMA.16816.F32 R16, R180.reuse, R202, R16 ;  /* 0x000000cab410723c */ /* 0x040fe20000001810 */
[----:B------:R-:W-:Y:S03]  /*26a0*/  MUFU.EX2 R184, R184 ;  /* 0x000000b800b87308 */ /* 0x000fe60000000800 */
[--C-:B------:R-:W-:Y:S01]  /*26b0*/  FFMA.FTZ R186, R6, UR7, -R4.reuse ;  /* 0x0000000706ba7c23 */ /* 0x100fe20008010804 */
[----:B------:R-:W-:Y:S01]  /*26c0*/  FSEL R6, R169, RZ, P3 ;  /* 0x000000ffa9067208 */ /* 0x000fe20001800000 */
[----:B------:R-:W-:Y:S05]  /*26d0*/  FFMA.FTZ R7, R7, UR7, -R4 ;  /* 0x0000000707077c23 */ /* 0x000fea0008010804 */
[----:B------:R-:W-:Y:S01]  /*26e0*/  MUFU.EX2 R185, R185 ;  /* 0x000000b900b97308 */ /* 0x000fe20000000800 */
[-C--:B-1----:R-:W-:Y:S03]  /*26f0*/  HMMA.16816.F32 R20, R180, R164.reuse, R20 ;  /* 0x000000a4b414723c */ /* 0x082fe60000001814 */
[--C-:B------:R-:W-:Y:S06]  /*2700*/  FFMA.FTZ R9, R9, UR7, -R6.reuse ;  /* 0x0000000709097c23 */ /* 0x100fec0008010806 */
[----:B------:R-:W-:Y:S01]  /*2710*/  MUFU.EX2 R186, R186 ;  /* 0x000000ba00ba7308 */ /* 0x000fe20000000800 */
[--C-:B------:R-:W-:Y:S01]  /*2720*/  FFMA.FTZ R8, R8, UR7, -R6.reuse ;  /* 0x0000000708087c23 */ /* 0x100fe20008010806 */
[----:B------:R-:W-:Y:S01]  /*2730*/  FSEL R5, R5, RZ, P1 ;  /* 0x000000ff05057208 */ /* 0x000fe20000800000 */
[----:B------:R-:W-:Y:S01]  /*2740*/  FFMA.FTZ R12, R12, UR7, -R6 ;  /* 0x000000070c0c7c23 */ /* 0x000fe20008010806 */
[C---:B------:R-:W-:Y:S06]  /*2750*/  HMMA.16816.F32 R24, R172.reuse, R164, R24 ;  /* 0x000000a4ac18723c */ /* 0x040fec0000001818 */
[----:B------:R-:W1:Y:S01]  /*2760*/  MUFU.EX2 R187, R7 ;  /* 0x0000000700bb7308 */ /* 0x000e620000000800 */
[--C-:B------:R-:W-:Y:S09]  /*2770*/  FFMA.FTZ R16, R16, UR7, -R168.reuse ;  /* 0x0000000710107c23 */ /* 0x100ff200080108a8 */
[----:B------:R2:W-:Y:S01]  /*2780*/  MUFU.EX2 R189, R9 ;  /* 0x0000000900bd7308 */ /* 0x0005e20000000800 */
[----:B------:R-:W-:Y:S01]  /*2790*/  FFMA.FTZ R17, R17, UR7, -R168 ;  /* 0x0000000711117c23 */ /* 0x000fe200080108a8 */
[--C-:B------:R-:W-:Y:S01]  /*27a0*/  FFMA.FTZ R18, R18, UR7, -R4.reuse ;  /* 0x0000000712127c23 */ /* 0x100fe20008010804 */
[-C--:B------:R-:W-:Y:S07]  /*27b0*/  HMMA.16816.F32 R28, R172, R166.reuse, R28 ;  /* 0x000000a6ac1c723c */ /* 0x080fee000000181c */
[----:B------:R3:W-:Y:S01]  /*27c0*/  MUFU.EX2 R188, R8 ;  /* 0x0000000800bc7308 */ /* 0x0007e20000000800 */
[----:B------:R-:W-:Y:S01]  /*27d0*/  FFMA.FTZ R19, R19, UR7, -R4 ;  /* 0x0000000713137c23 */ /* 0x000fe20008010804 */
[----:B------:R-:W-:Y:S08]  /*27e0*/  IADD3 R203, PT, PT, R204, 0x20020, RZ ;  /* 0x00020020cccb7810 */ /* 0x000ff00007ffe0ff */
[----:B------:R-:W-:Y:S01]  /*27f0*/  MUFU.EX2 R196, R16 ;  /* 0x0000001000c47308 */ /* 0x000fe20000000800 */
[--C-:B------:R-:W-:Y:S01]  /*2800*/  FFMA.FTZ R10, R10, UR7, -R5.reuse ;  /* 0x000000070a0a7c23 */ /* 0x100fe20008010805 */
[----:B-1----:R-:W-:Y:S01]  /*2810*/  F2FP.F16.F32.PACK_AB R7, R187, R186 ;  /* 0x000000babb07723e */ /* 0x002fe200000000ff */
[----:B------:R-:W-:Y:S07]  /*2820*/  HMMA.16816.F32 R32, R180, R166, R32 ;  /* 0x000000a6b420723c */ /* 0x000fee0000001820 */
[----:B------:R-:W-:Y:S01]  /*2830*/  MUFU.EX2 R197, R17 ;  /* 0x0000001100c57308 */ /* 0x000fe20000000800 */
[----:B--2---:R-:W-:Y:S01]  /*2840*/  F2FP.F16.F32.PACK_AB R9, R185, R184 ;  /* 0x000000b8b909723e */ /* 0x004fe200000000ff */
[----:B------:R1:W-:Y:S08]  /*2850*/  STS [R204+0x20400], R7 ;  /* 0x02040007cc007388 */ /* 0x0003f00000000800 */
[----:B------:R-:W-:Y:S01]  /*2860*/  MUFU.EX2 R198, R18 ;  /* 0x0000001200c67308 */ /* 0x000fe20000000800 */
[----:B---3--:R-:W-:Y:S02]  /*2870*/  VIADD R8, R204, 0x20000 ;  /* 0x00020000cc087836 */ /* 0x008fe40000000000 */
[--C-:B------:R-:W-:Y:S01]  /*2880*/  FFMA.FTZ R11, R11, UR7, -R5.reuse ;  /* 0x000000070b0b7c23 */ /* 0x100fe20008010805 */
[----:B------:R2:W-:Y:S06]  /*2890*/  STS [R204+0x20000], R9 ;  /* 0x02000009cc007388 */ /* 0x0005ec0000000800 */
[----:B------:R-:W3:Y:S01]  /*28a0*/  MUFU.EX2 R199, R19 ;  /* 0x0000001300c77308 */ /* 0x000ee20000000800 */
[--C-:B------:R-:W-:Y:S01]  /*28b0*/  FFMA.FTZ R28, R28, UR7, -R6.reuse ;  /* 0x000000071c1c7c23 */ /* 0x100fe20008010806 */
[----:B------:R-:W-:Y:S01]  /*28c0*/  @P2 IADD3 R203, PT, PT, R8, -0x20, RZ ;  /* 0xffffffe008cb2810 */ /* 0x000fe20007ffe0ff */
[----:B------:R-:W-:Y:S01]  /*28d0*/  FFMA.FTZ R13, R13, UR7, -R6 ;  /* 0x000000070d0d7c23 */ /* 0x000fe20008010806 */
[--C-:B------:R-:W-:Y:S01]  /*28e0*/  FFMA.FTZ R22, R22, UR7, -R4.reuse ;  /* 0x0000000716167c23 */ /* 0x100fe20008010804 */
[----:B------:R-:W-:Y:S01]  /*28f0*/  FFMA.FTZ R23, R23, UR7, -R4 ;  /* 0x0000000717177c23 */ /* 0x000fe20008010804 */
[--C-:B------:R-:W-:Y:S01]  /*2900*/  FFMA.FTZ R24, R24, UR7, -R6.reuse ;  /* 0x0000000718187c23 */ /* 0x100fe20008010806 */
[--C-:B------:R-:W-:Y:S01]  /*2910*/  FFMA.FTZ R25, R25, UR7, -R6.reuse ;  /* 0x0000000719197c23 */ /* 0x100fe20008010806 */
[----:B------:R-:W-:Y:S01]  /*2920*/  FFMA.FTZ R6, R29, UR7, -R6 ;  /* 0x000000071d067c23 */ /* 0x000fe20008010806 */
[--C-:B------:R-:W-:Y:S01]  /*2930*/  FFMA.FTZ R34, R34, UR7, -R4.reuse ;  /* 0x0000000722227c23 */ /* 0x100fe20008010804 */
[----:B------:R-:W-:Y:S01]  /*2940*/  FFMA.FTZ R4, R35, UR7, -R4 ;  /* 0x0000000723047c23 */ /* 0x000fe20008010804 */
[----:B------:R-:W-:Y:S01]  /*2950*/  MUFU.EX2 R190, R10 ;  /* 0x0000000a00be7308 */ /* 0x000fe20000000800 */
[--C-:B------:R-:W-:Y:S01]  /*2960*/  FFMA.FTZ R14, R14, UR7, -R5.reuse ;  /* 0x000000070e0e7c23 */ /* 0x100fe20008010805 */
[--C-:B------:R-:W-:Y:S01]  /*2970*/  FFMA.FTZ R15, R15, UR7, -R5.reuse ;  /* 0x000000070f0f7c23 */ /* 0x100fe20008010805 */
[----:B---3--:R-:W-:Y:S07]  /*2980*/  F2FP.F16.F32.PACK_AB R8, R199, R198 ;  /* 0x000000c6c708723e */ /* 0x008fee00000000ff */
[----:B------:R-:W-:Y:S01]  /*2990*/  MUFU.EX2 R191, R11 ;  /* 0x0000000b00bf7308 */ /* 0x000fe20000000800 */
[--C-:B------:R-:W-:Y:S01]  /*29a0*/  FFMA.FTZ R20, R20, UR7, -R168.reuse ;  /* 0x0000000714147c23 */ /* 0x100fe200080108a8 */
[--C-:B------:R-:W-:Y:S01]  /*29b0*/  FFMA.FTZ R21, R21, UR7, -R168.reuse ;  /* 0x0000000715157c23 */ /* 0x100fe200080108a8 */
[--C-:B------:R-:W-:Y:S07]  /*29c0*/  FFMA.FTZ R32, R32, UR7, -R168.reuse ;  /* 0x0000000720207c23 */ /* 0x100fee00080108a8 */
[----:B------:R-:W-:Y:S01]  /*29d0*/  MUFU.EX2 R192, R12 ;  /* 0x0000000c00c07308 */ /* 0x000fe20000000800 */
[----:B-1----:R-:W-:Y:S01]  /*29e0*/  IADD3 R7, PT, PT, R204, R239, RZ ;  /* 0x000000efcc077210 */ /* 0x002fe20007ffe0ff */
[--C-:B------:R-:W-:Y:S01]  /*29f0*/  FFMA.FTZ R30, R30, UR7, -R5.reuse ;  /* 0x000000071e1e7c23 */ /* 0x100fe20008010805 */
[--C-:B------:R-:W-:Y:S07]  /*2a00*/  FFMA.FTZ R26, R26, UR7, -R5.reuse ;  /* 0x000000071a1a7c23 */ /* 0x100fee0008010805 */
[----:B------:R-:W1:Y:S01]  /*2a10*/  MUFU.EX2 R193, R13 ;  /* 0x0000000d00c17308 */ /* 0x000e620000000800 */
[----:B--2---:R-:W-:Y:S01]  /*2a20*/  F2FP.F16.F32.PACK_AB R9, R197, R196 ;  /* 0x000000c4c509723e */ /* 0x004fe200000000ff */
[----:B------:R2:W-:Y:S01]  /*2a30*/  STS [R7+0x20400], R8 ;  /* 0x0204000807007388 */ /* 0x0005e20000000800 */
[--C-:B------:R-:W-:Y:S07]  /*2a40*/  FFMA.FTZ R27, R27, UR7, -R5.reuse ;  /* 0x000000071b1b7c23 */ /* 0x100fee0008010805 */
[----:B------:R-:W-:Y:S01]  /*2a50*/  MUFU.EX2 R194, R14 ;  /* 0x0000000e00c27308 */ /* 0x000fe20000000800 */
[----:B------:R-:W-:Y:S01]  /*2a60*/  FFMA.FTZ R168, R33, UR7, -R168 ;  /* 0x0000000721a87c23 */ /* 0x000fe200080108a8 */
[----:B------:R3:W-:Y:S01]  /*2a70*/  STS [R7+0x20000], R9 ;  /* 0x0200000907007388 */ /* 0x0007e20000000800 */
[----:B------:R-:W-:Y:S07]  /*2a80*/  FFMA.FTZ R5, R31, UR7, -R5 ;  /* 0x000000071f057c23 */ /* 0x000fee0008010805 */
[----:B------:R-:W4:Y:S10]  /*2a90*/  MUFU.EX2 R195, R15 ;  /* 0x0000000f00c37308 */ /* 0x000f340000000800 */
[----:B------:R1:W-:Y:S10]  /*2aa0*/  MUFU.EX2 R251, R4 ;  /* 0x0000000400fb7308 */ /* 0x0003f40000000800 */
[----:B------:R4:W-:Y:S10]  /*2ab0*/  MUFU.EX2 R250, R6 ;  /* 0x0000000600fa7308 */ /* 0x0009f40000000800 */
[----:B------:R-:W-:Y:S10]  /*2ac0*/  MUFU.EX2 R200, R20 ;  /* 0x0000001400c87308 */ /* 0x000ff40000000800 */
[----:B------:R-:W3:Y:S01]  /*2ad0*/  MUFU.EX2 R201, R21 ;  /* 0x0000001500c97308 */ /* 0x000ee20000000800 */
[----:B-1----:R-:W-:Y:S02]  /*2ae0*/  F2FP.F16.F32.PACK_AB R4, R193, R192 ;  /* 0x000000c0c104723e */ /* 0x002fe400000000ff */
[----:B--2---:R-:W-:Y:S07]  /*2af0*/  F2FP.F16.F32.PACK_AB R8, R191, R190 ;  /* 0x000000bebf08723e */ /* 0x004fee00000000ff */
[----:B------:R-:W-:Y:S01]  /*2b00*/  MUFU.EX2 R202, R22 ;  /* 0x0000001600ca7308 */ /* 0x000fe20000000800 */
[----:B----4-:R-:W-:Y:S02]  /*2b10*/  F2FP.F16.F32.PACK_AB R6, R195, R194 ;  /* 0x000000c2c306723e */ /* 0x010fe400000000ff */
[----:B---3--:R-:W-:Y:S01]  /*2b20*/  F2FP.F16.F32.PACK_AB R9, R189, R188 ;  /* 0x000000bcbd09723e */ /* 0x008fe200000000ff */
[----:B------:R1:W-:Y:S06]  /*2b30*/  STS [R204+0x21400], R8 ;  /* 0x02140008cc007388 */ /* 0x0003ec0000000800 */
[----:B------:R-:W-:Y:S01]  /*2b40*/  MUFU.EX2 R205, R23 ;  /* 0x0000001700cd7308 */ /* 0x000fe20000000800 */
[----:B------:R-:W-:Y:S09]  /*2b50*/  STS [R204+0x21000], R9 ;  /* 0x02100009cc007388 */ /* 0x000ff20000000800 */
[----:B------:R-:W-:Y:S01]  /*2b60*/  MUFU.EX2 R245, R32 ;  /* 0x0000002000f57308 */ /* 0x000fe20000000800 */
[----:B------:R2:W-:Y:S09]  /*2b70*/  STS [R7+0x21000], R4 ;  /* 0x0210000407007388 */ /* 0x0005f20000000800 */
[----:B------:R-:W-:Y:S01]  /*2b80*/  MUFU.EX2 R246, R168 ;  /* 0x000000a800f67308 */ /* 0x000fe20000000800 */
[----:B------:R3:W-:Y:S09]  /*2b90*/  STS [R7+0x21400], R6 ;  /* 0x0214000607007388 */ /* 0x0007f20000000800 */
[----:B------:R-:W4:Y:S10]  /*2ba0*/  MUFU.EX2 R247, R34 ;  /* 0x0000002200f77308 */ /* 0x000f340000000800 */
[----:B------:R4:W-:Y:S10]  /*2bb0*/  MUFU.EX2 R248, R5 ;  /* 0x0000000500f87308 */ /* 0x0009f40000000800 */
[----:B------:R-:W-:Y:S01]  /*2bc0*/  MUFU.EX2 R206, R24 ;  /* 0x0000001800ce7308 */ /* 0x000fe20000000800 */
[----:B-1----:R-:W-:Y:S09]  /*2bd0*/  F2FP.F16.F32.PACK_AB R8, R201, R200 ;  /* 0x000000c8c908723e */ /* 0x002ff200000000ff */
[----:B------:R-:W1:Y:S01]  /*2be0*/  MUFU.EX2 R207, R25 ;  /* 0x0000001900cf7308 */ /* 0x000e620000000800 */
[----:B------:R1:W-:Y:S01]  /*2bf0*/  STS [R203], R8 ;  /* 0x00000008cb007388 */ /* 0x0003e20000000800 */
[----:B----4-:R-:W-:Y:S08]  /*2c00*/  F2FP.F16.F32.PACK_AB R5, R251, R247 ;  /* 0x000000f7fb05723e */ /* 0x010ff000000000ff */
[----:B------:R-:W-:Y:S01]  /*2c10*/  MUFU.EX2 R225, R26 ;  /* 0x0000001a00e17308 */ /* 0x000fe20000000800 */
[----:B--2---:R-:W-:Y:S09]  /*2c20*/  IMAD.IADD R4, R239, 0x1, R203 ;  /* 0x00000001ef047824 */ /* 0x004ff200078e02cb */
[----:B------:R-:W2:Y:S01]  /*2c30*/  MUFU.EX2 R243, R27 ;  /* 0x0000001b00f37308 */ /* 0x000ea20000000800 */
[----:B---3--:R-:W-:Y:S02]  /*2c40*/  F2FP.F16.F32.PACK_AB R7, R205, R202 ;  /* 0x000000cacd07723e */ /* 0x008fe400000000ff */
[----:B------:R-:W-:Y:S07]  /*2c50*/  F2FP.F16.F32.PACK_AB R6, R246, R245 ;  /* 0x000000f5f606723e */ /* 0x000fee00000000ff */
[----:B------:R-:W3:Y:S01]  /*2c60*/  MUFU.EX2 R244, R28 ;  /* 0x0000001c00f47308 */ /* 0x000ee20000000800 */
[----:B------:R2:W-:Y:S09]  /*2c70*/  STS [R203+0x400], R7 ;  /* 0x00040007cb007388 */ /* 0x0005f20000000800 */
[----:B------:R-:W4:Y:S01]  /*2c80*/  MUFU.EX2 R249, R30 ;  /* 0x0000001e00f97308 */ /* 0x000f220000000800 */
[----:B------:R3:W-:Y:S06]  /*2c90*/  STS [R4], R6 ;  /* 0x0000000604007388 */ /* 0x0007ec0000000800 */
[----:B------:R4:W-:Y:S01]  /*2ca0*/  STS [R4+0x400], R5 ;  /* 0x0004000504007388 */ /* 0x0009e20000000800 */
[----:B-1----:R-:W-:Y:S05]  /*2cb0*/  F2FP.F16.F32.PACK_AB R8, R207, R206 ;  /* 0x000000cecf08723e */ /* 0x002fea00000000ff */
[----:B------:R-:W-:Y:S01]  /*2cc0*/  STS [R203+0x1000], R8 ;  /* 0x00100008cb007388 */ /* 0x000fe20000000800 */
[----:B--2---:R-:W-:Y:S02]  /*2cd0*/  F2FP.F16.F32.PACK_AB R7, R243, R225 ;  /* 0x000000e1f307723e */ /* 0x004fe400000000ff */
[----:B---3--:R-:W-:Y:S03]  /*2ce0*/  F2FP.F16.F32.PACK_AB R6, R250, R244 ;  /* 0x000000f4fa06723e */ /* 0x008fe600000000ff */
[----:B------:R-:W-:Y:S01]  /*2cf0*/  STS [R203+0x1400], R7 ;  /* 0x00140007cb007388 */ /* 0x000fe20000000800 */
[----:B----4-:R-:W-:Y:S05]  /*2d00*/  F2FP.F16.F32.PACK_AB R5, R248, R249 ;  /* 0x000000f9f805723e */ /* 0x010fea00000000ff */
[----:B------:R-:W-:Y:S06]  /*2d10*/  STS [R4+0x1000], R6 ;  /* 0x0010000604007388 */ /* 0x000fec0000000800 */
[----:B------:R-:W-:Y:S06]  /*2d20*/  STS [R4+0x1400], R5 ;  /* 0x0014000504007388 */ /* 0x000fec0000000800 */
[----:B------:R-:W-:Y:S06]  /*2d30*/  LDSM.16.M88.4 R32, [R220+0x8000] ;  /* 0x00800000dc20783b */ /* 0x000fec0000000200 */
[----:B------:R-:W1:Y:S06]  /*2d40*/  LDSM.16.M88.4 R16, [R224+0x14000] ;  /* 0x01400000e010783b */ /* 0x000e6c0000000200 */
[----:B------:R-:W2:Y:S06]  /*2d50*/  LDSM.16.M88.4 R28, [R220+0x9000] ;  /* 0x00900000dc1c783b */ /* 0x000eac0000000200 */
[----:B------:R-:W3:Y:S06]  /*2d60*/  LDSM.16.M88.4 R164, [R224+0x14800] ;  /* 0x01480000e0a4783b */ /* 0x000eec0000000200 */
[----:B------:R-:W-:Y:S06]  /*2d70*/  LDSM.16.M88.4 R168, [R218+0x8000] ;  /* 0x00800000daa8783b */ /* 0x000fec0000000200 */
[----:B------:R-:W4:Y:S06]  /*2d80*/  LDSM.16.M88.4 R172, [R223+0x14000] ;  /* 0x01400000dfac783b */ /* 0x000f2c0000000200 */
[----:B------:R-:W4:Y:S06]  /*2d90*/  LDSM.16.M88.4 R176, [R218+0x9000] ;  /* 0x00900000dab0783b */ /* 0x000f2c0000000200 */
        /* <DEDUP_REMOVED lines=8> */
[----:B------:R-:W-:Y:S08]  /*2e20*/  HMMA.16816.F32 R32, R32, R166, RZ ;  /* 0x000000a62020723c */ /* 0x000ff000000018ff */
[-C--:B----4-:R-:W-:Y:S08]  /*2e30*/  HMMA.16816.F32 R4, R168, R172.reuse, R4 ;  /* 0x000000aca804723c */ /* 0x090ff00000001804 */
[C---:B------:R-:W-:Y:S08]  /*2e40*/  HMMA.16816.F32 R8, R176.reuse, R172, R8 ;  /* 0x000000acb008723c */ /* 0x040ff00000001808 */
[-C--:B------:R-:W-:Y:S08]  /*2e50*/  HMMA.16816.F32 R12, R176, R174.reuse, R12 ;  /* 0x000000aeb00c723c */ /* 0x080ff0000000180c */
[C---:B------:R-:W-:Y:S01]  /*2e60*/  HMMA.16816.F32 R16, R168.reuse, R174, R16 ;  /* 0x000000aea810723c */ /* 0x040fe20000001810 */
[----:B------:R-:W-:Y:S07]  /*2e70*/  LDSM.16.M88.4 R172, [R222+0x14000] ;  /* 0x01400000deac783b */ /* 0x000fee0000000200 */
[-C--:B------:R-:W-:Y:S08]  /*2e80*/  HMMA.16816.F32 R20, R168, R180.reuse, R20 ;  /* 0x000000b4a814723c */ /* 0x080ff00000001814 */
[C---:B------:R-:W-:Y:S04]  /*2e90*/  HMMA.16816.F32 R24, R176.reuse, R180, R24 ;  /* 0x000000b4b018723c */ /* 0x040fe80000001818 */
[----:B------:R-:W-:Y:S04]  /*2ea0*/  IADD3 R181, PT, PT, R220, R213, RZ ;  /* 0x000000d5dcb57210 */ /* 0x000fe80007ffe0ff */
[-C--:B------:R-:W-:Y:S01]  /*2eb0*/  HMMA.16816.F32 R28, R176, R182.reuse, R28 ;  /* 0x000000b6b01c723c */ /* 0x080fe2000000181c */
[----:B------:R-:W1:Y:S02]  /*2ec0*/  LDSM.16.M88.4 R164, [R181+0x8000] ;  /* 0x00800000b5a4783b */ /* 0x000e640000000200 */
[----:B------:R-:W-:Y:S04]  /*2ed0*/  IADD3 R180, PT, PT, R214, R181, RZ ;  /* 0x000000b5d6b47210 */ /* 0x000fe80007ffe0ff */
[----:B------:R-:W-:Y:S01]  /*2ee0*/  LDSM.16.M88.4 R176, [R222+0x14800] ;  /* 0x01480000deb0783b */ /* 0x000fe20000000200 */
[----:B------:R-:W-:Y:S05]  /*2ef0*/  HMMA.16816.F32 R32, R168, R182, R32 ;  /* 0x000000b6a820723c */ /* 0x000fea0000001820 */
[----:B------:R-:W2:Y:S03]  /*2f00*/  LDSM.16.M88.4 R168, [R181+0x9000] ;  /* 0x00900000b5a8783b */ /* 0x000ea60000000200 */
        /* <DEDUP_REMOVED lines=10> */
[----:B------:R-:W2:Y:S06]  /*2fb0*/  LDSM.16.M88.4 R164, [R180+0x9000] ;  /* 0x00900000b4a4783b */ /* 0x000eac0000000200 */
        /* <DEDUP_REMOVED lines=8> */
[----:B------:R-:W-:Y:S01]  /*3040*/  IMAD.U32 R176, RZ, RZ, UR12 ;  /* 0x0000000cffb07e24 */ /* 0x000fe2000f8e00ff */
[----:B------:R-:W-:Y:S06]  /*3050*/  MOV R177, UR5 ;  /* 0x0000000500b17c02 */ /* 0x000fec0008000f00 */
[-C--:B------:R-:W-:Y:S01]  /*3060*/  HMMA.16816.F32 R28, R164, R178.reuse, R28 ;  /* 0x000000b2a41c723c */ /* 0x080fe2000000181c */
[----:B------:R-:W1:Y:S07]  /*3070*/  LDSM.16.M88.4 R164, [R220+0xa000] ;  /* 0x00a00000dca4783b */ /* 0x000e6e0000000200 */
[----:B------:R-:W-:Y:S01]  /*3080*/  HMMA.16816.F32 R32, R168, R178, R32 ;  /* 0x000000b2a820723c */ /* 0x000fe20000001820 */
[----:B------:R-:W2:Y:S03]  /*3090*/  LDSM.16.M88.4 R168, [R220+0xb000] ;  /* 0x00b00000dca8783b */ /* 0x000ea60000000200 */
[C---:B------:R-:W-:Y:S04]  /*30a0*/  LEA R178, P1, R233.reuse, R176, 0x2 ;  /* 0x000000b0e9b27211 */ /* 0x040fe800078210ff */
[----:B------:R-:W-:Y:S05]  /*30b0*/  LEA.HI.X R179, R233, R177, RZ, 0x2, P1 ;  /* 0x000000b1e9b37211 */ /* 0x000fea00008f14ff */
[----:B------:R3:W4:Y:S01]  /*30c0*/  LDG.E R182, desc[UR30][R178.64] ;  /* 0x0000001eb2b67981 */ /* 0x000722000c1e1900 */
[-C--:B-1----:R-:W-:Y:S08]  /*30d0*/  HMMA.16816.F32 R4, R164, R172.reuse, R4 ;  /* 0x000000aca404723c */ /* 0x082ff00000001804 */
[C---:B--2---:R-:W-:Y:S04]  /*30e0*/  HMMA.16816.F32 R8, R168.reuse, R172, R8 ;  /* 0x000000aca808723c */ /* 0x044fe80000001808 */
[----:B------:R-:W-:Y:S02]  /*30f0*/  MOV R172, R178 ;  /* 0x000000b200ac7202 */ /* 0x000fe40000000f00 */
[----:B------:R-:W-:Y:S02]  /*3100*/  MOV R173, R179 ;  /* 0x000000b300ad7202 */ /* 0x000fe40000000f00 */
[-C--:B------:R-:W-:Y:S01]  /*3110*/  HMMA.16816.F32 R12, R168, R174.reuse, R12 ;  /* 0x000000aea80c723c */ /* 0x080fe2000000180c */
[----:B---3--:R1:W2:Y:S06]  /*3120*/  LDSM.16.M88.4 R176, [R224+0x18800] ;  /* 0x01880000e0b0783b */ /* 0x0082ac0000000200 */
[----:B------:R-:W3:Y:S01]  /*3130*/  LDG.E R252, desc[UR30][R172.64+0x20] ;  /* 0x0000201eacfc7981 */ /* 0x000ee2000c1e1900 */
[C---:B------:R-:W-:Y:S05]  /*3140*/  HMMA.16816.F32 R16, R164.reuse, R174, R16 ;  /* 0x000000aea410723c */ /* 0x040fea0000001810 */
[----:B------:R-:W5:Y:S06]  /*3150*/  LDG.E R183, desc[UR30][R172.64+0xa0] ;  /* 0x0000a01eacb77981 */ /* 0x000f6c000c1e1900 */
[----:B-1----:R1:W5:Y:S01]  /*3160*/  LDG.E R224, desc[UR30][R172.64+0x80] ;  /* 0x0000801eace07981 */ /* 0x002362000c1e1900 */
[-C--:B--2---:R-:W-:Y:S08]  /*3170*/  HMMA.16816.F32 R20, R164, R176.reuse, R20 ;  /* 0x000000b0a414723c */ /* 0x084ff00000001814 */
[C---:B------:R-:W-:Y:S01]  /*3180*/  HMMA.16816.F32 R24, R168.reuse, R176, R24 ;  /* 0x000000b0a818723c */ /* 0x040fe20000001818 */
[----:B-1----:R-:W-:Y:S07]  /*3190*/  LDSM.16.M88.4 R172, [R218+0xb000] ;  /* 0x00b00000daac783b */ /* 0x002fee0000000200 */
[-C--:B------:R-:W-:Y:S01]  /*31a0*/  HMMA.16816.F32 R28, R168, R178.reuse, R28 ;  /* 0x000000b2a81c723c */ /* 0x080fe2000000181c */
[----:B------:R-:W-:Y:S07]  /*31b0*/  LDSM.16.M88.4 R168, [R223+0x18000] ;  /* 0x01800000dfa8783b */ /* 0x000fee0000000200 */
[----:B------:R-:W-:Y:S01]  /*31c0*/  HMMA.16816.F32 R32, R164, R178, R32 ;  /* 0x000000b2a420723c */ /* 0x000fe20000001820 */
[----:B------:R-:W1:Y:S06]  /*31d0*/  LDSM.16.M88.4 R164, [R218+0xa000] ;  /* 0x00a00000daa4783b */ /* 0x000e6c0000000200 */
[----:B------:R-:W-:Y:S01]  /*31e0*/  LDSM.16.M88.4 R176, [R222+0x18800] ;  /* 0x01880000deb0783b */ /* 0x000fe20000000200 */
[-C--:B-1----:R-:W-:Y:S08]  /*31f0*/  HMMA.16816.F32 R4, R164, R168.reuse, R4 ;  /* 0x000000a8a404723c */ /* 0x082ff00000001804 */
        /* <DEDUP_REMOVED lines=9> */
[----:B------:R-:W-:Y:S06]  /*3290*/  LDSM.16.M88.4 R164, [R181+0xa000] ;  /* 0x00a00000b5a4783b */ /* 0x000fec0000000200 */
[----:B------:R-:W1:Y:S02]  /*32a0*/  LDSM.16.M88.4 R168, [R222+0x18000] ;  /* 0x01800000dea8783b */ /* 0x000e640000000200 */
        /* <DEDUP_REMOVED lines=11> */
[----:B------:R-:W2:Y:S01]  /*3360*/  LDSM.16.M88.4 R176, [R221+0x18800] ;  /* 0x01880000ddb0783b */ /* 0x000ea20000000200 */
[-C--:B-1----:R-:W-:Y:S08]  /*3370*/  HMMA.16816.F32 R4, R164, R168.reuse, R4 ;  /* 0x000000a8a404723c */ /* 0x082ff00000001804 */
[C---:B------:R-:W-:Y:S04]  /*3380*/  HMMA.16816.F32 R8, R172.reuse, R168, R8 ;  /* 0x000000a8ac08723c */ /* 0x040fe80000001808 */
[----:B------:R-:W-:Y:S04]  /*3390*/  SHF.R.U32.HI R168, RZ, 0x4, R210 ;  /* 0x00000004ffa87819 */ /* 0x000fe800000116d2 */
[-C--:B------:R-:W-:Y:S03]  /*33a0*/  HMMA.16816.F32 R12, R172, R170.reuse, R12 ;  /* 0x000000aaac0c723c */ /* 0x080fe6000000180c */
[C---:B----4-:R-:W-:Y:S01]  /*33b0*/  FADD.FTZ R4, -R182.reuse, R4 ;  /* 0x00000004b6047221 */ /* 0x050fe20000010100 */
[----:B------:R-:W-:Y:S03]  /*33c0*/  FADD.FTZ R5, -R182, R5 ;  /* 0x00000005b6057221 */ /* 0x000fe60000010100 */
[----:B------:R-:W-:Y:S01]  /*33d0*/  FMUL.FTZ R4, R184, R4 ;  /* 0x00000004b8047220 */ /* 0x000fe20000410000 */
[C---:B------:R-:W-:Y:S04]  /*33e0*/  HMMA.16816.F32 R16, R164.reuse, R170, R16 ;  /* 0x000000aaa410723c */ /* 0x040fe80000001810 */
[----:B------:R-:W-:Y:S04]  /*33f0*/  FMUL.FTZ R5, R185, R5 ;  /* 0x00000005b9057220 */ /* 0x000fe80000410000 */
[-C--:B--2---:R-:W-:Y:S03]  /*3400*/  HMMA.16816.F32 R20, R164, R176.reuse, R20 ;  /* 0x000000b0a414723c */ /* 0x084fe60000001814 */
[----:B------:R-:W-:Y:S05]  /*3410*/  F2FP.F16.F32.PACK_AB R4, R5, R4 ;  /* 0x000000040504723e */ /* 0x000fea00000000ff */
[C---:B------:R-:W-:Y:S04]  /*3420*/  HMMA.16816.F32 R24, R172.reuse, R176, R24 ;  /* 0x000000b0ac18723c */ /* 0x040fe80000001818 */
[C---:B------:R-:W-:Y:S01]  /*3430*/  FADD.FTZ R16, -R182.reuse, R16 ;  /* 0x00000010b6107221 */ /* 0x040fe20000010100 */
[C---:B------:R-:W-:Y:S03]  /*3440*/  FADD.FTZ R17, -R182.reuse, R17 ;  /* 0x00000011b6117221 */ /* 0x040fe60000010100 */
[-C--:B------:R-:W-:Y:S03]  /*3450*/  HMMA.16816.F32 R28, R172, R178.reuse, R28 ;  /* 0x000000b2ac1c723c */ /* 0x080fe6000000181c */
[C---:B------:R-:W-:Y:S01]  /*3460*/  FADD.FTZ R20, -R182.reuse, R20 ;  /* 0x00000014b6147221 */ /* 0x040fe20000010100 */
[----:B------:R-:W-:Y:S01]  /*3470*/  FADD.FTZ R21, -R182, R21 ;  /* 0x00000015b6157221 */ /* 0x000fe20000010100 */
[----:B------:R-:W-:Y:S01]  /*3480*/  FMUL.FTZ R16, R196, R16 ;  /* 0x00000010c4107220 */ /* 0x000fe20000410000 */
[----:B------:R-:W-:Y:S01]  /*3490*/  FMUL.FTZ R17, R197, R17 ;  /* 0x00000011c5117220 */ /* 0x000fe20000410000 */
[----:B------:R-:W-:Y:S01]  /*34a0*/  FMUL.FTZ R20, R200, R20 ;  /* 0x00000014c8147220 */ /* 0x000fe20000410000 */
[----:B------:R-:W-:Y:S04]  /*34b0*/  HMMA.16816.F32 R32, R164, R178, R32 ;  /* 0x000000b2a420723c */ /* 0x000fe80000001820 */
[----:B------:R-:W-:Y:S01]  /*34c0*/  LOP3.LUT R164, R168, 0x8, RZ, 0xc0, !PT ;  /* 0x00000008a8a47812 */ /* 0x000fe200078ec0ff */
[----:B------:R-:W-:Y:S01]  /*34d0*/  FMUL.FTZ R21, R201, R21 ;  /* 0x00000015c9157220 */ /* 0x000fe20000410000 */
[----:B------:R-:W-:Y:S02]  /*34e0*/  F2FP.F16.F32.PACK_AB R16, R17, R16 ;  /* 0x000000101110723e */ /* 0x000fe400000000ff */
[----:B------:R-:W-:Y:S02]  /*34f0*/  LOP3.LUT R164, R164, 0x10, R210, 0xf8, !PT ;  /* 0x00000010a4a47812 */ /* 0x000fe400078ef8d2 */
[----:B------:R-:W-:Y:S02]  /*3500*/  F2FP.F16.F32.PACK_AB R20, R21, R20 ;  /* 0x000000141514723e */ /* 0x000fe400000000ff */
[----:B------:R-:W-:Y:S07]  /*3510*/  LOP3.LUT R164, R164, R219, RZ, 0x3c, !PT ;  /* 0x000000dba4a47212 */ /* 0x000fee00078e3cff */
[C---:B------:R-:W-:Y:S01]  /*3520*/  FADD.FTZ R32, -R182.reuse, R32 ;  /* 0x00000020b6207221 */ /* 0x040fe20000010100 */
[----:B------:R-:W-:Y:S03]  /*3530*/  FADD.FTZ R33, -R182, R33 ;  /* 0x00000021b6217221 */ /* 0x000fe60000010100 */
[----:B------:R-:W-:Y:S01]  /*3540*/  FMUL.FTZ R32, R245, R32 ;  /* 0x00000020f5207220 */ /* 0x000fe20000410000 */
[----:B------:R-:W-:Y:S05]  /*3550*/  FMUL.FTZ R33, R246, R33 ;  /* 0x00000021f6217220 */ /* 0x000fea0000410000 */
[----:B------:R-:W-:Y:S01]  /*3560*/  F2FP.F16.F32.PACK_AB R32, R33, R32 ;  /* 0x000000202120723e */ /* 0x000fe200000000ff */
[----:B---3--:R-:W-:Y:S01]  /*3570*/  FADD.FTZ R33, -R252, R6 ;  /* 0x00000006fc217221 */ /* 0x008fe20000010100 */
        /* <DEDUP_REMOVED lines=13> */
[----:B------:R-:W-:Y:S01]  /*3650*/  LEA.HI.X.SX32 R228, R17, R228, 0x1, P1 ;  /* 0x000000e411e47211 */ /* 0x000fe200008f0eff */
[----:B------:R-:W-:Y:S01]  /*3660*/  IMAD.MOV.U32 R168, RZ, RZ, R229 ;  /* 0x000000ffffa87224 */ /* 0x000fe200078e00e5 */
[C---:B------:R-:W-:Y:S03]  /*3670*/  LEA R166, P1, R6.reuse, R229, 0x6 ;  /* 0x000000e506a67211 */ /* 0x040fe600078230ff */
[----:B------:R-:W-:Y:S01]  /*3680*/  IMAD.MOV.U32 R169, RZ, RZ, R228 ;  /* 0x000000ffffa97224 */ /* 0x000fe200078e00e4 */
[----:B--2---:R-:W-:Y:S04]  /*3690*/  LEA.HI.X R167, R6, R228, R5, 0x6, P1 ;  /* 0x000000e406a77211 */ /* 0x004fe800008f3405 */
        /* <DEDUP_REMOVED lines=8> */
.L_x_555:
[----:B------:R2:W-:Y:S01]  /*3720*/  STS [R204+0x1c000], R4 ;  /* 0x01c00004cc007388 */ /* 0x0005e20000000800 */
[----:B------:R-:W-:Y:S01]  /*3730*/  FADD.FTZ R7, -R252, R7 ;  /* 0x00000007fc077221 */ /* 0x000fe20000010100 */
[----:B------:R-:W-:Y:S01]  /*3740*/  FMUL.FTZ R33, R186, R33 ;  /* 0x00000021ba217220 */ /* 0x000fe20000410000 */
[C---:B------:R-:W-:Y:S01]  /*3750*/  FADD.FTZ R19, -R252.reuse, R19 ;  /* 0x00000013fc137221 */ /* 0x040fe20000010100 */
[----:B------:R-:W-:Y:S01]  /*3760*/  FADD.FTZ R18, -R252, R18 ;  /* 0x00000012fc127221 */ /* 0x000fe20000010100 */
[----:B------:R-:W-:Y:S01]  /*3770*/  FMUL.FTZ R7, R187, R7 ;  /* 0x00000007bb077220 */ /* 0x000fe20000410000 */
[----:B-----5:R-:W-:Y:S01]  /*3780*/  FADD.FTZ R10, -R183, R10 ;  /* 0x0000000ab70a7221 */ /* 0x020fe20000010100 */
[----:B------:R-:W-:Y:S01]  /*3790*/  FMUL.FTZ R19, R199, R19 ;  /* 0x00000013c7137220 */ /* 0x000fe20000410000 */
[----:B------:R-:W-:Y:S01]  /*37a0*/  FADD.FTZ R11, -R183, R11 ;  /* 0x0000000bb70b7221 */ /* 0x000fe20000010100 */
[----:B------:R-:W-:Y:S01]  /*37b0*/  FMUL.FTZ R18, R198, R18 ;  /* 0x00000012c6127220 */ /* 0x000fe20000410000 */
[C---:B------:R-:W-:Y:S01]  /*37c0*/  FADD.FTZ R9, -R224.reuse, R9 ;  /* 0x00000009e0097221 */ /* 0x040fe20000010100 */
[C---:B------:R-:W-:Y:S01]  /*37d0*/  FADD.FTZ R8, -R224.reuse, R8 ;  /* 0x00000008e0087221 */ /* 0x040fe20000010100 */
[----:B------:R-:W-:Y:S01]  /*37e0*/  F2FP.F16.F32.PACK_AB R7, R7, R33 ;  /* 0x000000210707723e */ /* 0x000fe200000000ff */
[----:B------:R-:W-:Y:S01]  /*37f0*/  FADD.FTZ R14, -R183, R14 ;  /* 0x0000000eb70e7221 */ /* 0x000fe20000010100 */
[----:B------:R-:W-:Y:S01]  /*3800*/  FMUL.FTZ R9, R189, R9 ;  /* 0x00000009bd097220 */ /* 0x000fe20000410000 */
[----:B------:R-:W-:Y:S01]  /*3810*/  FADD.FTZ R15, -R183, R15 ;  /* 0x0000000fb70f7221 */ /* 0x000fe20000010100 */
[----:B------:R-:W-:Y:S01]  /*3820*/  FMUL.FTZ R11, R191, R11 ;  /* 0x0000000bbf0b7220 */ /* 0x000fe20000410000 */
[----:B------:R-:W-:Y:S01]  /*3830*/  FADD.FTZ R13, -R224, R13 ;  /* 0x0000000de00d7221 */ /* 0x000fe20000010100 */
[----:B------:R-:W-:Y:S01]  /*3840*/  FMUL.FTZ R8, R188, R8 ;  /* 0x00000008bc087220 */ /* 0x000fe20000410000 */
[----:B------:R-:W-:Y:S01]  /*3850*/  FMUL.FTZ R10, R190, R10 ;  /* 0x0000000abe0a7220 */ /* 0x000fe20000410000 */
[----:B------:R-:W-:Y:S01]  /*3860*/  FADD.FTZ R12, -R224, R12 ;  /* 0x0000000ce00c7221 */ /* 0x000fe20000010100 */
[----:B------:R-:W-:Y:S01]  /*3870*/  F2FP.F16.F32.PACK_AB R18, R19, R18 ;  /* 0x000000121312723e */ /* 0x000fe200000000ff */
[----:B------:R-:W-:Y:S01]  /*3880*/  STS [R204+0x1c400], R7 ;  /* 0x01c40007cc007388 */ /* 0x000fe20000000800 */
[----:B------:R-:W-:Y:S01]  /*3890*/  FMUL.FTZ R13, R193, R13 ;  /* 0x0000000dc10d7220 */ /* 0x000fe20000410000 */
[----:B------:R-:W-:Y:S01]  /*38a0*/  FMUL.FTZ R15, R195, R15 ;  /* 0x0000000fc30f7220 */ /* 0x000fe20000410000 */
[----:B--2---:R-:W-:Y:S01]  /*38b0*/  MOV R4, 0x10 ;  /* 0x0000001000047802 */ /* 0x004fe20000000f00 */
[----:B------:R-:W-:Y:S01]  /*38c0*/  FADD.FTZ R23, -R252, R23 ;  /* 0x00000017fc177221 */ /* 0x000fe20000010100 */
[----:B------:R-:W-:Y:S01]  /*38d0*/  FMUL.FTZ R12, R192, R12 ;  /* 0x0000000cc00c7220 */ /* 0x000fe20000410000 */
[----:B------:R-:W-:Y:S01]  /*38e0*/  FMUL.FTZ R14, R194, R14 ;  /* 0x0000000ec20e7220 */ /* 0x000fe20000410000 */
[----:B------:R-:W-:Y:S01]  /*38f0*/  SEL R4, R4, 0xfffffff0, !P0 ;  /* 0xfffffff004047807 */ /* 0x000fe20004000000 */
[----:B------:R-:W-:Y:S01]  /*3900*/  FADD.FTZ R22, -R252, R22 ;  /* 0x00000016fc167221 */ /* 0x000fe20000010100 */
[----:B------:R-:W-:Y:S01]  /*3910*/  F2FP.F16.F32.PACK_AB R8, R9, R8 ;  /* 0x000000080908723e */ /* 0x000fe200000000ff */
[----:B------:R-:W-:Y:S01]  /*3920*/  FMUL.FTZ R23, R205, R23 ;  /* 0x00000017cd177220 */ /* 0x000fe20000410000 */
[----:B------:R-:W-:Y:S01]  /*3930*/  IADD3 R5, PT, PT, R204, R4, RZ ;  /* 0x00000004cc057210 */ /* 0x000fe20007ffe0ff */
[----:B------:R-:W-:Y:S01]  /*3940*/  FMUL.FTZ R22, R202, R22 ;  /* 0x00000016ca167220 */ /* 0x000fe20000410000 */
[----:B------:R-:W-:Y:S01]  /*3950*/  F2FP.F16.F32.PACK_AB R10, R11, R10 ;  /* 0x0000000a0b0a723e */ /* 0x000fe200000000ff */
[C---:B------:R-:W-:Y:S01]  /*3960*/  FADD.FTZ R35, -R252.reuse, R35 ;  /* 0x00000023fc237221 */ /* 0x040fe20000010100 */
[----:B------:R-:W-:Y:S01]  /*3970*/  FADD.FTZ R34, -R252, R34 ;  /* 0x00000022fc227221 */ /* 0x000fe20000010100 */
[----:B------:R-:W-:Y:S01]  /*3980*/  STS [R5+0x1c000], R16 ;  /* 0x01c0001005007388 */ /* 0x000fe20000000800 */
[----:B------:R-:W-:Y:S01]  /*3990*/  F2FP.F16.F32.PACK_AB R12, R13, R12 ;  /* 0x0000000c0d0c723e */ /* 0x000fe200000000ff */
[----:B------:R-:W-:Y:S01]  /*39a0*/  FMUL.FTZ R35, R251, R35 ;  /* 0x00000023fb237220 */ /* 0x000fe20000410000 */
[----:B------:R-:W-:Y:S02]  /*39b0*/  F2FP.F16.F32.PACK_AB R14, R15, R14 ;  /* 0x0000000e0f0e723e */ /* 0x000fe400000000ff */
[----:B------:R-:W-:Y:S01]  /*39c0*/  STS [R5+0x1c400], R18 ;  /* 0x01c4001205007388 */ /* 0x000fe20000000800 */
[C---:B------:R-:W-:Y:S01]  /*39d0*/  FADD.FTZ R26, -R183.reuse, R26 ;  /* 0x0000001ab71a7221 */ /* 0x040fe20000010100 */
[----:B------:R-:W-:Y:S01]  /*39e0*/  FADD.FTZ R27, -R183, R27 ;  /* 0x0000001bb71b7221 */ /* 0x000fe20000010100 */
[----:B------:R-:W-:Y:S02]  /*39f0*/  FMUL.FTZ R34, R247, R34 ;  /* 0x00000022f7227220 */ /* 0x000fe40000410000 */
[----:B------:R-:W-:Y:S01]  /*3a00*/  STS [R204+0x1d000], R8 ;  /* 0x01d00008cc007388 */ /* 0x000fe20000000800 */
[C---:B------:R-:W-:Y:S01]  /*3a10*/  FADD.FTZ R25, -R224.reuse, R25 ;  /* 0x00000019e0197221 */ /* 0x040fe20000010100 */
[C---:B------:R-:W-:Y:S01]  /*3a20*/  FADD.FTZ R24, -R224.reuse, R24 ;  /* 0x00000018e0187221 */ /* 0x040fe20000010100 */
[----:B------:R-:W-:Y:S02]  /*3a30*/  F2FP.F16.F32.PACK_AB R22, R23, R22 ;  /* 0x000000161716723e */ /* 0x000fe400000000ff */
[----:B------:R-:W-:Y:S01]  /*3a40*/  STS [R204+0x1d400], R10 ;  /* 0x01d4000acc007388 */ /* 0x000fe20000000800 */
[----:B------:R-:W-:Y:S01]  /*3a50*/  FMUL.FTZ R25, R207, R25 ;  /* 0x00000019cf197220 */ /* 0x000fe20000410000 */
[C---:B------:R-:W-:Y:S01]  /*3a60*/  FADD.FTZ R30, -R183.reuse, R30 ;  /* 0x0000001eb71e7221 */ /* 0x040fe20000010100 */
[----:B------:R-:W-:Y:S02]  /*3a70*/  FADD.FTZ R31, -R183, R31 ;  /* 0x0000001fb71f7221 */ /* 0x000fe40000010100 */
[----:B------:R-:W-:Y:S01]  /*3a80*/  STS [R5+0x1d000], R12 ;  /* 0x01d0000c05007388 */ /* 0x000fe20000000800 */
[----:B------:R-:W-:Y:S01]  /*3a90*/  FMUL.FTZ R27, R243, R27 ;  /* 0x0000001bf31b7220 */ /* 0x000fe20000410000 */
[----:B------:R-:W-:Y:S01]  /*3aa0*/  FADD.FTZ R29, -R224, R29 ;  /* 0x0000001de01d7221 */ /* 0x000fe20000010100 */
[----:B------:R-:W-:Y:S02]  /*3ab0*/  FMUL.FTZ R24, R206, R24 ;  /* 0x00000018ce187220 */ /* 0x000fe40000410000 */
[----:B------:R-:W-:Y:S01]  /*3ac0*/  STS [R5+0x1d400], R14 ;  /* 0x01d4000e05007388 */ /* 0x000fe20000000800 */
[----:B------:R-:W-:Y:S01]  /*3ad0*/  FMUL.FTZ R26, R225, R26 ;  /* 0x0000001ae11a7220 */ /* 0x000fe20000410000 */
[----:B------:R-:W-:Y:S01]  /*3ae0*/  FADD.FTZ R28, -R224, R28 ;  /* 0x0000001ce01c7221 */ /* 0x000fe20000010100 */
[----:B------:R-:W-:Y:S02]  /*3af0*/  F2FP.F16.F32.PACK_AB R34, R35, R34 ;  /* 0x000000222322723e */ /* 0x000fe400000000ff */
[----:B------:R-:W-:Y:S01]  /*3b00*/  STS [R203+-0x4000], R20 ;  /* 0xffc00014cb007388 */ /* 0x000fe20000000800 */
[----:B------:R-:W-:Y:S01]  /*3b10*/  IADD3 R4, PT, PT, R4, R203, RZ ;  /* 0x000000cb04047210 */ /* 0x000fe20007ffe0ff */
[----:B------:R-:W-:Y:S01]  /*3b20*/  FMUL.FTZ R29, R250, R29 ;  /* 0x0000001dfa1d7220 */ /* 0x000fe20000410000 */
[----:B------:R-:W-:Y:S02]  /*3b30*/  FMUL.FTZ R31, R248, R31 ;  /* 0x0000001ff81f7220 */ /* 0x000fe40000410000 */
[----:B------:R-:W-:Y:S01]  /*3b40*/  STS [R203+-0x3c00], R22 ;  /* 0xffc40016cb007388 */ /* 0x000fe20000000800 */
[----:B------:R-:W-:Y:S01]  /*3b50*/  FMUL.FTZ R28, R244, R28 ;  /* 0x0000001cf41c7220 */ /* 0x000fe20000410000 */
[----:B------:R-:W-:Y:S01]  /*3b60*/  FMUL.FTZ R30, R249, R30 ;  /* 0x0000001ef91e7220 */ /* 0x000fe20000410000 */
[----:B------:R-:W-:Y:S02]  /*3b70*/  F2FP.F16.F32.PACK_AB R24, R25, R24 ;  /* 0x000000181918723e */ /* 0x000fe400000000ff */
[----:B------:R-:W-:Y:S01]  /*3b80*/  STS [R4+-0x4000], R32 ;  /* 0xffc0002004007388 */ /* 0x000fe20000000800 */
[----:B------:R-:W-:Y:S01]  /*3b90*/  F2FP.F16.F32.PACK_AB R26, R27, R26 ;  /* 0x0000001a1b1a723e */ /* 0x000fe200000000ff */
[----:B------:R-:W-:Y:S01]  /*3ba0*/  IMAD R225, R227, UR6, RZ ;  /* 0x00000006e3e17c24 */ /* 0x000fe2000f8e02ff */
[----:B------:R-:W-:Y:S02]  /*3bb0*/  F2FP.F16.F32.PACK_AB R28, R29, R28 ;  /* 0x0000001c1d1c723e */ /* 0x000fe400000000ff */
[----:B------:R-:W-:Y:S01]  /*3bc0*/  STS [R4+-0x3c00], R34 ;  /* 0xffc4002204007388 */ /* 0x000fe20000000800 */
[----:B------:R-:W-:Y:S02]  /*3bd0*/  F2FP.F16.F32.PACK_AB R30, R31, R30 ;  /* 0x0000001e1f1e723e */ /* 0x000fe400000000ff */
[----:B------:R-:W-:Y:S02]  /*3be0*/  LOP3.LUT R219, R3, 0x30, R0, 0xf8, !PT ;  /* 0x0000003003db7812 */ /* 0x000fe400078ef800 */
[----:B------:R-:W-:Y:S01]  /*3bf0*/  STS [R203+-0x3000], R24 ;  /* 0xffd00018cb007388 */ /* 0x000fe20000000800 */
[--C-:B------:R-:W-:Y:S02]  /*3c00*/  LOP3.LUT R164, R164, 0x200, R208.reuse, 0xf8, !PT ;  /* 0x00000200a4a47812 */ /* 0x100fe400078ef8d0 */
[----:B------:R-:W-:Y:S02]  /*3c10*/  LOP3.LUT R219, R219, 0x1c0, R208, 0xf8, !PT ;  /* 0x000001c0dbdb7812 */ /* 0x000fe400078ef8d0 */
[----:B------:R-:W-:Y:S01]  /*3c20*/  STS [R203+-0x2c00], R26 ;  /* 0xffd4001acb007388 */ /* 0x000fe20000000800 */
[----:B------:R-:W-:Y:S02]  /*3c30*/  LEA R180, R164, UR4, 0x1 ;  /* 0x00000004a4b47c11 */ /* 0x000fe4000f8e08ff */
[----:B------:R-:W-:Y:S02]  /*3c40*/  LOP3.LUT R219, R219, R217, RZ, 0x3c, !PT ;  /* 0x000000d9dbdb7212 */ /* 0x000fe400078e3cff */
[----:B------:R-:W-:Y:S01]  /*3c50*/  STS [R4+-0x3000], R28 ;  /* 0xffd0001c04007388 */ /* 0x000fe20000000800 */
[----:B------:R-:W-:Y:S02]  /*3c60*/  MOV R184, 0x40 ;  /* 0x0000004000b87802 */ /* 0x000fe40000000f00 */
[----:B------:R-:W-:Y:S02]  /*3c70*/  LOP3.LUT R219, R219, 0x200, R209, 0xf8, !PT ;  /* 0x00000200dbdb7812 */ /* 0x000fe400078ef8d1 */
[----:B------:R-:W-:Y:S01]  /*3c80*/  STS [R4+-0x2c00], R30 ;  /* 0xffd4001e04007388 */ /* 0x000fe20000000800 */
[----:B------:R-:W-:Y:S02]  /*3c90*/  SEL R184, R184, 0xffffffc0, !P0 ;  /* 0xffffffc0b8b87807 */ /* 0x000fe40004000000 */
[----:B------:R-:W-:Y:S01]  /*3ca0*/  LEA R219, R219, UR4, 0x1 ;  /* 0x00000004dbdb7c11 */ /* 0x000fe2000f8e08ff */
[----:B------:R-:W-:Y:S01]  /*3cb0*/  BAR.SYNC.DEFER_BLOCKING 0x0 ;  /* 0x0000000000007b1d */ /* 0x000fe20000010000 */
[----:B------:R-:W-:Y:S05]  /*3cc0*/  IADD3 R184, PT, PT, R180, R184, RZ ;  /* 0x000000b8b4b87210 */ /* 0x000fea0007ffe0ff */
[----:B------:R-:W-:Y:S05]  /*3cd0*/  LDSM.16.MT88.4 R4, [R219+0x20000] ;  /* 0x02000000db04783b */ /* 0x000fea0000004200 */
[----:B------:R-:W2:Y:S05]  /*3ce0*/  LDSM.16.MT88.4 R8, [R180+0x8000] ;  /* 0x00800000b408783b */ /* 0x000eaa0000004200 */
[----:B------:R-:W3:Y:S05]  /*3cf0*/  LDSM.16.MT88.4 R12, [R219+0x22000] ;  /* 0x02200000db0c783b */ /* 0x000eea0000004200 */
[----:B------:R-:W4:Y:S05]  /*3d00*/  LDSM.16.MT88.4 R16, [R184+0x8000] ;  /* 0x00800000b810783b */ /* 0x000f2a0000004200 */
[----:B------:R-:W4:Y:S05]  /*3d10*/  LDSM.16.MT88.4 R20, [R180+0xa000] ;  /* 0x00a00000b414783b */ /* 0x000f2a0000004200 */
[----:B------:R-:W4:Y:S05]  /*3d20*/  LDSM.16.MT88.4 R24, [R184+0xa000] ;  /* 0x00a00000b818783b */ /* 0x000f2a0000004200 */
[----:B------:R-:W-:Y:S05]  /*3d30*/  LDSM.16.MT88.4 R28, [R219+0x20800] ;  /* 0x02080000db1c783b */ /* 0x000fea0000004200 */
[----:B------:R-:W4:Y:S05]  /*3d40*/  LDSM.16.MT88.4 R32, [R180+0x8800] ;  /* 0x00880000b420783b */ /* 0x000f2a0000004200 */
[----:B-1----:R-:W1:Y:S01]  /*3d50*/  LDSM.16.MT88.4 R164, [R219+0x22800] ;  /* 0x02280000dba4783b */ /* 0x002e620000004200 */
[-C--:B--2---:R-:W-:Y:S04]  /*3d60*/  HMMA.16816.F32 R36, R4, R8.reuse, R36 ;  /* 0x000000080424723c */ /* 0x084fe80000001824 */
[----:B------:R-:W2:Y:S05]  /*3d70*/  LDSM.16.MT88.4 R168, [R184+0x8800] ;  /* 0x00880000b8a8783b */ /* 0x000eaa0000004200 */
[----:B------:R-:W2:Y:S01]  /*3d80*/  LDSM.16.MT88.4 R172, [R180+0xa800] ;  /* 0x00a80000b4ac783b */ /* 0x000ea20000004200 */
[C---:B---3--:R-:W-:Y:S04]  /*3d90*/  HMMA.16816.F32 R40, R12.reuse, R8, R40 ;  /* 0x000000080c28723c */ /* 0x048fe80000001828 */
[----:B------:R-:W-:Y:S04]  /*3da0*/  LDSM.16.MT88.4 R176, [R219+0x23800] ;  /* 0x02380000dbb0783b */ /* 0x000fe80000004200 */
[-C--:B------:R-:W-:Y:S08]  /*3db0*/  HMMA.16816.F32 R44, R12, R10.reuse, R44 ;  /* 0x0000000a0c2c723c */ /* 0x080ff0000000182c */
[C---:B------:R-:W-:Y:S01]  /*3dc0*/  HMMA.16816.F32 R48, R4.reuse, R10, R48 ;  /* 0x0000000a0430723c */ /* 0x040fe20000001830 */
[----:B------:R-:W3:Y:S07]  /*3dd0*/  LDSM.16.MT88.4 R8, [R184+0xa800] ;  /* 0x00a80000b808783b */ /* 0x000eee0000004200 */
[-C--:B----4-:R-:W-:Y:S08]  /*3de0*/  HMMA.16816.F32 R52, R4, R16.reuse, R52 ;  /* 0x000000100434723c */ /* 0x090ff00000001834 */
        /* <DEDUP_REMOVED lines=15> */
[----:B------:R-:W4:Y:S02]  /*3ee0*/  LDSM.16.MT88.4 R24, [R180+0xb000] ;  /* 0x00b00000b418783b */ /* 0x000f240000004200 */
[-C--:B------:R-:W-:Y:S08]  /*3ef0*/  HMMA.16816.F32 R36, R28, R32.reuse, R36 ;  /* 0x000000201c24723c */ /* 0x080ff00000001824 */
[C---:B-1----:R-:W-:Y:S08]  /*3f00*/  HMMA.16816.F32 R40, R164.reuse, R32, R40 ;  /* 0x00000020a428723c */ /* 0x042ff00000001828 */
[-C--:B------:R-:W-:Y:S08]  /*3f10*/  HMMA.16816.F32 R44, R164, R34.reuse, R44 ;  /* 0x00000022a42c723c */ /* 0x080ff0000000182c */
[C---:B------:R-:W-:Y:S01]  /*3f20*/  HMMA.16816.F32 R48, R28.reuse, R34, R48 ;  /* 0x000000221c30723c */ /* 0x040fe20000001830 */
[----:B------:R-:W1:Y:S07]  /*3f30*/  LDSM.16.MT88.4 R32, [R184+0xb000] ;  /* 0x00b00000b820783b */ /* 0x000e6e0000004200 */
[-C--:B--2---:R-:W-:Y:S08]  /*3f40*/  HMMA.16816.F32 R52, R28, R168.reuse, R52 ;  /* 0x000000a81c34723c */ /* 0x084ff00000001834 */
        /* <DEDUP_REMOVED lines=8> */
[----:B------:R-:W2:Y:S05]  /*3fd0*/  LDSM.16.MT88.4 R172, [R180+0x9800] ;  /* 0x00980000b4ac783b */ /* 0x000eaa0000004200 */
[----:B------:R-:W-:Y:S02]  /*3fe0*/  LDSM.16.MT88.4 R180, [R180+0xb800] ;  /* 0x00b80000b4b4783b */ /* 0x000fe40000004200 */
[-C--:B---3--:R-:W-:Y:S08]  /*3ff0*/  HMMA.16816.F32 R84, R28, R8.reuse, R84 ;  /* 0x000000081c54723c */ /* 0x088ff00000001854 */
[C---:B------:R-:W-:Y:S08]  /*4000*/  HMMA.16816.F32 R88, R164.reuse, R8, R88 ;  /* 0x00000008a458723c */ /* 0x040ff00000001858 */
[-C--:B------:R-:W-:Y:S01]  /*4010*/  HMMA.16816.F32 R92, R164, R10.reuse, R92 ;  /* 0x0000000aa45c723c */ /* 0x080fe2000000185c */
[----:B------:R-:W3:Y:S07]  /*4020*/  LDSM.16.MT88.4 R164, [R184+0x9800] ;  /* 0x00980000b8a4783b */ /* 0x000eee0000004200 */
[----:B------:R-:W-:Y:S01]  /*4030*/  HMMA.16816.F32 R96, R28, R10, R96 ;  /* 0x0000000a1c60723c */ /* 0x000fe20000001860 */
[----:B------:R-:W3:Y:S01]  /*4040*/  LDSM.16.MT88.4 R8, [R184+0xb800] ;  /* 0x00b80000b808783b */ /* 0x000ee20000004200 */
[----:B------:R-:W-:Y:S06]  /*4050*/  BAR.SYNC.DEFER_BLOCKING 0x0 ;  /* 0x0000000000007b1d */ /* 0x000fec0000010000 */
[-C--:B----4-:R-:W-:Y:S08]  /*4060*/  HMMA.16816.F32 R36, R4, R12.reuse, R36 ;  /* 0x0000000c0424723c */ /* 0x090ff00000001824 */
        /* <DEDUP_REMOVED lines=11> */
[-C--:B-1----:R-:W-:Y:S08]  /*4120*/  HMMA.16816.F32 R84, R4, R32.reuse, R84 ;  /* 0x000000200454723c */ /* 0x082ff00000001854 */
[C---:B------:R-:W-:Y:S08]  /*4130*/  HMMA.16816.F32 R88, R16.reuse, R32, R88 ;  /* 0x000000201058723c */ /* 0x040ff00000001858 */
[-C--:B------:R-:W-:Y:S08]  /*4140*/  HMMA.16816.F32 R92, R16, R34.reuse, R92 ;  /* 0x00000022105c723c */ /* 0x080ff0000000185c */
[----:B------:R-:W-:Y:S04]  /*4150*/  HMMA.16816.F32 R96, R4, R34, R96 ;  /* 0x000000220460723c */ /* 0x000fe80000001860 */
[----:B------:R-:W-:Y:S04]  /*4160*/  LEA R4, -R225, RZ, 0x6 ;  /* 0x000000ffe1047211 */ /* 0x000fe800078e31ff */
[-C--:B--2---:R-:W-:Y:S05]  /*4170*/  HMMA.16816.F32 R36, R168, R172.reuse, R36 ;  /* 0x000000aca824723c */ /* 0x084fea0000001824 */
[C---:B------:R-:W-:Y:S03]  /*4180*/  LEA R240, P1, R4.reuse, R240, 0x2 ;  /* 0x000000f004f07211 */ /* 0x040fe600078210ff */
[C---:B------:R-:W-:Y:S04]  /*4190*/  HMMA.16816.F32 R40, R176.reuse, R172, R40 ;  /* 0x000000acb028723c */ /* 0x040fe80000001828 */
[----:B------:R-:W-:Y:S04]  /*41a0*/  LEA.HI.X.SX32 R241, R4, R241, 0x2, P1 ;  /* 0x000000f104f17211 */ /* 0x000fe800008f16ff */
[-C--:B------:R-:W-:Y:S08]  /*41b0*/  HMMA.16816.F32 R44, R176, R174.reuse, R44 ;  /* 0x000000aeb02c723c */ /* 0x080ff0000000182c */
[C---:B------:R-:W-:Y:S08]  /*41c0*/  HMMA.16816.F32 R48, R168.reuse, R174, R48 ;  /* 0x000000aea830723c */ /* 0x040ff00000001830 */
        /* <DEDUP_REMOVED lines=14> */
[----:B------:R-:W1:Y:S01]  /*42b0*/  LDC R5, c[0x0][0x590] ;  /* 0x00016400ff057b82 */ /* 0x000e620000000800 */
[----:B------:R-:W-:Y:S02]  /*42c0*/  IADD3 R8, P1, PT, RZ, -UR29, RZ ;  /* 0x8000001dff087c10 */ /* 0x000fe4000ff3e0ff */
[----:B------:R-:W-:Y:S04]  /*42d0*/  LOP3.LUT R6, R242, 0x1f8, RZ, 0xc0, !PT ;  /* 0x000001f8f2067812 */ /* 0x000fe800078ec0ff */
[----:B------:R-:W-:Y:S01]  /*42e0*/  LOP3.LUT R6, R6, 0x38, R210, 0x78, !PT ;  /* 0x0000003806067812 */ /* 0x000fe200078e78d2 */
[----:B------:R-:W2:Y:S03]  /*42f0*/  LDC R4, c[0x0][0x594] ;  /* 0x00016500ff047b82 */ /* 0x000ea60000000800 */
[----:B------:R-:W-:Y:S04]  /*4300*/  LOP3.LUT R6, R6, 0x1e00, R242, 0xf8, !PT ;  /* 0x00001e0006067812 */ /* 0x000fe800078ef8f2 */
[----:B------:R-:W-:Y:S01]  /*4310*/  LEA R6, R6, UR4, 0x1 ;  /* 0x0000000406067c11 */ /* 0x000fe2000f8e08ff */
[----:B-1----:R-:W-:Y:S04]  /*4320*/  IMAD.SHL.U32 R7, R5, 0x40, RZ ;  /* 0x0000004005077824 */ /* 0x002fe800078e00ff */
[----:B------:R-:W-:Y:S05]  /*4330*/  IMAD.X R7, RZ, RZ, ~R7, P1 ;  /* 0x000000ffff077224 */ /* 0x000fea00008e0e07 */
[----:B------:R-:W-:Y:S04]  /*4340*/  SHF.R.S64 R8, R8, 0x1f, R7 ;  /* 0x0000001f08087819 */ /* 0x000fe80000001007 */
[----:B------:R-:W-:Y:S04]  /*4350*/  IADD3 R231, P1, PT, R8, R231, RZ ;  /* 0x000000e708e77210 */ /* 0x000fe80007f3e0ff */
[----:B------:R-:W-:Y:S02]  /*4360*/  LEA.HI.X.SX32 R230, R7, R230, 0x1, P1 ;  /* 0x000000e607e67211 */ /* 0x000fe400008f0eff */
[C---:B------:R-:W-:Y:S04]  /*4370*/  LEA R8, P1, R5.reuse, R231, 0x6 ;  /* 0x000000e705087211 */ /* 0x040fe800078230ff */
[----:B--2---:R-:W-:Y:S01]  /*4380*/  LEA.HI.X R9, R5, R230, R4, 0x6, P1 ;  /* 0x000000e605097211 */ /* 0x004fe200008f3404 */
[----:B------:R-:W-:Y:S02]  /*4390*/  IMAD.MOV.U32 R4, RZ, RZ, R231 ;  /* 0x000000ffff047224 */ /* 0x000fe400078e00e7 */
        /* <DEDUP_REMOVED lines=9> */
.L_x_556:
[----:B------:R-:W-:Y:S01]  /*4430*/  SHF.R.U32.HI R221, RZ, 0x3, R210 ;  /* 0x00000003ffdd7819 */ /* 0x000fe200000116d2 */
[----:B------:R-:W-:Y:S01]  /*4440*/  LDSM.16.M88.4 R32, [R220+0x1c000] ;  /* 0x01c00000dc20783b */ /* 0x000fe20000000200 */
[C---:B-1----:R-:W-:Y:S01]  /*4450*/  VIADD R8, R220.reuse, 0x8000 ;  /* 0x00008000dc087836 */ /* 0x042fe20000000000 */
[----:B------:R-:W-:Y:S01]  /*4460*/  UISETP.NE.AND UP2, UPT, UR40, URZ, UPT ;  /* 0x000000ff2800728c */ /* 0x000fe2000bf45270 */
[----:B------:R-:W-:Y:S01]  /*4470*/  LOP3.LUT R222, R221, 0x18, RZ, 0xc0, !PT ;  /* 0x00000018ddde7812 */ /* 0x000fe200078ec0ff */
[----:B------:R-:W-:Y:S01]  /*4480*/  VIADD R224, R220, 0x8040 ;  /* 0x00008040dce07836 */ /* 0x000fe20000000000 */
[----:B------:R-:W-:Y:S01]  /*4490*/  LDSM.16.M88.4 R28, [R220+0x1d000] ;  /* 0x01d00000dc1c783b */ /* 0x000fe20000000200 */
[----:B------:R-:W-:Y:S01]  /*44a0*/  @P0 VIADD R224, R8, 0xffffffc0 ;  /* 0xffffffc008e00836 */ /* 0x000fe20000000000 */
[----:B------:R-:W-:Y:S01]  /*44b0*/  LOP3.LUT R222, R222, 0x20, R211, 0xf8, !PT ;  /* 0x00000020dede7812 */ /* 0x000fe200078ef8d3 */
[----:B------:R-:W-:Y:S01]  /*44c0*/  ULOP3.LUT UR13, UR40, 0x1, URZ, 0xc0, !UPT ;  /* 0x00000001280d7892 */ /* 0x000fe2000f8ec0ff */
[----:B------:R-:W-:Y:S01]  /*44d0*/  PLOP3.LUT P3, PT, PT, PT, UP2, 0x80, 0x8 ;  /* 0x000000000008781c */ /* 0x000fe20003f6f028 */
[----:B------:R-:W-:Y:S01]  /*44e0*/  LDSM.16.M88.4 R168, [R218+0x1c000] ;  /* 0x01c00000daa8783b */ /* 0x000fe20000000200 */
[----:B------:R-:W-:Y:S01]  /*44f0*/  LOP3.LUT R222, R222, 0x1c0, R208, 0xf8, !PT ;  /* 0x000001c0dede7812 */ /* 0x000fe200078ef8d0 */
[----:B------:R-:W-:Y:S01]  /*4500*/  IMAD.IADD R223, R214, 0x1, R224 ;  /* 0x00000001d6df7824 */ /* 0x000fe200078e02e0 */
[----:B------:R-:W-:Y:S02]  /*4510*/  UISETP.NE.U32.AND UP0, UPT, UR13, 0x1, UPT ;  /* 0x000000010d00788c */ /* 0x000fe4000bf05070 */
[----:B------:R-:W-:Y:S01]  /*4520*/  LOP3.LUT R222, R222, R217, RZ, 0x3c, !PT ;  /* 0x000000d9dede7212 */ /* 0x000fe200078e3cff */
[----:B------:R-:W-:Y:S01]  /*4530*/  LDSM.16.M88.4 R176, [R218+0x1d000] ;  /* 0x01d00000dab0783b */ /* 0x000fe20000000200 */
[----:B------:R-:W-:Y:S02]  /*4540*/  @UP2 UIADD3 UR14, UP1, UPT, UR16, -0x100, URZ ;  /* 0xffffff00100e2890 */ /* 0x000fe4000ff3e0ff */
[----:B------:R-:W-:Y:S01]  /*4550*/  LOP3.LUT R222, R222, 0x200, R208, 0xf8, !PT ;  /* 0x00000200dede7812 */ /* 0x000fe200078ef8d0 */
[----:B------:R-:W-:Y:S01]  /*4560*/  UIADD3 UR15, UPT, UPT, UR40, -0x1, URZ ;  /* 0xffffffff280f7890 */ /* 0x000fe2000fffe0ff */
[----:B------:R-:W-:Y:S01]  /*4570*/  LDSM.16.M88.4 R184, [R224+0x14000] ;  /* 0x01400000e0b8783b */ /* 0x000fe20000000200 */
[----:B------:R-:W-:Y:S01]  /*4580*/  @UP2 UIADD3.X UR13, UPT, UPT, UR17, -0x1, URZ, UP1, !UPT ;  /* 0xffffffff110d2890 */ /* 0x000fe20008ffe4ff */
[----:B------:R-:W-:Y:S03]  /*4590*/  LEA R222, R222, UR4, 0x1 ;  /* 0x00000004dede7c11 */ /* 0x000fe6000f8e08ff */
[----:B------:R-:W-:Y:S05]  /*45a0*/  LDSM.16.M88.4 R192, [R224+0x15000] ;  /* 0x01500000e0c0783b */ /* 0x000fea0000000200 */
[----:B------:R-:W1:Y:S05]  /*45b0*/  LDSM.16.MT88.4 R16, [R222+0xc000] ;  /* 0x00c00000de10783b */ /* 0x000e6a0000004200 */
        /* <DEDUP_REMOVED lines=30> */
[C---:B------:R-:W-:Y:S08]  /*47a0*/  HMMA.16816.F32 R8, R192.reuse, R188, R8 ;  /* 0x000000bcc008723c */ /* 0x040ff00000001808 */
[-C--:B------:R-:W-:Y:S08]  /*47b0*/  HMMA.16816.F32 R12, R192, R190.reuse, R12 ;  /* 0x000000bec00c723c */ /* 0x080ff0000000180c */
[C---:B------:R-:W-:Y:S01]  /*47c0*/  HMMA.16816.F32 R16, R184.reuse, R190, R16 ;  /* 0x000000beb810723c */ /* 0x040fe20000001810 */
[----:B------:R-:W-:Y:S07]  /*47d0*/  LDSM.16.MT88.4 R188, [R222+0x13000] ;  /* 0x01300000debc783b */ /* 0x000fee0000004200 */
[-C--:B-1----:R-:W-:Y:S08]  /*47e0*/  HMMA.16816.F32 R20, R184, R164.reuse, R20 ;  /* 0x000000a4b814723c */ /* 0x082ff00000001814 */
[C---:B------:R-:W-:Y:S08]  /*47f0*/  HMMA.16816.F32 R24, R192.reuse, R164, R24 ;  /* 0x000000a4c018723c */ /* 0x040ff00000001818 */
[-C--:B------:R-:W-:Y:S01]  /*4800*/  HMMA.16816.F32 R28, R192, R166.reuse, R28 ;  /* 0x000000a6c01c723c */ /* 0x080fe2000000181c */
[----:B------:R-:W-:Y:S05]  /*4810*/  IMAD.U32 R192, RZ, RZ, UR38 ;  /* 0x00000026ffc07e24 */ /* 0x000fea000f8e00ff */
[----:B------:R-:W-:Y:S02]  /*4820*/  LEA R192, P1, R192, R240, 0x2 ;  /* 0x000000f0c0c07211 */ /* 0x000fe400078210ff */
[----:B------:R-:W-:Y:S01]  /*4830*/  HMMA.16816.F32 R32, R184, R166, R32 ;  /* 0x000000a6b820723c */ /* 0x000fe20000001820 */
[----:B------:R-:W1:Y:S05]  /*4840*/  LDSM.16.MT88.4 R164, [R222+0x12000] ;  /* 0x01200000dea4783b */ /* 0x000e6a0000004200 */
[----:B------:R-:W-:Y:S02]  /*4850*/  LDSM.16.M88.4 R184, [R218+0x1f000] ;  /* 0x01f00000dab8783b */ /* 0x000fe40000000200 */
[-C--:B------:R-:W-:Y:S08]  /*4860*/  HMMA.16816.F32 R4, R196, R200.reuse, R4 ;  /* 0x000000c8c404723c */ /* 0x080ff00000001804 */
[C---:B------:R-:W-:Y:S08]  /*4870*/  HMMA.16816.F32 R8, R204.reuse, R200, R8 ;  /* 0x000000c8cc08723c */ /* 0x040ff00000001808 */
[-C--:B------:R-:W-:Y:S08]  /*4880*/  HMMA.16816.F32 R12, R204, R202.reuse, R12 ;  /* 0x000000cacc0c723c */ /* 0x080ff0000000180c */
[C---:B------:R-:W-:Y:S08]  /*4890*/  HMMA.16816.F32 R16, R196.reuse, R202, R16 ;  /* 0x000000cac410723c */ /* 0x040ff00000001810 */
[-C--:B--2---:R-:W-:Y:S08]  /*48a0*/  HMMA.16816.F32 R20, R196, R168.reuse, R20 ;  /* 0x000000a8c414723c */ /* 0x084ff00000001814 */
[C---:B------:R-:W-:Y:S01]  /*48b0*/  HMMA.16816.F32 R24, R204.reuse, R168, R24 ;  /* 0x000000a8cc18723c */ /* 0x040fe20000001818 */
[----:B------:R-:W-:Y:S05]  /*48c0*/  IMAD.U32 R168, RZ, RZ, UR38 ;  /* 0x00000026ffa87e24 */ /* 0x000fea000f8e00ff */
[----:B------:R-:W-:Y:S02]  /*48d0*/  LEA.HI.X.SX32 R193, R168, R241, 0x2, P1 ;  /* 0x000000f1a8c17211 */ /* 0x000fe400008f16ff */
[-C--:B------:R-:W-:Y:S03]  /*48e0*/  HMMA.16816.F32 R28, R204, R170.reuse, R28 ;  /* 0x000000aacc1c723c */ /* 0x080fe6000000181c */
[C---:B------:R-:W-:Y:S04]  /*48f0*/  LEA R194, P1, R225.reuse, R192, 0x5 ;  /* 0x000000c0e1c27211 */ /* 0x040fe800078228ff */
[C---:B------:R-:W-:Y:S01]  /*4900*/  LEA.HI.X.SX32 R195, R225.reuse, R193, 0x5, P1 ;  /* 0x000000c1e1c37211 */ /* 0x040fe200008f2eff */
[----:B------:R-:W-:Y:S01]  /*4910*/  HMMA.16816.F32 R32, R196, R170, R32 ;  /* 0x000000aac420723c */ /* 0x000fe20000001820 */
[----:B------:R-:W-:Y:S03]  /*4920*/  LDSM.16.M88.4 R168, [R218+0x1e000] ;  /* 0x01e00000daa8783b */ /* 0x000fe60000000200 */
        /* <DEDUP_REMOVED lines=8> */
[C---:B------:R-:W-:Y:S02]  /*49b0*/  LEA.HI.X.SX32 R203, R225.reuse, R199, 0x5, P1 ;  /* 0x000000c7e1cb7211 */ /* 0x040fe400008f2eff */
[C---:B------:R-:W-:Y:S03]  /*49c0*/  LEA R200, P1, R225.reuse, R202, 0x5 ;  /* 0x000000cae1c87211 */ /* 0x040fe600078228ff */
[C---:B------:R-:W-:Y:S01]  /*49d0*/  HMMA.16816.F32 R16, R172.reuse, R178, R16 ;  /* 0x000000b2ac10723c */ /* 0x040fe20000001810 */
[----:B------:R-:W2:Y:S03]  /*49e0*/  LDSM.16.MT88.4 R176, [R222+0xe800] ;  /* 0x00e80000deb0783b */ /* 0x000ea60000004200 */
[C---:B------:R-:W-:Y:S02]  /*49f0*/  LEA.HI.X.SX32 R201, R225.reuse, R203, 0x5, P1 ;  /* 0x000000cbe1c97211 */ /* 0x040fe400008f2eff */
[C---:B------:R-:W-:Y:S02]  /*4a00*/  LEA R204, P1, R225.reuse, R200, 0x5 ;  /* 0x000000c8e1cc7211 */ /* 0x040fe400078228ff */
[-C--:B-1----:R-:W-:Y:S03]  /*4a10*/  HMMA.16816.F32 R20, R172, R164.reuse, R20 ;  /* 0x000000a4ac14723c */ /* 0x082fe60000001814 */
[C---:B------:R-:W-:Y:S05]  /*4a20*/  LEA.HI.X.SX32 R205, R225.reuse, R201, 0x5, P1 ;  /* 0x000000c9e1cd7211 */ /* 0x040fea00008f2eff */
[C---:B------:R-:W-:Y:S04]  /*4a30*/  HMMA.16816.F32 R24, R180.reuse, R164, R24 ;  /* 0x000000a4b418723c */ /* 0x040fe80000001818 */
[C---:B------:R-:W-:Y:S04]  /*4a40*/  IMAD.WIDE R206, R225.reuse, -0xc0, R204 ;  /* 0xffffff40e1ce7825 */ /* 0x040fe800078e02cc */
[-C--:B------:R-:W-:Y:S01]  /*4a50*/  HMMA.16816.F32 R28, R180, R166.reuse, R28 ;  /* 0x000000a6b41c723c */ /* 0x080fe2000000181c */
[----:B------:R-:W-:Y:S02]  /*4a60*/  LDSM.16.M88.4 R180, [R224+0x17000] ;  /* 0x01700000e0b4783b */ /* 0x000fe40000000200 */
[C---:B------:R-:W-:Y:S04]  /*4a70*/  LEA R244, P1, R225.reuse, R206, 0x5 ;  /* 0x000000cee1f47211 */ /* 0x040fe800078228ff */
[C---:B------:R-:W-:Y:S01]  /*4a80*/  LEA.HI.X.SX32 R245, R225.reuse, R207, 0x5, P1 ;  /* 0x000000cfe1f57211 */ /* 0x040fe200008f2eff */
[----:B------:R-:W-:Y:S01]  /*4a90*/  HMMA.16816.F32 R32, R172, R166, R32 ;  /* 0x000000a6ac20723c */ /* 0x000fe20000001820 */
[----:B------:R-:W1:Y:S03]  /*4aa0*/  LDSM.16.MT88.4 R164, [R222+0x12800] ;  /* 0x01280000dea4783b */ /* 0x000e660000004200 */
[C---:B------:R-:W-:Y:S02]  /*4ab0*/  LEA R246, P1, R225.reuse, R244, 0x5 ;  /* 0x000000f4e1f67211 */ /* 0x040fe400078228ff */
[----:B------:R-:W-:Y:S02]  /*4ac0*/  LDSM.16.M88.4 R172, [R224+0x16000] ;  /* 0x01600000e0ac783b */ /* 0x000fe40000000200 */
[C---:B------:R-:W-:Y:S01]  /*4ad0*/  LEA.HI.X.SX32 R247, R225.reuse, R245, 0x5, P1 ;  /* 0x000000f5e1f77211 */ /* 0x040fe200008f2eff */
[-C--:B--2---:R-:W-:Y:S08]  /*4ae0*/  HMMA.16816.F32 R4, R168, R176.reuse, R4 ;  /* 0x000000b0a804723c */ /* 0x084ff00000001804 */
[C---:B------:R-:W-:Y:S08]  /*4af0*/  HMMA.16816.F32 R8, R184.reuse, R176, R8 ;  /* 0x000000b0b808723c */ /* 0x040ff00000001808 */
[-C--:B------:R-:W-:Y:S08]  /*4b00*/  HMMA.16816.F32 R12, R184, R178.reuse, R12 ;  /* 0x000000b2b80c723c */ /* 0x080ff0000000180c */
[C---:B------:R-:W-:Y:S01]  /*4b10*/  HMMA.16816.F32 R16, R168.reuse, R178, R16 ;  /* 0x000000b2a810723c */ /* 0x040fe20000001810 */
[----:B------:R-:W2:Y:S07]  /*4b20*/  LDSM.16.MT88.4 R176, [R222+0xf000] ;  /* 0x00f00000deb0783b */ /* 0x000eae0000004200 */
[-C--:B-1----:R-:W-:Y:S08]  /*4b30*/  HMMA.16816.F32 R20, R168, R164.reuse, R20 ;  /* 0x000000a4a814723c */ /* 0x082ff00000001814 */
        /* <DEDUP_REMOVED lines=8> */
[C---:B------:R-:W-:Y:S01]  /*4bc0*/  LEA.HI.X.SX32 R187, R225.reuse, R185, 0x5, P1 ;  /* 0x000000b9e1bb7211 */ /* 0x040fe200008f2eff */
[-C--:B--2---:R-:W-:Y:S05]  /*4bd0*/  HMMA.16816.F32 R4, R172, R176.reuse, R4 ;  /* 0x000000b0ac04723c */ /* 0x084fea0000001804 */
[C---:B------:R-:W-:Y:S03]  /*4be0*/  LEA R248, P1, R225.reuse, R186, 0x5 ;  /* 0x000000bae1f87211 */ /* 0x040fe600078228ff */
[C---:B------:R-:W-:Y:S04]  /*4bf0*/  HMMA.16816.F32 R8, R180.reuse, R176, R8 ;  /* 0x000000b0b408723c */ /* 0x040fe80000001808 */
[C---:B------:R-:W-:Y:S02]  /*4c00*/  LEA.HI.X.SX32 R249, R225.reuse, R187, 0x5, P1 ;  /* 0x000000bbe1f97211 */ /* 0x040fe400008f2eff */
[C---:B------:R-:W-:Y:S02]  /*4c10*/  LEA R250, P1, R225.reuse, R248, 0x5 ;  /* 0x000000f8e1fa7211 */ /* 0x040fe400078228ff */
[-C--:B------:R-:W-:Y:S03]  /*4c20*/  HMMA.16816.F32 R12, R180, R178.reuse, R12 ;  /* 0x000000b2b40c723c */ /* 0x080fe6000000180c */
[C---:B------:R-:W-:Y:S05]  /*4c30*/  LEA.HI.X.SX32 R251, R225.reuse, R249, 0x5, P1 ;  /* 0x000000f9e1fb7211 */ /* 0x040fea00008f2eff */
[C---:B------:R-:W-:Y:S01]  /*4c40*/  HMMA.16816.F32 R16, R172.reuse, R178, R16 ;  /* 0x000000b2ac10723c */ /* 0x040fe20000001810 */
[----:B------:R-:W2:Y:S03]  /*4c50*/  LDSM.16.M88.4 R176, [R223+0x17000] ;  /* 0x01700000dfb0783b */ /* 0x000ea60000000200 */
[C---:B------:R-:W-:Y:S04]  /*4c60*/  IMAD.WIDE R2, R225.reuse, -0xc0, R250 ;  /* 0xffffff40e1027825 */ /* 0x040fe800078e02fa */
[-C--:B------:R-:W-:Y:S08]  /*4c70*/  HMMA.16816.F32 R20, R172, R188.reuse, R20 ;  /* 0x000000bcac14723c */ /* 0x080ff00000001814 */
[C---:B------:R-:W-:Y:S04]  /*4c80*/  HMMA.16816.F32 R24, R180.reuse, R188, R24 ;  /* 0x000000bcb418723c */ /* 0x040fe80000001818 */
[C---:B------:R-:W-:Y:S04]  /*4c90*/  LEA R188, P1, R225.reuse, R2, 0x5 ;  /* 0x00000002e1bc7211 */ /* 0x040fe800078228ff */
[-C--:B------:R-:W-:Y:S03]  /*4ca0*/  HMMA.16816.F32 R28, R180, R190.reuse, R28 ;  /* 0x000000beb41c723c */ /* 0x080fe6000000181c */
[C---:B------:R-:W-:Y:S02]  /*4cb0*/  LEA.HI.X.SX32 R189, R225.reuse, R3, 0x5, P1 ;  /* 0x00000003e1bd7211 */ /* 0x040fe400008f2eff */
[----:B------:R-:W5:Y:S01]  /*4cc0*/  LDL.LU.64 R2, [R1] ;  /* 0x0000000001027983 */ /* 0x000f620000300a00 */
[C---:B------:R-:W-:Y:S02]  /*4cd0*/  LEA R180, P1, R225.reuse, R188, 0x5 ;  /* 0x000000bce1b47211 */ /* 0x040fe400078228ff */
[----:B------:R-:W-:Y:S02]  /*4ce0*/  HMMA.16816.F32 R32, R172, R190, R32 ;  /* 0x000000beac20723c */ /* 0x000fe40000001820 */
[----:B------:R-:W3:Y:S02]  /*4cf0*/  LDSM.16.MT88.4 R172, [R222+0x13800] ;  /* 0x01380000deac783b */ /* 0x000ee40000004200 */
[C---:B------:R-:W-:Y:S02]  /*4d00*/  LEA.HI.X.SX32 R181, R225.reuse, R189, 0x5, P1 ;  /* 0x000000bde1b57211 */ /* 0x040fe400008f2eff */
[C---:B------:R-:W-:Y:S02]  /*4d10*/  LEA R190, P1, R225.reuse, R180, 0x5 ;  /* 0x000000b4e1be7211 */ /* 0x040fe400078228ff */
[-C--:B-1----:R-:W-:Y:S05]  /*4d20*/  HMMA.16816.F32 R4, R164, R168.reuse, R4 ;  /* 0x000000a8a404723c */ /* 0x082fea0000001804 */
[C---:B------:R-:W-:Y:S02]  /*4d30*/  LEA.HI.X.SX32 R191, R225.reuse, R181, 0x5, P1 ;  /* 0x000000b5e1bf7211 */ /* 0x040fe400008f2eff */
[C---:B------:R-:W-:Y:S01]  /*4d40*/  LEA R182, P1, R225.reuse, R190, 0x5 ;  /* 0x000000bee1b67211 */ /* 0x040fe200078228ff */
[C---:B--2---:R-:W-:Y:S04]  /*4d50*/  HMMA.16816.F32 R8, R176.reuse, R168, R8 ;  /* 0x000000a8b008723c */ /* 0x044fe80000001808 */
[C---:B------:R-:W-:Y:S02]  /*4d60*/  LEA.HI.X.SX32 R183, R225.reuse, R191, 0x5, P1 ;  /* 0x000000bfe1b77211 */ /* 0x040fe400008f2eff */
[C---:B------:R-:W-:Y:S02]  /*4d70*/  LEA R168, P1, R225.reuse, R182, 0x5 ;  /* 0x000000b6e1a87211 */ /* 0x040fe400078228ff */
[-C--:B------:R-:W-:Y:S03]  /*4d80*/  HMMA.16816.F32 R12, R176, R170.reuse, R12 ;  /* 0x000000aab00c723c */ /* 0x080fe6000000180c */
[C---:B------:R-:W-:Y:S05]  /*4d90*/  LEA.HI.X.SX32 R169, R225.reuse, R183, 0x5, P1 ;  /* 0x000000b7e1a97211 */ /* 0x040fea00008f2eff */
[C---:B------:R-:W-:Y:S04]  /*4da0*/  HMMA.16816.F32 R16, R164.reuse, R170, R16 ;  /* 0x000000aaa410723c */ /* 0x040fe80000001810 */
[C---:B------:R-:W-:Y:S04]  /*4db0*/  LEA R170, P1, R225.reuse, R168, 0x5 ;  /* 0x000000a8e1aa7211 */ /* 0x040fe800078228ff */
[C---:B------:R-:W-:Y:S01]  /*4dc0*/  LEA.HI.X.SX32 R171, R225.reuse, R169, 0x5, P1 ;  /* 0x000000a9e1ab7211 */ /* 0x040fe200008f2eff */
[-C--:B---3--:R-:W-:Y:S03]  /*4dd0*/  HMMA.16816.F32 R20, R164, R172.reuse, R20 ;  /* 0x000000aca414723c */ /* 0x088fe60000001814 */
[C---:B------:R-:W-:Y:S05]  /*4de0*/  IMAD.WIDE R222, R225.reuse, -0xc0, R170 ;  /* 0xffffff40e1de7825 */ /* 0x040fea00078e02aa */
[C---:B------:R-:W-:Y:S04]  /*4df0*/  HMMA.16816.F32 R24, R176.reuse, R172, R24 ;  /* 0x000000acb018723c */ /* 0x040fe80000001818 */
[----:B------:R-:W-:Y:S04]  /*4e00*/  LEA R172, P1, R225, R222, 0x5 ;  /* 0x000000dee1ac7211 */ /* 0x000fe800078228ff */
[-C--:B------:R-:W-:Y:S03]  /*4e10*/  HMMA.16816.F32 R28, R176, R174.reuse, R28 ;  /* 0x000000aeb01c723c */ /* 0x080fe6000000181c */
[----:B------:R-:W-:Y:S01]  /*4e20*/  @P3 IMAD.WIDE.U32 R176, R233, R226, UR16 ;  /* 0x00000010e9b03e25 */ /* 0x000fe2000f8e00e2 */
[C---:B------:R-:W-:Y:S01]  /*4e30*/  LEA.HI.X.SX32 R173, R225.reuse, R223, 0x5, P1 ;  /* 0x000000dfe1ad7211 */ /* 0x040fe200008f2eff */
[----:B------:R-:W-:Y:S01]  /*4e40*/  @UP2 UMOV UR16, UR14 ;  /* 0x0000000e00102c82 */ /* 0x000fe20008000000 */
[C---:B------:R-:W-:Y:S01]  /*4e50*/  LEA R178, P1, R225.reuse, R172, 0x5 ;  /* 0x000000ace1b27211 */ /* 0x040fe200078228ff */
[----:B------:R-:W-:Y:S01]  /*4e60*/  @UP2 UMOV UR17, UR13 ;  /* 0x0000000d00112c82 */ /* 0x000fe20008000000 */
[----:B------:R-:W-:Y:S01]  /*4e70*/  HMMA.16816.F32 R32, R164, R174, R32 ;  /* 0x000000aea420723c */ /* 0x000fe20000001820 */
[----:B------:R-:W5:Y:S03]  /*4e80*/  @P3 LDG.E R237, desc[UR30][R176.64+-0x100] ;  /* 0xffff001eb0ed3981 */ /* 0x000f66000c1e1900 */
[C---:B------:R-:W-:Y:S02]  /*4e90*/  LEA.HI.X.SX32 R179, R225.reuse, R173, 0x5, P1 ;  /* 0x000000ade1b37211 */ /* 0x040fe400008f2eff */
[----:B------:R-:W5:Y:S05]  /*4ea0*/  @P3 LDG.E R236, desc[UR30][R176.64+-0xe0] ;  /* 0xffff201eb0ec3981 */ /* 0x000f6a000c1e1900 */
[----:B------:R-:W5:Y:S05]  /*4eb0*/  @P3 LDG.E R235, desc[UR30][R176.64+-0x80] ;  /* 0xffff801eb0eb3981 */ /* 0x000f6a000c1e1900 */
[----:B------:R1:W5:Y:S05]  /*4ec0*/  @P3 LDG.E R234, desc[UR30][R176.64+-0x60] ;  /* 0xffffa01eb0ea3981 */ /* 0x00036a000c1e1900 */
[----:B------:R2:W-:Y:S05]  /*4ed0*/  REDG.E.ADD.F32.FTZ.RN.STRONG.GPU desc[UR30][R240.64], R4 ;  /* 0x00000004f00079a6 */ /* 0x0005ea000c12f31e */
[----:B------:R3:W-:Y:S05]  /*4ee0*/  REDG.E.ADD.F32.FTZ.RN.STRONG.GPU desc[UR30][R192.64], R5 ;  /* 0x00000005c00079a6 */ /* 0x0007ea000c12f31e */
[----:B------:R4:W-:Y:S05]  /*4ef0*/  REDG.E.ADD.F32.FTZ.RN.STRONG.GPU desc[UR30][R194.64], R6 ;  /* 0x00000006c20079a6 */ /* 0x0009ea000c12f31e */
[----:B------:R4:W-:Y:S05]  /*4f00*/  REDG.E.ADD.F32.FTZ.RN.STRONG.GPU desc[UR30][R196.64], R7 ;  /* 0x00000007c40079a6 */ /* 0x0009ea000c12f31e */
[----:B------:R-:W-:Y:S05]  /*4f10*/  REDG.E.ADD.F32.FTZ.RN.STRONG.GPU desc[UR30][R198.64], R8 ;  /* 0x00000008c60079a6 */ /* 0x000fea000c12f31e */
[----:B------:R-:W-:Y:S01]  /*4f20*/  REDG.E.ADD.F32.FTZ.RN.STRONG.GPU desc[UR30][R202.64], R9 ;  /* 0x00000009ca0079a6 */ /* 0x000fe2000c12f31e */
[C---:B-1----:R-:W-:Y:S04]  /*4f30*/  LEA R176, P1, R225.reuse, R178, 0x5 ;  /* 0x000000b2e1b07211 */ /* 0x042fe800078228ff */
[----:B------:R-:W-:Y:S01]  /*4f40*/  REDG.E.ADD.F32.FTZ.RN.STRONG.GPU desc[UR30][R200.64], R10 ;  /* 0x0000000ac80079a6 */ /* 0x000fe2000c12f31e */
[C---:B------:R-:W-:Y:S02]  /*4f50*/  LEA.HI.X.SX32 R177, R225.reuse, R179, 0x5, P1 ;  /* 0x000000b3e1b17211 */ /* 0x040fe400008f2eff */
[C---:B--2---:R-:W-:Y:S02]  /*4f60*/  LEA R4, P1, R225.reuse, R176, 0x5 ;  /* 0x000000b0e1047211 */ /* 0x044fe400078228ff */
[----:B------:R-:W-:Y:S02]  /*4f70*/  REDG.E.ADD.F32.FTZ.RN.STRONG.GPU desc[UR30][R204.64], R11 ;  /* 0x0000000bcc0079a6 */ /* 0x000fe4000c12f31e */
[C---:B---3--:R-:W-:Y:S03]  /*4f80*/  LEA.HI.X.SX32 R5, R225.reuse, R177, 0x5, P1 ;  /* 0x000000b1e1057211 */ /* 0x048fe600008f2eff */
[----:B------:R-:W-:Y:S01]  /*4f90*/  REDG.E.ADD.F32.FTZ.RN.STRONG.GPU desc[UR30][R240.64+0x80], R16 ;  /* 0x00008010f00079a6 */ /* 0x000fe2000c12f31e */
[----:B------:R-:W-:Y:S01]  /*4fa0*/  LEA R192, P1, R225, R4, 0x5 ;  /* 0x00000004e1c07211 */ /* 0x000fe200078228ff */
[----:B----4-:R-:W-:Y:S03]  /*4fb0*/  IMAD R194, R227, UR6, RZ ;  /* 0x00000006e3c27c24 */ /* 0x010fe6000f8e02ff */
[----:B------:R-:W-:Y:S01]  /*4fc0*/  REDG.E.ADD.F32.FTZ.RN.STRONG.GPU desc[UR30][R206.64+0x80], R17 ;  /* 0x00008011ce0079a6 */ /* 0x000fe2000c12f31e */
[C---:B------:R-:W-:Y:S01]  /*4fd0*/  LEA.HI.X.SX32 R193, R225.reuse, R5, 0x5, P1 ;  /* 0x00000005e1c17211 */ /* 0x040fe200008f2eff */
[----:B------:R-:W-:Y:S03]  /*4fe0*/  IMAD.WIDE R194, R194, -0xc0, R250 ;  /* 0xffffff40c2c27825 */ /* 0x000fe600078e02fa */
[----:B------:R-:W-:Y:S01]  /*4ff0*/  REDG.E.ADD.F32.FTZ.RN.STRONG.GPU desc[UR30][R244.64+0x80], R18 ;  /* 0x00008012f40079a6 */ /* 0x000fe2000c12f31e */
[C---:B------:R-:W-:Y:S04]  /*5000*/  LEA R6, P1, R225.reuse, R192, 0x5 ;  /* 0x000000c0e1067211 */ /* 0x040fe800078228ff */
[----:B------:R-:W-:Y:S01]  /*5010*/  REDG.E.ADD.F32.FTZ.RN.STRONG.GPU desc[UR30][R246.64+0x80], R19 ;  /* 0x00008013f60079a6 */ /* 0x000fe2000c12f31e */
[----:B------:R-:W-:Y:S04]  /*5020*/  LEA.HI.X.SX32 R7, R225, R193, 0x5, P1 ;  /* 0x000000c1e1077211 */ /* 0x000fe800008f2eff */
[----:B------:R1:W-:Y:S01]  /*5030*/  REDG.E.ADD.F32.FTZ.RN.STRONG.GPU desc[UR30][R184.64+0x80], R12 ;  /* 0x0000800cb80079a6 */ /* 0x0003e2000c12f31e */
[----:B------:R-:W-:Y:S01]  /*5040*/  PLOP3.LUT P1, PT, PT, PT, UP0, 0x80, 0x8 ;  /* 0x000000000008781c */ /* 0x000fe20003f2f008 */
[----:B------:R-:W-:Y:S03]  /*5050*/  @UP2 UIADD3 UR12, UP0, UPT, UR12, -0x100, URZ ;  /* 0xffffff000c0c2890 */ /* 0x000fe6000ff1e0ff */
[----:B------:R-:W-:Y:S01]  /*5060*/  REDG.E.ADD.F32.FTZ.RN.STRONG.GPU desc[UR30][R186.64+0x80], R13 ;  /* 0x0000800dba0079a6 */ /* 0x000fe2000c12f31e */
[----:B------:R-:W-:Y:S04]  /*5070*/  @UP2 UIADD3.X UR5, UPT, UPT, UR5, -0x1, URZ, UP0, !UPT ;  /* 0xffffffff05052890 */ /* 0x000fe800087fe4ff */
[----:B------:R-:W-:Y:S01]  /*5080*/  REDG.E.ADD.F32.FTZ.RN.STRONG.GPU desc[UR30][R248.64+0x80], R14 ;  /* 0x0000800ef80079a6 */ /* 0x000fe2000c12f31e */
[----:B------:R-:W-:Y:S04]  /*5090*/  UISETP.GT.AND UP0, UPT, UR40, URZ, UPT ;  /* 0x000000ff2800728c */ /* 0x000fe8000bf04270 */
[----:B------:R-:W-:Y:S01]  /*50a0*/  REDG.E.ADD.F32.FTZ.RN.STRONG.GPU desc[UR30][R250.64+0x80], R15 ;  /* 0x0000800ffa0079a6 */ /* 0x000fe2000c12f31e */
[----:B------:R-:W-:Y:S04]  /*50b0*/  UMOV UR40, UR15 ;  /* 0x0000000f00287c82 */ /* 0x000fe80008000000 */
[----:B------:R-:W-:Y:S05]  /*50c0*/  REDG.E.ADD.F32.FTZ.RN.STRONG.GPU desc[UR30][R240.64+0x100], R20 ;  /* 0x00010014f00079a6 */ /* 0x000fea000c12f31e */
[----:B------:R-:W-:Y:S05]  /*50d0*/  REDG.E.ADD.F32.FTZ.RN.STRONG.GPU desc[UR30][R194.64+0x100], R21 ;  /* 0x00010015c20079a6 */ /* 0x000fea000c12f31e */
[----:B------:R-:W-:Y:S01]  /*50e0*/  REDG.E.ADD.F32.FTZ.RN.STRONG.GPU desc[UR30][R188.64+0x100], R22 ;  /* 0x00010016bc0079a6 */ /* 0x000fe2000c12f31e */
[C---:B-1----:R-:W-:Y:S04]  /*50f0*/  VIADD R184, R215.reuse, 0x40 ;  /* 0x00000040d7b87836 */ /* 0x042fe80000000000 */
[----:B------:R-:W-:Y:S01]  /*5100*/  REDG.E.ADD.F32.FTZ.RN.STRONG.GPU desc[UR30][R180.64+0x100], R23 ;  /* 0x00010017b40079a6 */ /* 0x000fe2000c12f31e */
[C---:B------:R-:W-:Y:S04]  /*5110*/  @P0 VIADD R184, R215.reuse, 0xffffffc0 ;  /* 0xffffffc0d7b80836 */ /* 0x040fe80000000000 */
        /* <DEDUP_REMOVED lines=105> */
.L_x_554:
[----:B-----5:R-:W-:Y:S01]  /*57b0*/  IMAD.SHL.U32 R2, R210, 0x10, RZ ;  /* 0x00000010d2027824 */ /* 0x020fe200078e00ff */
[----:B------:R-:W-:Y:S01]  /*57c0*/  LOP3.LUT R0, R242, 0x1f8, RZ, 0xc0, !PT ;  /* 0x000001f8f2007812 */ /* 0x000fe200078ec0ff */
[C---:B------:R-:W-:Y:S01]  /*57d0*/  IMAD.SHL.U32 R4, R210.reuse, 0x20, RZ ;  /* 0x00000020d2047824 */ /* 0x040fe200078e00ff */
[----:B------:R-:W1:Y:S01]  /*57e0*/  LDCU UR5, c[0x0][0x500] ;  /* 0x0000a000ff0577ac */ /* 0x000e620008000800 */
[----:B------:R-:W-:Y:S01]  /*57f0*/  IMAD.SHL.U32 R3, R210, 0x2, RZ ;  /* 0x00000002d2037824 */ /* 0x000fe200078e00ff */
[----:B------:R-:W-:Y:S01]  /*5800*/  LOP3.LUT R2, R2, 0x1c0, RZ, 0xc0, !PT ;  /* 0x000001c002027812 */ /* 0x000fe200078ec0ff */
[----:B------:R-:W2:Y:S01]  /*5810*/  LDC.64 R8, c[0x0][0x5c8] ;  /* 0x00017200ff087b82 */ /* 0x000ea20000000a00 */
[----:B------:R-:W-:Y:S01]  /*5820*/  R2P PR, R210, 0x18 ;  /* 0x00000018d2007804 */ /* 0x000fe20000000000 */
[----:B------:R-:W-:Y:S01]  /*5830*/  USHF.L.U32 UR14, UR33, 0x7, URZ ;  /* 0x00000007210e7899 */ /* 0x000fe200080006ff */
[--C-:B------:R-:W-:Y:S01]  /*5840*/  LOP3.LUT R0, R0, 0x38, R210.reuse, 0x78, !PT ;  /* 0x0000003800007812 */ /* 0x100fe200078e78d2 */
[----:B------:R-:W3:Y:S01]  /*5850*/  LDCU.64 UR6, c[0x0][0x5a8] ;  /* 0x0000b500ff0677ac */ /* 0x000ee20008000a00 */
[----:B------:R-:W-:Y:S01]  /*5860*/  SHF.R.U32.HI R210, RZ, 0x4, R210 ;  /* 0x00000004ffd27819 */ /* 0x000fe200000116d2 */
[----:B------:R-:W-:Y:S01]  /*5870*/  IMAD.MOV.U32 R12, RZ, RZ, R217 ;  /* 0x000000ffff0c7224 */ /* 0x000fe200078e00d9 */
[----:B------:R-:W-:Y:S01]  /*5880*/  LOP3.LUT R4, R4, 0xc00, RZ, 0xc0, !PT ;  /* 0x00000c0004047812 */ /* 0x000fe200078ec0ff */
[----:B------:R-:W4:Y:S01]  /*5890*/  LDC.64 R10, c[0x0][0x5d8] ;  /* 0x00017600ff0a7b82 */ /* 0x000f220000000a00 */
[--C-:B------:R-:W-:Y:S01]  /*58a0*/  LOP3.LUT R2, R2, 0x38, R3.reuse, 0xf8, !PT ;  /* 0x0000003802027812 */ /* 0x100fe200078ef803 */
[----:B------:R-:W-:Y:S01]  /*58b0*/  UMOV UR27, UR22 ;  /* 0x00000016001b7c82 */ /* 0x000fe20008000000 */
[----:B------:R-:W-:Y:S01]  /*58c0*/  LOP3.LUT R4, R4, 0x6, R3, 0xf8, !PT ;  /* 0x0000000604047812 */ /* 0x000fe200078ef803 */
[----:B------:R-:W3:Y:S01]  /*58d0*/  LDCU.64 UR12, c[0x0][0x5b0] ;  /* 0x0000b600ff0c77ac */ /* 0x000ee20008000a00 */
[----:B------:R-:W-:-:S02]  /*58e0*/  LOP3.LUT R2, R2, 0x8, R210, 0x78, !PT ;  /* 0x0000000802027812 */ /* 0x000fc400078e78d2 */
[----:B------:R-:W-:Y:S01]  /*58f0*/  MOV R3, 0x20 ;  /* 0x0000002000037802 */ /* 0x000fe20000000f00 */
[----:B-1----:R-:W-:Y:S01]  /*5900*/  FMUL.FTZ R100, R100, UR5 ;  /* 0x0000000564647c20 */ /* 0x002fe20008410000 */
[----:B------:R-:W-:Y:S01]  /*5910*/  LOP3.LUT R2, R4, R2, RZ, 0xfc, !PT ;  /* 0x0000000204027212 */ /* 0x000fe200078efcff */
[----:B------:R-:W-:Y:S01]  /*5920*/  FMUL.FTZ R101, R101, UR5 ;  /* 0x0000000565657c20 */ /* 0x000fe20008410000 */
[----:B------:R-:W-:Y:S01]  /*5930*/  FMUL.FTZ R102, R102, UR5 ;  /* 0x0000000566667c20 */ /* 0x000fe20008410000 */
[----:B------:R-:W-:Y:S01]  /*5940*/  FMUL.FTZ R103, R103, UR5 ;  /* 0x0000000567677c20 */ /* 0x000fe20008410000 */
[----:B------:R-:W-:Y:S01]  /*5950*/  LEA R4, R2, UR4, 0x1 ;  /* 0x0000000402047c11 */ /* 0x000fe2000f8e08ff */
[----:B------:R-:W-:Y:S01]  /*5960*/  FMUL.FTZ R112, R112, UR5 ;  /* 0x0000000570707c20 */ /* 0x000fe20008410000 */
[----:B------:R-:W-:Y:S01]  /*5970*/  FMUL.FTZ R113, R113, UR5 ;  /* 0x0000000571717c20 */ /* 0x000fe20008410000 */
[----:B------:R-:W-:Y:S01]  /*5980*/  FMUL.FTZ R114, R114, UR5 ;  /* 0x0000000572727c20 */ /* 0x000fe20008410000 */
[----:B------:R-:W-:Y:S01]  /*5990*/  FMUL.FTZ R115, R115, UR5 ;  /* 0x0000000573737c20 */ /* 0x000fe20008410000 */
[----:B------:R-:W-:Y:S01]  /*59a0*/  VIADD R2, R4, 0xc000 ;  /* 0x0000c00004027836 */ /* 0x000fe20000000000 */
[----:B------:R-:W-:Y:S01]  /*59b0*/  SEL R3, R3, 0xffffffe0, !P3 ;  /* 0xffffffe003037807 */ /* 0x000fe20005800000 */
        /* <DEDUP_REMOVED lines=21> */
[----:B------:R-:W-:Y:S01]  /*5b10*/  @P4 IADD3 R6, PT, PT, R2, -0x40, RZ ;  /* 0xffffffc002064810 */ /* 0x000fe20007ffe0ff */
[----:B------:R-:W-:Y:S01]  /*5b20*/  FMUL.FTZ R121, R121, UR5 ;  /* 0x0000000579797c20 */ /* 0x000fe20008410000 */
[----:B------:R-:W-:Y:S01]  /*5b30*/  FMUL.FTZ R122, R122, UR5 ;  /* 0x000000057a7a7c20 */ /* 0x000fe20008410000 */
[----:B------:R-:W-:Y:S01]  /*5b40*/  FMUL.FTZ R123, R123, UR5 ;  /* 0x000000057b7b7c20 */ /* 0x000fe20008410000 */
[----:B------:R-:W-:Y:S01]  /*5b50*/  F2FP.F16.F32.PACK_AB R112, R113, R112 ;  /* 0x000000707170723e */ /* 0x000fe200000000ff */
[----:B------:R-:W-:Y:S01]  /*5b60*/  IMAD.IADD R5, R4, 0x1, R3 ;  /* 0x0000000104057824 */ /* 0x000fe200078e0203 */
        /* <DEDUP_REMOVED lines=24> */
[----:B------:R-:W-:Y:S01]  /*5cf0*/  STS [R4+0xc000], R100 ;  /* 0x00c0006404007388 */ /* 0x000fe20000000800 */
[----:B------:R-:W-:Y:S01]  /*5d00*/  F2FP.F16.F32.PACK_AB R130, R131, R130 ;  /* 0x000000828382723e */ /* 0x000fe200000000ff */
[----:B------:R-:W-:-:S02]  /*5d10*/  IMAD.IADD R7, R3, 0x1, R6 ;  /* 0x0000000103077824 */ /* 0x000fc400078e0206 */
[----:B------:R-:W-:Y:S01]  /*5d20*/  FMUL.FTZ R140, R140, UR5 ;  /* 0x000000058c8c7c20 */ /* 0x000fe20008410000 */
[----:B------:R-:W-:Y:S01]  /*5d30*/  STS [R4+0xc400], R102 ;  /* 0x00c4006604007388 */ /* 0x000fe20000000800 */
[----:B------:R-:W-:Y:S01]  /*5d40*/  FMUL.FTZ R141, R141, UR5 ;  /* 0x000000058d8d7c20 */ /* 0x000fe20008410000 */
[----:B------:R-:W-:Y:S01]  /*5d50*/  FMUL.FTZ R142, R142, UR5 ;  /* 0x000000058e8e7c20 */ /* 0x000fe20008410000 */
[----:B------:R-:W-:Y:S01]  /*5d60*/  FMUL.FTZ R143, R143, UR5 ;  /* 0x000000058f8f7c20 */ /* 0x000fe20008410000 */
[----:B------:R-:W-:Y:S01]  /*5d70*/  F2FP.F16.F32.PACK_AB R120, R121, R120 ;  /* 0x000000787978723e */ /* 0x000fe200000000ff */
[----:B------:R-:W-:Y:S01]  /*5d80*/  STS [R5+0xc000], R112 ;  /* 0x00c0007005007388 */ /* 0x000fe20000000800 */
[----:B------:R-:W-:Y:S01]  /*5d90*/  F2FP.F16.F32.PACK_AB R122, R123, R122 ;  /* 0x0000007a7b7a723e */ /* 0x000fe200000000ff */
[----:B------:R-:W-:Y:S01]  /*5da0*/  FMUL.FTZ R148, R148, UR5 ;  /* 0x0000000594947c20 */ /* 0x000fe20008410000 */
[----:B------:R-:W-:Y:S01]  /*5db0*/  FMUL.FTZ R149, R149, UR5 ;  /* 0x0000000595957c20 */ /* 0x000fe20008410000 */
[----:B------:R-:W-:Y:S01]  /*5dc0*/  STS [R5+0xc400], R114 ;  /* 0x00c4007205007388 */ /* 0x000fe20000000800 */
        /* <DEDUP_REMOVED lines=19> */
[----:B------:R-:W-:Y:S01]  /*5f00*/  STS [R6], R116 ;  /* 0x0000007406007388 */ /* 0x000fe20000000800 */
        /* <DEDUP_REMOVED lines=9> */
[----:B------:R-:W1:Y:S01]  /*5fa0*/  LDC.64 R2, c[0x0][0x5c0] ;  /* 0x00017000ff027b82 */ /* 0x000e620000000a00 */
[----:B------:R-:W-:Y:S01]  /*5fb0*/  F2FP.F16.F32.PACK_AB R140, R141, R140 ;  /* 0x0000008c8d8c723e */ /* 0x000fe200000000ff */
[----:B------:R-:W-:Y:S01]  /*5fc0*/  STS [R7+0x400], R130 ;  /* 0x0004008207007388 */ /* 0x000fe20000000800 */
[----:B------:R-:W-:Y:S01]  /*5fd0*/  F2FP.F16.F32.PACK_AB R142, R143, R142 ;  /* 0x0000008e8f8e723e */ /* 0x000fe200000000ff */
[----:B------:R-:W-:Y:S01]  /*5fe0*/  USHF.R.S32.HI UR5, URZ, 0x1f, UR14 ;  /* 0x0000001fff057899 */ /* 0x000fe2000801140e */
[----:B------:R-:W-:Y:S01]  /*5ff0*/  F2FP.F16.F32.PACK_AB R148, R149, R148 ;  /* 0x000000949594723e */ /* 0x000fe200000000ff */
[----:B------:R-:W-:Y:S01]  /*6000*/  STS [R6+0x2000], R120 ;  /* 0x0020007806007388 */ /* 0x000fe20000000800 */
[----:B------:R-:W-:Y:S01]  /*6010*/  F2FP.F16.F32.PACK_AB R150, R151, R150 ;  /* 0x000000969796723e */ /* 0x000fe200000000ff */
[----:B------:R-:W-:Y:S01]  /*6020*/  UIADD3 UR14, UP0, UPT, UR42, UR14, URZ ;  /* 0x0000000e2a0e7290 */ /* 0x000fe2000ff1e0ff */
[----:B------:R-:W-:Y:S01]  /*6030*/  F2FP.F16.F32.PACK_AB R160, R161, R160 ;  /* 0x000000a0a1a0723e */ /* 0x000fe200000000ff */
[----:B------:R-:W-:Y:S01]  /*6040*/  STS [R6+0x2400], R122 ;  /* 0x0024007a06007388 */ /* 0x000fe20000000800 */
[----:B------:R-:W-:Y:S01]  /*6050*/  F2FP.F16.F32.PACK_AB R162, R163, R162 ;  /* 0x000000a2a3a2723e */ /* 0x000fe200000000ff */
[----:B------:R-:W-:Y:S01]  /*6060*/  ULEA.HI.X.SX32 UR42, UR42, UR5, 0x1, UP0 ;  /* 0x000000052a2a7291 */ /* 0x000fe200080f0eff */
[----:B------:R-:W-:Y:S01]  /*6070*/  F2FP.F16.F32.PACK_AB R152, R153, R152 ;  /* 0x000000989998723e */ /* 0x000fe200000000ff */
[----:B------:R-:W-:Y:S01]  /*6080*/  STS [R7+0x2000], R124 ;  /* 0x0020007c07007388 */ /* 0x000fe20000000800 */
[----:B------:R-:W-:Y:S01]  /*6090*/  F2FP.F16.F32.PACK_AB R154, R155, R154 ;  /* 0x0000009a9b9a723e */ /* 0x000fe200000000ff */
[----:B---3--:R-:W-:Y:S01]  /*60a0*/  UIMAD UR7, UR27, UR7, URZ ;  /* 0x000000071b0772a4 */ /* 0x008fe2000f8e02ff */
[----:B------:R-:W-:Y:S01]  /*60b0*/  F2FP.F16.F32.PACK_AB R156, R157, R156 ;  /* 0x0000009c9d9c723e */ /* 0x000fe200000000ff */
[----:B------:R-:W-:Y:S01]  /*60c0*/  STS [R7+0x2400], R126 ;  /* 0x0024007e07007388 */ /* 0x000fe20000000800 */
[----:B------:R-:W-:Y:S01]  /*60d0*/  F2FP.F16.F32.PACK_AB R158, R159, R158 ;  /* 0x0000009e9f9e723e */ /* 0x000fe200000000ff */
[----:B------:R-:W-:Y:S01]  /*60e0*/  UIMAD UR13, UR27, UR13, URZ ;  /* 0x0000000d1b0d72a4 */ /* 0x000fe2000f8e02ff */
        /* <DEDUP_REMOVED lines=50> */
[----:B------:R-:W-:Y:S01]  /*6410*/  MOV R13, RZ ;  /* 0x000000ff000d7202 */ /* 0x000fe20000000f00 */
[----:B------:R-:W-:Y:S01]  /*6420*/  STS [R4+0x14000], R36 ;  /* 0x0140002404007388 */ /* 0x000fe20000000800 */
[----:B------:R-:W-:-:S03]  /*6430*/  LOP3.LUT R0, R0, 0x1e00, R242, 0xf8, !PT ;  /* 0x00001e0000007812 */ /* 0x000fc600078ef8f2 */
[----:B------:R-:W-:Y:S01]  /*6440*/  STS [R4+0x14400], R38 ;  /* 0x0144002604007388 */ /* 0x000fe20000000800 */
[----:B------:R-:W-:-:S03]  /*6450*/  IMAD.WIDE.U32 R16, R2, UR14, R12 ;  /* 0x0000000e02107c25 */ /* 0x000fc6000f8e000c */
[----:B------:R-:W-:Y:S01]  /*6460*/  STS [R5+0x14000], R48 ;  /* 0x0140003005007388 */ /* 0x000fe20000000800 */
[----:B------:R-:W-:Y:S02]  /*6470*/  IMAD.IADD R17, R17, 0x1, R14 ;  /* 0x0000000111117824 */ /* 0x000fe400078e020e */
[----:B------:R-:W-:Y:S01]  /*6480*/  IMAD.U32 R14, RZ, RZ, UR6 ;  /* 0x00000006ff0e7e24 */ /* 0x000fe2000f8e00ff */
[----:B------:R-:W-:Y:S01]  /*6490*/  STS [R5+0x14400], R50 ;  /* 0x0144003205007388 */ /* 0x000fe20000000800 */
[----:B--2---:R-:W-:-:S03]  /*64a0*/  IMAD.WIDE.U32 R12, R8, UR14, R12 ;  /* 0x0000000e080c7c25 */ /* 0x004fc6000f8e000c */
[----:B------:R-:W-:Y:S01]  /*64b0*/  STS [R4+0x16000], R40 ;  /* 0x0160002804007388 */ /* 0x000fe20000000800 */
[----:B------:R-:W-:-:S03]  /*64c0*/  IMAD.WIDE.U32 R14, R14, UR27, R16 ;  /* 0x0000001b0e0e7c25 */ /* 0x000fc6000f8e0010 */
[----:B------:R-:W-:Y:S02]  /*64d0*/  STS [R4+0x16400], R42 ;  /* 0x0164002a04007388 */ /* 0x000fe40000000800 */
[----:B------:R-:W-:Y:S02]  /*64e0*/  IADD3 R15, PT, PT, R15, UR7, RZ ;  /* 0x000000070f0f7c10 */ /* 0x000fe4000fffe0ff */
[----:B------:R-:W-:Y:S01]  /*64f0*/  STS [R5+0x16000], R44 ;  /* 0x0160002c05007388 */ /* 0x000fe20000000800 */
[----:B----4-:R-:W-:-:S03]  /*6500*/  IMAD.WIDE.U32 R14, R10, UR25, R14 ;  /* 0x000000190a0e7c25 */ /* 0x010fc6000f8e000e */
[----:B------:R-:W-:Y:S01]  /*6510*/  STS [R5+0x16400], R46 ;  /* 0x0164002e05007388 */ /* 0x000fe20000000800 */
[----:B------:R-:W-:-:S03]  /*6520*/  IMAD R11, R11, UR25, R15 ;  /* 0x000000190b0b7c24 */ /* 0x000fc6000f8e020f */
[----:B------:R-:W-:Y:S01]  /*6530*/  STS [R6+0x8000], R52 ;  /* 0x0080003406007388 */ /* 0x000fe20000000800 */
[----:B------:R-:W-:-:S03]  /*6540*/  MOV R10, R14 ;  /* 0x0000000e000a7202 */ /* 0x000fc60000000f00 */
[----:B------:R-:W-:Y:S02]  /*6550*/  STS [R6+0x8400], R54 ;  /* 0x0084003606007388 */ /* 0x000fe40000000800 */
[----:B------:R-:W-:Y:S02]  /*6560*/  IMAD.WIDE.U32 R10, R221, R2, R10 ;  /* 0x00000002dd0a7225 */ /* 0x000fe400078e000a */
        /* <DEDUP_REMOVED lines=13> */
[----:B------:R2:W-:Y:S04]  /*6640*/  STS [R5+0x1a400], R78 ;  /* 0x01a4004e05007388 */ /* 0x0005e80000000800 */
[----:B------:R-:W-:Y:S04]  /*6650*/  STS [R6+0xc000], R84 ;  /* 0x00c0005406007388 */ /* 0x000fe80000000800 */
[----:B------:R-:W-:Y:S04]  /*6660*/  STS [R6+0xc400], R86 ;  /* 0x00c4005606007388 */ /* 0x000fe80000000800 */
[----:B------:R-:W-:Y:S04]  /*6670*/  STS [R7+0xc000], R96 ;  /* 0x00c0006007007388 */ /* 0x000fe80000000800 */
[----:B------:R-:W-:Y:S01]  /*6680*/  STS [R7+0xc400], R98 ;  /* 0x00c4006207007388 */ /* 0x000fe20000000800 */
[----:B-1----:R-:W-:-:S03]  /*6690*/  IMAD.U32 R74, RZ, RZ, UR12 ;  /* 0x0000000cff4a7e24 */ /* 0x002fc6000f8e00ff */
[----:B------:R-:W-:Y:S04]  /*66a0*/  STS [R6+0xe000], R88 ;  /* 0x00e0005806007388 */ /* 0x000fe80000000800 */
[----:B------:R1:W-:Y:S01]  /*66b0*/  STS [R6+0xe400], R90 ;  /* 0x00e4005a06007388 */ /* 0x0003e20000000800 */
[----:B--2---:R-:W2:Y:S03]  /*66c0*/  LDC.64 R4, c[0x0][0x5e0] ;  /* 0x00017800ff047b82 */ /* 0x004ea60000000a00 */
[----:B------:R-:W-:Y:S04]  /*66d0*/  STS [R7+0xe000], R92 ;  /* 0x00e0005c07007388 */ /* 0x000fe80000000800 */
[----:B------:R3:W-:Y:S01]  /*66e0*/  STS [R7+0xe400], R94 ;  /* 0x00e4005e07007388 */ /* 0x0007e20000000800 */
[----:B-1----:R-:W-:Y:S01]  /*66f0*/  LEA R6, R0, UR4, 0x1 ;  /* 0x0000000400067c11 */ /* 0x002fe2000f8e08ff */
[----:B------:R-:W-:Y:S06]  /*6700*/  BAR.SYNC.DEFER_BLOCKING 0x0 ;  /* 0x0000000000007b1d */ /* 0x000fec0000010000 */
[----:B------:R-:W1:Y:S01]  /*6710*/  LDCU.128 UR4, c[0x0][0x560] ;  /* 0x0000ac00ff0477ac */ /* 0x000e620008000c00 */
[----:B---3--:R-:W-:-:S04]  /*6720*/  IMAD R7, R8, UR42, RZ ;  /* 0x0000002a08077c24 */ /* 0x008fc8000f8e02ff */
[----:B------:R-:W-:-:S04]  /*6730*/  IMAD R0, R9, UR14, R7 ;  /* 0x0000000e09007c24 */ /* 0x000fc8000f8e0207 */
[----:B------:R-:W-:Y:S02]  /*6740*/  IMAD.IADD R13, R13, 0x1, R0 ;  /* 0x000000010d0d7824 */ /* 0x000fe400078e0200 */
[----:B------:R-:W-:Y:S02]  /*6750*/  IMAD R0, R221, R3, R11 ;  /* 0x00000003dd007224 */ /* 0x000fe400078e020b */
[----:B------:R-:W-:-:S04]  /*6760*/  IMAD.WIDE.U32 R74, R74, UR27, R12 ;  /* 0x0000001b4a4a7c25 */ /* 0x000fc8000f8e000c */
[----:B------:R-:W-:Y:S01]  /*6770*/  VIADD R75, R75, UR13 ;  /* 0x0000000d4b4b7c36 */ /* 0x000fe20008000000 */
[----:B------:R-:W3:Y:S01]  /*6780*/  LDS.128 R24, [R6+0x10000] ;  /* 0x0100000006187984 */ /* 0x000ee20000000c00 */
[----:B-1----:R-:W-:Y:S01]  /*6790*/  LEA R72, P0, R10, UR4, 0x1 ;  /* 0x000000040a487c11 */ /* 0x002fe2000f8008ff */
[----:B--2---:R-:W-:Y:S02]  /*67a0*/  IMAD.WIDE.U32 R74, R4, UR25, R74 ;  /* 0x00000019044a7c25 */ /* 0x004fe4000f8e004a */
[----:B------:R-:W1:Y:S01]  /*67b0*/  LDS.128 R40, [R6+0xc000] ;  /* 0x00c0000006287984 */ /* 0x000e620000000c00 */
[----:B------:R-:W-:Y:S01]  /*67c0*/  LEA.HI.X R73, R10, UR5, R0, 0x1, P0 ;  /* 0x000000050a497c11 */ /* 0x000fe200080f0c00 */
[----:B------:R-:W-:Y:S02]  /*67d0*/  IMAD R75, R5, UR25, R75 ;  /* 0x00000019054b7c24 */ /* 0x000fe4000f8e024b */
[----:B------:R-:W2:Y:S01]  /*67e0*/  LDS.128 R20, [R6+0x11000] ;  /* 0x0110000006147984 */ /* 0x000ea20000000c00 */
[----:B------:R-:W-:-:S02]  /*67f0*/  LEA R10, P0, R2, R72, 0x7 ;  /* 0x00000048020a7211 */ /* 0x000fc400078038ff */
[C-C-:B------:R-:W-:Y:S01]  /*6800*/  SHF.L.U64.HI R0, R2.reuse, 0x6, R3.reuse ;  /* 0x0000000602007819 */ /* 0x140fe20000010203 */
[----:B------:R-:W4:Y:S01]  /*6810*/  LDS.128 R36, [R6+0xd000] ;  /* 0x00d0000006247984 */ /* 0x000f220000000c00 */
[C---:B------:R-:W-:Y:S01]  /*6820*/  LEA.HI.X R11, R2.reuse, R73, R3, 0x7, P0 ;  /* 0x00000049020b7211 */ /* 0x040fe200000f3c03 */
[----:B------:R-:W-:Y:S02]  /*6830*/  IMAD.SHL.U32 R2, R2, 0x40, RZ ;  /* 0x0000004002027824 */ /* 0x000fe400078e00ff */
[----:B------:R-:W4:Y:S01]  /*6840*/  LDS.128 R32, [R6+0xe000] ;  /* 0x00e0000006207984 */ /* 0x000f220000000c00 */
[C---:B------:R-:W-:Y:S02]  /*6850*/  IMAD.WIDE.U32 R74, R221.reuse, R8, R74 ;  /* 0x00000008dd4a7225 */ /* 0x040fe400078e004a */
[----:B------:R-:W-:Y:S01]  /*6860*/  IADD3 R76, P0, PT, R2, R72, RZ ;  /* 0x00000048024c7210 */ /* 0x000fe20007f1e0ff */
[----:B------:R-:W4:Y:S01]  /*6870*/  LDS.128 R16, [R6+0x12000] ;  /* 0x0120000006107984 */ /* 0x000f220000000c00 */
[----:B------:R-:W-:-:S02]  /*6880*/  IMAD R221, R221, R9, R75 ;  /* 0x00000009dddd7224 */ /* 0x000fc400078e024b */
[----:B------:R-:W-:Y:S01]  /*6890*/  IADD3.X R77, PT, PT, R0, R73, RZ, P0, !PT ;  /* 0x00000049004d7210 */ /* 0x000fe200007fe4ff */
[----:B------:R-:W4:Y:S04]  /*68a0*/  LDS.128 R28, [R6+0xf000] ;  /* 0x00f00000061c7984 */ /* 0x000f280000000c00 */
        /* <DEDUP_REMOVED lines=9> */
[----:B---3--:R3:W-:Y:S04]  /*6940*/  STG.E.128 desc[UR30][R72.64+0x80], R24 ;  /* 0x0000801848007986 */ /* 0x0087e8000c101d1e */
[----:B-1----:R-:W-:Y:S04]  /*6950*/  STG.E.128 desc[UR30][R72.64], R40 ;  /* 0x0000002848007986 */ /* 0x002fe8000c101d1e */
[----:B--2---:R1:W-:Y:S04]  /*6960*/  STG.E.128 desc[UR30][R76.64+0x80], R20 ;  /* 0x000080144c007986 */ /* 0x0043e8000c101d1e */
[----:B----4-:R-:W-:Y:S04]  /*6970*/  STG.E.128 desc[UR30][R76.64], R36 ;  /* 0x000000244c007986 */ /* 0x010fe8000c101d1e */
[----:B------:R-:W-:Y:S04]  /*6980*/  STG.E.128 desc[UR30][R10.64], R32 ;  /* 0x000000200a007986 */ /* 0x000fe8000c101d1e */
[----:B------:R2:W-:Y:S01]  /*6990*/  STG.E.128 desc[UR30][R10.64+0x80], R16 ;  /* 0x000080100a007986 */ /* 0x0005e2000c101d1e */
[----:B---3--:R-:W-:-:S02]  /*69a0*/  IADD3 R24, P1, PT, R10, R2, RZ ;  /* 0x000000020a187210 */ /* 0x008fc40007f3e0ff */
[----:B------:R-:W-:-:S03]  /*69b0*/  SHF.L.U64.HI R2, R8, 0x6, R9 ;  /* 0x0000000608027819 */ /* 0x000fc60000010209 */
[----:B------:R-:W-:Y:S02]  /*69c0*/  IMAD.X R25, R11, 0x1, R0, P1 ;  /* 0x000000010b197824 */ /* 0x000fe400008e0600 */
[----:B------:R-:W-:Y:S01]  /*69d0*/  IMAD.SHL.U32 R0, R8, 0x40, RZ ;  /* 0x0000004008007824 */ /* 0x000fe200078e00ff */
[C---:B-1----:R-:W-:Y:S02]  /*69e0*/  LEA R20, P0, R74.reuse, UR6, 0x1 ;  /* 0x000000064a147c11 */ /* 0x042fe4000f8008ff */
[----:B------:R3:W-:Y:S02]  /*69f0*/  STG.E.128 desc[UR30][R24.64], R28 ;  /* 0x0000001c18007986 */ /* 0x0007e4000c101d1e */
[----:B------:R-:W-:Y:S02]  /*6a00*/  LEA.HI.X R21, R74, UR7, R221, 0x1, P0 ;  /* 0x000000074a157c11 */ /* 0x000fe400080f0cdd */
[----:B------:R3:W-:Y:S04]  /*6a10*/  STG.E.128 desc[UR30][R24.64+0x80], R12 ;  /* 0x0000800c18007986 */ /* 0x0007e8000c101d1e */
[----:B------:R3:W-:Y:S01]  /*6a20*/  STG.E.128 desc[UR30][R20.64], R48 ;  /* 0x0000003014007986 */ /* 0x0007e2000c101d1e */
[----:B--2---:R-:W-:-:S02]  /*6a30*/  LEA R10, P0, R8, R20, 0x7 ;  /* 0x00000014080a7211 */ /* 0x004fc400078038ff */
[----:B------:R-:W-:Y:S01]  /*6a40*/  IADD3 R16, P1, PT, R0, R20, RZ ;  /* 0x0000001400107210 */ /* 0x000fe20007f3e0ff */
[----:B------:R3:W-:Y:S01]  /*6a50*/  STG.E.128 desc[UR30][R20.64+0x80], R44 ;  /* 0x0000802c14007986 */ /* 0x0007e2000c101d1e */
[-C--:B------:R-:W-:Y:S02]  /*6a60*/  LEA.HI.X R11, R8, R21.reuse, R9, 0x7, P0 ;  /* 0x00000015080b7211 */ /* 0x080fe400000f3c09 */
[----:B------:R-:W-:Y:S02]  /*6a70*/  IADD3 R8, P0, PT, R10, R0, RZ ;  /* 0x000000000a087210 */ /* 0x000fe40007f1e0ff */
[----:B------:R-:W-:-:S03]  /*6a80*/  IADD3.X R17, PT, PT, R2, R21, RZ, P1, !PT ;  /* 0x0000001502117210 */ /* 0x000fc60000ffe4ff */
[----:B------:R-:W-:Y:S02]  /*6a90*/  IMAD.X R9, R11, 0x1, R2, P0 ;  /* 0x000000010b097824 */ /* 0x000fe400000e0602 */
[----:B------:R3:W-:Y:S04]  /*6aa0*/  STG.E.128 desc[UR30][R16.64], R52 ;  /* 0x0000003410007986 */ /* 0x0007e8000c101d1e */
[----:B------:R3:W-:Y:S04]  /*6ab0*/  STG.E.128 desc[UR30][R16.64+0x80], R56 ;  /* 0x0000803810007986 */ /* 0x0007e8000c101d1e */
[----:B------:R3:W-:Y:S04]  /*6ac0*/  STG.E.128 desc[UR30][R10.64], R68 ;  /* 0x000000440a007986 */ /* 0x0007e8000c101d1e */
[----:B------:R3:W-:Y:S04]  /*6ad0*/  STG.E.128 desc[UR30][R10.64+0x80], R60 ;  /* 0x0000803c0a007986 */ /* 0x0007e8000c101d1e */
[----:B------:R3:W-:Y:S04]  /*6ae0*/  STG.E.128 desc[UR30][R8.64], R64 ;  /* 0x0000004008007986 */ /* 0x0007e8000c101d1e */
[----:B------:R3:W-:Y:S02]  /*6af0*/  STG.E.128 desc[UR30][R8.64+0x80], R4 ;  /* 0x0000800408007986 */ /* 0x0007e4000c101d1e */
.L_x_551:
[----:B------:R-:W2:Y:S01]  /*6b00*/  LDCU UR5, c[0x0][0x438] ;  /* 0x00008700ff0577ac */ /* 0x000ea20008000800 */
[----:B------:R-:W4:Y:S01]  /*6b10*/  LDCU UR6, c[0x0][0x370] ;  /* 0x00006e00ff0677ac */ /* 0x000f220008000800 */
[----:B--2---:R-:W-:-:S04]  /*6b20*/  UIADD3 UR5, UPT, UPT, UR5, 0x7f, URZ ;  /* 0x0000007f05057890 */ /* 0x004fc8000fffe0ff */
[----:B------:R-:W-:Y:S02]  /*6b30*/  USHF.R.S32.HI UR4, URZ, 0x1f, UR5 ;  /* 0x0000001fff047899 */ /* 0x000fe40008011405 */
[----:B----4-:R-:W-:Y:S02]  /*6b40*/  UIADD3 UR33, UPT, UPT, UR6, UR33, URZ ;  /* 0x0000002106217290 */ /* 0x010fe4000fffe0ff */
[----:B------:R-:W-:-:S04]  /*6b50*/  ULEA.HI UR4, UR4, UR5, URZ, 0x7 ;  /* 0x0000000504047291 */ /* 0x000fc8000f8f38ff */
[----:B------:R-:W-:-:S04]  /*6b60*/  USHF.R.S32.HI UR4, URZ, 0x7, UR4 ;  /* 0x00000007ff047899 */ /* 0x000fc80008011404 */
[----:B------:R-:W-:-:S09]  /*6b70*/  UISETP.GE.AND UP0, UPT, UR33, UR4, UPT ;  /* 0x000000042100728c */ /* 0x000fd2000bf06270 */
[----:B------:R-:W-:Y:S05]  /*6b80*/  BRA.U !UP0, `(.L_x_558) ;  /* 0xffffff9508a87547 */ /* 0x000fea000b83ffff */
[----:B-1----:R-:W-:Y:S05]  /*6b90*/  EXIT ;  /* 0x000000000000794d */ /* 0x002fea0003800000 */
.L_x_559:
        /* <DEDUP_REMOVED lines=14> */
.L_x_2421:


//--------------------- .text._ZN5flash44flash_bwd_dq_dk_dv_loop_seqk_parallel_kernelI23Flash_bwd_kernel_traitsILi128ELi64ELi128ELi8ELi2ELi4ELi2ELb0ELb0EN7cutlass6half_tE19Flash_kernel_traitsILi128ELi64ELi128ELi8ES3_EELb0ELb0ELb0ELb1ELb0ELb0ELb0EEEvNS_16Flash_bwd_paramsE --------------------------
	.section	.text._ZN5flash44flash_bwd_dq_dk_dv_loop_seqk_parallel_kernelI23Flash_bwd_kernel_traitsILi128ELi64ELi128ELi8ELi2ELi4ELi2ELb0ELb0EN7cutlass6half_tE19Flash_kernel_traitsILi128ELi64ELi128ELi8ES3_EELb0ELb0ELb0ELb1ELb0ELb0ELb0EEEvNS_16Flash_bwd_paramsE,"ax",@progbits
	.align	128
        .global         _ZN5flash44flash_bwd_dq_dk_dv_loop_seqk_parallel_kernelI23Flash_bwd_kernel_traitsILi128ELi64ELi128ELi8ELi2ELi4ELi2ELb0ELb0EN7cutlass6half_tE19Flash_kernel_traitsILi128ELi64ELi128ELi8ES3_EELb0ELb0ELb0ELb1ELb0ELb0ELb0EEEvNS_16Flash_bwd_paramsE
        .type           _ZN5flash44flash_bwd_dq_dk_dv_loop_seqk_parallel_kernelI23Flash_bwd_kernel_traitsILi128ELi64ELi128ELi8ELi2ELi4ELi2ELb0ELb0EN7cutlass6half_tE19Flash_kernel_traitsILi128ELi64ELi128ELi8ES3_EELb0ELb0ELb0ELb1ELb0ELb0ELb0EEEvNS_16Flash_bwd_paramsE,@function
        .size           _ZN5flash44flash_bwd_dq_dk_dv_loop_seqk_parallel_kernelI23Flash_bwd_kernel_traitsILi128ELi64ELi128ELi8ELi2ELi4ELi2ELb0ELb0EN7cutlass6half_tE19Flash_kernel_traitsILi128ELi64ELi128ELi8ES3_EELb0ELb0ELb0ELb1ELb0ELb0ELb0EEEvNS_16Flash_bwd_paramsE,(.L_x_2422 - _ZN5flash44flash_bwd_dq_dk_dv_loop_seqk_parallel_kernelI23Flash_bwd_kernel_traitsILi128ELi64ELi128ELi8ELi2ELi4ELi2ELb0ELb0EN7cutlass6half_tE19Flash_kernel_traitsILi128ELi64ELi128ELi8ES3_EELb0ELb0ELb0ELb1ELb0ELb0ELb0EEEvNS_16Flash_bwd_paramsE)
        .other          _ZN5flash44flash_bwd_dq_dk_dv_loop_seqk_parallel_kernelI23Flash_bwd_kernel_traitsILi128ELi64ELi128ELi8ELi2ELi4ELi2ELb0ELb0EN7cutlass6half_tE19Flash_kernel_traitsILi128ELi64ELi128ELi8ES3_EELb0ELb0ELb0ELb1ELb0ELb0ELb0EEEvNS_16Flash_bwd_paramsE,@"STO_CUDA_ENTRY STV_DEFAULT"
_ZN5flash44flash_bwd_dq_dk_dv_loop_seqk_parallel_kernelI23Flash_bwd_kernel_traitsILi128ELi64ELi128ELi8ELi2ELi4ELi2ELb0ELb0EN7cutlass6half_tE19Flash_kernel_traitsILi128ELi64ELi128ELi8ES3_EELb0ELb0ELb0ELb1ELb0ELb0ELb0EEEvNS_16Flash_bwd_paramsE:
.text._ZN5flash44flash_bwd_dq_dk_dv_loop_seqk_parallel_kernelI23Flash_bwd_kernel_traitsILi128ELi64ELi128ELi8ELi2ELi4ELi2ELb0ELb0EN7cutlass6half_tE19Flash_kernel_traitsILi128ELi64ELi128ELi8ES3_EELb0ELb0ELb0ELb1ELb0ELb0ELb0EEEvNS_16Flash_bwd_paramsE:
        /* <DEDUP_REMOVED lines=18> */
[----:B------:R-:W-:Y:S01]  /*0120*/  S2UR UR19, SR_CTAID.Y ;  /* 0x00000000001379c3 */ /* 0x000fe20000002600 */
[----:B-1----:R-:W-:-:S02]  /*0130*/  ULEA UR42, UP0, UR25, UR42, 0x2 ;  /* 0x0000002a192a7291 */ /* 0x002fc4000f8010ff */
[----:B--2---:R-:W-:Y:S02]  /*0140*/  UISETP.NE.U32.AND UP1, UPT, UR6, URZ, UPT ;  /* 0x000000ff0600728c */ /* 0x004fe4000bf25070 */
[----:B------:R-:W-:Y:S02]  /*0150*/  ULEA.HI.X UR43, UR25, UR43, URZ, 0x2, UP0 ;  /* 0x0000002b192b7291 */ /* 0x000fe400080f14ff */
[----:B------:R-:W-:Y:S01]  /*0160*/  UISETP.NE.U32.AND UP0, UPT, UR6, URZ, UPT ;  /* 0x000000ff0600728c */ /* 0x000fe2000bf05070 */
[----:B------:R-:W-:Y:S01]  /*0170*/  S2UR UR22, SR_CTAID.X ;  /* 0x00000000001679c3 */ /* 0x000fe20000002500 */
        /* <DEDUP_REMOVED lines=8> */
[----:B------:R-:W4:Y:S01]  /*0200*/  S2UR UR18, SR_CTAID.Y ;  /* 0x00000000001279c3 */ /* 0x000f220000002600 */
[----:B------:R-:W-:Y:S01]  /*0210*/  UISETP.EQ.OR.EX UP0, UPT, UR5, URZ, !UP3, UP2 ;  /* 0x000000ff0500728c */ /* 0x000fe2000df02720 */
[----:B------:R-:W-:Y:S02]  /*0220*/  UMOV UR8, 0x400 ;  /* 0x0000040000087882 */ /* 0x000fe40000000000 */
[----:B------:R-:W-:Y:S01]  /*0230*/  UMOV UR5, 0x400 ;  /* 0x0000040000057882 */ /* 0x000fe20000000000 */
[----:B------:R-:W-:Y:S02]  /*0240*/  UP2UR UR28, UPR, URZ, 0x1 ;  /* 0x00000001ff1c7883 */ /* 0x000fe40008000000 */
[----:B------:R-:W-:Y:S01]  /*0250*/  UP2UR UR27, UPR, URZ, 0x8 ;  /* 0x00000008ff1b7883 */ /* 0x000fe20008000000 */
[----:B------:R-:W4:Y:S01]  /*0260*/  S2UR UR21, SR_CTAID.Z ;  /* 0x00000000001579c3 */ /* 0x000f220000002700 */
        /* <DEDUP_REMOVED lines=10> */
.L_x_641:
        /* <DEDUP_REMOVED lines=52> */
.L_x_560:
        /* <DEDUP_REMOVED lines=17> */
[----:B------:R-:W-:Y:S02]  /*0760*/  @!UP1 UIMAD UR49, UR25, UR11, UR53 ;  /* 0x0000000b193192a4 */ /* 0x000fe4000f8e0235 */
[----:B------:R-:W-:-:S03]  /*0770*/  @UP1 UIMAD UR49, UR16, UR9, UR13 ;  /* 0x00000009103112a4 */ /* 0x000fc6000f8e020d */
[----:B------:R-:W-:Y:S01]  /*0780*/  @UP1 UMOV UR52, UR12 ;  /* 0x0000000c00341c82 */ /* 0x000fe20008000000 */
[----:B------:R-:W-:Y:S08]  /*0790*/  BRA.U UP2, `(.L_x_562) ;  /* 0x0000000102307547 */ /* 0x000ff0000b800000 */
        /* <DEDUP_REMOVED lines=12> */
.L_x_562:
[----:B------:R-:W1:Y:S01]  /*0860*/  LDCU.64 UR14, c[0x0][0x3b8] ;  /* 0x00007700ff0e77ac */ /* 0x000e620008000a00 */
[----:B------:R-:W-:-:S04]  /*0870*/  UIADD3 UR8, UPT, UPT, UR38, UR40, URZ ;  /* 0x0000002826087290 */ /* 0x000fc8000fffe0ff */
[----:B-1----:R-:W-:Y:S02]  /*0880*/  UIMAD.WIDE.U32 UR54, UR8, UR14, URZ ;  /* 0x0000000e083672a5 */ /* 0x002fe4000f8e00ff */
[----:B------:R-:W-:-:S04]  /*0890*/  UIMAD UR8, UR8, UR15, URZ ;  /* 0x0000000f080872a4 */ /* 0x000fc8000f8e02ff */
[----:B------:R-:W-:-:S06]  /*08a0*/  UIADD3 UR8, UPT, UPT, UR55, UR8, URZ ;  /* 0x0000000837087290 */ /* 0x000fcc000fffe0ff */
[----:B------:R-:W-:Y:S02]  /*08b0*/  MOV R19, UR8 ;  /* 0x0000000800137c02 */ /* 0x000fe40008000f00 */
.L_x_563:
        /* <DEDUP_REMOVED lines=44> */
.L_x_564:
[----:B------:R-:W1:Y:S01]  /*0b80*/  LDCU.64 UR12, c[0x0][0x3c0] ;  /* 0x00007800ff0c77ac */ /* 0x000e620008000a00 */
[----:B------:R-:W-:-:S04]  /*0b90*/  UIADD3 UR8, UPT, UPT, UR38, UR40, URZ ;  /* 0x0000002826087290 */ /* 0x000fc8000fffe0ff */
[----:B-1----:R-:W-:Y:S02]  /*0ba0*/  UIMAD.WIDE.U32 UR10, UR8, UR12, URZ ;  /* 0x0000000c080a72a5 */ /* 0x002fe4000f8e00ff */
[----:B------:R-:W-:-:S04]  /*0bb0*/  UIMAD UR8, UR8, UR13, URZ ;  /* 0x0000000d080872a4 */ /* 0x000fc8000f8e02ff */
[----:B------:R-:W-:Y:S01]  /*0bc0*/  UIADD3 UR8, UPT, UPT, UR11, UR8, URZ ;  /* 0x000000080b087290 */ /* 0x000fe2000fffe0ff */
[----:B------:R-:W-:-:S05]  /*0bd0*/  UMOV UR50, UR10 ;  /* 0x0000000a00327c82 */ /* 0x000fca0008000000 */
[----:B------:R-:W-:-:S07]  /*0be0*/  MOV R23, UR8 ;  /* 0x0000000800177c02 */ /* 0x000fce0008000f00 */
.L_x_565:
        /* <DEDUP_REMOVED lines=11> */
[----:B------:R-:W1:Y:S02]  /*0ca0*/  LDCU UR8, c[0x0][0x444] ;  /* 0x00008880ff0877ac */ /* 0x000e640008000800 */
[----:B-1----:R-:W-:Y:S02]  /*0cb0*/  USHF.R.S32.HI UR9, URZ, 0x1f, UR8 ;  /* 0x0000001fff097899 */ /* 0x002fe40008011408 */
[----:B------:R-:W-:Y:S02]  /*0cc0*/  UIMAD.WIDE.U32 UR56, UR25, UR8, URZ ;  /* 0x00000008193872a5 */ /* 0x000fe4000f8e00ff */
[----:B------:R-:W-:Y:S02]  /*0cd0*/  UIMAD UR8, UR9, UR25, URZ ;  /* 0x00000019090872a4 */ /* 0x000fe4000f8e02ff */
[----:B------:R-:W-:Y:S02]  /*0ce0*/  USHF.R.S32.HI UR9, URZ, 0x1f, UR17 ;  /* 0x0000001fff097899 */ /* 0x000fe40008011411 */
[----:B------:R-:W-:-:S02]  /*0cf0*/  UIADD3 UR8, UPT, UPT, UR57, UR8, URZ ;  /* 0x0000000839087290 */ /* 0x000fc4000fffe0ff */
[----:B------:R-:W-:Y:S02]  /*0d00*/  UIMAD.WIDE.U32 UR10, UR56, UR17, URZ ;  /* 0x00000011380a72a5 */ /* 0x000fe4000f8e00ff */
        /* <DEDUP_REMOVED lines=10> */
.L_x_566:
[----:B------:R-:W-:Y:S02]  /*0db0*/  UIMAD.WIDE.U32 UR10, UR64, UR16, URZ ;  /* 0x00000010400a72a5 */ /* 0x000fe4000f8e00ff */
[----:B------:R-:W-:-:S04]  /*0dc0*/  UIMAD UR8, UR65, UR16, URZ ;  /* 0x00000010410872a4 */ /* 0x000fc8000f8e02ff */
[----:B------:R-:W-:-:S12]  /*0dd0*/  UIADD3 UR8, UPT, UPT, UR11, UR8, URZ ;  /* 0x000000080b087290 */ /* 0x000fd8000fffe0ff */
.L_x_567:
[----:B------:R-:W1:Y:S01]  /*0de0*/  LDCU.U8 UR9, c[0x0][0x548] ;  /* 0x0000a900ff0977ac */ /* 0x000e620008000000 */
[----:B------:R-:W-:Y:S01]  /*0df0*/  UMOV UR25, UR19 ;  /* 0x0000001300197c82 */ /* 0x000fe20008000000 */
[----:B------:R-:W2:Y:S01]  /*0e00*/  LDCU.U8 UR58, c[0x0][0x5f0] ;  /* 0x0000be00ff3a77ac */ /* 0x000ea20008000000 */
[----:B------:R-:W-:Y:S02]  /*0e10*/  USHF.L.U32 UR56, UR25, 0x7, URZ ;  /* 0x0000000719387899 */ /* 0x000fe400080006ff */
[----:B------:R-:W-:Y:S02]  /*0e20*/  UIMAD UR55, UR24, UR45, URZ ;  /* 0x0000002d183772a4 */ /* 0x000fe4000f8e02ff */
[----:B------:R-:W-:-:S04]  /*0e30*/  USEL UR11, UR56, URZ, UP5 ;  /* 0x000000ff380b7287 */ /* 0x000fc8000a800000 */
[----:B------:R-:W-:Y:S02]  /*0e40*/  UIADD3 UR11, UP0, UPT, UR47, UR11, URZ ;  /* 0x0000000b2f0b7290 */ /* 0x000fe4000ff1e0ff */
[----:B-1----:R-:W-:Y:S02]  /*0e50*/  UISETP.NE.AND UP1, UPT, UR9, URZ, UPT ;  /* 0x000000ff0900728c */ /* 0x002fe4000bf25270 */
        /* <DEDUP_REMOVED lines=13> */
.L_x_568:
[----:B------:R-:W1:Y:S01]  /*0f30*/  LDCU UR57, c[0x0][0x434] ;  /* 0x00008680ff3977ac */ /* 0x000e620008000800 */
[----:B------:R-:W-:-:S04]  /*0f40*/  UIMAD UR9, UR25, UR17, UR24 ;  /* 0x00000011190972a4 */ /* 0x000fc8000f8e0218 */
[----:B-1----:R-:W-:Y:S02]  /*0f50*/  UIMAD UR57, UR9, UR57, URZ ;  /* 0x00000039093972a4 */ /* 0x002fe4000f8e02ff */
.L_x_569:
        /* <DEDUP_REMOVED lines=11> */
.L_x_570:
[----:B------:R-:W1:Y:S01]  /*1010*/  LDCU UR56, c[0x0][0x444] ;  /* 0x00008880ff3877ac */ /* 0x000e620008000800 */
[----:B------:R-:W-:-:S04]  /*1020*/  UIMAD UR9, UR25, UR17, UR24 ;  /* 0x00000011190972a4 */ /* 0x000fc8000f8e0218 */
[----:B-1----:R-:W-:-:S12]  /*1030*/  UIMAD UR56, UR9, UR56, URZ ;  /* 0x00000038093872a4 */ /* 0x002fd8000f8e02ff */
.L_x_571:
        /* <DEDUP_REMOVED lines=23> */
[----:B------:R-:W-:Y:S01]  /*11b0*/  VIADD R25, R24, 0x20 ;  /* 0x0000002018197836 */ /* 0x000fe20000000000 */
[----:B------:R-:W-:Y:S01]  /*11c0*/  IADD3 R2, P0, PT, R10, UR60, RZ ;  /* 0x0000003c0a027c10 */ /* 0x000fe2000ff1e0ff */
[----:B------:R-:W1:Y:S01]  /*11d0*/  LDCU.64 UR60, c[0x0][0x5e8] ;  /* 0x0000bd00ff3c77ac */ /* 0x000e620008000a00 */
[----:B------:R-:W-:Y:S01]  /*11e0*/  LOP3.LUT R8, R28, 0x1f, RZ, 0xc0, !PT ;  /* 0x0000001f1c087812 */ /* 0x000fe200078ec0ff */
[C---:B------:R-:W-:Y:S01]  /*11f0*/  VIADD R26, R24.reuse, 0x40 ;  /* 0x00000040181a7836 */ /* 0x040fe20000000000 */
[----:B------:R-:W-:Y:S01]  /*1200*/  IADD3 R27, PT, PT, R24, 0x60, RZ ;  /* 0x00000060181b7810 */ /* 0x000fe20007ffe0ff */
[----:B------:R-:W-:Y:S01]  /*1210*/  IMAD.X R3, RZ, RZ, UR46, P0 ;  /* 0x0000002eff037e24 */ /* 0x000fe200080e06ff */
[----:B------:R-:W-:Y:S01]  /*1220*/  USHF.L.U64.HI UR46, UR8, 0x5, UR9 ;  /* 0x00000005082e7899 */ /* 0x000fe20008010209 */
[----:B------:R-:W-:Y:S02]  /*1230*/  IMAD R8, R9, UR45, R8 ;  /* 0x0000002d09087c24 */ /* 0x000fe4000f8e0208 */
[----:B------:R-:W-:-:S04]  /*1240*/  IMAD.WIDE.U32 R2, R0, UR47, R2 ;  /* 0x0000002f00027c25 */ /* 0x000fc8000f8e0002 */
[----:B------:R-:W-:Y:S01]  /*1250*/  VIADD R3, R3, UR16 ;  /* 0x0000001003037c36 */ /* 0x000fe20008000000 */
[----:B------:R-:W5:Y:S01]  /*1260*/  LDCU.64 UR16, c[0x0][0x3c8] ;  /* 0x00007900ff1077ac */ /* 0x000f620008000a00 */
[----:B------:R-:W-:Y:S02]  /*1270*/  IMAD.U32 R0, RZ, RZ, UR11 ;  /* 0x0000000bff007e24 */ /* 0x000fe4000f8e00ff */
[----:B------:R-:W-:Y:S01]  /*1280*/  IMAD.WIDE.U32 R2, R4, UR24, R2 ;  /* 0x0000001804027c25 */ /* 0x000fe2000f8e0002 */
[----:B------:R-:W3:Y:S03]  /*1290*/  LDCU.64 UR10, c[0x0][0x550] ;  /* 0x0000aa00ff0a77ac */ /* 0x000ee60008000a00 */
[----:B------:R-:W-:Y:S02]  /*12a0*/  IMAD R3, R0, UR24, R3 ;  /* 0x0000001800037c24 */ /* 0x000fe4000f8e0203 */
        /* <DEDUP_REMOVED lines=8> */
[----:B-----5:R-:W-:Y:S01]  /*1330*/  IMAD.U32 R0, RZ, RZ, UR16 ;  /* 0x00000010ff007e24 */ /* 0x020fe2000f8e00ff */
[----:B------:R-:W2:Y:S01]  /*1340*/  LDCU.64 UR8, c[0x0][0x380] ;  /* 0x00007000ff0877ac */ /* 0x000ea20008000a00 */
[----:B----4-:R-:W-:Y:S01]  /*1350*/  IMAD.WIDE.U32 R4, R14, UR22, RZ ;  /* 0x000000160e047c25 */ /* 0x010fe2000f8e00ff */
[----:B---3--:R-:W-:Y:S01]  /*1360*/  LEA R242, P2, R6, UR10, 0x1 ;  /* 0x0000000a06f27c11 */ /* 0x008fe2000f8408ff */
[----:B------:R-:W-:Y:S02]  /*1370*/  USHF.L.U32 UR49, UR45, 0x6, URZ ;  /* 0x000000062d317899 */ /* 0x000fe400080006ff */
[----:B------:R-:W-:Y:S01]  /*1380*/  IMAD.WIDE.U32 R2, R0, UR24, R2 ;  /* 0x0000001800027c25 */ /* 0x000fe2000f8e0002 */
[----:B------:R-:W-:Y:S01]  /*1390*/  MOV R0, UR17 ;  /* 0x0000001100007c02 */ /* 0x000fe20008000f00 */
[----:B------:R-:W3:Y:S01]  /*13a0*/  LDCU.64 UR16, c[0x0][0x570] ;  /* 0x0000ae00ff1077ac */ /* 0x000ee20008000a00 */
        /* <DEDUP_REMOVED lines=8> */
[----:B------:R-:W-:-:S02]  /*1430*/  LEA.HI.X R241, R6, UR11, R17, 0x1, P2 ;  /* 0x0000000b06f17c11 */ /* 0x000fc400090f0c11 */
[----:B------:R-:W-:Y:S01]  /*1440*/  IADD3.X R5, PT, PT, R5, UR53, R0, P1, P0 ;  /* 0x0000003505057c10 */ /* 0x000fe20008fe0400 */
[----:B------:R-:W-:Y:S01]  /*1450*/  IMAD R3, R24, R13, R3 ;  /* 0x0000000d18037224 */ /* 0x000fe200078e0203 */
[----:B------:R-:W-:Y:S01]  /*1460*/  IADD3 R0, P0, PT, R9, UR49, RZ ;  /* 0x0000003109007c10 */ /* 0x000fe2000ff1e0ff */
[----:B-1----:R-:W-:Y:S01]  /*1470*/  UIMAD.WIDE UR52, UR56, 0x4, UR60 ;  /* 0x00000004383478a5 */ /* 0x002fe2000f8e023c */
[----:B--2---:R-:W-:Y:S01]  /*1480*/  LEA R239, P1, R2, UR8, 0x1 ;  /* 0x0000000802ef7c11 */ /* 0x004fe2000f8208ff */
[----:B------:R-:W-:Y:S01]  /*1490*/  IMAD.SHL.U32 R7, R12, 0x20, RZ ;  /* 0x000000200c077824 */ /* 0x000fe200078e00ff */
[----:B------:R-:W-:Y:S01]  /*14a0*/  LEA.HI.X.SX32 R4, R4, R5, 0x1, P0 ;  /* 0x0000000504047211 */ /* 0x000fe200000f0eff */
[----:B------:R-:W-:Y:S01]  /*14b0*/  UIMAD.WIDE UR56, UR57, 0x4, UR58 ;  /* 0x00000004393878a5 */ /* 0x000fe2000f8e023a */
[----:B---3--:R-:W-:Y:S02]  /*14c0*/  LEA R236, P0, R0, UR16, 0x2 ;  /* 0x0000001000ec7c11 */ /* 0x008fe4000f8010ff */
[----:B------:R-:W-:-:S02]  /*14d0*/  LEA.HI.X R238, R2, UR9, R3, 0x1, P1 ;  /* 0x0000000902ee7c11 */ /* 0x000fc400088f0c03 */
[----:B------:R-:W-:Y:S01]  /*14e0*/  LEA.HI.X R237, R0, UR17, R4, 0x2, P0 ;  /* 0x0000001100ed7c11 */ /* 0x000fe200080f1404 */
[----:B------:R-:W-:Y:S01]  /*14f0*/  UMOV UR17, UR53 ;  /* 0x0000003500117c82 */ /* 0x000fe20008000000 */
[C---:B------:R-:W-:Y:S02]  /*1500*/  IADD3 R15, P2, PT, R24.reuse, 0x40, RZ ;  /* 0x00000040180f7810 */ /* 0x040fe40007f5e0ff */
[C---:B------:R-:W-:Y:S02]  /*1510*/  IADD3 R14, P0, PT, R24.reuse, 0x20, RZ ;  /* 0x00000020180e7810 */ /* 0x040fe40007f1e0ff */
[----:B------:R-:W-:Y:S01]  /*1520*/  IADD3 R17, P1, PT, R24, 0x60, RZ ;  /* 0x0000006018117810 */ /* 0x000fe20007f3e0ff */
[----:B------:R-:W-:Y:S01]  /*1530*/  IMAD.X R20, RZ, RZ, RZ, P2 ;  /* 0x000000ffff147224 */ /* 0x000fe200010e06ff */
[----:B------:R-:W-:Y:S01]  /*1540*/  SHF.L.U64.HI R13, R12, 0x5, R13 ;  /* 0x000000050c0d7819 */ /* 0x000fe2000001020d */
[----:B------:R-:W-:Y:S01]  /*1550*/  IMAD.X R18, RZ, RZ, RZ, P0 ;  /* 0x000000ffff127224 */ /* 0x000fe200000e06ff */
[----:B------:R-:W-:-:S02]  /*1560*/  IADD3.X R21, PT, PT, RZ, RZ, RZ, P1, !PT ;  /* 0x000000ffff157210 */ /* 0x000fc40000ffe4ff */
        /* <DEDUP_REMOVED lines=14> */
.L_x_573:
[----:B------:R-:W1:Y:S01]  /*1650*/  LDCU.64 UR10, c[0x0][0x5c0] ;  /* 0x0000b800ff0a77ac */ /* 0x000e620008000a00 */
[----:B------:R-:W-:-:S04]  /*1660*/  UIADD3 UR5, UPT, UPT, UR38, UR40, URZ ;  /* 0x0000002826057290 */ /* 0x000fc8000fffe0ff */
[----:B-1----:R-:W-:Y:S02]  /*1670*/  UIMAD.WIDE.U32 UR16, UR5, UR10, URZ ;  /* 0x0000000a051072a5 */ /* 0x002fe4000f8e00ff */
[----:B------:R-:W-:-:S04]  /*1680*/  UIMAD UR5, UR5, UR11, URZ ;  /* 0x0000000b050572a4 */ /* 0x000fc8000f8e02ff */
[----:B------:R-:W-:-:S06]  /*1690*/  UIADD3 UR5, UPT, UPT, UR17, UR5, URZ ;  /* 0x0000000511057290 */ /* 0x000fcc000fffe0ff */
[----:B------:R-:W-:Y:S02]  /*16a0*/  MOV R0, UR5 ;  /* 0x0000000500007c02 */ /* 0x000fe40008000f00 */
.L_x_574:
        /* <DEDUP_REMOVED lines=12> */
.L_x_575:
[----:B------:R-:W1:Y:S01]  /*1770*/  LDCU.64 UR8, c[0x0][0x5c8] ;  /* 0x0000b900ff0877ac */ /* 0x000e620008000a00 */
[----:B------:R-:W-:-:S04]  /*1780*/  UIADD3 UR38, UPT, UPT, UR38, UR40, URZ ;  /* 0x0000002826267290 */ /* 0x000fc8000fffe0ff */
[----:B-1----:R-:W-:Y:S02]  /*1790*/  UIMAD.WIDE.U32 UR14, UR38, UR8, URZ ;  /* 0x00000008260e72a5 */ /* 0x002fe4000f8e00ff */
[----:B------:R-:W-:-:S04]  /*17a0*/  UIMAD UR38, UR38, UR9, URZ ;  /* 0x00000009262672a4 */ /* 0x000fc8000f8e02ff */
[----:B------:R-:W-:-:S06]  /*17b0*/  UIADD3 UR38, UPT, UPT, UR15, UR38, URZ ;  /* 0x000000260f267290 */ /* 0x000fcc000fffe0ff */
[----:B------:R-:W-:Y:S02]  /*17c0*/  MOV R9, UR38 ;  /* 0x0000002600097c02 */ /* 0x000fe40008000f00 */
.L_x_576:
        /* <DEDUP_REMOVED lines=30> */
.L_x_578:
[----:B------:R-:W-:Y:S05]  /*19b0*/  BSYNC.RECONVERGENT B0 ;  /* 0x0000000000007941 */ /* 0x000fea0003800200 */
.L_x_577:
        /* <DEDUP_REMOVED lines=16> */
.L_x_580:
[----:B------:R-:W-:Y:S05]  /*1ac0*/  BSYNC.RECONVERGENT B0 ;  /* 0x0000000000007941 */ /* 0x000fea0003800200 */
.L_x_579:
        /* <DEDUP_REMOVED lines=16> */
.L_x_582:
[----:B------:R-:W-:Y:S05]  /*1bd0*/  BSYNC.RECONVERGENT B0 ;  /* 0x0000000000007941 */ /* 0x000fea0003800200 */
.L_x_581:
        /* <DEDUP_REMOVED lines=16> */
.L_x_584:
[----:B------:R-:W-:Y:S05]  /*1ce0*/  BSYNC.RECONVERGENT B0 ;  /* 0x0000000000007941 */ /* 0x000fea0003800200 */
.L_x_583:
        /* <DEDUP_REMOVED lines=25> */
.L_x_586:
[----:B------:R-:W-:Y:S05]  /*1e80*/  BSYNC.RECONVERGENT B0 ;  /* 0x0000000000007941 */ /* 0x000fea0003800200 */
.L_x_585:
        /* <DEDUP_REMOVED lines=16> */
.L_x_588:
[----:B------:R-:W-:Y:S05]  /*1f90*/  BSYNC.RECONVERGENT B0 ;  /* 0x0000000000007941 */ /* 0x000fea0003800200 */
.L_x_587:
        /* <DEDUP_REMOVED lines=16> */
.L_x_590:
[----:B------:R-:W-:Y:S05]  /*20a0*/  BSYNC.RECONVERGENT B0 ;  /* 0x0000000000007941 */ /* 0x000fea0003800200 */
.L_x_589:
        /* <DEDUP_REMOVED lines=17> */
.L_x_572:
        /* <DEDUP_REMOVED lines=30> */
.L_x_593:
[----:B------:R2:W-:Y:S04]  /*23a0*/  STS.128 [R6+0x8000], RZ ;  /* 0x008000ff06007388 */ /* 0x0005e80000000c00 */
[----:B------:R2:W-:Y:S02]  /*23b0*/  STS.128 [R6+0xa000], RZ ;  /* 0x00a000ff06007388 */ /* 0x0005e40000000c00 */
.L_x_594:
[----:B------:R-:W-:Y:S05]  /*23c0*/  BSYNC.RECONVERGENT B0 ;  /* 0x0000000000007941 */ /* 0x000fea0003800200 */
.L_x_592:
        /* <DEDUP_REMOVED lines=23> */
.L_x_596:
[----:B------:R-:W-:Y:S05]  /*2540*/  BSYNC.RECONVERGENT B0 ;  /* 0x0000000000007941 */ /* 0x000fea0003800200 */
.L_x_595:
        /* <DEDUP_REMOVED lines=21> */
.L_x_598:
[----:B------:R1:W-:Y:S04]  /*26a0*/  STS.128 [R231], RZ ;  /* 0x000000ffe7007388 */ /* 0x0003e80000000c00 */
[----:B------:R1:W-:Y:S02]  /*26b0*/  STS.128 [R231+0x2000], RZ ;  /* 0x002000ffe7007388 */ /* 0x0003e40000000c00 */
.L_x_599:
[----:B------:R-:W-:Y:S05]  /*26c0*/  BSYNC.RECONVERGENT B0 ;  /* 0x0000000000007941 */ /* 0x000fea0003800200 */
.L_x_597:
        /* <DEDUP_REMOVED lines=40> */
.L_x_601:
[----:B------:R-:W-:Y:S05]  /*2950*/  BSYNC.RECONVERGENT B0 ;  /* 0x0000000000007941 */ /* 0x000fea0003800200 */
.L_x_600:
        /* <DEDUP_REMOVED lines=36> */
.L_x_603:
[----:B------:R2:W-:Y:S04]  /*2ba0*/  STS.128 [R6+0xc000], RZ ;  /* 0x00c000ff06007388 */ /* 0x0005e80000000c00 */
[----:B------:R2:W-:Y:S02]  /*2bb0*/  STS.128 [R6+0x10000], RZ ;  /* 0x010000ff06007388 */ /* 0x0005e40000000c00 */
.L_x_604:
[----:B------:R-:W-:Y:S05]  /*2bc0*/  BSYNC.RECONVERGENT B0 ;  /* 0x0000000000007941 */ /* 0x000fea0003800200 */
.L_x_602:
        /* <DEDUP_REMOVED lines=29> */
.L_x_606:
[----:B------:R-:W-:Y:S05]  /*2da0*/  BSYNC.RECONVERGENT B0 ;  /* 0x0000000000007941 */ /* 0x000fea0003800200 */
.L_x_605:
        /* <DEDUP_REMOVED lines=26> */
.L_x_608:
[----:B------:R-:W-:Y:S05]  /*2f50*/  BSYNC.RECONVERGENT B0 ;  /* 0x0000000000007941 */ /* 0x000fea0003800200 */
.L_x_607:
        /* <DEDUP_REMOVED lines=26> */
.L_x_610:
[----:B------:R-:W-:Y:S05]  /*3100*/  BSYNC.RECONVERGENT B0 ;  /* 0x0000000000007941 */ /* 0x000fea0003800200 */
.L_x_609:
        /* <DEDUP_REMOVED lines=34> */
.L_x_612:
[----:B------:R1:W-:Y:S04]  /*3330*/  STS.128 [R6+0x14000], RZ ;  /* 0x014000ff06007388 */ /* 0x0003e80000000c00 */
[----:B------:R1:W-:Y:S02]  /*3340*/  STS.128 [R6+0x18000], RZ ;  /* 0x018000ff06007388 */ /* 0x0003e40000000c00 */
.L_x_613:
[----:B------:R-:W-:Y:S05]  /*3350*/  BSYNC.RECONVERGENT B0 ;  /* 0x0000000000007941 */ /* 0x000fea0003800200 */
.L_x_611:
        /* <DEDUP_REMOVED lines=26> */
.L_x_615:
[----:B------:R-:W-:Y:S05]  /*3500*/  BSYNC.RECONVERGENT B0 ;  /* 0x0000000000007941 */ /* 0x000fea0003800200 */
.L_x_614:
        /* <DEDUP_REMOVED lines=26> */
.L_x_617:
[----:B------:R-:W-:Y:S05]  /*36b0*/  BSYNC.RECONVERGENT B0 ;  /* 0x0000000000007941 */ /* 0x000fea0003800200 */
.L_x_616:
        /* <DEDUP_REMOVED lines=26> */
.L_x_619:
[----:B------:R-:W-:Y:S05]  /*3860*/  BSYNC.RECONVERGENT B0 ;  /* 0x0000000000007941 */ /* 0x000fea0003800200 */
.L_x_618:
[----:B------:R-:W3:Y:S01]  /*3870*/  LDCU.64 UR10, c[0x0][0x538] ;  /* 0x0000a700ff0a77ac */ /* 0x000ee20008000a00 */
[----:B------:R-:W4:Y:S01]  /*3880*/  S2R R218, SR_TID.X ;  /* 0x0000000000da7919 */ /* 0x000f220000002100 */
[C---:B------:R-:W-:Y:S01]  /*3890*/  IMAD.SHL.U32 R4, R28.reuse, 0x2, RZ ;  /* 0x000000021c047824 */ /* 0x040fe200078e00ff */
[----:B------:R-:W1:Y:S01]  /*38a0*/  LDC R240, c[0x0][0x44c] ;  /* 0x00011300fff07b82 */ /* 0x000e620000000800 */
[----:B------:R-:W-:Y:S01]  /*38b0*/  IMAD.U32 R0, RZ, RZ, UR5 ;  /* 0x00000005ff007e24 */ /* 0x000fe2000f8e00ff */
[----:B------:R-:W0:Y:S01]  /*38c0*/  LDGDEPBAR ;  /* 0x00000000000079af */ /* 0x000e220000000000 */
[----:B------:R-:W-:Y:S01]  /*38d0*/  IMAD.SHL.U32 R208, R28, 0x40, RZ ;  /* 0x000000401cd07824 */ /* 0x000fe200078e00ff */
[----:B---3--:R-:W-:Y:S01]  /*38e0*/  UISETP.NE.U32.AND UP0, UPT, UR10, URZ, UPT ;  /* 0x000000ff0a00728c */ /* 0x008fe2000bf05070 */
[----:B------:R-:W-:Y:S01]  /*38f0*/  LOP3.LUT R4, R4, 0x6, RZ, 0xc0, !PT ;  /* 0x0000000604047812 */ /* 0x000fe200078ec0ff */
[----:B------:R-:W-:Y:S02]  /*3900*/  IMAD.SHL.U32 R209, R28, 0x20, RZ ;  /* 0x000000201cd17824 */ /* 0x000fe400078e00ff */
[----:B------:R-:W-:Y:S01]  /*3910*/  IMAD.MOV.U32 R214, RZ, RZ, 0x40 ;  /* 0x00000040ffd67424 */ /* 0x000fe200078e00ff */
[----:B------:R-:W-:Y:S01]  /*3920*/  UISETP.NE.AND.EX UP0, UPT, UR11, URZ, UPT, UP0 ;  /* 0x000000ff0b00728c */ /* 0x000fe2000bf05300 */
[----:B------:R-:W-:-:S02]  /*3930*/  IMAD.MOV.U32 R207, RZ, RZ, 0x20 ;  /* 0x00000020ffcf7424 */ /* 0x000fc400078e00ff */
[----:B------:R-:W-:Y:S01]  /*3940*/  IMAD.MOV.U32 R252, RZ, RZ, 0x10 ;  /* 0x00000010fffc7424 */ /* 0x000fe200078e00ff */
[----:B------:R-:W-:Y:S01]  /*3950*/  CS2R R158, SRZ ;  /* 0x00000000009e7805 */ /* 0x000fe2000001ff00 */
[----:B------:R-:W-:Y:S01]  /*3960*/  IMAD.MOV.U32 R234, RZ, RZ, R231 ;  /* 0x000000ffffea7224 */ /* 0x000fe200078e00e7 */
[----:B------:R-:W-:Y:S02]  /*3970*/  PLOP3.LUT P0, PT, PT, PT, UP0, 0x80, 0x8 ;  /* 0x000000000008781c */ /* 0x000fe40003f0f008 */
[----:B------:R-:W-:Y:S02]  /*3980*/  CS2R R156, SRZ ;  /* 0x00000000009c7805 */ /* 0x000fe4000001ff00 */
[----:B------:R-:W-:Y:S02]  /*3990*/  CS2R R162, SRZ ;  /* 0x0000000000a27805 */ /* 0x000fe4000001ff00 */
[----:B------:R-:W-:Y:S01]  /*39a0*/  CS2R R160, SRZ ;  /* 0x0000000000a07805 */ /* 0x000fe2000001ff00 */
[C---:B----4-:R-:W-:Y:S01]  /*39b0*/  IMAD.SHL.U32 R217, R218.reuse, 0x8, RZ ;  /* 0x00000008dad97824 */ /* 0x050fe200078e00ff */
[----:B------:R-:W3:Y:S01]  /*39c0*/  @UP0 LDCU.64 UR8, c[0x0][0x540] ;  /* 0x0000a800ff0807ac */ /* 0x000ee20008000a00 */
[----:B------:R-:W-:Y:S01]  /*39d0*/  @UP0 UMOV UR12, UR24 ;  /* 0x00000018000c0c82 */ /* 0x000fe20008000000 */
[----:B------:R-:W-:Y:S01]  /*39e0*/  @UP0 UMOV UR13, URZ ;  /* 0x000000ff000d0c82 */ /* 0x000fe20008000000 */
[--C-:B------:R-:W-:Y:S01]  /*39f0*/  SHF.R.U32.HI R9, RZ, 0x1, R218.reuse ;  /* 0x00000001ff097819 */ /* 0x100fe200000116da */
[----:B------:R-:W-:Y:S01]  /*3a00*/  IMAD.SHL.U32 R10, R218, 0x2, RZ ;  /* 0x00000002da0a7824 */ /* 0x000fe200078e00ff */
[----:B------:R-:W-:-:S02]  /*3a10*/  SHF.R.U32.HI R221, RZ, 0x3, R218 ;  /* 0x00000003ffdd7819 */ /* 0x000fc400000116da */
        /* <DEDUP_REMOVED lines=8> */
[----:B------:R-:W-:Y:S01]  /*3aa0*/  CS2R R138, SRZ ;  /* 0x00000000008a7805 */ /* 0x000fe2000001ff00 */
[----:B---3--:R-:W-:Y:S01]  /*3ab0*/  @UP0 UIMAD.WIDE.U32 UR12, UR25, UR8, UR12 ;  /* 0x00000008190c02a5 */ /* 0x008fe2000f8e000c */
[----:B------:R-:W3:Y:S03]  /*3ac0*/  @UP0 LDCU UR8, c[0x0][0x458] ;  /* 0x00008b00ff0807ac */ /* 0x000ee60008000800 */
[----:B------:R-:W-:Y:S02]  /*3ad0*/  @UP0 UIMAD UR9, UR25, UR9, UR13 ;  /* 0x00000009190902a4 */ /* 0x000fe4000f8e020d */
[----:B------:R-:W-:Y:S01]  /*3ae0*/  @UP0 ULEA UR10, UP1, UR12, UR10, 0x2 ;  /* 0x0000000a0c0a0291 */ /* 0x000fe2000f8210ff */
[----:B------:R-:W-:-:S02]  /*3af0*/  CS2R R136, SRZ ;  /* 0x0000000000887805 */ /* 0x000fc4000001ff00 */
[----:B------:R-:W-:Y:S02]  /*3b00*/  CS2R R134, SRZ ;  /* 0x0000000000867805 */ /* 0x000fe4000001ff00 */
[----:B------:R-:W-:Y:S01]  /*3b10*/  CS2R R132, SRZ ;  /* 0x0000000000847805 */ /* 0x000fe2000001ff00 */
[----:B------:R-:W-:Y:S01]  /*3b20*/  @UP0 ULEA.HI.X UR11, UR12, UR11, UR9, 0x2, UP1 ;  /* 0x0000000b0c0b0291 */ /* 0x000fe200088f1409 */
[----:B--2---:R-:W-:Y:S01]  /*3b30*/  IMAD.U32 R2, RZ, RZ, UR10 ;  /* 0x0000000aff027e24 */ /* 0x004fe2000f8e00ff */
[----:B------:R-:W-:Y:S02]  /*3b40*/  LOP3.LUT R4, R4, 0x1e0, R29, 0xf8, !PT ;  /* 0x000001e004047812 */ /* 0x000fe400078ef81d */
[----:B------:R-:W-:Y:S02]  /*3b50*/  CS2R R126, SRZ ;  /* 0x00000000007e7805 */ /* 0x000fe4000001ff00 */
[----:B------:R-:W-:Y:S01]  /*3b60*/  LOP3.LUT R5, R208, 0x200, RZ, 0xc0, !PT ;  /* 0x00000200d0057812 */ /* 0x000fe200078ec0ff */
[----:B------:R-:W-:Y:S01]  /*3b70*/  IMAD.U32 R3, RZ, RZ, UR11 ;  /* 0x0000000bff037e24 */ /* 0x000fe2000f8e00ff */
[----:B------:R-:W2:Y:S04]  /*3b80*/  LDCU UR10, c[0x0][0x590] ;  /* 0x0000b200ff0a77ac */ /* 0x000ea80008000800 */
[----:B------:R4:W2:Y:S01]  /*3b90*/  @P0 LDG.E R8, desc[UR36][R2.64] ;  /* 0x0000002402080981 */ /* 0x0008a2000c1e1900 */
[----:B------:R-:W-:-:S02]  /*3ba0*/  LOP3.LUT R5, R5, 0x400, R209, 0xf8, !PT ;  /* 0x0000040005057812 */ /* 0x000fc400078ef8d1 */
[----:B------:R-:W-:Y:S02]  /*3bb0*/  CS2R R124, SRZ ;  /* 0x00000000007c7805 */ /* 0x000fe4000001ff00 */
[----:B------:R-:W-:Y:S02]  /*3bc0*/  R2P PR, R28, 0x6 ;  /* 0x000000061c007804 */ /* 0x000fe40000000000 */
[----:B------:R-:W-:Y:S02]  /*3bd0*/  CS2R R130, SRZ ;  /* 0x0000000000827805 */ /* 0x000fe4000001ff00 */
[----:B------:R-:W-:Y:S02]  /*3be0*/  LOP3.LUT R249, R217, 0x38, RZ, 0xc0, !PT ;  /* 0x00000038d9f97812 */ /* 0x000fe400078ec0ff */
[----:B------:R-:W-:Y:S02]  /*3bf0*/  CS2R R128, SRZ ;  /* 0x0000000000807805 */ /* 0x000fe4000001ff00 */
[----:B------:R-:W-:-:S02]  /*3c00*/  CS2R R122, SRZ ;  /* 0x00000000007a7805 */ /* 0x000fc4000001ff00 */
[----:B------:R-:W-:Y:S02]  /*3c10*/  SEL R214, R214, 0xffffffc0, !P2 ;  /* 0xffffffc0d6d67807 */ /* 0x000fe40005000000 */
[----:B------:R-:W-:Y:S02]  /*3c20*/  CS2R R120, SRZ ;  /* 0x0000000000787805 */ /* 0x000fe4000001ff00 */
[----:B------:R-:W-:Y:S02]  /*3c30*/  SEL R207, R207, 0xffffffe0, !P1 ;  /* 0xffffffe0cfcf7807 */ /* 0x000fe40004800000 */
        /* <DEDUP_REMOVED lines=14> */
[----:B----4-:R-:W-:Y:S01]  /*3d20*/  VIADD R2, R243, UR35 ;  /* 0x00000023f3027c36 */ /* 0x010fe20008000000 */
[----:B------:R-:W-:-:S02]  /*3d30*/  SHF.R.U32.HI R3, RZ, 0x4, R28 ;  /* 0x00000004ff037819 */ /* 0x000fc4000001161c */
[----:B------:R-:W-:Y:S02]  /*3d40*/  CS2R R90, SRZ ;  /* 0x00000000005a7805 */ /* 0x000fe4000001ff00 */
[----:B------:R-:W-:Y:S01]  /*3d50*/  CS2R R88, SRZ ;  /* 0x0000000000587805 */ /* 0x000fe2000001ff00 */
[----:B------:R-:W-:Y:S01]  /*3d60*/  IMAD R7, R0, 0x40, R2 ;  /* 0x0000004000077824 */ /* 0x000fe200078e0202 */
[----:B------:R-:W-:Y:S01]  /*3d70*/  LOP3.LUT R3, R3, 0x8, RZ, 0xc0, !PT ;  /* 0x0000000803037812 */ /* 0x000fe200078ec0ff */
[----:B------:R-:W-:Y:S01]  /*3d80*/  IMAD.U32 R2, RZ, RZ, UR29 ;  /* 0x0000001dff027e24 */ /* 0x000fe2000f8e00ff */
[----:B------:R-:W-:Y:S01]  /*3d90*/  LOP3.LUT R0, R208, 0x1c0, RZ, 0xc0, !PT ;  /* 0x000001c0d0007812 */ /* 0x000fe200078ec0ff */
[----:B------:R-:W-:Y:S01]  /*3da0*/  UIADD3 UR29, UPT, UPT, UR29, 0x80, URZ ;  /* 0x000000801d1d7890 */ /* 0x000fe2000fffe0ff */
[----:B------:R-:W-:Y:S02]  /*3db0*/  LOP3.LUT R3, R3, 0x10, R28, 0xf8, !PT ;  /* 0x0000001003037812 */ /* 0x000fe400078ef81c */
[----:B------:R-:W-:-:S02]  /*3dc0*/  CS2R R86, SRZ ;  /* 0x0000000000567805 */ /* 0x000fc4000001ff00 */
[----:B------:R-:W-:Y:S02]  /*3dd0*/  LOP3.LUT R0, R0, 0x38, R30, 0xf8, !PT ;  /* 0x0000003800007812 */ /* 0x000fe400078ef81e */
[----:B------:R-:W-:Y:S02]  /*3de0*/  CS2R R84, SRZ ;  /* 0x0000000000547805 */ /* 0x000fe4000001ff00 */
[----:B-1----:R-:W-:Y:S02]  /*3df0*/  IADD3 R6, PT, PT, R4, UR39, R2 ;  /* 0x0000002704067c10 */ /* 0x002fe4000fffe002 */
[----:B------:R-:W-:Y:S02]  /*3e00*/  CS2R R78, SRZ ;  /* 0x00000000004e7805 */ /* 0x000fe4000001ff00 */
[----:B------:R-:W-:Y:S02]  /*3e10*/  LOP3.LUT R2, R3, R0, RZ, 0x3c, !PT ;  /* 0x0000000003027212 */ /* 0x000fe400078e3cff */
[----:B------:R-:W-:Y:S01]  /*3e20*/  CS2R R76, SRZ ;  /* 0x00000000004c7805 */ /* 0x000fe2000001ff00 */
[----:B---3--:R-:W1:Y:S01]  /*3e30*/  @P0 MUFU.RCP R3, UR8 ;  /* 0x0000000800030d08 */ /* 0x008e620008001000 */
[----:B------:R-:W-:-:S02]  /*3e40*/  LOP3.LUT R4, R0, 0x8, R29, 0x78, !PT ;  /* 0x0000000800047812 */ /* 0x000fc400078e781d */
[----:B------:R-:W-:Y:S02]  /*3e50*/  CS2R R82, SRZ ;  /* 0x0000000000527805 */ /* 0x000fe4000001ff00 */
[----:B------:R-:W-:Y:S01]  /*3e60*/  LOP3.LUT R208, R2, 0x200, R208, 0xf8, !PT ;  /* 0x0000020002d07812 */ /* 0x000fe200078ef8d0 */
[----:B------:R-:W-:Y:S01]  /*3e70*/  IMAD.SHL.U32 R2, R218, 0x40, RZ ;  /* 0x00000040da027824 */ /* 0x000fe200078e00ff */
[----:B------:R-:W-:Y:S02]  /*3e80*/  LOP3.LUT R0, R0, 0x8, R28, 0x78, !PT ;  /* 0x0000000800007812 */ /* 0x000fe400078e781c */
[----:B------:R-:W-:Y:S02]  /*3e90*/  CS2R R80, SRZ ;  /* 0x0000000000507805 */ /* 0x000fe4000001ff00 */
[----:B------:R-:W-:Y:S01]  /*3ea0*/  IADD3 R230, PT, PT, R7, -0x29, -R6 ;  /* 0xffffffd707e67810 */ /* 0x000fe20007ffe806 */
[----:B------:R-:W-:Y:S01]  /*3eb0*/  IMAD.SHL.U32 R7, R218, 0x20, RZ ;  /* 0x00000020da077824 */ /* 0x000fe200078e00ff */
[----:B------:R-:W-:-:S02]  /*3ec0*/  LOP3.LUT R209, R0, 0x7a00, R209, 0xf8, !PT ;  /* 0x00007a0000d17812 */ /* 0x000fc400078ef8d1 */
[----:B------:R-:W-:Y:S02]  /*3ed0*/  CS2R R74, SRZ ;  /* 0x00000000004a7805 */ /* 0x000fe4000001ff00 */
[----:B------:R-:W-:Y:S02]  /*3ee0*/  LOP3.LUT R0, R2, 0x1c0, RZ, 0xc0, !PT ;  /* 0x000001c002007812 */ /* 0x000fe400078ec0ff */
[----:B------:R-:W-:Y:S02]  /*3ef0*/  CS2R R72, SRZ ;  /* 0x0000000000487805 */ /* 0x000fe4000001ff00 */
[----:B------:R-:W-:Y:S01]  /*3f00*/  LOP3.LUT R213, R5, R4, RZ, 0xfc, !PT ;  /* 0x0000000405d57212 */ /* 0x000fe200078efcff */
[----:B------:R-:W-:Y:S01]  /*3f10*/  IMAD.SHL.U32 R4, R218, 0x10, RZ ;  /* 0x00000010da047824 */ /* 0x000fe200078e00ff */
[----:B------:R-:W-:Y:S02]  /*3f20*/  LOP3.LUT R0, R0, 0x38, R217, 0xf8, !PT ;  /* 0x0000003800007812 */ /* 0x000fe400078ef8d9 */
[----:B------:R-:W-:-:S02]  /*3f30*/  CS2R R70, SRZ ;  /* 0x0000000000467805 */ /* 0x000fc4000001ff00 */
[----:B------:R-:W-:Y:S02]  /*3f40*/  LOP3.LUT R2, R2, 0x200, RZ, 0xc0, !PT ;  /* 0x0000020002027812 */ /* 0x000fe400078ec0ff */
[----:B------:R-:W-:Y:S02]  /*3f50*/  CS2R R68, SRZ ;  /* 0x0000000000447805 */ /* 0x000fe4000001ff00 */
[----:B------:R-:W-:Y:S02]  /*3f60*/  LOP3.LUT R6, R0, 0x8, R218, 0x78, !PT ;  /* 0x0000000800067812 */ /* 0x000fe400078e78da */
[----:B------:R-:W-:Y:S02]  /*3f70*/  CS2R R62, SRZ ;  /* 0x00000000003e7805 */ /* 0x000fe4000001ff00 */
[----:B------:R-:W-:Y:S02]  /*3f80*/  LOP3.LUT R2, R2, 0x400, R7, 0xf8, !PT ;  /* 0x0000040002027812 */ /* 0x000fe400078ef807 */
[----:B------:R-:W-:-:S02]  /*3f90*/  CS2R R60, SRZ ;  /* 0x00000000003c7805 */ /* 0x000fc4000001ff00 */
[----:B------:R-:W-:Y:S02]  /*3fa0*/  LOP3.LUT R0, R0, 0x8, R9, 0x78, !PT ;  /* 0x0000000800007812 */ /* 0x000fe400078e7809 */
[----:B------:R-:W-:Y:S02]  /*3fb0*/  CS2R R66, SRZ ;  /* 0x0000000000427805 */ /* 0x000fe4000001ff00 */
[----:B------:R-:W-:Y:S02]  /*3fc0*/  LOP3.LUT R4, R4, 0x1c0, RZ, 0xc0, !PT ;  /* 0x000001c004047812 */ /* 0x000fe400078ec0ff */
[----:B------:R-:W-:Y:S02]  /*3fd0*/  CS2R R64, SRZ ;  /* 0x0000000000407805 */ /* 0x000fe4000001ff00 */
[----:B------:R-:W-:Y:S01]  /*3fe0*/  LOP3.LUT R216, R2, R0, RZ, 0xfc, !PT ;  /* 0x0000000002d87212 */ /* 0x000fe200078efcff */
[----:B------:R-:W-:Y:S01]  /*3ff0*/  IMAD.SHL.U32 R0, R218, 0x2, RZ ;  /* 0x00000002da007824 */ /* 0x000fe200078e00ff */
[----:B------:R-:W-:-:S02]  /*4000*/  LEA R209, R209, UR26, 0x1 ;  /* 0x0000001ad1d17c11 */ /* 0x000fc4000f8e08ff */
[----:B------:R-:W-:Y:S02]  /*4010*/  CS2R R58, SRZ ;  /* 0x00000000003a7805 */ /* 0x000fe4000001ff00 */
[----:B------:R-:W-:Y:S02]  /*4020*/  LOP3.LUT R5, R10, 0x7006, R7, 0xc8, !PT ;  /* 0x000070060a057812 */ /* 0x000fe400078ec807 */
[----:B------:R-:W-:Y:S02]  /*4030*/  CS2R R56, SRZ ;  /* 0x0000000000387805 */ /* 0x000fe4000001ff00 */
[----:B------:R-:W-:Y:S01]  /*4040*/  LOP3.LUT R4, R4, 0x38, R10, 0xf8, !PT ;  /* 0x0000003804047812 */ /* 0x000fe200078ef80a */
[----:B------:R-:W-:Y:S01]  /*4050*/  IMAD.IADD R210, R214, 0x1, R209 ;  /* 0x00000001d6d27824 */ /* 0x000fe200078e02d1 */
[----:B------:R-:W-:Y:S02]  /*4060*/  LEA R213, R213, UR26, 0x1 ;  /* 0x0000001ad5d57c11 */ /* 0x000fe4000f8e08ff */
[----:B------:R-:W-:-:S02]  /*4070*/  CS2R R54, SRZ ;  /* 0x0000000000367805 */ /* 0x000fc4000001ff00 */
[----:B------:R-:W-:Y:S02]  /*4080*/  LEA R208, R208, UR26, 0x1 ;  /* 0x0000001ad0d07c11 */ /* 0x000fe4000f8e08ff */
[----:B------:R-:W-:Y:S02]  /*4090*/  CS2R R52, SRZ ;  /* 0x0000000000347805 */ /* 0x000fe4000001ff00 */
[----:B------:R-:W-:Y:S02]  /*40a0*/  LOP3.LUT R5, R5, 0x400, R7, 0xf8, !PT ;  /* 0x0000040005057812 */ /* 0x000fe400078ef807 */
[----:B------:R-:W-:Y:S02]  /*40b0*/  CS2R R46, SRZ ;  /* 0x00000000002e7805 */ /* 0x000fe4000001ff00 */
[----:B------:R-:W-:Y:S02]  /*40c0*/  LOP3.LUT R4, R4, 0x20, R9, 0x78, !PT ;  /* 0x0000002004047812 */ /* 0x000fe400078e7809 */
[----:B------:R-:W-:-:S02]  /*40d0*/  CS2R R44, SRZ ;  /* 0x00000000002c7805 */ /* 0x000fc4000001ff00 */
[----:B------:R-:W-:Y:S02]  /*40e0*/  LOP3.LUT R215, R0, 0x20, RZ, 0xc0, !PT ;  /* 0x0000002000d77812 */ /* 0x000fe400078ec0ff */
[----:B------:R-:W-:Y:S02]  /*40f0*/  CS2R R50, SRZ ;  /* 0x0000000000327805 */ /* 0x000fe4000001ff00 */
[----:B------:R-:W-:Y:S02]  /*4100*/  LOP3.LUT R251, R6, 0x7a00, R7, 0xf8, !PT ;  /* 0x00007a0006fb7812 */ /* 0x000fe400078ef807 */
[----:B------:R-:W-:Y:S02]  /*4110*/  CS2R R48, SRZ ;  /* 0x0000000000307805 */ /* 0x000fe4000001ff00 */
[----:B------:R-:W-:Y:S02]  /*4120*/  LOP3.LUT R250, R5, R4, RZ, 0xfc, !PT ;  /* 0x0000000405fa7212 */ /* 0x000fe400078efcff */
[----:B------:R-:W-:-:S02]  /*4130*/  CS2R R42, SRZ ;  /* 0x00000000002a7805 */ /* 0x000fc4000001ff00 */
[----:B------:R-:W-:Y:S02]  /*4140*/  CS2R R40, SRZ ;  /* 0x0000000000287805 */ /* 0x000fe4000001ff00 */
[----:B------:R-:W-:Y:S02]  /*4150*/  CS2R R38, SRZ ;  /* 0x0000000000267805 */ /* 0x000fe4000001ff00 */
[----:B------:R-:W-:Y:S02]  /*4160*/  CS2R R36, SRZ ;  /* 0x0000000000247805 */ /* 0x000fe4000001ff00 */
[C---:B------:R-:W-:Y:S01]  /*4170*/  LOP3.LUT P3, RZ, R218.reuse, 0x2, RZ, 0xc0, !PT ;  /* 0x00000002daff7812 */ /* 0x040fe2000786c0ff */
[----:B------:R-:W-:Y:S01]  /*4180*/  VIADD R213, R213, UR16 ;  /* 0x00000010d5d57c36 */ /* 0x000fe20008000000 */
[----:B------:R-:W-:Y:S01]  /*4190*/  LOP3.LUT P4, RZ, R218, 0x8, RZ, 0xc0, !PT ;  /* 0x00000008daff7812 */ /* 0x000fe2000788c0ff */
[----:B------:R-:W-:Y:S01]  /*41a0*/  VIADD R208, R208, UR16 ;  /* 0x00000010d0d07c36 */ /* 0x000fe20008000000 */
[----:B------:R-:W-:Y:S01]  /*41b0*/  LOP3.LUT R215, R215, 0x18, R221, 0xf8, !PT ;  /* 0x00000018d7d77812 */ /* 0x000fe200078ef8dd */
[----:B------:R-:W-:Y:S01]  /*41c0*/  IMAD.IADD R211, R207, 0x1, R209 ;  /* 0x00000001cfd37824 */ /* 0x000fe200078e02d1 */
[----:B------:R-:W-:Y:S01]  /*41d0*/  LOP3.LUT R248, R249, 0x40, RZ, 0xfc, !PT ;  /* 0x00000040f9f87812 */ /* 0x000fe200078efcff */
[----:B------:R-:W-:Y:S01]  /*41e0*/  IMAD.IADD R212, R207, 0x1, R210 ;  /* 0x00000001cfd47824 */ /* 0x000fe200078e02d2 */
[----:B------:R-:W-:Y:S01]  /*41f0*/  UMOV UR12, URZ ;  /* 0x000000ff000c7c82 */ /* 0x000fe20008000000 */
[----:B------:R-:W3:Y:S01]  /*4200*/  LDCU UR5, c[0x0][0x440] ;  /* 0x00008800ff0577ac */ /* 0x000ee20008000800 */
[----:B------:R-:W4:Y:S01]  /*4210*/  LDCU UR8, c[0x0][0x3e0] ;  /* 0x00007c00ff0877ac */ /* 0x000f220008000800 */
[----:B------:R-:W1:Y:S01]  /*4220*/  LDCU UR9, c[0x0][0x45c] ;  /* 0x00008b80ff0977ac */ /* 0x000e620008000800 */
[----:B--2---:R-:W-:-:S02]  /*4230*/  USHF.L.U32 UR10, UR10, 0x6, URZ ;  /* 0x000000060a0a7899 */ /* 0x004fc400080006ff */
[----:B------:R-:W-:Y:S02]  /*4240*/  USHF.L.U32 UR45, UR45, 0x3, URZ ;  /* 0x000000032d2d7899 */ /* 0x000fe400080006ff */
[----:B------:R-:W-:Y:S01]  /*4250*/  UISETP.GE.AND UP1, UPT, UR29, UR35, UPT ;  /* 0x000000231d00728c */ /* 0x000fe2000bf26270 */
[----:B-1----:R-:W-:-:S05]  /*4260*/  @P0 FMUL.FTZ R3, R8, R3 ;  /* 0x0000000308030220 */ /* 0x002fca0000410000 */
[----:B------:R-:W-:Y:S02]  /*4270*/  @P0 R2UR UR11, R3 ;  /* 0x00000000030b02ca */ /* 0x000fe400000e0000 */
[----:B------:R-:W-:-:S04]  /*4280*/  LOP3.LUT P0, RZ, R218, 0x4, RZ, 0xc0, !PT ;  /* 0x00000004daff7812 */ /* 0x000fc8000780c0ff */
[----:B------:R-:W-:-:S07]  /*4290*/  SEL R252, R252, 0xfffffff0, !P0 ;  /* 0xfffffff0fcfc7807 */ /* 0x000fce0004000000 */
[----:B---34-:R-:W-:-:S05]  /*42a0*/  @UP0 UMOV UR12, UR11 ;  /* 0x0000000b000c0c82 */ /* 0x018fca0008000000 */
.L_x_622:
        /* <DEDUP_REMOVED lines=30> */
[----:B------:R-:W-:Y:S01]  /*4490*/  LDSM.16.M88.4 R196, [R212+0xc000] ;  /* 0x00c00000d4c4783b */ /* 0x000fe20000000200 */
[-C--:B------:R-:W-:Y:S07]  /*44a0*/  HMMA.16816.F32 R28, R28, R166.reuse, RZ ;  /* 0x000000a61c1c723c */ /* 0x080fee00000018ff */
[----:B------:R-:W-:Y:S01]  /*44b0*/  LDSM.16.M88.4 R200, [R2+0x1000] ;  /* 0x0010000002c8783b */ /* 0x000fe20000000200 */
[----:B------:R-:W-:Y:S07]  /*44c0*/  HMMA.16816.F32 R32, R32, R166, RZ ;  /* 0x000000a62020723c */ /* 0x000fee00000018ff */
[----:B------:R-:W3:Y:S01]  /*44d0*/  LDSM.16.M88.4 R164, [R210+0xc800] ;  /* 0x00c80000d2a4783b */ /* 0x000ee20000000200 */
[-C--:B----4-:R-:W-:Y:S07]  /*44e0*/  HMMA.16816.F32 R4, R168, R172.reuse, R4 ;  /* 0x000000aca804723c */ /* 0x090fee0000001804 */
[----:B------:R-:W-:Y:S01]  /*44f0*/  LDSM.16.M88.4 R204, [R212+0xc800] ;  /* 0x00c80000d4cc783b */ /* 0x000fe20000000200 */
[C---:B-1----:R-:W-:Y:S08]  /*4500*/  HMMA.16816.F32 R8, R176.reuse, R172, R8 ;  /* 0x000000acb008723c */ /* 0x042ff00000001808 */
[-C--:B------:R-:W-:Y:S08]  /*4510*/  HMMA.16816.F32 R12, R176, R174.reuse, R12 ;  /* 0x000000aeb00c723c */ /* 0x080ff0000000180c */
[C---:B------:R-:W-:Y:S01]  /*4520*/  HMMA.16816.F32 R16, R168.reuse, R174, R16 ;  /* 0x000000aea810723c */ /* 0x040fe20000001810 */
[----:B------:R-:W1:Y:S07]  /*4530*/  LDSM.16.M88.4 R172, [R2] ;  /* 0x0000000002ac783b */ /* 0x000e6e0000000200 */
[-C--:B--2---:R-:W-:Y:S08]  /*4540*/  HMMA.16816.F32 R20, R168, R180.reuse, R20 ;  /* 0x000000b4a814723c */ /* 0x084ff00000001814 */
[C---:B------:R-:W-:Y:S08]  /*4550*/  HMMA.16816.F32 R24, R176.reuse, R180, R24 ;  /* 0x000000b4b018723c */ /* 0x040ff00000001818 */
[-C--:B------:R-:W-:Y:S01]  /*4560*/  HMMA.16816.F32 R28, R176, R182.reuse, R28 ;  /* 0x000000b6b01c723c */ /* 0x080fe2000000181c */
[----:B------:R-:W-:Y:S07]  /*4570*/  LDSM.16.M88.4 R176, [R209+0x10000] ;  /* 0x01000000d1b0783b */ /* 0x000fee0000000200 */
[----:B------:R-:W-:Y:S01]  /*4580*/  HMMA.16816.F32 R32, R168, R182, R32 ;  /* 0x000000b6a820723c */ /* 0x000fe20000001820 */
[----:B------:R-:W2:Y:S07]  /*4590*/  LDSM.16.M88.4 R168, [R213+0x2000] ;  /* 0x00200000d5a8783b */ /* 0x000eae0000000200 */
[-C--:B------:R-:W-:Y:S01]  /*45a0*/  HMMA.16816.F32 R4, R184, R188.reuse, R4 ;  /* 0x000000bcb804723c */ /* 0x080fe20000001804 */
[----:B------:R-:W4:Y:S07]  /*45b0*/  LDSM.16.M88.4 R180, [R213+0x3000] ;  /* 0x00300000d5b4783b */ /* 0x000f2e0000000200 */
[C---:B---3--:R-:W-:Y:S08]  /*45c0*/  HMMA.16816.F32 R8, R192.reuse, R188, R8 ;  /* 0x000000bcc008723c */ /* 0x048ff00000001808 */
[-C--:B------:R-:W-:Y:S08]  /*45d0*/  HMMA.16816.F32 R12, R192, R190.reuse, R12 ;  /* 0x000000bec00c723c */ /* 0x080ff0000000180c */
[C---:B------:R-:W-:Y:S01]  /*45e0*/  HMMA.16816.F32 R16, R184.reuse, R190, R16 ;  /* 0x000000beb810723c */ /* 0x040fe20000001810 */
[----:B------:R3:W4:Y:S07]  /*45f0*/  LDSM.16.M88.4 R188, [R209+0x10800] ;  /* 0x01080000d1bc783b */ /* 0x00072e0000000200 */
[-C--:B------:R-:W-:Y:S08]  /*4600*/  HMMA.16816.F32 R20, R184, R164.reuse, R20 ;  /* 0x000000a4b814723c */ /* 0x080ff00000001814 */
[C---:B------:R-:W-:Y:S08]  /*4610*/  HMMA.16816.F32 R24, R192.reuse, R164, R24 ;  /* 0x000000a4c018723c */ /* 0x040ff00000001818 */
[-C--:B------:R-:W-:Y:S01]  /*4620*/  HMMA.16816.F32 R28, R192, R166.reuse, R28 ;  /* 0x000000a6c01c723c */ /* 0x080fe2000000181c */
[----:B------:R-:W-:Y:S02]  /*4630*/  LDSM.16.M88.4 R192, [R0+0x3000] ;  /* 0x0030000000c0783b */ /* 0x000fe40000000200 */
[----:B---3--:R-:W-:Y:S05]  /*4640*/  LEA R209, R251, UR4, 0x1 ;  /* 0x00000004fbd17c11 */ /* 0x008fea000f8e08ff */
[----:B------:R-:W-:Y:S01]  /*4650*/  HMMA.16816.F32 R32, R184, R166, R32 ;  /* 0x000000a6b820723c */ /* 0x000fe20000001820 */
[----:B------:R3:W-:Y:S07]  /*4660*/  LDSM.16.M88.4 R164, [R0+0x2000] ;  /* 0x0020000000a4783b */ /* 0x0007ee0000000200 */
[-C--:B-1----:R-:W-:Y:S01]  /*4670*/  HMMA.16816.F32 R4, R172, R196.reuse, R4 ;  /* 0x000000c4ac04723c */ /* 0x082fe20000001804 */
[----:B------:R-:W1:Y:S07]  /*4680*/  LDSM.16.M88.4 R184, [R211+0x10000] ;  /* 0x01000000d3b8783b */ /* 0x000e6e0000000200 */
[C---:B------:R-:W-:Y:S08]  /*4690*/  HMMA.16816.F32 R8, R200.reuse, R196, R8 ;  /* 0x000000c4c808723c */ /* 0x040ff00000001808 */
[-C--:B------:R-:W-:Y:S03]  /*46a0*/  HMMA.16816.F32 R12, R200, R198.reuse, R12 ;  /* 0x000000c6c80c723c */ /* 0x080fe6000000180c */
[----:B---3--:R-:W-:Y:S02]  /*46b0*/  @P5 LOP3.LUT R0, R220, 0x6, RZ, 0xc0, !PT ;  /* 0x00000006dc005812 */ /* 0x008fe400078ec0ff */
[----:B------:R-:W-:Y:S02]  /*46c0*/  PLOP3.LUT P5, PT, PT, PT, UP1, 0x80, 0x8 ;  /* 0x000000000008781c */ /* 0x000fe40003faf018 */
[----:B------:R-:W-:Y:S01]  /*46d0*/  @P2 LOP3.LUT R0, R0, 0x1e0, R219, 0xf8, !PT ;  /* 0x000001e000002812 */ /* 0x000fe200078ef8db */
[C---:B------:R-:W-:Y:S01]  /*46e0*/  HMMA.16816.F32 R16, R172.reuse, R198, R16 ;  /* 0x000000c6ac10723c */ /* 0x040fe20000001810 */
[----:B------:R-:W3:Y:S01]  /*46f0*/  LDSM.16.M88.4 R196, [R211+0x10800] ;  /* 0x01080000d3c4783b */ /* 0x000ee20000000200 */
[----:B------:R-:W-:Y:S06]  /*4700*/  PLOP3.LUT P2, PT, PT, PT, UP1, 0x80, 0x8 ;  /* 0x000000000008781c */ /* 0x000fec0003f4f018 */
[-C--:B------:R-:W-:Y:S08]  /*4710*/  HMMA.16816.F32 R20, R172, R204.reuse, R20 ;  /* 0x000000ccac14723c */ /* 0x080ff00000001814 */
[C---:B------:R-:W-:Y:S08]  /*4720*/  HMMA.16816.F32 R24, R200.reuse, R204, R24 ;  /* 0x000000ccc818723c */ /* 0x040ff00000001818 */
[-C--:B------:R-:W-:Y:S01]  /*4730*/  HMMA.16816.F32 R28, R200, R206.reuse, R28 ;  /* 0x000000cec81c723c */ /* 0x080fe2000000181c */
[----:B------:R-:W-:Y:S07]  /*4740*/  LDSM.16.M88.4 R200, [R3+0x3000] ;  /* 0x0030000003c8783b */ /* 0x000fee0000000200 */
[----:B------:R-:W-:Y:S01]  /*4750*/  HMMA.16816.F32 R32, R172, R206, R32 ;  /* 0x000000ceac20723c */ /* 0x000fe20000001820 */
[----:B------:R1:W-:Y:S07]  /*4760*/  LDSM.16.M88.4 R172, [R3+0x2000] ;  /* 0x0020000003ac783b */ /* 0x0003ee0000000200 */
[-C--:B--2---:R-:W-:Y:S01]  /*4770*/  HMMA.16816.F32 R4, R168, R176.reuse, R4 ;  /* 0x000000b0a804723c */ /* 0x084fe20000001804 */
[----:B------:R-:W-:Y:S07]  /*4780*/  LDSM.16.M88.4 R204, [R210+0x10800] ;  /* 0x01080000d2cc783b */ /* 0x000fee0000000200 */
[C---:B----4-:R-:W-:Y:S08]  /*4790*/  HMMA.16816.F32 R8, R180.reuse, R176, R8 ;  /* 0x000000b0b408723c */ /* 0x050ff00000001808 */
[-C--:B------:R-:W-:Y:S03]  /*47a0*/  HMMA.16816.F32 R12, R180, R178.reuse, R12 ;  /* 0x000000b2b40c723c */ /* 0x080fe6000000180c */
[----:B-1----:R-:W-:Y:S05]  /*47b0*/  VIADD R3, R230, 0xfffffff1 ;  /* 0xfffffff1e6037836 */ /* 0x002fea0000000000 */
[C---:B------:R-:W-:Y:S01]  /*47c0*/  HMMA.16816.F32 R16, R168.reuse, R178, R16 ;  /* 0x000000b2a810723c */ /* 0x040fe20000001810 */
[----:B------:R1:W2:Y:S03]  /*47d0*/  LDSM.16.M88.4 R176, [R210+0x10000] ;  /* 0x01000000d2b0783b */ /* 0x0002a60000000200 */
[----:B------:R-:W-:Y:S04]  /*47e0*/  IABS R3, R3 ;  /* 0x0000000300037213 */ /* 0x000fe80000000000 */
[-C--:B------:R-:W-:Y:S08]  /*47f0*/  HMMA.16816.F32 R20, R168, R188.reuse, R20 ;  /* 0x000000bca814723c */ /* 0x080ff00000001814 */
[C---:B------:R-:W-:Y:S08]  /*4800*/  HMMA.16816.F32 R24, R180.reuse, R188, R24 ;  /* 0x000000bcb418723c */ /* 0x040ff00000001818 */
[-C--:B------:R-:W-:Y:S01]  /*4810*/  HMMA.16816.F32 R28, R180, R190.reuse, R28 ;  /* 0x000000beb41c723c */ /* 0x080fe2000000181c */
[----:B------:R-:W-:Y:S01]  /*4820*/  LDSM.16.M88.4 R180, [R212+0x10000] ;  /* 0x01000000d4b4783b */ /* 0x000fe20000000200 */
[----:B-1----:R-:W-:Y:S05]  /*4830*/  IMAD.MOV.U32 R210, RZ, RZ, 0x40 ;  /* 0x00000040ffd27424 */ /* 0x002fea00078e00ff */
[----:B------:R-:W-:Y:S01]  /*4840*/  SEL R214, R210, 0xffffffc0, !P0 ;  /* 0xffffffc0d2d67807 */ /* 0x000fe20004000000 */
[----:B------:R-:W-:Y:S01]  /*4850*/  HMMA.16816.F32 R32, R168, R190, R32 ;  /* 0x000000bea820723c */ /* 0x000fe20000001820 */
[----:B------:R-:W1:Y:S03]  /*4860*/  LDSM.16.M88.4 R168, [R2+0x2000] ;  /* 0x0020000002a8783b */ /* 0x000e660000000200 */
[----:B------:R-:W-:Y:S04]  /*4870*/  IMAD.IADD R210, R214, 0x1, R209 ;  /* 0x00000001d6d27824 */ /* 0x000fe800078e02d1 */
[-C--:B------:R-:W-:Y:S08]  /*4880*/  HMMA.16816.F32 R4, R164, R184.reuse, R4 ;  /* 0x000000b8a404723c */ /* 0x080ff00000001804 */
[C---:B------:R-:W-:Y:S08]  /*4890*/  HMMA.16816.F32 R8, R192.reuse, R184, R8 ;  /* 0x000000b8c008723c */ /* 0x040ff00000001808 */
[-C--:B------:R-:W-:Y:S08]  /*48a0*/  HMMA.16816.F32 R12, R192, R186.reuse, R12 ;  /* 0x000000bac00c723c */ /* 0x080ff0000000180c */
[C---:B------:R-:W-:Y:S01]  /*48b0*/  HMMA.16816.F32 R16, R164.reuse, R186, R16 ;  /* 0x000000baa410723c */ /* 0x040fe20000001810 */
[----:B------:R4:W1:Y:S07]  /*48c0*/  LDSM.16.M88.4 R184, [R2+0x3000] ;  /* 0x0030000002b8783b */ /* 0x00086e0000000200 */
[-C--:B---3--:R-:W-:Y:S08]  /*48d0*/  HMMA.16816.F32 R20, R164, R196.reuse, R20 ;  /* 0x000000c4a414723c */ /* 0x088ff00000001814 */
[C---:B------:R-:W-:Y:S08]  /*48e0*/  HMMA.16816.F32 R24, R192.reuse, R196, R24 ;  /* 0x000000c4c018723c */ /* 0x040ff00000001818 */
[-C--:B------:R-:W-:Y:S03]  /*48f0*/  HMMA.16816.F32 R28, R192, R198.reuse, R28 ;  /* 0x000000c6c01c723c */ /* 0x080fe6000000181c */
[C---:B----4-:R-:W-:Y:S05]  /*4900*/  VIADD R2, R230.reuse, 0xffffffe9 ;  /* 0xffffffe9e6027836 */ /* 0x050fea0000000000 */
[----:B------:R-:W-:Y:S04]  /*4910*/  HMMA.16816.F32 R32, R164, R198, R32 ;  /* 0x000000c6a420723c */ /* 0x000fe80000001820 */
[----:B------:R-:W-:Y:S04]  /*4920*/  VIADD R164, R230, 0x9 ;  /* 0x00000009e6a47836 */ /* 0x000fe80000000000 */
[-C--:B--2---:R-:W-:Y:S08]  /*4930*/  HMMA.16816.F32 R4, R172, R176.reuse, R4 ;  /* 0x000000b0ac04723c */ /* 0x084ff00000001804 */
[C---:B------:R-:W-:Y:S08]  /*4940*/  HMMA.16816.F32 R8, R200.reuse, R176, R8 ;  /* 0x000000b0c808723c */ /* 0x040ff00000001808 */
[-C--:B------:R-:W-:Y:S08]  /*4950*/  HMMA.16816.F32 R12, R200, R178.reuse, R12 ;  /* 0x000000b2c80c723c */ /* 0x080ff0000000180c */
[C---:B------:R-:W-:Y:S01]  /*4960*/  HMMA.16816.F32 R16, R172.reuse, R178, R16 ;  /* 0x000000b2ac10723c */ /* 0x040fe20000001810 */
[----:B------:R-:W-:Y:S03]  /*4970*/  IMAD.MOV.U32 R179, RZ, RZ, 0x20 ;  /* 0x00000020ffb37424 */ /* 0x000fe600078e00ff */
[----:B------:R-:W-:Y:S04]  /*4980*/  I2FP.F32.S32 R178, R3 ;  /* 0x0000000300b27245 */ /* 0x000fe80000201400 */
[-C--:B------:R-:W-:Y:S08]  /*4990*/  HMMA.16816.F32 R20, R172, R204.reuse, R20 ;  /* 0x000000ccac14723c */ /* 0x080ff00000001814 */
[C---:B------:R-:W-:Y:S04]  /*49a0*/  HMMA.16816.F32 R24, R200.reuse, R204, R24 ;  /* 0x000000ccc818723c */ /* 0x040fe80000001818 */
[----:B------:R-:W-:Y:S04]  /*49b0*/  LEA R204, R216, UR4, 0x1 ;  /* 0x00000004d8cc7c11 */ /* 0x000fe8000f8e08ff */
[-C--:B------:R-:W-:Y:S08]  /*49c0*/  HMMA.16816.F32 R28, R200, R206.reuse, R28 ;  /* 0x000000cec81c723c */ /* 0x080ff0000000181c */
[----:B------:R-:W-:Y:S01]  /*49d0*/  HMMA.16816.F32 R32, R172, R206, R32 ;  /* 0x000000ceac20723c */ /* 0x000fe20000001820 */
[----:B------:R-:W-:Y:S03]  /*49e0*/  IMAD.U32 R172, RZ, RZ, UR41 ;  /* 0x00000029ffac7e24 */ /* 0x000fe6000f8e00ff */
[----:B------:R-:W-:Y:S01]  /*49f0*/  SEL R207, R179, 0xffffffe0, !P3 ;  /* 0xffffffe0b3cf7807 */ /* 0x000fe20005800000 */
[----:B------:R-:W-:Y:S01]  /*4a00*/  @P1 IMAD R172, R172, 0x80, R0 ;  /* 0x00000080acac1824 */ /* 0x000fe200078e0200 */
[----:B------:R-:W-:Y:S01]  /*4a10*/  IABS R0, R2 ;  /* 0x0000000200007213 */ /* 0x000fe20000000000 */
[----:B------:R-:W-:Y:S01]  /*4a20*/  VIADD R2, R230, 0x11 ;  /* 0x00000011e6027836 */ /* 0x000fe20000000000 */
[-C--:B-1----:R-:W-:Y:S01]  /*4a30*/  HMMA.16816.F32 R4, R168, R180.reuse, R4 ;  /* 0x000000b4a804723c */ /* 0x082fe20000001804 */
[----:B------:R-:W-:Y:S04]  /*4a40*/  PLOP3.LUT P1, PT, PT, PT, UP1, 0x80, 0x8 ;  /* 0x000000000008781c */ /* 0x000fe80003f2f018 */
[----:B------:R-:W-:Y:S01]  /*4a50*/  IMAD.IADD R206, R204, 0x1, R207 ;  /* 0x00000001ccce7824 */ /* 0x000fe200078e02cf */
[C---:B------:R-:W-:Y:S01]  /*4a60*/  @P6 ISETP.GE.AND P6, PT, R172.reuse, UR35, PT ;  /* 0x00000023ac006c0c */ /* 0x040fe2000bfc6270 */
[----:B------:R-:W-:Y:S01]  /*4a70*/  IMAD.IADD R211, R207, 0x1, R209 ;  /* 0x00000001cfd37824 */ /* 0x000fe200078e02d1 */
[C---:B------:R-:W-:Y:S04]  /*4a80*/  HMMA.16816.F32 R8, R184.reuse, R180, R8 ;  /* 0x000000b4b808723c */ /* 0x040fe80000001808 */
[----:B------:R-:W-:Y:S01]  /*4a90*/  I2FP.F32.S32 R173, R0 ;  /* 0x0000000000ad7245 */ /* 0x000fe20000201400 */
[----:B------:R-:W-:Y:S01]  /*4aa0*/  @P2 VIADD R165, R172, 0x1 ;  /* 0x00000001aca52836 */ /* 0x000fe20000000000 */
[----:B------:R-:W-:Y:S02]  /*4ab0*/  PLOP3.LUT P2, PT, PT, PT, UP1, 0x80, 0x8 ;  /* 0x000000000008781c */ /* 0x000fe40003f4f018 */
[-C--:B------:R-:W-:Y:S03]  /*4ac0*/  HMMA.16816.F32 R12, R184, R182.reuse, R12 ;  /* 0x000000b6b80c723c */ /* 0x080fe6000000180c */
[----:B------:R-:W-:Y:S01]  /*4ad0*/  IABS R0, R2 ;  /* 0x0000000200007213 */ /* 0x000fe20000000000 */
[----:B------:R-:W-:Y:S01]  /*4ae0*/  FFMA.FTZ R4, R173, -UR12, R4 ;  /* 0x8000000cad047c23 */ /* 0x000fe20008010004 */
[----:B------:R-:W-:Y:S01]  /*4af0*/  FFMA.FTZ R6, R178, -UR12, R6 ;  /* 0x8000000cb2067c23 */ /* 0x000fe20008010006 */
[----:B------:R-:W-:Y:S02]  /*4b00*/  IABS R2, R164 ;  /* 0x000000a400027213 */ /* 0x000fe40000000000 */
[C---:B------:R-:W-:Y:S04]  /*4b10*/  HMMA.16816.F32 R16, R168.reuse, R182, R16 ;  /* 0x000000b6a810723c */ /* 0x040fe80000001810 */
[----:B------:R-:W-:Y:S02]  /*4b20*/  I2FP.F32.S32 R3, R0 ;  /* 0x0000000000037245 */ /* 0x000fe40000201400 */
[----:B------:R-:W-:Y:S02]  /*4b30*/  @P1 FSEL R4, R4, -INF , !P6 ;  /* 0xff80000004041808 */ /* 0x000fe40007000000 */
[----:B------:R-:W-:Y:S01]  /*4b40*/  PLOP3.LUT P1, PT, PT, PT, UP1, 0x80, 0x8 ;  /* 0x000000000008781c */ /* 0x000fe20003f2f018 */
[----:B------:R-:W-:Y:S01]  /*4b50*/  FFMA.FTZ R10, R3, -UR12, R10 ;  /* 0x8000000c030a7c23 */ /* 0x000fe2000801000a */
[C---:B------:R-:W-:Y:S01]  /*4b60*/  VIADD R3, R230.reuse, 0xffffffe8 ;  /* 0xffffffe8e6037836 */ /* 0x040fe20000000000 */
[----:B------:R-:W-:Y:S01]  /*4b70*/  I2FP.F32.S32 R0, R2 ;  /* 0x0000000200007245 */ /* 0x000fe20000201400 */
[----:B------:R-:W-:Y:S01]  /*4b80*/  VIADD R2, R230, 0xfffffff0 ;  /* 0xfffffff0e6027836 */ /* 0x000fe20000000000 */
[----:B------:R-:W-:Y:S02]  /*4b90*/  @P2 FSEL R6, R6, -INF , !P6 ;  /* 0xff80000006062808 */ /* 0x000fe40007000000 */
[----:B------:R-:W-:Y:S01]  /*4ba0*/  PLOP3.LUT P2, PT, PT, PT, UP1, 0x80, 0x8 ;  /* 0x000000000008781c */ /* 0x000fe20003f4f018 */
[----:B------:R-:W-:Y:S01]  /*4bb0*/  FFMA.FTZ R8, R0, -UR12, R8 ;  /* 0x8000000c00087c23 */ /* 0x000fe20008010008 */
[----:B------:R-:W-:Y:S01]  /*4bc0*/  IABS R164, R3 ;  /* 0x0000000300a47213 */ /* 0x000fe20000000000 */
[C---:B------:R-:W-:Y:S01]  /*4bd0*/  VIADD R3, R230.reuse, 0x10 ;  /* 0x00000010e6037836 */ /* 0x040fe20000000000 */
[----:B------:R-:W-:Y:S01]  /*4be0*/  @P5 ISETP.GE.AND P5, PT, R165, UR35, PT ;  /* 0x00000023a5005c0c */ /* 0x000fe2000bfa6270 */
[----:B------:R-:W-:Y:S01]  /*4bf0*/  VIADD R165, R230, 0x8 ;  /* 0x00000008e6a57836 */ /* 0x000fe20000000000 */
[----:B------:R-:W-:Y:S01]  /*4c00*/  @P1 FSEL R8, R8, -INF , !P6 ;  /* 0xff80000008081808 */ /* 0x000fe20007000000 */
[----:B------:R-:W-:Y:S01]  /*4c10*/  IMAD.MOV.U32 R174, RZ, RZ, R164 ;  /* 0x000000ffffae7224 */ /* 0x000fe200078e00a4 */
[----:B------:R-:W-:Y:S01]  /*4c20*/  PLOP3.LUT P1, PT, PT, PT, UP1, 0x80, 0x8 ;  /* 0x000000000008781c */ /* 0x000fe20003f2f018 */
[----:B------:R-:W-:Y:S01]  /*4c30*/  FFMA.FTZ R14, R0, -UR12, R14 ;  /* 0x8000000c000e7c23 */ /* 0x000fe2000801000e */
[----:B------:R-:W-:Y:S01]  /*4c40*/  IABS R2, R2 ;  /* 0x0000000200027213 */ /* 0x000fe20000000000 */
[----:B------:R-:W-:Y:S01]  /*4c50*/  FFMA.FTZ R18, R173, -UR12, R18 ;  /* 0x8000000cad127c23 */ /* 0x000fe20008010012 */
[----:B------:R-:W-:Y:S02]  /*4c60*/  I2FP.F32.S32 R174, R174 ;  /* 0x000000ae00ae7245 */ /* 0x000fe40000201400 */
[----:B------:R-:W-:Y:S02]  /*4c70*/  @P2 FSEL R10, R10, -INF , !P6 ;  /* 0xff8000000a0a2808 */ /* 0x000fe40007000000 */
[----:B------:R-:W-:Y:S01]  /*4c80*/  PLOP3.LUT P6, PT, PT, PT, UP1, 0x80, 0x8 ;  /* 0x000000000008781c */ /* 0x000fe20003fcf018 */
[C---:B------:R-:W-:Y:S01]  /*4c90*/  FFMA.FTZ R5, R174.reuse, -UR12, R5 ;  /* 0x8000000cae057c23 */ /* 0x040fe20008010005 */
[----:B------:R-:W-:Y:S01]  /*4ca0*/  I2FP.F32.S32 R177, R2 ;  /* 0x0000000200b17245 */ /* 0x000fe20000201400 */
[----:B------:R-:W-:Y:S01]  /*4cb0*/  FFMA.FTZ R19, R174, -UR12, R19 ;  /* 0x8000000cae137c23 */ /* 0x000fe20008010013 */
[----:B------:R-:W-:Y:S01]  /*4cc0*/  IABS R164, R165 ;  /* 0x000000a500a47213 */ /* 0x000fe20000000000 */
[C---:B------:R-:W-:Y:S01]  /*4cd0*/  VIADD R174, R230.reuse, 0xfffffff9 ;  /* 0xfffffff9e6ae7836 */ /* 0x040fe20000000000 */
[----:B------:R-:W-:Y:S01]  /*4ce0*/  PLOP3.LUT P2, PT, PT, PT, UP1, 0x80, 0x8 ;  /* 0x000000000008781c */ /* 0x000fe20003f4f018 */
[----:B------:R-:W-:Y:S01]  /*4cf0*/  FFMA.FTZ R7, R177, -UR12, R7 ;  /* 0x8000000cb1077c23 */ /* 0x000fe20008010007 */
[----:B------:R-:W-:Y:S02]  /*4d00*/  IABS R3, R3 ;  /* 0x0000000300037213 */ /* 0x000fe40000000000 */
[----:B------:R-:W-:Y:S01]  /*4d10*/  I2FP.F32.S32 R2, R164 ;  /* 0x000000a400027245 */ /* 0x000fe20000201400 */
[----:B------:R-:W-:Y:S01]  /*4d20*/  VIADD R164, R230, 0xffffffe1 ;  /* 0xffffffe1e6a47836 */ /* 0x000fe20000000000 */
[----:B------:R-:W-:Y:S02]  /*4d30*/  @P1 FSEL R5, R5, -INF , !P5 ;  /* 0xff80000005051808 */ /* 0x000fe40006800000 */
[----:B------:R-:W-:Y:S01]  /*4d40*/  PLOP3.LUT P1, PT, PT, PT, UP1, 0x80, 0x8 ;  /* 0x000000000008781c */ /* 0x000fe20003f2f018 */
[C---:B------:R-:W-:Y:S01]  /*4d50*/  FFMA.FTZ R9, R2.reuse, -UR12, R9 ;  /* 0x8000000c02097c23 */ /* 0x040fe20008010009 */
[----:B------:R-:W-:Y:S01]  /*4d60*/  I2FP.F32.S32 R3, R3 ;  /* 0x0000000300037245 */ /* 0x000fe20000201400 */
[----:B------:R-:W-:Y:S01]  /*4d70*/  FFMA.FTZ R15, R2, -UR12, R15 ;  /* 0x8000000c020f7c23 */ /* 0x000fe2000801000f */
[----:B------:R-:W-:Y:S02]  /*4d80*/  @P6 FSEL R7, R7, -INF , !P5 ;  /* 0xff80000007076808 */ /* 0x000fe40006800000 */
[----:B------:R-:W-:Y:S01]  /*4d90*/  PLOP3.LUT P6, PT, PT, PT, UP1, 0x80, 0x8 ;  /* 0x000000000008781c */ /* 0x000fe20003fcf018 */
[----:B------:R-:W-:Y:S01]  /*4da0*/  FFMA.FTZ R11, R3, -UR12, R11 ;  /* 0x8000000c030b7c23 */ /* 0x000fe2000801000b */
[----:B------:R-:W-:Y:S01]  /*4db0*/  VIADD R3, R230, 0x1 ;  /* 0x00000001e6037836 */ /* 0x000fe20000000000 */
[----:B------:R-:W-:Y:S02]  /*4dc0*/  @P2 FSEL R9, R9, -INF , !P5 ;  /* 0xff80000009092808 */ /* 0x000fe40006800000 */
[----:B------:R-:W-:Y:S02]  /*4dd0*/  PLOP3.LUT P2, PT, PT, PT, UP1, 0x80, 0x8 ;  /* 0x000000000008781c */ /* 0x000fe40003f4f018 */
[----:B------:R-:W-:Y:S02]  /*4de0*/  @P1 FSEL R11, R11, -INF , !P5 ;  /* 0xff8000000b0b1808 */ /* 0x000fe40006800000 */
[----:B------:R-:W-:Y:S02]  /*4df0*/  IABS R3, R3 ;  /* 0x0000000300037213 */ /* 0x000fe40000000000 */
[----:B------:R-:W-:Y:S02]  /*4e00*/  PLOP3.LUT P1, PT, PT, PT, UP1, 0x80, 0x8 ;  /* 0x000000000008781c */ /* 0x000fe40003f2f018 */
[----:B------:R-:W-:Y:S01]  /*4e10*/  IABS R164, R164 ;  /* 0x000000a400a47213 */ /* 0x000fe20000000000 */
[----:B------:R-:W-:Y:S01]  /*4e20*/  @P6 VIADD R176, R172, 0x8 ;  /* 0x00000008acb06836 */ /* 0x000fe20000000000 */
[----:B------:R-:W-:Y:S02]  /*4e30*/  I2FP.F32.S32 R3, R3 ;  /* 0x0000000300037245 */ /* 0x000fe40000201400 */
[----:B------:R-:W-:Y:S01]  /*4e40*/  PLOP3.LUT P5, PT, PT, PT, UP1, 0x80, 0x8 ;  /* 0x000000000008781c */ /* 0x000fe20003faf018 */
[----:B------:R-:W-:Y:S01]  /*4e50*/  IMAD.MOV.U32 R175, RZ, RZ, R164 ;  /* 0x000000ffffaf7224 */ /* 0x000fe200078e00a4 */
[----:B------:R-:W-:Y:S01]  /*4e60*/  @P2 ISETP.GE.AND P2, PT, R176, UR35, PT ;  /* 0x00000023b0002c0c */ /* 0x000fe2000bf46270 */
[----:B------:R-:W-:Y:S01]  /*4e70*/  FFMA.FTZ R12, R3, -UR12, R12 ;  /* 0x8000000c030c7c23 */ /* 0x000fe2000801000c */
[----:B------:R1:W2:Y:S01]  /*4e80*/  LDSM.16.M88.4 R164, [R212+0x10800] ;  /* 0x01080000d4a4783b */ /* 0x0002a20000000200 */
[----:B------:R-:W-:Y:S01]  /*4e90*/  PLOP3.LUT P6, PT, PT, PT, UP1, 0x80, 0x8 ;  /* 0x000000000008781c */ /* 0x000fe20003fcf018 */
[----:B------:R-:W-:Y:S01]  /*4ea0*/  VIADD R176, R230, 0xffffffe0 ;  /* 0xffffffe0e6b07836 */ /* 0x000fe20000000000 */
[----:B------:R-:W-:Y:S02]  /*4eb0*/  I2FP.F32.S32 R0, R175 ;  /* 0x000000af00007245 */ /* 0x000fe40000201400 */
[----:B------:R-:W-:Y:S02]  /*4ec0*/  @P1 FSEL R12, R12, -INF , !P2 ;  /* 0xff8000000c0c1808 */ /* 0x000fe40005000000 */
[----:B------:R-:W-:Y:S01]  /*4ed0*/  PLOP3.LUT P1, PT, PT, PT, UP1, 0x80, 0x8 ;  /* 0x000000000008781c */ /* 0x000fe20003f2f018 */
[----:B------:R-:W-:Y:S01]  /*4ee0*/  FFMA.FTZ R16, R0, -UR12, R16 ;  /* 0x8000000c00107c23 */ /* 0x000fe20008010010 */
[----:B------:R-:W-:Y:S02]  /*4ef0*/  @P5 FSEL R14, R14, -INF , !P2 ;  /* 0xff8000000e0e5808 */ /* 0x000fe40005000000 */
[----:B------:R-:W-:Y:S02]  /*4f00*/  PLOP3.LUT P5, PT, PT, PT, UP1, 0x80, 0x8 ;  /* 0x000000000008781c */ /* 0x000fe40003faf018 */
[----:B------:R-:W-:Y:S02]  /*4f10*/  IABS R173, R230 ;  /* 0x000000e600ad7213 */ /* 0x000fe40000000000 */
[----:B------:R-:W-:Y:S02]  /*4f20*/  @P6 FSEL R16, R16, -INF , !P2 ;  /* 0xff80000010106808 */ /* 0x000fe40005000000 */
[----:B------:R-:W-:Y:S02]  /*4f30*/  PLOP3.LUT P6, PT, PT, PT, UP1, 0x80, 0x8 ;  /* 0x000000000008781c */ /* 0x000fe40003fcf018 */
[----:B------:R-:W-:Y:S02]  /*4f40*/  I2FP.F32.S32 R175, R173 ;  /* 0x000000ad00af7245 */ /* 0x000fe40000201400 */
[----:B------:R-:W-:Y:S02]  /*4f50*/  @P1 FSEL R18, R18, -INF , !P2 ;  /* 0xff80000012121808 */ /* 0x000fe40005000000 */
[----:B------:R-:W-:Y:S01]  /*4f60*/  PLOP3.LUT P2, PT, PT, PT, UP1, 0x80, 0x8 ;  /* 0x000000000008781c */ /* 0x000fe20003f4f018 */
[----:B------:R-:W-:Y:S02]  /*4f70*/  @P5 VIADD R173, R172, 0x9 ;  /* 0x00000009acad5836 */ /* 0x000fe40000000000 */
[----:B------:R-:W-:Y:S01]  /*4f80*/  FFMA.FTZ R13, R175, -UR12, R13 ;  /* 0x8000000caf0d7c23 */ /* 0x000fe2000801000d */
[----:B------:R-:W-:Y:S01]  /*4f90*/  PLOP3.LUT P1, PT, PT, PT, UP1, 0x80, 0x8 ;  /* 0x000000000008781c */ /* 0x000fe20003f2f018 */
[----:B-1----:R-:W-:Y:S01]  /*4fa0*/  IMAD.IADD R212, R207, 0x1, R210 ;  /* 0x00000001cfd47824 */ /* 0x002fe200078e02d2 */
[----:B------:R-:W-:Y:S02]  /*4fb0*/  IABS R176, R176 ;  /* 0x000000b000b07213 */ /* 0x000fe40000000000 */
[----:B------:R-:W-:Y:S01]  /*4fc0*/  @P6 ISETP.GE.AND P6, PT, R173, UR35, PT ;  /* 0x00000023ad006c0c */ /* 0x000fe2000bfc6270 */
[----:B------:R-:W-:Y:S01]  /*4fd0*/  VIADD R173, R230, 0xfffffff8 ;  /* 0xfffffff8e6ad7836 */ /* 0x000fe20000000000 */
[----:B------:R-:W-:Y:S02]  /*4fe0*/  PLOP3.LUT P5, PT, PT, PT, UP1, 0x80, 0x8 ;  /* 0x000000000008781c */ /* 0x000fe40003faf018 */
[----:B------:R-:W-:Y:S02]  /*4ff0*/  LEA R180, R250, UR4, 0x1 ;  /* 0x00000004fab47c11 */ /* 0x000fe4000f8e08ff */
[----:B------:R-:W-:Y:S02]  /*5000*/  @P2 FSEL R13, R13, -INF , !P6 ;  /* 0xff8000000d0d2808 */ /* 0x000fe40007000000 */
[----:B------:R-:W-:Y:S01]  /*5010*/  PLOP3.LUT P2, PT, PT, PT, UP1, 0x80, 0x8 ;  /* 0x000000000008781c */ /* 0x000fe20003f4f018 */
[C---:B------:R-:W-:Y:S01]  /*5020*/  IMAD.IADD R182, R180.reuse, 0x1, R252 ;  /* 0x00000001b4b67824 */ /* 0x040fe200078e02fc */
[-C--:B--2---:R-:W-:Y:S03]  /*5030*/  HMMA.16816.F32 R20, R168, R164.reuse, R20 ;  /* 0x000000a4a814723c */ /* 0x084fe60000001814 */
[----:B------:R-:W-:Y:S01]  /*5040*/  @P1 FSEL R15, R15, -INF , !P6 ;  /* 0xff8000000f0f1808 */ /* 0x000fe20007000000 */
[----:B------:R-:W-:Y:S01]  /*5050*/  VIADD R181, R180, 0x20020 ;  /* 0x00020020b4b57836 */ /* 0x000fe20000000000 */
[----:B------:R-:W-:Y:S01]  /*5060*/  I2FP.F32.S32 R2, R176 ;  /* 0x000000b000027245 */ /* 0x000fe20000201400 */
[----:B------:R-:W-:Y:S01]  /*5070*/  VIADD R176, R230, 0xffffffd9 ;  /* 0xffffffd9e6b07836 */ /* 0x000fe20000000000 */
[----:B------:R-:W-:Y:S01]  /*5080*/  PLOP3.LUT P1, PT, PT, PT, UP1, 0x80, 0x8 ;  /* 0x000000000008781c */ /* 0x000fe20003f2f018 */
[C---:B------:R-:W-:Y:S04]  /*5090*/  HMMA.16816.F32 R24, R184.reuse, R164, R24 ;  /* 0x000000a4b818723c */ /* 0x040fe80000001818 */
[----:B------:R-:W-:Y:S01]  /*50a0*/  @P2 FSEL R19, R19, -INF , !P6 ;  /* 0xff80000013132808 */ /* 0x000fe20007000000 */
[----:B------:R-:W-:Y:S01]  /*50b0*/  FFMA.FTZ R17, R2, -UR12, R17 ;  /* 0x8000000c02117c23 */ /* 0x000fe20008010011 */
[----:B------:R-:W-:Y:S01]  /*50c0*/  PLOP3.LUT P2, PT, PT, PT, UP1, 0x80, 0x8 ;  /* 0x000000000008781c */ /* 0x000fe20003f4f018 */
[----:B------:R-:W-:Y:S01]  /*50d0*/  VIADD R165, R230, 0xffffffd8 ;  /* 0xffffffd8e6a57836 */ /* 0x000fe20000000000 */
[-C--:B------:R-:W-:Y:S03]  /*50e0*/  HMMA.16816.F32 R28, R184, R166.reuse, R28 ;  /* 0x000000a6b81c723c */ /* 0x080fe6000000181c */
[----:B------:R-:W-:Y:S01]  /*50f0*/  @P5 FSEL R17, R17, -INF , !P6 ;  /* 0xff80000011115808 */ /* 0x000fe20007000000 */
[----:B------:R-:W-:Y:S01]  /*5100*/  @P1 VIADD R164, R172, 0x10 ;  /* 0x00000010aca41836 */ /* 0x000fe20000000000 */
[----:B------:R-:W-:Y:S01]  /*5110*/  PLOP3.LUT P5, PT, PT, PT, UP1, 0x80, 0x8 ;  /* 0x000000000008781c */ /* 0x000fe20003faf018 */
[----:B------:R-:W-:Y:S01]  /*5120*/  FFMA.FTZ R22, R0, -UR12, R22 ;  /* 0x8000000c00167c23 */ /* 0x000fe20008010016 */
[----:B------:R-:W-:Y:S01]  /*5130*/  IABS R176, R176 ;  /* 0x000000b000b07213 */ /* 0x000fe20000000000 */
[----:B------:R-:W-:Y:S01]  /*5140*/  HMMA.16816.F32 R32, R168, R166, R32 ;  /* 0x000000a6a820723c */ /* 0x000fe20000001820 */
[----:B------:R-:W-:Y:S02]  /*5150*/  PLOP3.LUT P1, PT, PT, PT, UP1, 0x80, 0x8 ;  /* 0x000000000008781c */ /* 0x000fe40003f2f018 */
[----:B------:R-:W-:Y:S01]  /*5160*/  PLOP3.LUT P6, PT, PT, PT, UP1, 0x80, 0x8 ;  /* 0x000000000008781c */ /* 0x000fe20003fcf018 */
[----:B------:R-:W-:Y:S01]  /*5170*/  @P2 VIADD R0, R172, 0x11 ;  /* 0x00000011ac002836 */ /* 0x000fe20000000000 */
[----:B------:R-:W-:Y:S01]  /*5180*/  I2FP.F32.S32 R176, R176 ;  /* 0x000000b000b07245 */ /* 0x000fe20000201400 */
[----:B------:R-:W-:Y:S01]  /*5190*/  FFMA.FTZ R26, R3, -UR12, R26 ;  /* 0x8000000c031a7c23 */ /* 0x000fe2000801001a */
[----:B------:R-:W-:Y:S01]  /*51a0*/  IABS R174, R174 ;  /* 0x000000ae00ae7213 */ /* 0x000fe20000000000 */
[----:B------:R-:W-:Y:S01]  /*51b0*/  FFMA.FTZ R23, R2, -UR12, R23 ;  /* 0x8000000c02177c23 */ /* 0x000fe20008010017 */
[----:B------:R-:W-:Y:S01]  /*51c0*/  PLOP3.LUT P2, PT, PT, PT, UP1, 0x80, 0x8 ;  /* 0x000000000008781c */ /* 0x000fe20003f4f018 */
[----:B------:R-:W-:Y:S01]  /*51d0*/  FFMA.FTZ R20, R176, -UR12, R20 ;  /* 0x8000000cb0147c23 */ /* 0x000fe20008010014 */
[----:B------:R-:W-:Y:S01]  /*51e0*/  I2FP.F32.S32 R174, R174 ;  /* 0x000000ae00ae7245 */ /* 0x000fe20000201400 */
[----:B------:R-:W-:Y:S01]  /*51f0*/  FFMA.FTZ R27, R175, -UR12, R27 ;  /* 0x8000000caf1b7c23 */ /* 0x000fe2000801001b */
[----:B------:R-:W-:Y:S01]  /*5200*/  @P5 ISETP.GE.AND P5, PT, R164, UR35, PT ;  /* 0x00000023a4005c0c */ /* 0x000fe2000bfa6270 */
[----:B-----5:R-:W-:Y:S01]  /*5210*/  FMUL.FTZ R164, R247, 1.4426950216293334961 ;  /* 0x3fb8aa3bf7a47820 */ /* 0x020fe20000410000 */
[----:B------:R-:W-:Y:S01]  /*5220*/  IABS R165, R165 ;  /* 0x000000a500a57213 */ /* 0x000fe20000000000 */
[----:B------:R-:W-:Y:S01]  /*5230*/  FFMA.FTZ R24, R174, -UR12, R24 ;  /* 0x8000000cae187c23 */ /* 0x000fe20008010018 */
[----:B------:R-:W-:Y:S01]  /*5240*/  @P1 FSEL R22, R22, -INF , !P5 ;  /* 0xff80000016161808 */ /* 0x000fe20006800000 */
[----:B------:R-:W-:Y:S01]  /*5250*/  FMUL.FTZ R3, R246, 1.4426950216293334961 ;  /* 0x3fb8aa3bf6037820 */ /* 0x000fe20000410000 */
[----:B------:R-:W-:Y:S01]  /*5260*/  @P6 FSEL R20, R20, -INF , !P5 ;  /* 0xff80000014146808 */ /* 0x000fe20006800000 */
[----:B------:R-:W-:Y:S01]  /*5270*/  FMUL.FTZ R2, R245, 1.4426950216293334961 ;  /* 0x3fb8aa3bf5027820 */ /* 0x000fe20000410000 */
[----:B------:R-:W-:Y:S01]  /*5280*/  PLOP3.LUT P1, PT, PT, PT, UP1, 0x80, 0x8 ;  /* 0x000000000008781c */ /* 0x000fe20003f2f018 */
[----:B------:R-:W-:Y:S01]  /*5290*/  FFMA.FTZ R28, R178, -UR12, R28 ;  /* 0x8000000cb21c7c23 */ /* 0x000fe2000801001c */
[----:B------:R-:W-:Y:S01]  /*52a0*/  PLOP3.LUT P6, PT, PT, PT, UP1, 0x80, 0x8 ;  /* 0x000000000008781c */ /* 0x000fe20003fcf018 */
[----:B------:R-:W-:Y:S01]  /*52b0*/  FFMA.FTZ R29, R177, -UR12, R29 ;  /* 0x8000000cb11d7c23 */ /* 0x000fe2000801001d */
[----:B------:R-:W-:Y:S01]  /*52c0*/  @P2 FSEL R24, R24, -INF , !P5 ;  /* 0xff80000018182808 */ /* 0x000fe20006800000 */
[----:B------:R-:W-:Y:S01]  /*52d0*/  FFMA.FTZ R34, R176, -UR12, R34 ;  /* 0x8000000cb0227c23 */ /* 0x000fe20008010022 */
[----:B------:R-:W-:Y:S01]  /*52e0*/  PLOP3.LUT P2, PT, PT, PT, UP1, 0x80, 0x8 ;  /* 0x000000000008781c */ /* 0x000fe20003f4f018 */
[----:B------:R-:W-:Y:S01]  /*52f0*/  FFMA.FTZ R30, R174, -UR12, R30 ;  /* 0x8000000cae1e7c23 */ /* 0x000fe2000801001e */
[----:B------:R-:W-:Y:S02]  /*5300*/  I2FP.F32.S32 R165, R165 ;  /* 0x000000a500a57245 */ /* 0x000fe40000201400 */
[----:B------:R-:W-:Y:S03]  /*5310*/  IABS R173, R173 ;  /* 0x000000ad00ad7213 */ /* 0x000fe60000000000 */
[C---:B------:R-:W-:Y:S01]  /*5320*/  FFMA.FTZ R21, R165.reuse, -UR12, R21 ;  /* 0x8000000ca5157c23 */ /* 0x040fe20008010015 */
[----:B------:R-:W-:Y:S01]  /*5330*/  @P1 FSEL R26, R26, -INF , !P5 ;  /* 0xff8000001a1a1808 */ /* 0x000fe20006800000 */
[----:B------:R-:W-:Y:S01]  /*5340*/  FFMA.FTZ R35, R165, -UR12, R35 ;  /* 0x8000000ca5237c23 */ /* 0x000fe20008010023 */
[----:B------:R-:W-:Y:S02]  /*5350*/  FSETP.NEU.FTZ.AND P1, PT, R247, -INF , PT ;  /* 0xff800000f700780b */ /* 0x000fe40003f3d000 */
[----:B------:R-:W-:Y:S01]  /*5360*/  @P6 ISETP.GE.AND P6, PT, R0, UR35, PT ;  /* 0x0000002300006c0c */ /* 0x000fe2000bfc6270 */
[----:B------:R-:W-:Y:S01]  /*5370*/  FMUL.FTZ R0, R244, 1.4426950216293334961 ;  /* 0x3fb8aa3bf4007820 */ /* 0x000fe20000410000 */
[----:B------:R-:W-:Y:S02]  /*5380*/  PLOP3.LUT P5, PT, PT, PT, UP1, 0x80, 0x8 ;  /* 0x000000000008781c */ /* 0x000fe40003faf018 */
[----:B------:R-:W-:Y:S02]  /*5390*/  FSEL R164, R164, RZ, P1 ;  /* 0x000000ffa4a47208 */ /* 0x000fe40000800000 */
[----:B------:R-:W-:Y:S02]  /*53a0*/  @P2 FSEL R21, R21, -INF , !P6 ;  /* 0xff80000015152808 */ /* 0x000fe40007000000 */
[----:B------:R-:W-:Y:S01]  /*53b0*/  PLOP3.LUT P1, PT, PT, PT, UP1, 0x80, 0x8 ;  /* 0x000000000008781c */ /* 0x000fe20003f2f018 */
[--C-:B------:R-:W-:Y:S01]  /*53c0*/  FFMA.FTZ R4, R4, UR9, -R164.reuse ;  /* 0x0000000904047c23 */ /* 0x100fe200080108a4 */
[----:B------:R-:W-:Y:S01]  /*53d0*/  PLOP3.LUT P2, PT, PT, PT, UP1, 0x80, 0x8 ;  /* 0x000000000008781c */ /* 0x000fe20003f4f018 */
[--C-:B------:R-:W-:Y:S01]  /*53e0*/  FFMA.FTZ R5, R5, UR9, -R164.reuse ;  /* 0x0000000905057c23 */ /* 0x100fe200080108a4 */
[----:B------:R-:W-:Y:S01]  /*53f0*/  I2FP.F32.S32 R173, R173 ;  /* 0x000000ad00ad7245 */ /* 0x000fe20000201400 */
[----:B------:R-:W-:Y:S01]  /*5400*/  MUFU.EX2 R183, R4 ;  /* 0x0000000400b77308 */ /* 0x000fe20000000800 */
[--C-:B------:R-:W-:Y:S01]  /*5410*/  FFMA.FTZ R16, R16, UR9, -R164.reuse ;  /* 0x0000000910107c23 */ /* 0x100fe200080108a4 */
[----:B------:R-:W-:Y:S01]  /*5420*/  @P5 FSEL R23, R23, -INF , !P6 ;  /* 0xff80000017175808 */ /* 0x000fe20007000000 */
[--C-:B------:R-:W-:Y:S01]  /*5430*/  FFMA.FTZ R17, R17, UR9, -R164.reuse ;  /* 0x0000000911117c23 */ /* 0x100fe200080108a4 */
[C---:B------:R-:W-:Y:S01]  /*5440*/  FFMA.FTZ R25, R173.reuse, -UR12, R25 ;  /* 0x8000000cad197c23 */ /* 0x040fe20008010019 */
[----:B------:R-:W-:Y:S05]  /*5450*/  FSETP.NEU.FTZ.AND P5, PT, R246, -INF , PT ;  /* 0xff800000f600780b */ /* 0x000fea0003fbd000 */
[----:B------:R1:W2:Y:S01]  /*5460*/  MUFU.EX2 R219, R5 ;  /* 0x0000000500db7308 */ /* 0x0002a20000000800 */
[----:B------:R-:W-:Y:S01]  /*5470*/  FFMA.FTZ R31, R173, -UR12, R31 ;  /* 0x8000000cad1f7c23 */ /* 0x000fe2000801001f */
[--C-:B------:R-:W-:Y:S01]  /*5480*/  FFMA.FTZ R20, R20, UR9, -R164.reuse ;  /* 0x0000000914147c23 */ /* 0x100fe200080108a4 */
[----:B------:R-:W-:Y:S07]  /*5490*/  @P1 FSEL R25, R25, -INF , !P6 ;  /* 0xff80000019191808 */ /* 0x000fee0007000000 */
[----:B------:R-:W-:Y:S01]  /*54a0*/  MUFU.EX2 R226, R16 ;  /* 0x0000001000e27308 */ /* 0x000fe20000000800 */
[----:B------:R-:W-:Y:S01]  /*54b0*/  @P2 FSEL R27, R27, -INF , !P6 ;  /* 0xff8000001b1b2808 */ /* 0x000fe20007000000 */
[----:B------:R-:W-:Y:S01]  /*54c0*/  FFMA.FTZ R21, R21, UR9, -R164 ;  /* 0x0000000915157c23 */ /* 0x000fe200080108a4 */
[----:B------:R-:W-:Y:S07]  /*54d0*/  PLOP3.LUT P6, PT, PT, PT, UP1, 0x80, 0x8 ;  /* 0x000000000008781c */ /* 0x000fee0003fcf018 */
[----:B------:R-:W-:Y:S01]  /*54e0*/  MUFU.EX2 R223, R17 ;  /* 0x0000001100df7308 */ /* 0x000fe20000000800 */
[----:B------:R-:W-:Y:S02]  /*54f0*/  FSEL R3, R3, RZ, P5 ;  /* 0x000000ff03037208 */ /* 0x000fe40002800000 */
[----:B------:R-:W-:Y:S07]  /*5500*/  PLOP3.LUT P5, PT, PT, PT, UP1, 0x80, 0x8 ;  /* 0x000000000008781c */ /* 0x000fee0003faf018 */
[----:B------:R-:W-:Y:S01]  /*5510*/  MUFU.EX2 R222, R20 ;  /* 0x0000001400de7308 */ /* 0x000fe20000000800 */
[----:B------:R-:W-:Y:S01]  /*5520*/  FSETP.NEU.FTZ.AND P1, PT, R245, -INF , PT ;  /* 0xff800000f500780b */ /* 0x000fe20003f3d000 */
[--C-:B------:R-:W-:Y:S01]  /*5530*/  FFMA.FTZ R6, R6, UR9, -R3.reuse ;  /* 0x0000000906067c23 */ /* 0x100fe20008010803 */
[----:B-1----:R-:W-:Y:S02]  /*5540*/  VIADD R5, R230, 0xffffffd0 ;  /* 0xffffffd0e6057836 */ /* 0x002fe40000000000 */
[--C-:B------:R-:W-:Y:S01]  /*5550*/  FFMA.FTZ R7, R7, UR9, -R3.reuse ;  /* 0x0000000907077c23 */ /* 0x100fe20008010803 */
[----:B------:R-:W-:Y:S04]  /*5560*/  FSEL R2, R2, RZ, P1 ;  /* 0x000000ff02027208 */ /* 0x000fe80000800000 */
[----:B------:R1:W-:Y:S01]  /*5570*/  MUFU.EX2 R184, R6 ;  /* 0x0000000600b87308 */ /* 0x0003e20000000800 */
[----:B------:R-:W-:Y:S01]  /*5580*/  PLOP3.LUT P1, PT, PT, PT, UP1, 0x80, 0x8 ;  /* 0x000000000008781c */ /* 0x000fe20003f2f018 */
[----:B------:R-:W-:Y:S01]  /*5590*/  @P6 VIADD R4, R172, 0x18 ;  /* 0x00000018ac046836 */ /* 0x000fe20000000000 */
[----:B------:R-:W-:Y:S07]  /*55a0*/  IABS R5, R5 ;  /* 0x0000000500057213 */ /* 0x000fee0000000000 */
[----:B------:R-:W3:Y:S01]  /*55b0*/  MUFU.EX2 R229, R7 ;  /* 0x0000000700e57308 */ /* 0x000ee20000000800 */
[----:B------:R-:W-:Y:S01]  /*55c0*/  FSETP.NEU.FTZ.AND P2, PT, R244, -INF , PT ;  /* 0xff800000f400780b */ /* 0x000fe20003f5d000 */
[--C-:B------:R-:W-:Y:S01]  /*55d0*/  FFMA.FTZ R18, R18, UR9, -R3.reuse ;  /* 0x0000000912127c23 */ /* 0x100fe20008010803 */
[----:B------:R-:W-:Y:S01]  /*55e0*/  @P5 ISETP.GE.AND P5, PT, R4, UR35, PT ;  /* 0x0000002304005c0c */ /* 0x000fe2000bfa6270 */
[----:B------:R-:W-:Y:S01]  /*55f0*/  VIADD R4, R230, 0xffffffd1 ;  /* 0xffffffd1e6047836 */ /* 0x000fe20000000000 */
[----:B------:R-:W-:Y:S01]  /*5600*/  PLOP3.LUT P6, PT, PT, PT, UP1, 0x80, 0x8 ;  /* 0x000000000008781c */ /* 0x000fe20003fcf018 */
[----:B------:R-:W-:Y:S01]  /*5610*/  FFMA.FTZ R19, R19, UR9, -R3 ;  /* 0x0000000913137c23 */ /* 0x000fe20008010803 */
[----:B------:R-:W-:Y:S03]  /*5620*/  FSEL R0, R0, RZ, P2 ;  /* 0x000000ff00007208 */ /* 0x000fe60001000000 */
[----:B------:R-:W-:Y:S01]  /*5630*/  MUFU.EX2 R228, R18 ;  /* 0x0000001200e47308 */ /* 0x000fe20000000800 */
[----:B------:R-:W-:Y:S01]  /*5640*/  IABS R4, R4 ;  /* 0x0000000400047213 */ /* 0x000fe20000000000 */
[----:B-1----:R-:W-:Y:S01]  /*5650*/  IMAD.MOV.U32 R6, RZ, RZ, R5 ;  /* 0x000000ffff067224 */ /* 0x002fe200078e0005 */
[----:B------:R-:W-:Y:S01]  /*5660*/  PLOP3.LUT P2, PT, PT, PT, UP1, 0x80, 0x8 ;  /* 0x000000000008781c */ /* 0x000fe20003f4f018 */
[----:B------:R-:W-:Y:S01]  /*5670*/  @P1 VIADD R172, R172, 0x19 ;  /* 0x00000019acac1836 */ /* 0x000fe20000000000 */
[----:B------:R-:W-:Y:S05]  /*5680*/  I2FP.F32.S32 R5, R4 ;  /* 0x0000000400057245 */ /* 0x000fea0000201400 */
[----:B------:R-:W1:Y:S01]  /*5690*/  MUFU.EX2 R227, R19 ;  /* 0x0000001300e37308 */ /* 0x000e620000000800 */
[----:B------:R-:W-:Y:S01]  /*56a0*/  I2FP.F32.S32 R4, R6 ;  /* 0x0000000600047245 */ /* 0x000fe20000201400 */
[----:B------:R-:W-:Y:S01]  /*56b0*/  FFMA.FTZ R8, R8, UR9, -R2 ;  /* 0x0000000908087c23 */ /* 0x000fe20008010802 */
[----:B------:R-:W-:Y:S01]  /*56c0*/  PLOP3.LUT P1, PT, PT, PT, UP1, 0x80, 0x8 ;  /* 0x000000000008781c */ /* 0x000fe20003f2f018 */
[----:B------:R-:W-:Y:S01]  /*56d0*/  FFMA.FTZ R32, R5, -UR12, R32 ;  /* 0x8000000c05207c23 */ /* 0x000fe20008010020 */
[----:B--2---:R-:W-:Y:S01]  /*56e0*/  F2FP.F16.F32.PACK_AB R5, R219, R183 ;  /* 0x000000b7db05723e */ /* 0x004fe200000000ff */
[----:B------:R-:W-:Y:S01]  /*56f0*/  FFMA.FTZ R33, R4, -UR12, R33 ;  /* 0x8000000c04217c23 */ /* 0x000fe20008010021 */
[----:B---3--:R-:W-:Y:S01]  /*5700*/  F2FP.F16.F32.PACK_AB R4, R229, R184 ;  /* 0x000000b8e504723e */ /* 0x008fe200000000ff */
[----:B------:R-:W-:Y:S01]  /*5710*/  FFMA.FTZ R9, R9, UR9, -R2 ;  /* 0x0000000909097c23 */ /* 0x000fe20008010802 */
[----:B------:R-:W-:Y:S01]  /*5720*/  @P6 ISETP.GE.AND P6, PT, R172, UR35, PT ;  /* 0x00000023ac006c0c */ /* 0x000fe2000bfc6270 */
[----:B------:R2:W-:Y:S01]  /*5730*/  STS [R180+0x20000], R5 ;  /* 0x02000005b4007388 */ /* 0x0005e20000000800 */
[----:B------:R-:W-:Y:S01]  /*5740*/  @P2 FSEL R28, R28, -INF , !P5 ;  /* 0xff8000001c1c2808 */ /* 0x000fe20006800000 */
[--C-:B------:R-:W-:Y:S01]  /*5750*/  FFMA.FTZ R10, R10, UR9, -R0.reuse ;  /* 0x000000090a0a7c23 */ /* 0x100fe20008010800 */
[----:B------:R-:W-:Y:S01]  /*5760*/  PLOP3.LUT P2, PT, PT, PT, UP1, 0x80, 0x8 ;  /* 0x000000000008781c */ /* 0x000fe20003f4f018 */
[----:B------:R1:W-:Y:S01]  /*5770*/  STS [R180+0x20400], R4 ;  /* 0x02040004b4007388 */ /* 0x0003e20000000800 */
[----:B------:R-:W-:Y:S01]  /*5780*/  FFMA.FTZ R11, R11, UR9, -R0 ;  /* 0x000000090b0b7c23 */ /* 0x000fe20008010800 */
[----:B------:R-:W-:Y:S01]  /*5790*/  @P1 FSEL R29, R29, -INF , !P6 ;  /* 0xff8000001d1d1808 */ /* 0x000fe20007000000 */
[--C-:B------:R-:W-:Y:S01]  /*57a0*/  FFMA.FTZ R28, R28, UR9, -R2.reuse ;  /* 0x000000091c1c7c23 */ /* 0x100fe20008010802 */
[----:B------:R-:W-:Y:S01]  /*57b0*/  PLOP3.LUT P1, PT, PT, PT, UP1, 0x80, 0x8 ;  /* 0x000000000008781c */ /* 0x000fe20003f2f018 */
[--C-:B------:R-:W-:Y:S01]  /*57c0*/  FFMA.FTZ R12, R12, UR9, -R2.reuse ;  /* 0x000000090c0c7c23 */ /* 0x100fe20008010802 */
[--C-:B------:R-:W-:Y:S01]  /*57d0*/  FFMA.FTZ R13, R13, UR9, -R2.reuse ;  /* 0x000000090d0d7c23 */ /* 0x100fe20008010802 */
[--C-:B------:R-:W-:Y:S01]  /*57e0*/  FFMA.FTZ R22, R22, UR9, -R3.reuse ;  /* 0x0000000916167c23 */ /* 0x100fe20008010803 */
[--C-:B------:R-:W-:Y:S01]  /*57f0*/  FFMA.FTZ R23, R23, UR9, -R3.reuse ;  /* 0x0000000917177c23 */ /* 0x100fe20008010803 */
[--C-:B------:R-:W-:Y:S01]  /*5800*/  FFMA.FTZ R24, R24, UR9, -R2.reuse ;  /* 0x0000000918187c23 */ /* 0x100fe20008010802 */
[--C-:B------:R-:W-:Y:S01]  /*5810*/  FFMA.FTZ R25, R25, UR9, -R2.reuse ;  /* 0x0000000919197c23 */ /* 0x100fe20008010802 */
[----:B------:R-:W-:Y:S01]  /*5820*/  FFMA.FTZ R2, R29, UR9, -R2 ;  /* 0x000000091d027c23 */ /* 0x000fe20008010802 */
[----:B------:R-:W-:Y:S01]  /*5830*/  @P2 FSEL R32, R32, -INF , !P5 ;  /* 0xff80000020202808 */ /* 0x000fe20006800000 */
[----:B------:R-:W-:Y:S01]  /*5840*/  MUFU.EX2 R198, R8 ;  /* 0x0000000800c67308 */ /* 0x000fe20000000800 */
[----:B------:R-:W-:Y:S01]  /*5850*/  PLOP3.LUT P2, PT, PT, PT, UP1, 0x80, 0x8 ;  /* 0x000000000008781c */ /* 0x000fe20003f4f018 */
[--C-:B------:R-:W-:Y:S01]  /*5860*/  FFMA.FTZ R14, R14, UR9, -R0.reuse ;  /* 0x000000090e0e7c23 */ /* 0x100fe20008010800 */
[----:B------:R-:W-:Y:S01]  /*5870*/  FFMA.FTZ R15, R15, UR9, -R0 ;  /* 0x000000090f0f7c23 */ /* 0x000fe20008010800 */
[----:B------:R-:W-:Y:S06]  /*5880*/  @P1 FSEL R33, R33, -INF , !P6 ;  /* 0xff80000021211808 */ /* 0x000fec0007000000 */
[----:B------:R-:W3:Y:S01]  /*5890*/  MUFU.EX2 R197, R9 ;  /* 0x0000000900c57308 */ /* 0x000ee20000000800 */
[----:B------:R-:W-:Y:S01]  /*58a0*/  PLOP3.LUT P1, PT, PT, PT, UP1, 0x80, 0x8 ;  /* 0x000000000008781c */ /* 0x000fe20003f2f018 */
[----:B------:R-:W-:Y:S01]  /*58b0*/  FFMA.FTZ R32, R32, UR9, -R164 ;  /* 0x0000000920207c23 */ /* 0x000fe200080108a4 */
[----:B--2---:R-:W-:Y:S07]  /*58c0*/  F2FP.F16.F32.PACK_AB R5, R223, R226 ;  /* 0x000000e2df05723e */ /* 0x004fee00000000ff */
[----:B------:R-:W-:Y:S01]  /*58d0*/  MUFU.EX2 R200, R10 ;  /* 0x0000000a00c87308 */ /* 0x000fe20000000800 */
[--C-:B------:R-:W-:Y:S01]  /*58e0*/  FFMA.FTZ R26, R26, UR9, -R0.reuse ;  /* 0x000000091a1a7c23 */ /* 0x100fe20008010800 */
[----:B------:R-:W-:Y:S01]  /*58f0*/  FFMA.FTZ R27, R27, UR9, -R0 ;  /* 0x000000091b1b7c23 */ /* 0x000fe20008010800 */
[----:B-1----:R-:W-:Y:S01]  /*5900*/  F2FP.F16.F32.PACK_AB R4, R227, R228 ;  /* 0x000000e4e304723e */ /* 0x002fe200000000ff */
[----:B------:R3:W-:Y:S01]  /*5910*/  STS [R182+0x20000], R5 ;  /* 0x02000005b6007388 */ /* 0x0007e20000000800 */
[----:B------:R-:W-:Y:S05]  /*5920*/  @P2 FSEL R34, R34, -INF , !P5 ;  /* 0xff80000022222808 */ /* 0x000fea0006800000 */
[----:B------:R-:W1:Y:S01]  /*5930*/  MUFU.EX2 R199, R11 ;  /* 0x0000000b00c77308 */ /* 0x000e620000000800 */
[----:B------:R-:W-:Y:S01]  /*5940*/  PLOP3.LUT P2, PT, PT, PT, UP1, 0x80, 0x8 ;  /* 0x000000000008781c */ /* 0x000fe20003f4f018 */
[----:B------:R1:W-:Y:S01]  /*5950*/  STS [R182+0x20400], R4 ;  /* 0x02040004b6007388 */ /* 0x0003e20000000800 */
[----:B------:R-:W-:Y:S01]  /*5960*/  FFMA.FTZ R164, R33, UR9, -R164 ;  /* 0x0000000921a47c23 */ /* 0x000fe200080108a4 */
[----:B------:R-:W-:Y:S01]  /*5970*/  @P1 FSEL R35, R35, -INF , !P6 ;  /* 0xff80000023231808 */ /* 0x000fe20007000000 */
[--C-:B------:R-:W-:Y:S05]  /*5980*/  FFMA.FTZ R34, R34, UR9, -R3.reuse ;  /* 0x0000000922227c23 */ /* 0x100fea0008010803 */
[----:B------:R-:W-:Y:S01]  /*5990*/  MUFU.EX2 R194, R12 ;  /* 0x0000000c00c27308 */ /* 0x000fe20000000800 */
[----:B------:R-:W-:Y:S01]  /*59a0*/  PLOP3.LUT P1, PT, PT, PT, UP1, 0x80, 0x8 ;  /* 0x000000000008781c */ /* 0x000fe20003f2f018 */
[----:B------:R-:W-:Y:S02]  /*59b0*/  VIADD R7, R180, 0x20000 ;  /* 0x00020000b4077836 */ /* 0x000fe40000000000 */
[----:B------:R-:W-:Y:S06]  /*59c0*/  FFMA.FTZ R3, R35, UR9, -R3 ;  /* 0x0000000923037c23 */ /* 0x000fec0008010803 */
[----:B------:R-:W2:Y:S01]  /*59d0*/  MUFU.EX2 R193, R13 ;  /* 0x0000000d00c17308 */ /* 0x000ea20000000800 */
[----:B------:R-:W-:Y:S09]  /*59e0*/  @P4 VIADD R181, R7, 0xffffffe0 ;  /* 0xffffffe007b54836 */ /* 0x000ff20000000000 */
[----:B------:R2:W-:Y:S01]  /*59f0*/  MUFU.EX2 R203, R3 ;  /* 0x0000000300cb7308 */ /* 0x0005e20000000800 */
[----:B------:R-:W-:Y:S09]  /*5a00*/  @P2 FSEL R30, R30, -INF , !P5 ;  /* 0xff8000001e1e2808 */ /* 0x000ff20006800000 */
[----:B------:R-:W-:Y:S01]  /*5a10*/  MUFU.EX2 R196, R14 ;  /* 0x0000000e00c47308 */ /* 0x000fe20000000800 */
[----:B------:R-:W-:Y:S01]  /*5a20*/  @P1 FSEL R31, R31, -INF , !P6 ;  /* 0xff8000001f1f1808 */ /* 0x000fe20007000000 */
[--C-:B------:R-:W-:Y:S08]  /*5a30*/  FFMA.FTZ R30, R30, UR9, -R0.reuse ;  /* 0x000000091e1e7c23 */ /* 0x100ff00008010800 */
[----:B------:R-:W4:Y:S01]  /*5a40*/  MUFU.EX2 R195, R15 ;  /* 0x0000000f00c37308 */ /* 0x000f220000000800 */
[----:B---3--:R-:W-:Y:S01]  /*5a50*/  F2FP.F16.F32.PACK_AB R5, R197, R198 ;  /* 0x000000c6c505723e */ /* 0x008fe200000000ff */
[----:B------:R-:W-:Y:S08]  /*5a60*/  FFMA.FTZ R0, R31, UR9, -R0 ;  /* 0x000000091f007c23 */ /* 0x000ff00008010800 */
[----:B------:R4:W-:Y:S01]  /*5a70*/  MUFU.EX2 R185, R2 ;  /* 0x0000000200b97308 */ /* 0x0009e20000000800 */
[----:B-1----:R-:W-:Y:S01]  /*5a80*/  F2FP.F16.F32.PACK_AB R4, R199, R200 ;  /* 0x000000c8c704723e */ /* 0x002fe200000000ff */
[----:B------:R1:W-:Y:S01]  /*5a90*/  STS [R180+0x21000], R5 ;  /* 0x02100005b4007388 */ /* 0x0003e20000000800 */
[----:B--2---:R-:W-:Y:S07]  /*5aa0*/  F2FP.F16.F32.PACK_AB R3, R193, R194 ;  /* 0x000000c2c103723e */ /* 0x004fee00000000ff */
[----:B------:R-:W2:Y:S01]  /*5ab0*/  MUFU.EX2 R220, R21 ;  /* 0x0000001500dc7308 */ /* 0x000ea20000000800 */
[----:B------:R-:W-:Y:S09]  /*5ac0*/  STS [R180+0x21400], R4 ;  /* 0x02140004b4007388 */ /* 0x000ff20000000800 */
[----:B------:R-:W-:Y:S01]  /*5ad0*/  MUFU.EX2 R225, R22 ;  /* 0x0000001600e17308 */ /* 0x000fe20000000800 */
[----:B------:R3:W-:Y:S09]  /*5ae0*/  STS [R182+0x21000], R3 ;  /* 0x02100003b6007388 */ /* 0x0007f20000000800 */
[----:B------:R-:W1:Y:S01]  /*5af0*/  MUFU.EX2 R224, R23 ;  /* 0x0000001700e07308 */ /* 0x000e620000000800 */
[----:B----4-:R-:W-:Y:S09]  /*5b00*/  F2FP.F16.F32.PACK_AB R2, R195, R196 ;  /* 0x000000c4c302723e */ /* 0x010ff200000000ff */
[----:B------:R-:W-:Y:S01]  /*5b10*/  MUFU.EX2 R202, R32 ;  /* 0x0000002000ca7308 */ /* 0x000fe20000000800 */
[----:B--2---:R-:W-:Y:S01]  /*5b20*/  F2FP.F16.F32.PACK_AB R6, R220, R222 ;  /* 0x000000dedc06723e */ /* 0x004fe200000000ff */
[----:B------:R2:W-:Y:S08]  /*5b30*/  STS [R182+0x21400], R2 ;  /* 0x02140002b6007388 */ /* 0x0005f00000000800 */
[----:B------:R-:W3:Y:S01]  /*5b40*/  MUFU.EX2 R201, R164 ;  /* 0x000000a400c97308 */ /* 0x000ee20000000800 */
[----:B------:R-:W-:Y:S09]  /*5b50*/  STS [R181], R6 ;  /* 0x00000006b5007388 */ /* 0x000ff20000000800 */
[----:B------:R-:W2:Y:S01]  /*5b60*/  MUFU.EX2 R205, R34 ;  /* 0x0000002200cd7308 */ /* 0x000ea20000000800 */
[----:B-1----:R-:W-:Y:S09]  /*5b70*/  F2FP.F16.F32.PACK_AB R5, R224, R225 ;  /* 0x000000e1e005723e */ /* 0x002ff200000000ff */
[----:B------:R1:W-:Y:S10]  /*5b80*/  MUFU.EX2 R186, R0 ;  /* 0x0000000000ba7308 */ /* 0x0003f40000000800 */
[----:B------:R-:W-:Y:S01]  /*5b90*/  MUFU.EX2 R190, R24 ;  /* 0x0000001800be7308 */ /* 0x000fe20000000800 */
[----:B------:R-:W-:Y:S01]  /*5ba0*/  STS [R181+0x400], R5 ;  /* 0x00040005b5007388 */ /* 0x000fe20000000800 */
[----:B---3--:R-:W-:Y:S08]  /*5bb0*/  F2FP.F16.F32.PACK_AB R3, R201, R202 ;  /* 0x000000cac903723e */ /* 0x008ff000000000ff */
[----:B------:R-:W3:Y:S10]  /*5bc0*/  MUFU.EX2 R189, R25 ;  /* 0x0000001900bd7308 */ /* 0x000ef40000000800 */
[----:B------:R-:W-:Y:S01]  /*5bd0*/  MUFU.EX2 R192, R26 ;  /* 0x0000001a00c07308 */ /* 0x000fe20000000800 */
[----:B-1----:R-:W-:Y:S01]  /*5be0*/  IMAD.IADD R0, R252, 0x1, R181 ;  /* 0x00000001fc007824 */ /* 0x002fe200078e02b5 */
[----:B--2---:R-:W-:Y:S08]  /*5bf0*/  F2FP.F16.F32.PACK_AB R2, R203, R205 ;  /* 0x000000cdcb02723e */ /* 0x004ff000000000ff */
[----:B------:R-:W-:Y:S01]  /*5c00*/  MUFU.EX2 R191, R27 ;  /* 0x0000001b00bf7308 */ /* 0x000fe20000000800 */
[----:B------:R1:W-:Y:S09]  /*5c10*/  STS [R0], R3 ;  /* 0x0000000300007388 */ /* 0x0003f20000000800 */
[----:B------:R-:W1:Y:S01]  /*5c20*/  MUFU.EX2 R188, R28 ;  /* 0x0000001c00bc7308 */ /* 0x000e620000000800 */
[----:B---3--:R-:W-:Y:S01]  /*5c30*/  F2FP.F16.F32.PACK_AB R4, R189, R190 ;  /* 0x000000bebd04723e */ /* 0x008fe200000000ff */
[----:B------:R2:W-:Y:S08]  /*5c40*/  STS [R0+0x400], R2 ;  /* 0x0004000200007388 */ /* 0x0005f00000000800 */
[----:B------:R-:W2:Y:S01]  /*5c50*/  MUFU.EX2 R187, R30 ;  /* 0x0000001e00bb7308 */ /* 0x000ea20000000800 */
[----:B------:R3:W-:Y:S01]  /*5c60*/  STS [R181+0x1000], R4 ;  /* 0x00100004b5007388 */ /* 0x0007e20000000800 */
[----:B-1----:R-:W-:Y:S02]  /*5c70*/  F2FP.F16.F32.PACK_AB R3, R185, R188 ;  /* 0x000000bcb903723e */ /* 0x002fe400000000ff */
[----:B--2---:R-:W-:Y:S02]  /*5c80*/  F2FP.F16.F32.PACK_AB R2, R186, R187 ;  /* 0x000000bbba02723e */ /* 0x004fe400000000ff */
        /* <DEDUP_REMOVED lines=29> */
[-C--:B------:R-:W-:Y:S08]  /*5e60*/  HMMA.16816.F32 R28, R176, R166.reuse, R28 ;  /* 0x000000a6b01c723c */ /* 0x080ff0000000181c */
[----:B------:R-:W-:Y:S01]  /*5e70*/  HMMA.16816.F32 R32, R168, R166, R32 ;  /* 0x000000a6a820723c */ /* 0x000fe20000001820 */
[----:B------:R-:W1:Y:S08]  /*5e80*/  LDSM.16.M88.4 R164, [R210+0x14000] ;  /* 0x01400000d2a4783b */ /* 0x000e700000000200 */
[----:B------:R-:W2:Y:S01]  /*5e90*/  LDSM.16.M88.4 R168, [R0+0x9000] ;  /* 0x0090000000a8783b */ /* 0x000ea20000000200 */
        /* <DEDUP_REMOVED lines=54> */
[C---:B------:R-:W-:Y:S01]  /*6200*/  HMMA.16816.F32 R24, R168.reuse, R164, R24 ;  /* 0x000000a4a818723c */ /* 0x040fe20000001818 */
[----:B------:R-:W-:Y:S02]  /*6210*/  IMAD.U32 R164, RZ, RZ, UR52 ;  /* 0x00000034ffa47e24 */ /* 0x000fe4000f8e00ff */
[----:B------:R-:W-:Y:S03]  /*6220*/  IMAD.U32 R165, RZ, RZ, UR17 ;  /* 0x00000011ffa57e24 */ /* 0x000fe6000f8e00ff */
[C---:B------:R-:W-:Y:S02]  /*6230*/  LEA R178, P1, R243.reuse, R164, 0x2 ;  /* 0x000000a4f3b27211 */ /* 0x040fe400078210ff */
[-C--:B------:R-:W-:Y:S01]  /*6240*/  HMMA.16816.F32 R28, R168, R166.reuse, R28 ;  /* 0x000000a6a81c723c */ /* 0x080fe2000000181c */
[----:B------:R-:W-:Y:S02]  /*6250*/  LDSM.16.M88.4 R168, [R212+0x18000] ;  /* 0x01800000d4a8783b */ /* 0x000fe40000000200 */
[----:B------:R-:W-:Y:S05]  /*6260*/  LEA.HI.X R179, R243, R165, RZ, 0x2, P1 ;  /* 0x000000a5f3b37211 */ /* 0x000fea00008f14ff */
[----:B------:R-:W-:Y:S01]  /*6270*/  HMMA.16816.F32 R32, R172, R166, R32 ;  /* 0x000000a6ac20723c */ /* 0x000fe20000001820 */
[----:B------:R-:W2:Y:S04]  /*6280*/  LDG.E R177, desc[UR36][R178.64] ;  /* 0x00000024b2b17981 */ /* 0x000ea8000c1e1900 */
[----:B------:R-:W1:Y:S08]  /*6290*/  LDSM.16.M88.4 R164, [R2+0xa000] ;  /* 0x00a0000002a4783b */ /* 0x000e700000000200 */
[----:B------:R-:W3:Y:S04]  /*62a0*/  LDG.E R176, desc[UR36][R178.64+0x20] ;  /* 0x00002024b2b07981 */ /* 0x000ee8000c1e1900 */
[----:B------:R4:W1:Y:S08]  /*62b0*/  LDSM.16.M88.4 R172, [R2+0xb000] ;  /* 0x00b0000002ac783b */ /* 0x0008700000000200 */
[----:B------:R-:W5:Y:S01]  /*62c0*/  LDG.E R3, desc[UR36][R178.64+0xa0] ;  /* 0x0000a024b2037981 */ /* 0x000f62000c1e1900 */
[----:B----4-:R-:W-:Y:S01]  /*62d0*/  SHF.R.U32.HI R2, RZ, 0x4, R218 ;  /* 0x00000004ff027819 */ /* 0x010fe200000116da */
[-C--:B-1----:R-:W-:Y:S08]  /*62e0*/  HMMA.16816.F32 R4, R164, R168.reuse, R4 ;  /* 0x000000a8a404723c */ /* 0x082ff00000001804 */
[C---:B------:R-:W-:Y:S08]  /*62f0*/  HMMA.16816.F32 R8, R172.reuse, R168, R8 ;  /* 0x000000a8ac08723c */ /* 0x040ff00000001808 */
        /* <DEDUP_REMOVED lines=13> */
[----:B------:R1:W5:Y:S01]  /*63d0*/  LDG.E R4, desc[UR36][R178.64+0x80] ;  /* 0x00008024b2047981 */ /* 0x000362000c1e1900 */
[----:B------:R-:W-:Y:S08]  /*63e0*/  LOP3.LUT R219, R2, 0x8, RZ, 0xc0, !PT ;  /* 0x0000000802db7812 */ /* 0x000ff000078ec0ff */
[----:B------:R-:W-:Y:S01]  /*63f0*/  FADD.FTZ R33, -R177, R33 ;  /* 0x00000021b1217221 */ /* 0x000fe20000010100 */
[----:B------:R-:W-:Y:S01]  /*6400*/  FMUL.FTZ R21, R220, R21 ;  /* 0x00000015dc157220 */ /* 0x000fe20000410000 */
[----:B------:R-:W-:Y:S01]  /*6410*/  F2FP.F16.F32.PACK_AB R5, R5, R183 ;  /* 0x000000b70505723e */ /* 0x000fe200000000ff */
[C---:B---3--:R-:W-:Y:S01]  /*6420*/  FADD.FTZ R6, -R176.reuse, R6 ;  /* 0x00000006b0067221 */ /* 0x048fe20000010100 */
[----:B------:R-:W-:Y:S01]  /*6430*/  LOP3.LUT R2, R219, 0x10, R218, 0xf8, !PT ;  /* 0x00000010db027812 */ /* 0x000fe200078ef8da */
[C---:B------:R-:W-:Y:S01]  /*6440*/  FADD.FTZ R19, -R176.reuse, R19 ;  /* 0x00000013b0137221 */ /* 0x040fe20000010100 */
[C---:B------:R-:W-:Y:S01]  /*6450*/  FADD.FTZ R7, -R176.reuse, R7 ;  /* 0x00000007b0077221 */ /* 0x040fe20000010100 */
[C---:B------:R-:W-:Y:S01]  /*6460*/  FADD.FTZ R166, -R176.reuse, R18 ;  /* 0x00000012b0a67221 */ /* 0x040fe20000010100 */
[C---:B------:R-:W-:Y:S01]  /*6470*/  FADD.FTZ R22, -R176.reuse, R22 ;  /* 0x00000016b0167221 */ /* 0x040fe20000010100 */
[----:B------:R-:W-:Y:S01]  /*6480*/  FMUL.FTZ R165, R227, R19 ;  /* 0x00000013e3a57220 */ /* 0x000fe20000410000 */
[C---:B------:R-:W-:Y:S01]  /*6490*/  FADD.FTZ R19, -R176.reuse, R23 ;  /* 0x00000017b0137221 */ /* 0x040fe20000010100 */
[----:B------:R-:W-:Y:S01]  /*64a0*/  FADD.FTZ R34, -R176, R34 ;  /* 0x00000022b0227221 */ /* 0x000fe20000010100 */
[----:B------:R-:W-:Y:S01]  /*64b0*/  FMUL.FTZ R164, R229, R7 ;  /* 0x00000007e5a47220 */ /* 0x000fe20000410000 */
[----:B------:R-:W-:Y:S01]  /*64c0*/  FMUL.FTZ R166, R228, R166 ;  /* 0x000000a6e4a67220 */ /* 0x000fe20000410000 */
[----:B------:R-:W-:Y:S01]  /*64d0*/  FMUL.FTZ R19, R224, R19 ;  /* 0x00000013e0137220 */ /* 0x000fe20000410000 */
[----:B------:R-:W-:Y:S01]  /*64e0*/  FMUL.FTZ R34, R205, R34 ;  /* 0x00000022cd227220 */ /* 0x000fe20000410000 */
[----:B-1----:R-:W-:Y:S01]  /*64f0*/  FMUL.FTZ R178, R184, R6 ;  /* 0x00000006b8b27220 */ /* 0x002fe20000410000 */
[----:B------:R-:W-:Y:S02]  /*6500*/  IMAD.SHL.U32 R184, R218, 0x40, RZ ;  /* 0x00000040dab87824 */ /* 0x000fe400078e00ff */
[----:B------:R-:W-:Y:S01]  /*6510*/  FADD.FTZ R6, -R177, R32 ;  /* 0x00000020b1067221 */ /* 0x000fe20000010100 */
[----:B------:R-:W-:Y:S02]  /*6520*/  FMUL.FTZ R32, R225, R22 ;  /* 0x00000016e1207220 */ /* 0x000fe40000410000 */
[----:B------:R-:W-:Y:S01]  /*6530*/  LOP3.LUT R0, R184, 0x1c0, RZ, 0xc0, !PT ;  /* 0x000001c0b8007812 */ /* 0x000fe200078ec0ff */
[----:B------:R-:W-:Y:S03]  /*6540*/  FMUL.FTZ R6, R202, R6 ;  /* 0x00000006ca067220 */ /* 0x000fe60000410000 */
[----:B------:R-:W-:Y:S04]  /*6550*/  LOP3.LUT R0, R0, 0x38, R217, 0xf8, !PT ;  /* 0x0000003800007812 */ /* 0x000fe800078ef8d9 */
[----:B------:R-:W-:Y:S01]  /*6560*/  LOP3.LUT R0, R2, R0, RZ, 0x3c, !PT ;  /* 0x0000000002007212 */ /* 0x000fe200078e3cff */
[C---:B------:R-:W-:Y:S01]  /*6570*/  FADD.FTZ R2, -R177.reuse, R16 ;  /* 0x00000010b1027221 */ /* 0x040fe20000010100 */
[----:B------:R-:W-:Y:S01]  /*6580*/  FADD.FTZ R16, -R177, R20 ;  /* 0x00000014b1107221 */ /* 0x000fe20000010100 */
[----:B------:R-:W-:Y:S02]  /*6590*/  FMUL.FTZ R20, R223, R17 ;  /* 0x00000011df147220 */ /* 0x000fe40000410000 */
[----:B------:R-:W-:Y:S01]  /*65a0*/  FMUL.FTZ R2, R226, R2 ;  /* 0x00000002e2027220 */ /* 0x000fe20000410000 */
[----:B------:R-:W-:Y:S04]  /*65b0*/  FMUL.FTZ R16, R222, R16 ;  /* 0x00000010de107220 */ /* 0x000fe80000410000 */
[----:B------:R-:W-:Y:S01]  /*65c0*/  F2FP.F16.F32.PACK_AB R20, R20, R2 ;  /* 0x000000021414723e */ /* 0x000fe200000000ff */
[----:B------:R-:W-:Y:S01]  /*65d0*/  FMUL.FTZ R2, R201, R33 ;  /* 0x00000021c9027220 */ /* 0x000fe20000410000 */
[----:B------:R-:W-:Y:S01]  /*65e0*/  F2FP.F16.F32.PACK_AB R21, R21, R16 ;  /* 0x000000101515723e */ /* 0x000fe200000000ff */
[----:B------:R-:W-:Y:S03]  /*65f0*/  FADD.FTZ R33, -R176, R35 ;  /* 0x00000023b0217221 */ /* 0x000fe60000010100 */
[----:B------:R-:W-:Y:S01]  /*6600*/  F2FP.F16.F32.PACK_AB R18, R2, R6 ;  /* 0x000000060212723e */ /* 0x000fe200000000ff */
[----:B------:R-:W-:Y:S01]  /*6610*/  FMUL.FTZ R33, R203, R33 ;  /* 0x00000021cb217220 */ /* 0x000fe20000410000 */
        /* <DEDUP_REMOVED lines=21> */
[----:B------:R-:W-:Y:S01]  /*6770*/  @!P6 IMAD.MOV.U32 R23, RZ, RZ, R238 ;  /* 0x000000ffff17e224 */ /* 0x000fe200078e00ee */
        /* <DEDUP_REMOVED lines=30> */
.L_x_620:
[----:B------:R1:W-:Y:S01]  /*6960*/  STS [R180+0x1c000], R5 ;  /* 0x01c00005b4007388 */ /* 0x0003e20000000800 */
[----:B------:R-:W-:Y:S01]  /*6970*/  F2FP.F16.F32.PACK_AB R2, R165, R166 ;  /* 0x000000a6a502723e */ /* 0x000fe200000000ff */
[C---:B--2--5:R-:W-:Y:S01]  /*6980*/  FADD.FTZ R7, -R4.reuse, R9 ;  /* 0x0000000904077221 */ /* 0x064fe20000010100 */
[C---:B------:R-:W-:Y:S01]  /*6990*/  FADD.FTZ R24, -R4.reuse, R24 ;  /* 0x0000001804187221 */ /* 0x040fe20000010100 */
[C---:B------:R-:W-:Y:S01]  /*69a0*/  FADD.FTZ R9, -R4.reuse, R25 ;  /* 0x0000001904097221 */ /* 0x040fe20000010100 */
[C---:B------:R-:W-:Y:S01]  /*69b0*/  FADD.FTZ R11, -R3.reuse, R11 ;  /* 0x0000000b030b7221 */ /* 0x040fe20000010100 */
[C---:B------:R-:W-:Y:S01]  /*69c0*/  FADD.FTZ R8, -R4.reuse, R8 ;  /* 0x0000000804087221 */ /* 0x040fe20000010100 */
[----:B------:R-:W-:Y:S01]  /*69d0*/  FADD.FTZ R10, -R3, R10 ;  /* 0x0000000a030a7221 */ /* 0x000fe20000010100 */
[C---:B------:R-:W-:Y:S01]  /*69e0*/  FADD.FTZ R13, -R4.reuse, R13 ;  /* 0x0000000d040d7221 */ /* 0x040fe20000010100 */
[C---:B------:R-:W-:Y:S01]  /*69f0*/  FADD.FTZ R29, -R4.reuse, R29 ;  /* 0x0000001d041d7221 */ /* 0x040fe20000010100 */
[C---:B------:R-:W-:Y:S01]  /*6a00*/  FADD.FTZ R12, -R4.reuse, R12 ;  /* 0x0000000c040c7221 */ /* 0x040fe20000010100 */
[----:B------:R-:W-:Y:S01]  /*6a10*/  FADD.FTZ R28, -R4, R28 ;  /* 0x0000001c041c7221 */ /* 0x000fe20000010100 */
[----:B------:R-:W-:Y:S01]  /*6a20*/  FMUL.FTZ R4, R190, R24 ;  /* 0x00000018be047220 */ /* 0x000fe20000410000 */
[----:B------:R-:W-:Y:S01]  /*6a30*/  FMUL.FTZ R9, R189, R9 ;  /* 0x00000009bd097220 */ /* 0x000fe20000410000 */
[----:B------:R-:W-:Y:S01]  /*6a40*/  FADD.FTZ R15, -R3, R15 ;  /* 0x0000000f030f7221 */ /* 0x000fe20000010100 */
[----:B------:R-:W-:Y:S01]  /*6a50*/  FMUL.FTZ R8, R198, R8 ;  /* 0x00000008c6087220 */ /* 0x000fe20000410000 */
[----:B------:R-:W-:Y:S01]  /*6a60*/  FMUL.FTZ R7, R197, R7 ;  /* 0x00000007c5077220 */ /* 0x000fe20000410000 */
[----:B------:R-:W-:Y:S01]  /*6a70*/  FMUL.FTZ R10, R200, R10 ;  /* 0x0000000ac80a7220 */ /* 0x000fe20000410000 */
[----:B------:R-:W-:Y:S01]  /*6a80*/  FADD.FTZ R14, -R3, R14 ;  /* 0x0000000e030e7221 */ /* 0x000fe20000010100 */
[----:B------:R-:W-:Y:S01]  /*6a90*/  F2FP.F16.F32.PACK_AB R9, R9, R4 ;  /* 0x000000040909723e */ /* 0x000fe200000000ff */
[----:B------:R-:W-:Y:S01]  /*6aa0*/  FMUL.FTZ R4, R195, R15 ;  /* 0x0000000fc3047220 */ /* 0x000fe20000410000 */
[----:B------:R-:W-:Y:S01]  /*6ab0*/  FMUL.FTZ R6, R194, R12 ;  /* 0x0000000cc2067220 */ /* 0x000fe20000410000 */
[----:B------:R-:W-:Y:S01]  /*6ac0*/  FMUL.FTZ R14, R196, R14 ;  /* 0x0000000ec40e7220 */ /* 0x000fe20000410000 */
[----:B------:R-:W-:Y:S01]  /*6ad0*/  FMUL.FTZ R12, R193, R13 ;  /* 0x0000000dc10c7220 */ /* 0x000fe20000410000 */
[C---:B------:R-:W-:Y:S01]  /*6ae0*/  FADD.FTZ R26, -R3.reuse, R26 ;  /* 0x0000001a031a7221 */ /* 0x040fe20000010100 */
[----:B-1----:R-:W-:Y:S01]  /*6af0*/  F2FP.F16.F32.PACK_AB R5, R164, R178 ;  /* 0x000000b2a405723e */ /* 0x002fe200000000ff */
[C---:B------:R-:W-:Y:S01]  /*6b00*/  FADD.FTZ R31, -R3.reuse, R31 ;  /* 0x0000001f031f7221 */ /* 0x040fe20000010100 */
[----:B------:R-:W-:Y:S01]  /*6b10*/  F2FP.F16.F32.PACK_AB R4, R4, R14 ;  /* 0x0000000e0404723e */ /* 0x000fe200000000ff */
[----:B------:R-:W-:Y:S01]  /*6b20*/  FMUL.FTZ R26, R192, R26 ;  /* 0x0000001ac01a7220 */ /* 0x000fe20000410000 */
[----:B------:R-:W-:Y:S01]  /*6b30*/  F2FP.F16.F32.PACK_AB R12, R12, R6 ;  /* 0x000000060c0c723e */ /* 0x000fe200000000ff */
[----:B------:R1:W-:Y:S01]  /*6b40*/  STS [R180+0x1c400], R5 ;  /* 0x01c40005b4007388 */ /* 0x0003e20000000800 */
[----:B------:R-:W-:Y:S01]  /*6b50*/  FADD.FTZ R6, -R3, R27 ;  /* 0x0000001b03067221 */ /* 0x000fe20000010100 */
[----:B------:R-:W-:Y:S01]  /*6b60*/  F2FP.F16.F32.PACK_AB R17, R19, R32 ;  /* 0x000000201311723e */ /* 0x000fe200000000ff */
[----:B------:R-:W-:Y:S02]  /*6b70*/  FADD.FTZ R30, -R3, R30 ;  /* 0x0000001e031e7221 */ /* 0x000fe40000010100 */
[----:B------:R2:W-:Y:S01]  /*6b80*/  STS [R182+0x1c400], R2 ;  /* 0x01c40002b6007388 */ /* 0x0005e20000000800 */
[----:B------:R-:W-:Y:S01]  /*6b90*/  FMUL.FTZ R6, R191, R6 ;  /* 0x00000006bf067220 */ /* 0x000fe20000410000 */
[----:B------:R-:W-:Y:S01]  /*6ba0*/  F2FP.F16.F32.PACK_AB R16, R33, R34 ;  /* 0x000000222110723e */ /* 0x000fe200000000ff */
[----:B------:R-:W-:Y:S02]  /*6bb0*/  FMUL.FTZ R28, R188, R28 ;  /* 0x0000001cbc1c7220 */ /* 0x000fe40000410000 */
[----:B------:R-:W-:Y:S01]  /*6bc0*/  STS [R182+0x1c000], R20 ;  /* 0x01c00014b6007388 */ /* 0x000fe20000000800 */
[----:B------:R-:W-:Y:S01]  /*6bd0*/  FMUL.FTZ R30, R187, R30 ;  /* 0x0000001ebb1e7220 */ /* 0x000fe20000410000 */
[----:B------:R-:W-:Y:S01]  /*6be0*/  F2FP.F16.F32.PACK_AB R6, R6, R26 ;  /* 0x0000001a0606723e */ /* 0x000fe200000000ff */
[----:B------:R-:W-:Y:S01]  /*6bf0*/  IMAD R235, R240, UR8, RZ ;  /* 0x00000008f0eb7c24 */ /* 0x000fe2000f8e02ff */
[----:B------:R-:W-:Y:S01]  /*6c00*/  SHF.L.U32 R220, R218, 0x5, RZ ;  /* 0x00000005dadc7819 */ /* 0x000fe200000006ff */
[----:B-1----:R-:W-:Y:S01]  /*6c10*/  FMUL.FTZ R5, R199, R11 ;  /* 0x0000000bc7057220 */ /* 0x002fe20000410000 */
[----:B--2---:R-:W-:Y:S01]  /*6c20*/  F2FP.F16.F32.PACK_AB R2, R7, R8 ;  /* 0x000000080702723e */ /* 0x004fe200000000ff */
[----:B------:R-:W-:Y:S03]  /*6c30*/  FMUL.FTZ R8, R185, R29 ;  /* 0x0000001db9087220 */ /* 0x000fe60000410000 */
[----:B------:R-:W-:Y:S01]  /*6c40*/  F2FP.F16.F32.PACK_AB R5, R5, R10 ;  /* 0x0000000a0505723e */ /* 0x000fe200000000ff */
[----:B------:R-:W-:Y:S01]  /*6c50*/  FMUL.FTZ R7, R186, R31 ;  /* 0x0000001fba077220 */ /* 0x000fe20000410000 */
[----:B------:R-:W-:Y:S01]  /*6c60*/  MOV R10, 0x10 ;  /* 0x00000010000a7802 */ /* 0x000fe20000000f00 */
[----:B------:R1:W-:Y:S01]  /*6c70*/  STS [R180+0x1d000], R2 ;  /* 0x01d00002b4007388 */ /* 0x0003e20000000800 */
[----:B------:R-:W-:Y:S02]  /*6c80*/  F2FP.F16.F32.PACK_AB R8, R8, R28 ;  /* 0x0000001c0808723e */ /* 0x000fe400000000ff */
[----:B------:R-:W-:Y:S02]  /*6c90*/  F2FP.F16.F32.PACK_AB R7, R7, R30 ;  /* 0x0000001e0707723e */ /* 0x000fe400000000ff */
[----:B------:R2:W-:Y:S05]  /*6ca0*/  STS [R180+0x1d400], R5 ;  /* 0x01d40005b4007388 */ /* 0x0005ea0000000800 */
[----:B------:R3:W-:Y:S05]  /*6cb0*/  STS [R182+0x1d400], R4 ;  /* 0x01d40004b6007388 */ /* 0x0007ea0000000800 */
[----:B------:R-:W-:Y:S05]  /*6cc0*/  STS [R182+0x1d000], R12 ;  /* 0x01d0000cb6007388 */ /* 0x000fea0000000800 */
[----:B------:R-:W-:Y:S05]  /*6cd0*/  STS [R181+-0x4000], R21 ;  /* 0xffc00015b5007388 */ /* 0x000fea0000000800 */
[----:B------:R-:W-:Y:S01]  /*6ce0*/  STS [R181+-0x3c00], R17 ;  /* 0xffc40011b5007388 */ /* 0x000fe20000000800 */
[--C-:B-1----:R-:W-:Y:S02]  /*6cf0*/  SHF.R.U32.HI R2, RZ, 0x1, R218.reuse ;  /* 0x00000001ff027819 */ /* 0x102fe400000116da */
[----:B--2---:R-:W-:Y:S02]  /*6d00*/  SEL R5, R10, 0xfffffff0, !P0 ;  /* 0xfffffff00a057807 */ /* 0x004fe40004000000 */
[----:B------:R-:W-:Y:S02]  /*6d10*/  LOP3.LUT R3, R2, 0x30, RZ, 0xc0, !PT ;  /* 0x0000003002037812 */ /* 0x000fe400078ec0ff */
[----:B---3--:R-:W-:Y:S02]  /*6d20*/  IADD3 R4, PT, PT, R5, R181, RZ ;  /* 0x000000b505047210 */ /* 0x008fe40007ffe0ff */
[----:B------:R-:W-:Y:S02]  /*6d30*/  LOP3.LUT R3, R3, 0x8, R218, 0xf8, !PT ;  /* 0x0000000803037812 */ /* 0x000fe400078ef8da */
[--C-:B------:R-:W-:Y:S01]  /*6d40*/  LOP3.LUT R180, R0, 0x200, R184.reuse, 0xf8, !PT ;  /* 0x0000020000b47812 */ /* 0x100fe200078ef8b8 */
[----:B------:R-:W-:Y:S01]  /*6d50*/  STS [R4+-0x4000], R18 ;  /* 0xffc0001204007388 */ /* 0x000fe20000000800 */
[----:B------:R-:W-:Y:S02]  /*6d60*/  LOP3.LUT R3, R3, 0x1c0, R184, 0xf8, !PT ;  /* 0x000001c003037812 */ /* 0x000fe400078ef8b8 */
[----:B------:R-:W-:Y:S02]  /*6d70*/  LEA R180, R180, UR4, 0x1 ;  /* 0x00000004b4b47c11 */ /* 0x000fe4000f8e08ff */
[----:B------:R1:W-:Y:S01]  /*6d80*/  STS [R4+-0x3c00], R16 ;  /* 0xffc4001004007388 */ /* 0x0003e20000000800 */
[----:B------:R-:W-:Y:S02]  /*6d90*/  LOP3.LUT R3, R3, 0x38, R217, 0x78, !PT ;  /* 0x0000003803037812 */ /* 0x000fe400078e78d9 */
[C---:B------:R-:W-:Y:S02]  /*6da0*/  IADD3 R0, PT, PT, R180.reuse, 0x8040, RZ ;  /* 0x00008040b4007810 */ /* 0x040fe40007ffe0ff */
[----:B------:R-:W-:Y:S01]  /*6db0*/  STS [R181+-0x3000], R9 ;  /* 0xffd00009b5007388 */ /* 0x000fe20000000800 */
[----:B------:R-:W-:Y:S04]  /*6dc0*/  LOP3.LUT R3, R3, 0x200, R220, 0xf8, !PT ;  /* 0x0000020003037812 */ /* 0x000fe800078ef8dc */
[----:B------:R-:W-:Y:S01]  /*6dd0*/  STS [R181+-0x2c00], R6 ;  /* 0xffd40006b5007388 */ /* 0x000fe20000000800 */
[----:B------:R-:W-:Y:S04]  /*6de0*/  LEA R3, R3, UR4, 0x1 ;  /* 0x0000000403037c11 */ /* 0x000fe8000f8e08ff */
        /* <DEDUP_REMOVED lines=114> */
[----:B------:R-:W-:Y:S01]  /*7510*/  @!P5 IMAD.MOV.U32 R9, RZ, RZ, R241 ;  /* 0x000000ffff09d224 */ /* 0x000fe200078e00f1 */
        /* <DEDUP_REMOVED lines=27> */
.L_x_621:
[----:B------:R-:W-:Y:S01]  /*76d0*/  PLOP3.LUT P5, PT, PT, PT, UP2, 0x80, 0x8 ;  /* 0x000000000008781c */ /* 0x000fe20003faf028 */
[----:B------:R-:W-:Y:S01]  /*76e0*/  LDSM.16.M88.4 R32, [R204+0x1c000] ;  /* 0x01c00000cc20783b */ /* 0x000fe20000000200 */
[----:B-1----:R-:W-:Y:S01]  /*76f0*/  IMAD.MOV.U32 R4, RZ, RZ, 0x4 ;  /* 0x00000004ff047424 */ /* 0x002fe200078e00ff */
[----:B------:R-:W-:Y:S01]  /*7700*/  @UP2 UIADD3 UR14, UP0, UPT, UR56, -0x100, URZ ;  /* 0xffffff00380e2890 */ /* 0x000fe2000ff1e0ff */
[----:B------:R-:W-:Y:S01]  /*7710*/  VIADD R24, R204, 0x8000 ;  /* 0x00008000cc187836 */ /* 0x000fe20000000000 */
[----:B------:R-:W-:Y:S01]  /*7720*/  ULOP3.LUT UR11, UR44, 0x1, URZ, 0xc0, !UPT ;  /* 0x000000012c0b7892 */ /* 0x000fe2000f8ec0ff */
[----:B------:R-:W-:Y:S01]  /*7730*/  LDSM.16.M88.4 R28, [R204+0x1d000] ;  /* 0x01d00000cc1c783b */ /* 0x000fe20000000200 */
[----:B------:R-:W-:Y:S01]  /*7740*/  IMAD.U32 R224, RZ, RZ, UR45 ;  /* 0x0000002dffe07e24 */ /* 0x000fe2000f8e00ff */
[----:B------:R-:W-:Y:S01]  /*7750*/  @UP2 UIADD3.X UR13, UPT, UPT, UR57, -0x1, URZ, UP0, !UPT ;  /* 0xffffffff390d2890 */ /* 0x000fe200087fe4ff */
[----:B------:R-:W-:Y:S01]  /*7760*/  VIADD R230, R230, 0xffffffc0 ;  /* 0xffffffc0e6e67836 */ /* 0x000fe20000000000 */
[----:B------:R-:W-:Y:S01]  /*7770*/  @UP2 UIADD3 UR52, UP0, UPT, UR52, -0x100, URZ ;  /* 0xffffff0034342890 */ /* 0x000fe2000ff1e0ff */
[----:B------:R-:W-:Y:S01]  /*7780*/  LDSM.16.M88.4 R168, [R206+0x1c000] ;  /* 0x01c00000cea8783b */ /* 0x000fe20000000200 */
[----:B------:R-:W-:Y:S02]  /*7790*/  LEA R224, P1, R224, R236, 0x2 ;  /* 0x000000ece0e07211 */ /* 0x000fe400078210ff */
[----:B------:R-:W-:Y:S01]  /*77a0*/  @P5 SHF.R.U32.HI R0, RZ, 0x2, R218 ;  /* 0x00000002ff005819 */ /* 0x000fe200000116da */
[----:B------:R-:W-:Y:S01]  /*77b0*/  @UP2 UIADD3.X UR17, UPT, UPT, UR17, -0x1, URZ, UP0, !UPT ;  /* 0xffffffff11112890 */ /* 0x000fe200087fe4ff */
[----:B------:R-:W-:Y:S01]  /*77c0*/  @P5 LOP3.LUT R2, R2, 0x10, RZ, 0xc0, !PT ;  /* 0x0000001002025812 */ /* 0x000fe200078ec0ff */
[----:B------:R-:W-:Y:S01]  /*77d0*/  LDSM.16.M88.4 R176, [R206+0x1d000] ;  /* 0x01d00000ceb0783b */ /* 0x000fe20000000200 */
[----:B------:R-:W-:Y:S02]  /*77e0*/  UISETP.NE.U32.AND UP0, UPT, UR11, 0x1, UPT ;  /* 0x000000010b00788c */ /* 0x000fe4000bf05070 */
[----:B------:R-:W-:Y:S01]  /*77f0*/  @P5 LOP3.LUT R243, R2, 0x7, R0, 0xf8, !PT ;  /* 0x0000000702f35812 */ /* 0x000fe200078ef800 */
[----:B------:R-:W-:Y:S01]  /*7800*/  VIADD R2, R204, 0x8040 ;  /* 0x00008040cc027836 */ /* 0x000fe20000000000 */
[----:B------:R-:W-:Y:S01]  /*7810*/  LOP3.LUT R0, R215, 0x1c0, R184, 0xf8, !PT ;  /* 0x000001c0d7007812 */ /* 0x000fe200078ef8b8 */
[----:B------:R-:W-:Y:S01]  /*7820*/  @P0 VIADD R2, R24, 0xffffffc0 ;  /* 0xffffffc018020836 */ /* 0x000fe20000000000 */
[----:B------:R-:W-:Y:S01]  /*7830*/  PLOP3.LUT P2, PT, PT, PT, UP0, 0x80, 0x8 ;  /* 0x000000000008781c */ /* 0x000fe20003f4f008 */
[----:B------:R-:W-:Y:S01]  /*7840*/  @P5 IMAD.WIDE.U32 R232, R243, R4, UR56 ;  /* 0x00000038f3e85e25 */ /* 0x000fe2000f8e0004 */
[----:B------:R-:W-:Y:S01]  /*7850*/  LOP3.LUT R0, R0, 0x38, R217, 0x78, !PT ;  /* 0x0000003800007812 */ /* 0x000fe200078e78d9 */
[----:B------:R-:W-:Y:S01]  /*7860*/  UISETP.GT.AND UP0, UPT, UR44, URZ, UPT ;  /* 0x000000ff2c00728c */ /* 0x000fe2000bf04270 */
[----:B------:R-:W-:Y:S01]  /*7870*/  LDSM.16.M88.4 R192, [R2+0x15000] ;  /* 0x0150000002c0783b */ /* 0x000fe20000000200 */
[----:B------:R-:W-:Y:S01]  /*7880*/  IMAD.IADD R205, R207, 0x1, R2 ;  /* 0x00000001cfcd7824 */ /* 0x000fe200078e0202 */
[----:B------:R-:W-:Y:S01]  /*7890*/  LOP3.LUT R0, R0, 0x200, R184, 0xf8, !PT ;  /* 0x0000020000007812 */ /* 0x000fe200078ef8b8 */
[----:B------:R-:W-:Y:S02]  /*78a0*/  UIADD3 UR11, UPT, UPT, UR44, -0x1, URZ ;  /* 0xffffffff2c0b7890 */ /* 0x000fe4000fffe0ff */
[----:B------:R-:W-:Y:S01]  /*78b0*/  LDSM.16.M88.4 R184, [R2+0x14000] ;  /* 0x0140000002b8783b */ /* 0x000fe20000000200 */
[----:B------:R-:W-:Y:S01]  /*78c0*/  LEA R0, R0, UR4, 0x1 ;  /* 0x0000000400007c11 */ /* 0x000fe2000f8e08ff */
[----:B------:R-:W-:Y:S01]  /*78d0*/  @UP2 UMOV UR56, UR14 ;  /* 0x0000000e00382c82 */ /* 0x000fe20008000000 */
[----:B------:R-:W-:Y:S02]  /*78e0*/  @UP2 UMOV UR57, UR13 ;  /* 0x0000000d00392c82 */ /* 0x000fe40008000000 */
[----:B------:R-:W-:Y:S01]  /*78f0*/  LDSM.16.M88.4 R200, [R205+0x15000] ;  /* 0x01500000cdc8783b */ /* 0x000fe20000000200 */
[----:B------:R-:W-:Y:S04]  /*7900*/  UMOV UR44, UR11 ;  /* 0x0000000b002c7c82 */ /* 0x000fe80008000000 */
[----:B------:R-:W1:Y:S05]  /*7910*/  LDSM.16.MT88.4 R16, [R0+0xc000] ;  /* 0x00c000000010783b */ /* 0x000e6a0000004200 */
[----:B------:R-:W2:Y:S05]  /*7920*/  LDSM.16.MT88.4 R164, [R0+0x10000] ;  /* 0x0100000000a4783b */ /* 0x000eaa0000004200 */
[----:B------:R-:W3:Y:S05]  /*7930*/  LDSM.16.MT88.4 R172, [R0+0xc800] ;  /* 0x00c8000000ac783b */ /* 0x000eea0000004200 */
[----:B------:R-:W4:Y:S05]  /*7940*/  LDSM.16.MT88.4 R180, [R0+0x10800] ;  /* 0x0108000000b4783b */ /* 0x000f2a0000004200 */
[----:B------:R-:W4:Y:S05]  /*7950*/  LDSM.16.MT88.4 R188, [R0+0xd000] ;  /* 0x00d0000000bc783b */ /* 0x000f2a0000004200 */
[----:B------:R-:W4:Y:S05]  /*7960*/  LDSM.16.MT88.4 R196, [R0+0x11000] ;  /* 0x0110000000c4783b */ /* 0x000f2a0000004200 */
[----:B------:R2:W5:Y:S05]  /*7970*/  @P5 LDG.E R247, desc[UR36][R232.64+-0x100] ;  /* 0xffff0024e8f75981 */ /* 0x00056a000c1e1900 */
[----:B------:R2:W5:Y:S05]  /*7980*/  @P5 LDG.E R246, desc[UR36][R232.64+-0xe0] ;  /* 0xffff2024e8f65981 */ /* 0x00056a000c1e1900 */
[----:B------:R2:W5:Y:S01]  /*7990*/  @P5 LDG.E R245, desc[UR36][R232.64+-0x80] ;  /* 0xffff8024e8f55981 */ /* 0x000562000c1e1900 */
[-C--:B-1----:R-:W-:Y:S04]  /*79a0*/  HMMA.16816.F32 R4, R32, R16.reuse, RZ ;  /* 0x000000102004723c */ /* 0x082fe800000018ff */
[----:B------:R1:W5:Y:S04]  /*79b0*/  @P5 LDG.E R244, desc[UR36][R232.64+-0x60] ;  /* 0xffffa024e8f45981 */ /* 0x000368000c1e1900 */
[C---:B------:R-:W-:Y:S08]  /*79c0*/  HMMA.16816.F32 R8, R28.reuse, R16, RZ ;  /* 0x000000101c08723c */ /* 0x040ff000000018ff */
[-C--:B------:R-:W-:Y:S08]  /*79d0*/  HMMA.16816.F32 R12, R28, R18.reuse, RZ ;  /* 0x000000121c0c723c */ /* 0x080ff000000018ff */
[C---:B------:R-:W-:Y:S08]  /*79e0*/  HMMA.16816.F32 R16, R32.reuse, R18, RZ ;  /* 0x000000122010723c */ /* 0x040ff000000018ff */
[-C--:B--2---:R-:W-:Y:S08]  /*79f0*/  HMMA.16816.F32 R20, R32, R164.reuse, RZ ;  /* 0x000000a42014723c */ /* 0x084ff000000018ff */
[C---:B------:R-:W-:Y:S08]  /*7a00*/  HMMA.16816.F32 R24, R28.reuse, R164, RZ ;  /* 0x000000a41c18723c */ /* 0x040ff000000018ff */
[-C--:B------:R-:W-:Y:S08]  /*7a10*/  HMMA.16816.F32 R28, R28, R166.reuse, RZ ;  /* 0x000000a61c1c723c */ /* 0x080ff000000018ff */
[----:B------:R-:W-:Y:S01]  /*7a20*/  HMMA.16816.F32 R32, R32, R166, RZ ;  /* 0x000000a62020723c */ /* 0x000fe200000018ff */
[----:B------:R-:W-:Y:S07]  /*7a30*/  LDSM.16.M88.4 R164, [R205+0x14000] ;  /* 0x01400000cda4783b */ /* 0x000fee0000000200 */
[-C--:B---3--:R-:W-:Y:S08]  /*7a40*/  HMMA.16816.F32 R4, R168, R172.reuse, R4 ;  /* 0x000000aca804723c */ /* 0x088ff00000001804 */
[C---:B------:R-:W-:Y:S08]  /*7a50*/  HMMA.16816.F32 R8, R176.reuse, R172, R8 ;  /* 0x000000acb008723c */ /* 0x040ff00000001808 */
[-C--:B------:R-:W-:Y:S08]  /*7a60*/  HMMA.16816.F32 R12, R176, R174.reuse, R12 ;  /* 0x000000aeb00c723c */ /* 0x080ff0000000180c */
[C---:B------:R-:W-:Y:S01]  /*7a70*/  HMMA.16816.F32 R16, R168.reuse, R174, R16 ;  /* 0x000000aea810723c */ /* 0x040fe20000001810 */
[----:B------:R-:W2:Y:S07]  /*7a80*/  LDSM.16.MT88.4 R172, [R0+0xd800] ;  /* 0x00d8000000ac783b */ /* 0x000eae0000004200 */
[-C--:B----4-:R-:W-:Y:S08]  /*7a90*/  HMMA.16816.F32 R20, R168, R180.reuse, R20 ;  /* 0x000000b4a814723c */ /* 0x090ff00000001814 */
[C---:B------:R-:W-:Y:S08]  /*7aa0*/  HMMA.16816.F32 R24, R176.reuse, R180, R24 ;  /* 0x000000b4b018723c */ /* 0x040ff00000001818 */
[-C--:B------:R-:W-:Y:S01]  /*7ab0*/  HMMA.16816.F32 R28, R176, R182.reuse, R28 ;  /* 0x000000b6b01c723c */ /* 0x080fe2000000181c */
[----:B------:R-:W-:Y:S07]  /*7ac0*/  LDSM.16.M88.4 R176, [R204+0x1e000] ;  /* 0x01e00000ccb0783b */ /* 0x000fee0000000200 */
[----:B------:R-:W-:Y:S01]  /*7ad0*/  HMMA.16816.F32 R32, R168, R182, R32 ;  /* 0x000000b6a820723c */ /* 0x000fe20000001820 */
[----:B------:R-:W3:Y:S05]  /*7ae0*/  LDSM.16.MT88.4 R168, [R0+0x11800] ;  /* 0x0118000000a8783b */ /* 0x000eea0000004200 */
[----:B------:R-:W4:Y:S02]  /*7af0*/  LDSM.16.MT88.4 R180, [R0+0xe000] ;  /* 0x00e0000000b4783b */ /* 0x000f240000004200 */
        /* <DEDUP_REMOVED lines=8> */
[----:B------:R-:W-:Y:S07]  /*7b80*/  LDSM.16.M88.4 R192, [R206+0x1e000] ;  /* 0x01e00000cec0783b */ /* 0x000fee0000000200 */
[----:B------:R-:W-:Y:S01]  /*7b90*/  HMMA.16816.F32 R32, R184, R198, R32 ;  /* 0x000000c6b820723c */ /* 0x000fe20000001820 */
[----:B------:R-:W1:Y:S05]  /*7ba0*/  LDSM.16.M88.4 R184, [R204+0x1f000] ;  /* 0x01f00000ccb8783b */ /* 0x000e6a0000000200 */
[----:B------:R-:W1:Y:S02]  /*7bb0*/  LDSM.16.MT88.4 R196, [R0+0xe800] ;  /* 0x00e8000000c4783b */ /* 0x000e640000004200 */
[-C--:B--2---:R-:W-:Y:S08]  /*7bc0*/  HMMA.16816.F32 R4, R164, R172.reuse, R4 ;  /* 0x000000aca404723c */ /* 0x084ff00000001804 */
[C---:B------:R-:W-:Y:S08]  /*7bd0*/  HMMA.16816.F32 R8, R200.reuse, R172, R8 ;  /* 0x000000acc808723c */ /* 0x040ff00000001808 */
[-C--:B------:R-:W-:Y:S08]  /*7be0*/  HMMA.16816.F32 R12, R200, R174.reuse, R12 ;  /* 0x000000aec80c723c */ /* 0x080ff0000000180c */
[C---:B------:R-:W-:Y:S01]  /*7bf0*/  HMMA.16816.F32 R16, R164.reuse, R174, R16 ;  /* 0x000000aea410723c */ /* 0x040fe20000001810 */
[----:B------:R-:W2:Y:S07]  /*7c00*/  LDSM.16.M88.4 R172, [R206+0x1f000] ;  /* 0x01f00000ceac783b */ /* 0x000eae0000000200 */
[-C--:B---3--:R-:W-:Y:S08]  /*7c10*/  HMMA.16816.F32 R20, R164, R168.reuse, R20 ;  /* 0x000000a8a414723c */ /* 0x088ff00000001814 */
[C---:B------:R-:W-:Y:S01]  /*7c20*/  HMMA.16816.F32 R24, R200.reuse, R168, R24 ;  /* 0x000000a8c818723c */ /* 0x040fe20000001818 */
[----:B------:R-:W-:Y:S05]  /*7c30*/  IMAD.U32 R168, RZ, RZ, UR45 ;  /* 0x0000002dffa87e24 */ /* 0x000fea000f8e00ff */
[----:B------:R-:W-:Y:S02]  /*7c40*/  LEA.HI.X.SX32 R225, R168, R237, 0x2, P1 ;  /* 0x000000eda8e17211 */ /* 0x000fe400008f16ff */
[-C--:B------:R-:W-:Y:S03]  /*7c50*/  HMMA.16816.F32 R28, R200, R170.reuse, R28 ;  /* 0x000000aac81c723c */ /* 0x080fe6000000181c */
[C---:B------:R-:W-:Y:S04]  /*7c60*/  LEA R222, P1, R235.reuse, R224, 0x5 ;  /* 0x000000e0ebde7211 */ /* 0x040fe800078228ff */
[C---:B------:R-:W-:Y:S01]  /*7c70*/  LEA.HI.X.SX32 R223, R235.reuse, R225, 0x5, P1 ;  /* 0x000000e1ebdf7211 */ /* 0x040fe200008f2eff */
[----:B------:R-:W-:Y:S01]  /*7c80*/  HMMA.16816.F32 R32, R164, R170, R32 ;  /* 0x000000aaa420723c */ /* 0x000fe20000001820 */
[----:B------:R-:W3:Y:S03]  /*7c90*/  LDSM.16.MT88.4 R164, [R0+0x12800] ;  /* 0x0128000000a4783b */ /* 0x000ee60000004200 */
[C---:B------:R-:W-:Y:S02]  /*7ca0*/  LEA R202, P1, R235.reuse, R222, 0x5 ;  /* 0x000000deebca7211 */ /* 0x040fe400078228ff */
[----:B------:R-:W-:Y:S02]  /*7cb0*/  LDSM.16.M88.4 R168, [R2+0x16000] ;  /* 0x0160000002a8783b */ /* 0x000fe40000000200 */
[-C--:B----4-:R-:W-:Y:S05]  /*7cc0*/  HMMA.16816.F32 R4, R176, R180.reuse, R4 ;  /* 0x000000b4b004723c */ /* 0x090fea0000001804 */
[C---:B------:R-:W-:Y:S02]  /*7cd0*/  LEA.HI.X.SX32 R203, R235.reuse, R223, 0x5, P1 ;  /* 0x000000dfebcb7211 */ /* 0x040fe400008f2eff */
[C---:B------:R-:W-:Y:S01]  /*7ce0*/  LEA R200, P1, R235.reuse, R202, 0x5 ;  /* 0x000000caebc87211 */ /* 0x040fe200078228ff */
[C---:B-1----:R-:W-:Y:S04]  /*7cf0*/  HMMA.16816.F32 R8, R184.reuse, R180, R8 ;  /* 0x000000b4b808723c */ /* 0x042fe80000001808 */
[C---:B------:R-:W-:Y:S04]  /*7d00*/  LEA.HI.X.SX32 R201, R235.reuse, R203, 0x5, P1 ;  /* 0x000000cbebc97211 */ /* 0x040fe800008f2eff */
        /* <DEDUP_REMOVED lines=8> */
[----:B------:R-:W1:Y:S07]  /*7d90*/  LDSM.16.MT88.4 R176, [R0+0xf000] ;  /* 0x00f0000000b0783b */ /* 0x000e6e0000004200 */
[-C--:B------:R-:W-:Y:S08]  /*7da0*/  HMMA.16816.F32 R4, R192, R196.reuse, R4 ;  /* 0x000000c4c004723c */ /* 0x080ff00000001804 */
[C---:B--2---:R-:W-:Y:S08]  /*7db0*/  HMMA.16816.F32 R8, R172.reuse, R196, R8 ;  /* 0x000000c4ac08723c */ /* 0x044ff00000001808 */
[-C--:B------:R-:W-:Y:S08]  /*7dc0*/  HMMA.16816.F32 R12, R172, R198.reuse, R12 ;  /* 0x000000c6ac0c723c */ /* 0x080ff0000000180c */
[C---:B------:R-:W-:Y:S04]  /*7dd0*/  HMMA.16816.F32 R16, R192.reuse, R198, R16 ;  /* 0x000000c6c010723c */ /* 0x040fe80000001810 */
[C---:B------:R-:W-:Y:S04]  /*7de0*/  LEA R198, P1, R235.reuse, R200, 0x5 ;  /* 0x000000c8ebc67211 */ /* 0x040fe800078228ff */
[-C--:B---3--:R-:W-:Y:S03]  /*7df0*/  HMMA.16816.F32 R20, R192, R164.reuse, R20 ;  /* 0x000000a4c014723c */ /* 0x088fe60000001814 */
[C---:B------:R-:W-:Y:S02]  /*7e00*/  LEA.HI.X.SX32 R199, R235.reuse, R201, 0x5, P1 ;  /* 0x000000c9ebc77211 */ /* 0x040fe400008f2eff */
[C---:B------:R-:W-:Y:S03]  /*7e10*/  LEA R196, P1, R235.reuse, R198, 0x5 ;  /* 0x000000c6ebc47211 */ /* 0x040fe600078228ff */
[C---:B------:R-:W-:Y:S04]  /*7e20*/  HMMA.16816.F32 R24, R172.reuse, R164, R24 ;  /* 0x000000a4ac18723c */ /* 0x040fe80000001818 */
[C---:B------:R-:W-:Y:S02]  /*7e30*/  LEA.HI.X.SX32 R197, R235.reuse, R199, 0x5, P1 ;  /* 0x000000c7ebc57211 */ /* 0x040fe400008f2eff */
[C---:B------:R-:W-:Y:S02]  /*7e40*/  LEA R226, P1, R235.reuse, R196, 0x5 ;  /* 0x000000c4ebe27211 */ /* 0x040fe400078228ff */
[-C--:B------:R-:W-:Y:S01]  /*7e50*/  HMMA.16816.F32 R28, R172, R166.reuse, R28 ;  /* 0x000000a6ac1c723c */ /* 0x080fe2000000181c */
[----:B------:R-:W-:Y:S02]  /*7e60*/  LDSM.16.MT88.4 R172, [R0+0xf800] ;  /* 0x00f8000000ac783b */ /* 0x000fe40000004200 */
[C---:B------:R-:W-:Y:S05]  /*7e70*/  LEA.HI.X.SX32 R227, R235.reuse, R197, 0x5, P1 ;  /* 0x000000c5ebe37211 */ /* 0x040fea00008f2eff */
[----:B------:R-:W-:Y:S01]  /*7e80*/  HMMA.16816.F32 R32, R192, R166, R32 ;  /* 0x000000a6c020723c */ /* 0x000fe20000001820 */
[----:B------:R-:W2:Y:S03]  /*7e90*/  LDSM.16.M88.4 R164, [R205+0x16000] ;  /* 0x01600000cda4783b */ /* 0x000ea60000000200 */
        /* <DEDUP_REMOVED lines=11> */
[C---:B------:R-:W-:Y:S04]  /*7f50*/  LEA.HI.X.SX32 R189, R235.reuse, R191, 0x5, P1 ;  /* 0x000000bfebbd7211 */ /* 0x040fe800008f2eff */
[-C--:B------:R-:W-:Y:S08]  /*7f60*/  HMMA.16816.F32 R20, R168, R184.reuse, R20 ;  /* 0x000000b8a814723c */ /* 0x080ff00000001814 */
[C---:B------:R-:W-:Y:S08]  /*7f70*/  HMMA.16816.F32 R24, R180.reuse, R184, R24 ;  /* 0x000000b8b418723c */ /* 0x040ff00000001818 */
[-C--:B------:R-:W-:Y:S08]  /*7f80*/  HMMA.16816.F32 R28, R180, R186.reuse, R28 ;  /* 0x000000bab41c723c */ /* 0x080ff0000000181c */
[----:B------:R-:W-:Y:S01]  /*7f90*/  HMMA.16816.F32 R32, R168, R186, R32 ;  /* 0x000000baa820723c */ /* 0x000fe20000001820 */
[----:B------:R3:W4:Y:S03]  /*7fa0*/  LDSM.16.MT88.4 R168, [R0+0x13800] ;  /* 0x0138000000a8783b */ /* 0x0007260000004200 */
[C---:B------:R-:W-:Y:S04]  /*7fb0*/  LEA R186, P1, R235.reuse, R188, 0x5 ;  /* 0x000000bcebba7211 */ /* 0x040fe800078228ff */
[-C--:B--2---:R-:W-:Y:S05]  /*7fc0*/  HMMA.16816.F32 R4, R164, R172.reuse, R4 ;  /* 0x000000aca404723c */ /* 0x084fea0000001804 */
[C---:B------:R-:W-:Y:S02]  /*7fd0*/  LEA.HI.X.SX32 R187, R235.reuse, R189, 0x5, P1 ;  /* 0x000000bdebbb7211 */ /* 0x040fe400008f2eff */
[C---:B------:R-:W-:Y:S01]  /*7fe0*/  LEA R184, P1, R235.reuse, R186, 0x5 ;  /* 0x000000baebb87211 */ /* 0x040fe200078228ff */
[C---:B-1----:R-:W-:Y:S04]  /*7ff0*/  HMMA.16816.F32 R8, R176.reuse, R172, R8 ;  /* 0x000000acb008723c */ /* 0x042fe80000001808 */
[C---:B------:R-:W-:Y:S02]  /*8000*/  LEA.HI.X.SX32 R185, R235.reuse, R187, 0x5, P1 ;  /* 0x000000bbebb97211 */ /* 0x040fe400008f2eff */
[C---:B------:R-:W-:Y:S02]  /*8010*/  LEA R194, P1, R235.reuse, R184, 0x5 ;  /* 0x000000b8ebc27211 */ /* 0x040fe400078228ff */
[-C--:B------:R-:W-:Y:S03]  /*8020*/  HMMA.16816.F32 R12, R176, R174.reuse, R12 ;  /* 0x000000aeb00c723c */ /* 0x080fe6000000180c */
[----:B------:R-:W-:Y:S01]  /*8030*/  REDG.E.ADD.F32.FTZ.RN.STRONG.GPU desc[UR36][R236.64], R4 ;  /* 0x00000004ec0079a6 */ /* 0x000fe2000c12f324 */
[C---:B------:R-:W-:Y:S01]  /*8040*/  LEA.HI.X.SX32 R195, R235.reuse, R185, 0x5, P1 ;  /* 0x000000b9ebc37211 */ /* 0x040fe200008f2eff */
[C---:B---3--:R-:W-:Y:S03]  /*8050*/  VIADD R0, R208.reuse, 0x40 ;  /* 0x00000040d0007836 */ /* 0x048fe60000000000 */
[----:B------:R-:W-:Y:S01]  /*8060*/  REDG.E.ADD.F32.FTZ.RN.STRONG.GPU desc[UR36][R224.64], R5 ;  /* 0x00000005e00079a6 */ /* 0x000fe2000c12f324 */
[C---:B------:R-:W-:Y:S04]  /*8070*/  HMMA.16816.F32 R16, R164.reuse, R174, R16 ;  /* 0x000000aea410723c */ /* 0x040fe80000001810 */
[----:B------:R1:W-:Y:S01]  /*8080*/  REDG.E.ADD.F32.FTZ.RN.STRONG.GPU desc[UR36][R222.64], R6 ;  /* 0x00000006de0079a6 */ /* 0x0003e2000c12f324 */
[C---:B------:R-:W-:Y:S04]  /*8090*/  IMAD.WIDE R204, R235.reuse, -0xc0, R194 ;  /* 0xffffff40ebcc7825 */ /* 0x040fe800078e02c2 */
[----:B------:R2:W-:Y:S01]  /*80a0*/  REDG.E.ADD.F32.FTZ.RN.STRONG.GPU desc[UR36][R202.64], R7 ;  /* 0x00000007ca0079a6 */ /* 0x0005e2000c12f324 */
[C---:B------:R-:W-:Y:S01]  /*80b0*/  @P0 VIADD R0, R208.reuse, 0xffffffc0 ;  /* 0xffffffc0d0000836 */ /* 0x040fe20000000000 */
[-C--:B----4-:R-:W-:Y:S03]  /*80c0*/  HMMA.16816.F32 R20, R164, R168.reuse, R20 ;  /* 0x000000a8a414723c */ /* 0x090fe60000001814 */
[----:B------:R3:W-:Y:S01]  /*80d0*/  REDG.E.ADD.F32.FTZ.RN.STRONG.GPU desc[UR36][R200.64], R8 ;  /* 0x00000008c80079a6 */ /* 0x0007e2000c12f324 */
[C---:B------:R-:W-:Y:S04]  /*80e0*/  LEA R182, P1, R235.reuse, R204, 0x5 ;  /* 0x000000ccebb67211 */ /* 0x040fe800078228ff */
        /* <DEDUP_REMOVED lines=372> */
.L_x_623:
[----:B------:R-:W2:Y:S01]  /*9830*/  LDCU.64 UR10, c[0x0][0x5c0] ;  /* 0x0000b800ff0a77ac */ /* 0x000ea20008000a00 */
[----:B------:R-:W-:-:S04]  /*9840*/  UIADD3 UR5, UPT, UPT, UR38, UR40, URZ ;  /* 0x0000002826057290 */ /* 0x000fc8000fffe0ff */
[----:B--2---:R-:W-:Y:S02]  /*9850*/  UIMAD.WIDE.U32 UR44, UR5, UR10, URZ ;  /* 0x0000000a052c72a5 */ /* 0x004fe4000f8e00ff */
[----:B------:R-:W-:-:S04]  /*9860*/  UIMAD UR5, UR5, UR11, URZ ;  /* 0x0000000b050572a4 */ /* 0x000fc8000f8e02ff */
[----:B------:R-:W-:-:S06]  /*9870*/  UIADD3 UR5, UPT, UPT, UR45, UR5, URZ ;  /* 0x000000052d057290 */ /* 0x000fcc000fffe0ff */
[----:B-1----:R-:W-:Y:S02]  /*9880*/  MOV R4, UR5 ;  /* 0x0000000500047c02 */ /* 0x002fe40008000f00 */
.L_x_624:
        /* <DEDUP_REMOVED lines=12> */
.L_x_625:
[----:B------:R-:W1:Y:S01]  /*9950*/  LDCU.64 UR8, c[0x0][0x5c8] ;  /* 0x0000b900ff0877ac */ /* 0x000e620008000a00 */
[----:B------:R-:W-:-:S04]  /*9960*/  UIADD3 UR5, UPT, UPT, UR38, UR40, URZ ;  /* 0x0000002826057290 */ /* 0x000fc8000fffe0ff */
[----:B-1----:R-:W-:Y:S02]  /*9970*/  UIMAD.WIDE.U32 UR16, UR5, UR8, URZ ;  /* 0x00000008051072a5 */ /* 0x002fe4000f8e00ff */
[----:B------:R-:W-:-:S04]  /*9980*/  UIMAD UR5, UR5, UR9, URZ ;  /* 0x00000009050572a4 */ /* 0x000fc8000f8e02ff */
[----:B------:R-:W-:-:S06]  /*9990*/  UIADD3 UR5, UPT, UPT, UR17, UR5, URZ ;  /* 0x0000000511057290 */ /* 0x000fcc000fffe0ff */
[----:B------:R-:W-:-:S07]  /*99a0*/  MOV R30, UR5 ;  /* 0x00000005001e7c02 */ /* 0x000fce0008000f00 */
.L_x_626:
        /* <DEDUP_REMOVED lines=55> */
.L_x_628:
[----:B------:R-:W-:Y:S05]  /*9d20*/  BSYNC.RECONVERGENT B0 ;  /* 0x0000000000007941 */ /* 0x000fea0003800200 */
.L_x_627:
        /* <DEDUP_REMOVED lines=16> */
.L_x_630:
[----:B------:R-:W-:Y:S05]  /*9e30*/  BSYNC.RECONVERGENT B0 ;  /* 0x0000000000007941 */ /* 0x000fea0003800200 */
.L_x_629:
        /* <DEDUP_REMOVED lines=25> */
.L_x_632:
[----:B------:R-:W-:Y:S05]  /*9fd0*/  BSYNC.RECONVERGENT B0 ;  /* 0x0000000000007941 */ /* 0x000fea0003800200 */
.L_x_631:
        /* <DEDUP_REMOVED lines=19> */
.L_x_634:
[----:B------:R-:W-:Y:S05]  /*a110*/  BSYNC.RECONVERGENT B0 ;  /* 0x0000000000007941 */ /* 0x000fea0003800200 */
.L_x_633:
        /* <DEDUP_REMOVED lines=22> */
.L_x_636:
[----:B------:R-:W-:Y:S05]  /*a280*/  BSYNC.RECONVERGENT B0 ;  /* 0x0000000000007941 */ /* 0x000fea0003800200 */
.L_x_635:
        /* <DEDUP_REMOVED lines=16> */
.L_x_638:
[----:B------:R-:W-:Y:S05]  /*a390*/  BSYNC.RECONVERGENT B0 ;  /* 0x0000000000007941 */ /* 0x000fea0003800200 */
.L_x_637:
        /* <DEDUP_REMOVED lines=16> */
.L_x_640:
[----:B------:R-:W-:Y:S05]  /*a4a0*/  BSYNC.RECONVERGENT B0 ;  /* 0x0000000000007941 */ /* 0x000fea0003800200 */
.L_x_639:
        /* <DEDUP_REMOVED lines=15> */
.L_x_591:
[----:B------:R-:W-:Y:S05]  /*a5a0*/  BSYNC.RECONVERGENT B1 ;  /* 0x0000000000017941 */ /* 0x000fea0003800200 */
.L_x_561:
        /* <DEDUP_REMOVED lines=11> */
.L_x_642:
        /* <DEDUP_REMOVED lines=10> */
.L_x_2422:


//--------------------- .text._ZN5flash44flash_bwd_dq_dk_dv_loop_seqk_parallel_kernelI23Flash_bwd_kernel_traitsILi128ELi64ELi128ELi8ELi2ELi4ELi2ELb0ELb0EN7cutlass6half_tE19Flash_kernel_traitsILi128ELi64ELi128ELi8ES3_EELb0ELb0ELb1ELb0ELb0ELb1ELb0EEEvNS_16Flash_bwd_paramsE --------------------------
	.section	.text._ZN5flash44flash_bwd_dq_dk_dv_loop_seqk_parallel_kernelI23Flash_bwd_kernel_traitsILi128ELi64ELi128ELi8ELi2ELi4ELi2ELb0ELb0EN7cutlass6half_tE19Flash_kernel_traitsILi128ELi64ELi128ELi8ES3_EELb0ELb0ELb1ELb0ELb0ELb1ELb0EEEvNS_16Flash_bwd_paramsE,"ax",@progbits
	.align	128
        .global         _ZN5flash44flash_bwd_dq_dk_dv_loop_seqk_parallel_kernelI23Flash_bwd_kernel_traitsILi128ELi64ELi128ELi8ELi2ELi4ELi2ELb0ELb0EN7cutlass6half_tE19Flash_kernel_traitsILi128ELi64ELi128ELi8ES3_EELb0ELb0ELb1ELb0ELb0ELb1ELb0EEEvNS_16Flash_bwd_paramsE
        .type           _ZN5flash44flash_bwd_dq_dk_dv_loop_seqk_parallel_kernelI23Flash_bwd_kernel_traitsILi128ELi64ELi128ELi8ELi2ELi4ELi2ELb0ELb0EN7cutlass6half_tE19Flash_kernel_traitsILi128ELi64ELi128ELi8ES3_EELb0ELb0ELb1ELb0ELb0ELb1ELb0EEEvNS_16Flash_bwd_paramsE,@function
        .size           _ZN5flash44flash_bwd_dq_dk_dv_loop_seqk_parallel_kernelI23Flash_bwd_kernel_traitsILi128ELi64ELi128ELi8ELi2ELi4ELi2ELb0ELb0EN7cutlass6half_tE19Flash_kernel_traitsILi128ELi64ELi128ELi8ES3_EELb0ELb0ELb1ELb0ELb0ELb1ELb0EEEvNS_16Flash_bwd_paramsE,(.L_x_2423 - _ZN5flash44flash_bwd_dq_dk_dv_loop_seqk_parallel_kernelI23Flash_bwd_kernel_traitsILi128ELi64ELi128ELi8ELi2ELi4ELi2ELb0ELb0EN7cutlass6half_tE19Flash_kernel_traitsILi128ELi64ELi128ELi8ES3_EELb0ELb0ELb1ELb0ELb0ELb1ELb0EEEvNS_16Flash_bwd_paramsE)
        .other          _ZN5flash44flash_bwd_dq_dk_dv_loop_seqk_parallel_kernelI23Flash_bwd_kernel_traitsILi128ELi64ELi128ELi8ELi2ELi4ELi2ELb0ELb0EN7cutlass6half_tE19Flash_kernel_traitsILi128ELi64ELi128ELi8ES3_EELb0ELb0ELb1ELb0ELb0ELb1ELb0EEEvNS_16Flash_bwd_paramsE,@"STO_CUDA_ENTRY STV_DEFAULT"
_ZN5flash44flash_bwd_dq_dk_dv_loop_seqk_parallel_kernelI23Flash_bwd_kernel_traitsILi128ELi64ELi128ELi8ELi2ELi4ELi2ELb0ELb0EN7cutlass6half_tE19Flash_kernel_traitsILi128ELi64ELi128ELi8ES3_EELb0ELb0ELb1ELb0ELb0ELb1ELb0EEEvNS_16Flash_bwd_paramsE:
.text._ZN5flash44flash_bwd_dq_dk_dv_loop_seqk_parallel_kernelI23Flash_bwd_kernel_traitsILi128ELi64ELi128ELi8ELi2ELi4ELi2ELb0ELb0EN7cutlass6half_tE19Flash_kernel_traitsILi128ELi64ELi128ELi8ES3_EELb0ELb0ELb1ELb0ELb0ELb1ELb0EEEvNS_16Flash_bwd_paramsE:
        /* <DEDUP_REMOVED lines=48> */
.L_x_697:
[----:B-----5:R-:W5:Y:S01]  /*0300*/  LDCU.64 UR8, c[0x0][0x478] ;  /* 0x00008f00ff0877ac */ /* 0x020f620008000a00 */
[----:B------:R-:W-:Y:S02]  /*0310*/  PLOP3.LUT P1, PT, PT, PT, UP3, 0x80, 0x8 ;  /* 0x000000000008781c */ /* 0x000fe40003f2f038 */
[----:B------:R-:W-:Y:S01]  /*0320*/  PLOP3.LUT P4, PT, PT, PT, UP5, 0x80, 0x8 ;  /* 0x000000000008781c */ /* 0x000fe20003f8f058 */
[----:B------:R-:W-:Y:S01]  /*0330*/  @UP3 ULEA UR12, UP0, UR38, UR6, 0x2 ;  /* 0x00000006260c3291 */ /* 0x000fe2000f8010ff */
[----:B------:R-:W-:Y:S01]  /*0340*/  PLOP3.LUT P2, PT, PT, PT, UP4, 0x80, 0x8 ;  /* 0x000000000008781c */ /* 0x000fe20003f4f048 */
[----:B------:R-:W-:Y:S02]  /*0350*/  UISETP.NE.AND UP2, UPT, UR26, URZ, UPT ;  /* 0x000000ff1a00728c */ /* 0x000fe4000bf45270 */
[----:B------:R-:W-:Y:S02]  /*0360*/  @UP3 ULEA.HI.X UR13, UR38, UR7, URZ, 0x2, UP0 ;  /* 0x00000007260d3291 */ /* 0x000fe400080f14ff */
[----:B--2---:R-:W-:-:S04]  /*0370*/  IMAD.U32 R2, RZ, RZ, UR12 ;  /* 0x0000000cff027e24 */ /* 0x004fc8000f8e00ff */
[----:B------:R-:W-:Y:S01]  /*0380*/  IMAD.U32 R3, RZ, RZ, UR13 ;  /* 0x0000000dff037e24 */ /* 0x000fe2000f8e00ff */
[----:B----4-:R-:W-:Y:S02]  /*0390*/  UIMAD.WIDE.U32 UR12, UR38, 0x4, UR28 ;  /* 0x00000004260c78a5 */ /* 0x010fe4000f8e001c */
[----:B-----5:R-:W-:Y:S01]  /*03a0*/  UISETP.NE.U32.AND UP0, UPT, UR8, URZ, UPT ;  /* 0x000000ff0800728c */ /* 0x020fe2000bf05070 */
[----:B------:R-:W-:Y:S02]  /*03b0*/  PLOP3.LUT P3, PT, PT, PT, UP2, 0x80, 0x8 ;  /* 0x000000000008781c */ /* 0x000fe40003f6f028 */
[----:B------:R-:W4:Y:S01]  /*03c0*/  @P1 LDG.E R3, desc[UR32][R2.64] ;  /* 0x0000002002031981 */ /* 0x000f22000c1e1900 */
[----:B------:R-:W-:-:S06]  /*03d0*/  UISETP.NE.AND.EX UP0, UPT, UR9, URZ, UPT, UP0 ;  /* 0x000000ff0900728c */ /* 0x000fcc000bf05300 */
[----:B------:R-:W-:-:S05]  /*03e0*/  PLOP3.LUT P0, PT, PT, PT, UP0, 0x80, 0x8 ;  /* 0x000000000008781c */ /* 0x000fca0003f0f008 */
[----:B------:R-:W-:Y:S01]  /*03f0*/  @UP0 ULEA UR14, UP1, UR38, UR8, 0x2 ;  /* 0x00000008260e0291 */ /* 0x000fe2000f8210ff */
[----:B-1----:R-:W-:Y:S01]  /*0400*/  IMAD.U32 R6, RZ, RZ, UR12 ;  /* 0x0000000cff067e24 */ /* 0x002fe2000f8e00ff */
[----:B------:R-:W5:Y:S02]  /*0410*/  @!UP0 LDCU UR11, c[0x0][0x43c] ;  /* 0x00008780ff0b87ac */ /* 0x000f640008000800 */
[----:B------:R-:W-:Y:S02]  /*0420*/  @UP0 ULEA.HI.X UR15, UR38, UR9, URZ, 0x2, UP1 ;  /* 0x00000009260f0291 */ /* 0x000fe400088f14ff */
[----:B------:R-:W-:Y:S01]  /*0430*/  IMAD.U32 R4, RZ, RZ, UR14 ;  /* 0x0000000eff047e24 */ /* 0x000fe2000f8e00ff */
[----:B------:R-:W2:Y:S01]  /*0440*/  @!UP0 LDCU.64 UR8, c[0x0][0x488] ;  /* 0x00009100ff0887ac */ /* 0x000ea20008000a00 */
[----:B------:R-:W-:Y:S02]  /*0450*/  IMAD.U32 R7, RZ, RZ, UR13 ;  /* 0x0000000dff077e24 */ /* 0x000fe4000f8e00ff */
[----:B------:R-:W-:-:S03]  /*0460*/  IMAD.U32 R5, RZ, RZ, UR15 ;  /* 0x0000000fff057e24 */ /* 0x000fc6000f8e00ff */
[----:B------:R-:W3:Y:S04]  /*0470*/  @P2 LDG.E R2, desc[UR32][R6.64+0x4] ;  /* 0x0000042006022981 */ /* 0x000ee8000c1e1900 */
[----:B------:R-:W3:Y:S01]  /*0480*/  @P0 LDG.E R0, desc[UR32][R4.64] ;  /* 0x0000002004000981 */ /* 0x000ee2000c1e1900 */
[----:B------:R-:W-:Y:S01]  /*0490*/  UMOV UR39, URZ ;  /* 0x000000ff00277c82 */ /* 0x000fe20008000000 */
[----:B------:R-:W-:Y:S01]  /*04a0*/  UMOV UR17, 0xffffffff ;  /* 0xffffffff00117882 */ /* 0x000fe20000000000 */
[----:B------:R-:W-:Y:S01]  /*04b0*/  UMOV UR40, 0xffffffff ;  /* 0xffffffff00287882 */ /* 0x000fe20000000000 */
[----:B--2---:R-:W-:-:S04]  /*04c0*/  @!UP0 UISETP.NE.U32.AND UP1, UPT, UR8, URZ, UPT ;  /* 0x000000ff0800828c */ /* 0x004fc8000bf25070 */
[----:B------:R-:W-:Y:S02]  /*04d0*/  @!UP0 UISETP.NE.AND.EX UP1, UPT, UR9, URZ, UPT, UP1 ;  /* 0x000000ff0900828c */ /* 0x000fe4000bf25310 */
[----:B------:R-:W-:Y:S02]  /*04e0*/  USHF.L.U32 UR35, UR34, 0x7, URZ ;  /* 0x0000000722237899 */ /* 0x000fe400080006ff */
[----:B-----5:R-:W-:Y:S01]  /*04f0*/  @!UP0 USEL UR9, UR11, URZ, UP1 ;  /* 0x000000ff0b098287 */ /* 0x020fe20008800000 */
[----:B------:R2:W5:Y:S02]  /*0500*/  @P4 LDG.E R4, desc[UR32][R6.64] ;  /* 0x0000002006044981 */ /* 0x000564000c1e1900 */
[----:B--2---:R-:W-:Y:S02]  /*0510*/  IMAD.U32 R6, RZ, RZ, UR36 ;  /* 0x00000024ff067e24 */ /* 0x004fe4000f8e00ff */
[----:B------:R-:W-:-:S05]  /*0520*/  IMAD.U32 R7, RZ, RZ, UR37 ;  /* 0x00000025ff077e24 */ /* 0x000fca000f8e00ff */
[----:B------:R-:W2:Y:S01]  /*0530*/  @!P3 LDG.E R6, desc[UR32][R6.64] ;  /* 0x000000200606b981 */ /* 0x000ea2000c1e1900 */
[----:B----4-:R-:W-:Y:S02]  /*0540*/  @P1 R2UR UR39, R3 ;  /* 0x00000000032712ca */ /* 0x010fe400000e0000 */
[----:B---3--:R-:W-:Y:S02]  /*0550*/  @P2 R2UR UR8, R2 ;  /* 0x00000000020822ca */ /* 0x008fe400000e0000 */
[----:B------:R-:W-:-:S13]  /*0560*/  @P0 R2UR UR31, R0 ;  /* 0x00000000001f02ca */ /* 0x000fda00000e0000 */
[----:B------:R-:W-:Y:S01]  /*0570*/  @UP0 UIADD3 UR31, UPT, UPT, UR31, -UR39, URZ ;  /* 0x800000271f1f0290 */ /* 0x000fe2000fffe0ff */
[----:B-----5:R-:W-:Y:S02]  /*0580*/  @P4 R2UR UR17, R4 ;  /* 0x00000000041142ca */ /* 0x020fe400000e0000 */
[----:B--2---:R-:W-:Y:S01]  /*0590*/  @!P3 R2UR UR40, R6 ;  /* 0x000000000628b2ca */ /* 0x004fe200000e0000 */
        /* <DEDUP_REMOVED lines=10> */
.L_x_643:
[----:B------:R-:W-:Y:S01]  /*0640*/  @!UP0 UIADD3 UR31, UPT, UPT, UR9, UR10, -UR39 ;  /* 0x0000000a091f8290 */ /* 0x000fe2000fffe827 */
[----:B-1----:R-:W-:Y:S01]  /*0650*/  @!UP4 UMOV UR43, UR22 ;  /* 0x00000016002bcc82 */ /* 0x002fe20008000000 */
        /* <DEDUP_REMOVED lines=42> */
.L_x_645:
[----:B------:R-:W1:Y:S01]  /*0900*/  LDCU.64 UR14, c[0x0][0x3b8] ;  /* 0x00007700ff0e77ac */ /* 0x000e620008000a00 */
[----:B------:R-:W-:-:S04]  /*0910*/  UIADD3 UR8, UPT, UPT, UR39, UR40, URZ ;  /* 0x0000002827087290 */ /* 0x000fc8000fffe0ff */
[----:B-1----:R-:W-:Y:S02]  /*0920*/  UIMAD.WIDE.U32 UR10, UR8, UR14, URZ ;  /* 0x0000000e080a72a5 */ /* 0x002fe4000f8e00ff */
[----:B------:R-:W-:-:S04]  /*0930*/  UIMAD UR8, UR8, UR15, URZ ;  /* 0x0000000f080872a4 */ /* 0x000fc8000f8e02ff */
[----:B------:R-:W-:Y:S01]  /*0940*/  UIADD3 UR8, UPT, UPT, UR11, UR8, URZ ;  /* 0x000000080b087290 */ /* 0x000fe2000fffe0ff */
[----:B------:R-:W-:-:S05]  /*0950*/  UMOV UR46, UR10 ;  /* 0x0000000a002e7c82 */ /* 0x000fca0008000000 */
[----:B------:R-:W-:Y:S02]  /*0960*/  MOV R5, UR8 ;  /* 0x0000000800057c02 */ /* 0x000fe40008000f00 */
.L_x_646:
        /* <DEDUP_REMOVED lines=28> */
[----:B------:R-:W-:Y:S06]  /*0b30*/  BRA.U UP2, `(.L_x_647) ;  /* 0x0000000102307547 */ /* 0x000fec000b800000 */
        /* <DEDUP_REMOVED lines=12> */
.L_x_647:
[----:B------:R-:W1:Y:S01]  /*0c00*/  LDCU.64 UR12, c[0x0][0x3c0] ;  /* 0x00007800ff0c77ac */ /* 0x000e620008000a00 */
[----:B------:R-:W-:-:S04]  /*0c10*/  UIADD3 UR8, UPT, UPT, UR39, UR40, URZ ;  /* 0x0000002827087290 */ /* 0x000fc8000fffe0ff */
[----:B-1----:R-:W-:Y:S02]  /*0c20*/  UIMAD.WIDE.U32 UR48, UR8, UR12, URZ ;  /* 0x0000000c083072a5 */ /* 0x002fe4000f8e00ff */
[----:B------:R-:W-:-:S04]  /*0c30*/  UIMAD UR8, UR8, UR13, URZ ;  /* 0x0000000d080872a4 */ /* 0x000fc8000f8e02ff */
[----:B------:R-:W-:-:S06]  /*0c40*/  UIADD3 UR8, UPT, UPT, UR49, UR8, URZ ;  /* 0x0000000831087290 */ /* 0x000fcc000fffe0ff */
[----:B------:R-:W-:-:S07]  /*0c50*/  MOV R7, UR8 ;  /* 0x0000000800077c02 */ /* 0x000fce0008000f00 */
.L_x_648:
        /* <DEDUP_REMOVED lines=28> */
.L_x_649:
[----:B------:R-:W-:Y:S02]  /*0e20*/  UIMAD.WIDE.U32 UR10, UR52, UR17, URZ ;  /* 0x00000011340a72a5 */ /* 0x000fe4000f8e00ff */
[----:B------:R-:W-:-:S04]  /*0e30*/  UIMAD UR8, UR53, UR17, URZ ;  /* 0x00000011350872a4 */ /* 0x000fc8000f8e02ff */
[----:B------:R-:W-:-:S12]  /*0e40*/  UIADD3 UR8, UPT, UPT, UR11, UR8, URZ ;  /* 0x000000080b087290 */ /* 0x000fd8000fffe0ff */
.L_x_650:
        /* <DEDUP_REMOVED lines=20> */
.L_x_651:
[----:B------:R-:W1:Y:S01]  /*0f90*/  LDCU UR59, c[0x0][0x434] ;  /* 0x00008680ff3b77ac */ /* 0x000e620008000800 */
[----:B------:R-:W-:-:S04]  /*0fa0*/  UIMAD UR9, UR38, UR16, UR23 ;  /* 0x00000010260972a4 */ /* 0x000fc8000f8e0217 */
[----:B-1----:R-:W-:Y:S02]  /*0fb0*/  UIMAD UR59, UR9, UR59, URZ ;  /* 0x0000003b093b72a4 */ /* 0x002fe4000f8e02ff */
.L_x_652:
        /* <DEDUP_REMOVED lines=11> */
.L_x_653:
[----:B------:R-:W1:Y:S01]  /*1070*/  LDCU UR58, c[0x0][0x444] ;  /* 0x00008880ff3a77ac */ /* 0x000e620008000800 */
[----:B------:R-:W-:-:S04]  /*1080*/  UIMAD UR9, UR38, UR16, UR23 ;  /* 0x00000010260972a4 */ /* 0x000fc8000f8e0217 */
[----:B-1----:R-:W-:-:S12]  /*1090*/  UIMAD UR58, UR9, UR58, URZ ;  /* 0x0000003a093a72a4 */ /* 0x002fd8000f8e02ff */
.L_x_654:
        /* <DEDUP_REMOVED lines=15> */
[----:B------:R-:W-:Y:S02]  /*1190*/  ULEA.HI UR8, UR8, UR9, URZ, 0x6 ;  /* 0x0000000908087291 */ /* 0x000fe4000f8f30ff */
[----:B---3--:R-:W-:Y:S01]  /*11a0*/  UIMAD.WIDE UR60, UR59, 0x4, UR60 ;  /* 0x000000043b3c78a5 */ /* 0x008fe2000f8e023c */
[C---:B--2---:R-:W-:Y:S01]  /*11b0*/  IMAD.SHL.U32 R11, R0.reuse, 0x8, RZ ;  /* 0x00000008000b7824 */ /* 0x044fe200078e00ff */
[----:B------:R-:W-:Y:S01]  /*11c0*/  USHF.R.S32.HI UR49, URZ, 0x6, UR8 ;  /* 0x00000006ff317899 */ /* 0x000fe20008011408 */
[--C-:B------:R-:W-:Y:S02]  /*11d0*/  SHF.R.U32.HI R19, RZ, 0x3, R0.reuse ;  /* 0x00000003ff137819 */ /* 0x100fe40000011600 */
[----:B------:R-:W-:Y:S01]  /*11e0*/  SHF.R.U32.HI R10, RZ, 0x5, R0 ;  /* 0x00000005ff0a7819 */ /* 0x000fe20000011600 */
[----:B------:R-:W-:Y:S01]  /*11f0*/  UISETP.LT.AND UP0, UPT, URZ, UR49, UPT ;  /* 0x00000031ff00728c */ /* 0x000fe2000bf01270 */
[----:B------:R-:W-:Y:S02]  /*1200*/  LOP3.LUT R22, R11, 0x38, RZ, 0xc0, !PT ;  /* 0x000000380b167812 */ /* 0x000fe400078ec0ff */
[----:B------:R-:W1:Y:S01]  /*1210*/  LDCU.128 UR8, c[0x0][0x590] ;  /* 0x0000b200ff0877ac */ /* 0x000e620008000c00 */
[----:B------:R-:W-:-:S02]  /*1220*/  LOP3.LUT R4, R0, 0x1f, RZ, 0xc0, !PT ;  /* 0x0000001f00047812 */ /* 0x000fc400078ec0ff */
[----:B------:R-:W-:Y:S01]  /*1230*/  IADD3 R2, P0, PT, R22, UR62, RZ ;  /* 0x0000003e16027c10 */ /* 0x000fe2000ff1e0ff */
[----:B------:R-:W-:Y:S02]  /*1240*/  USEL UR49, URZ, UR49, !UP0 ;  /* 0x00000031ff317287 */ /* 0x000fe4000c000000 */
[----:B------:R-:W-:Y:S02]  /*1250*/  IMAD R4, R10, UR54, R4 ;  /* 0x000000360a047c24 */ /* 0x000fe4000f8e0204 */
[----:B------:R-:W-:Y:S01]  /*1260*/  IMAD.X R3, RZ, RZ, UR55, P0 ;  /* 0x00000037ff037e24 */ /* 0x000fe200080e06ff */
[----:B------:R-:W-:Y:S02]  /*1270*/  UISETP.GT.AND UP0, UPT, UR44, UR49, UPT ;  /* 0x000000312c00728c */ /* 0x000fe4000bf04270 */
[----:B-1----:R-:W-:Y:S01]  /*1280*/  UIMAD UR17, UR51, UR8, URZ ;  /* 0x00000008331172a4 */ /* 0x002fe2000f8e02ff */
[----:B------:R-:W-:Y:S01]  /*1290*/  IMAD.U32 R8, RZ, RZ, UR8 ;  /* 0x00000008ff087e24 */ /* 0x000fe2000f8e00ff */
[----:B------:R-:W-:Y:S01]  /*12a0*/  USHF.L.U64.HI UR55, UR8, 0x5, UR9 ;  /* 0x0000000508377899 */ /* 0x000fe20008010209 */
[----:B------:R-:W-:Y:S01]  /*12b0*/  IMAD.U32 R14, RZ, RZ, UR10 ;  /* 0x0000000aff0e7e24 */ /* 0x000fe2000f8e00ff */
[----:B------:R-:W-:Y:S01]  /*12c0*/  UIMAD UR17, UR45, UR9, UR17 ;  /* 0x000000092d1172a4 */ /* 0x000fe2000f8e0211 */
[----:B------:R-:W-:-:S02]  /*12d0*/  IMAD.WIDE.U32 R8, R8, UR45, R2 ;  /* 0x0000002d08087c25 */ /* 0x000fc4000f8e0002 */
[----:B------:R-:W1:Y:S02]  /*12e0*/  LDC.64 R2, c[0x0][0x3b0] ;  /* 0x0000ec00ff027b82 */ /* 0x000e640000000a00 */
[----:B------:R-:W-:Y:S01]  /*12f0*/  IMAD.U32 R12, RZ, RZ, UR11 ;  /* 0x0000000bff0c7e24 */ /* 0x000fe2000f8e00ff */
[----:B------:R-:W-:Y:S01]  /*1300*/  IADD3 R9, PT, PT, R9, UR17, RZ ;  /* 0x0000001109097c10 */ /* 0x000fe2000fffe0ff */
[----:B------:R-:W2:Y:S02]  /*1310*/  LDCU.64 UR10, c[0x0][0x550] ;  /* 0x0000aa00ff0a77ac */ /* 0x000ea40008000a00 */
[----:B------:R-:W-:Y:S02]  /*1320*/  IMAD.WIDE.U32 R14, R14, UR23, R8 ;  /* 0x000000170e0e7c25 */ /* 0x000fe4000f8e0008 */
[----:B------:R-:W3:Y:S01]  /*1330*/  LDCU.64 UR16, c[0x0][0x3c8] ;  /* 0x00007900ff1077ac */ /* 0x000ee20008000a00 */
[----:B------:R-:W4:Y:S01]  /*1340*/  LDC.64 R8, c[0x0][0x5f8] ;  /* 0x00017e00ff087b82 */ /* 0x000f220000000a00 */
[----:B------:R-:W-:-:S02]  /*1350*/  IMAD R13, R12, UR23, R15 ;  /* 0x000000170c0d7c24 */ /* 0x000fc4000f8e020f */
[----:B------:R-:W-:-:S04]  /*1360*/  IMAD.MOV.U32 R12, RZ, RZ, R14 ;  /* 0x000000ffff0c7224 */ /* 0x000fc800078e000e */
[----:B------:R-:W-:-:S04]  /*1370*/  IMAD.WIDE.U32 R12, R19, UR8, R12 ;  /* 0x00000008130c7c25 */ /* 0x000fc8000f8e000c */
[----:B------:R-:W-:Y:S01]  /*1380*/  IMAD R230, R19, UR9, R13 ;  /* 0x0000000913e67c24 */ /* 0x000fe2000f8e020d */
[----:B--2---:R-:W-:Y:S01]  /*1390*/  LEA R231, P2, R12, UR10, 0x1 ;  /* 0x0000000a0ce77c11 */ /* 0x004fe2000f8408ff */
[C---:B-1----:R-:W-:Y:S02]  /*13a0*/  IMAD R6, R2.reuse, UR51, RZ ;  /* 0x0000003302067c24 */ /* 0x042fe4000f8e02ff */
[----:B------:R-:W-:Y:S01]  /*13b0*/  IMAD.WIDE.U32 R14, R2, UR45, R22 ;  /* 0x0000002d020e7c25 */ /* 0x000fe2000f8e0016 */
[----:B------:R-:W-:-:S03]  /*13c0*/  LEA.HI.X R230, R12, UR11, R230, 0x1, P2 ;  /* 0x0000000b0ce67c11 */ /* 0x000fc600090f0ce6 */
[----:B------:R-:W-:Y:S01]  /*13d0*/  IMAD R6, R3, UR45, R6 ;  /* 0x0000002d03067c24 */ /* 0x000fe2000f8e0206 */
[----:B------:R-:W-:Y:S01]  /*13e0*/  IADD3 R20, P0, PT, R14, UR50, RZ ;  /* 0x000000320e147c10 */ /* 0x000fe2000ff1e0ff */
[----:B---3--:R-:W-:Y:S01]  /*13f0*/  IMAD.U32 R14, RZ, RZ, UR16 ;  /* 0x00000010ff0e7e24 */ /* 0x008fe2000f8e00ff */
[----:B------:R-:W-:Y:S01]  /*1400*/  USHF.L.U32 UR45, UR8, 0x5, URZ ;  /* 0x00000005082d7899 */ /* 0x000fe200080006ff */
[----:B----4-:R-:W-:Y:S01]  /*1410*/  IMAD.WIDE.U32 R16, R8, UR21, RZ ;  /* 0x0000001508107c25 */ /* 0x010fe2000f8e00ff */
[----:B------:R-:W-:Y:S01]  /*1420*/  IADD3.X R21, PT, PT, R15, UR47, R6, P0, !PT ;  /* 0x0000002f0f157c10 */ /* 0x000fe200087fe406 */
[----:B------:R-:W1:Y:S02]  /*1430*/  LDCU.64 UR8, c[0x0][0x380] ;  /* 0x00007000ff0877ac */ /* 0x000e640008000a00 */
[----:B------:R-:W-:Y:S01]  /*1440*/  IMAD.U32 R8, RZ, RZ, UR17 ;  /* 0x00000011ff087e24 */ /* 0x000fe2000f8e00ff */
[----:B------:R-:W-:Y:S01]  /*1450*/  SEL R6, R16, RZ, P6 ;  /* 0x000000ff10067207 */ /* 0x000fe20003000000 */
[----:B------:R-:W2:Y:S01]  /*1460*/  LDCU.64 UR16, c[0x0][0x570] ;  /* 0x0000ae00ff1077ac */ /* 0x000ea20008000a00 */
[----:B------:R-:W-:Y:S01]  /*1470*/  IMAD R9, R9, UR21, R17 ;  /* 0x0000001509097c24 */ /* 0x000fe2000f8e0211 */
[----:B------:R-:W-:Y:S01]  /*1480*/  IADD3 R16, P2, PT, R19, 0x40, RZ ;  /* 0x0000004013107810 */ /* 0x000fe20007f5e0ff */
[----:B------:R-:W-:Y:S01]  /*1490*/  IMAD.WIDE.U32 R14, R14, UR23, R20 ;  /* 0x000000170e0e7c25 */ /* 0x000fe2000f8e0014 */
[----:B------:R-:W3:Y:S01]  /*14a0*/  LDCU.64 UR50, c[0x0][0x5e8] ;  /* 0x0000bd00ff3277ac */ /* 0x000ee20008000a00 */
[----:B------:R-:W-:-:S02]  /*14b0*/  IADD3 R6, P1, P0, R4, UR57, R6 ;  /* 0x0000003904067c10 */ /* 0x000fc4000f83e006 */
[----:B------:R-:W-:Y:S01]  /*14c0*/  SHF.R.S32.HI R4, RZ, 0x1f, R4 ;  /* 0x0000001fff047819 */ /* 0x000fe20000011404 */
[----:B------:R-:W-:Y:S01]  /*14d0*/  USHF.L.U32 UR47, UR54, 0x6, URZ ;  /* 0x00000006362f7899 */ /* 0x000fe200080006ff */
[----:B------:R-:W-:Y:S01]  /*14e0*/  SEL R9, R9, RZ, P6 ;  /* 0x000000ff09097207 */ /* 0x000fe20003000000 */
[----:B------:R-:W-:Y:S02]  /*14f0*/  IMAD R15, R8, UR23, R15 ;  /* 0x00000017080f7c24 */ /* 0x000fe4000f8e020f */
[----:B------:R-:W-:Y:S01]  /*1500*/  IMAD.X R25, RZ, RZ, RZ, P2 ;  /* 0x000000ffff197224 */ /* 0x000fe200010e06ff */
[----:B------:R-:W-:Y:S01]  /*1510*/  IADD3.X R10, PT, PT, R4, UR56, R9, P1, P0 ;  /* 0x00000038040a7c10 */ /* 0x000fe20008fe0409 */
[C---:B------:R-:W-:Y:S01]  /*1520*/  IMAD.WIDE.U32 R8, R19.reuse, R2, R14 ;  /* 0x0000000213087225 */ /* 0x040fe200078e000e */
[----:B------:R-:W-:Y:S02]  /*1530*/  MOV R4, UR47 ;  /* 0x0000002f00047c02 */ /* 0x000fe40008000f00 */
[----:B------:R-:W-:Y:S01]  /*1540*/  IADD3 R6, P0, PT, R6, UR47, RZ ;  /* 0x0000002f06067c10 */ /* 0x000fe2000ff1e0ff */
[----:B------:R-:W-:Y:S01]  /*1550*/  IMAD R227, R19, R3, R9 ;  /* 0x0000000313e37224 */ /* 0x000fe200078e0209 */
[----:B-1----:R-:W-:-:S02]  /*1560*/  LEA R228, P1, R8, UR8, 0x1 ;  /* 0x0000000808e47c11 */ /* 0x002fc4000f8208ff */
[----:B------:R-:W-:Y:S01]  /*1570*/  LEA.HI.X.SX32 R4, R4, R10, 0x1, P0 ;  /* 0x0000000a04047211 */ /* 0x000fe200000f0eff */
[----:B---3--:R-:W-:Y:S01]  /*1580*/  UIMAD.WIDE UR50, UR58, 0x4, UR50 ;  /* 0x000000043a3278a5 */ /* 0x008fe2000f8e0232 */
[----:B--2---:R-:W-:Y:S02]  /*1590*/  LEA R238, P0, R6, UR16, 0x2 ;  /* 0x0000001006ee7c11 */ /* 0x004fe4000f8010ff */
[----:B------:R-:W-:Y:S02]  /*15a0*/  LEA.HI.X R227, R8, UR9, R227, 0x1, P1 ;  /* 0x0000000908e37c11 */ /* 0x000fe400088f0ce3 */
[----:B------:R-:W-:Y:S01]  /*15b0*/  LEA.HI.X R239, R6, UR17, R4, 0x2, P0 ;  /* 0x0000001106ef7c11 */ /* 0x000fe200080f1404 */
[C---:B------:R-:W-:Y:S01]  /*15c0*/  VIADD R6, R19.reuse, 0x20 ;  /* 0x0000002013067836 */ /* 0x040fe20000000000 */
[C---:B------:R-:W-:Y:S01]  /*15d0*/  IADD3 R14, P0, PT, R19.reuse, 0x20, RZ ;  /* 0x00000020130e7810 */ /* 0x040fe20007f1e0ff */
[C---:B------:R-:W-:Y:S01]  /*15e0*/  VIADD R4, R19.reuse, 0x40 ;  /* 0x0000004013047836 */ /* 0x040fe20000000000 */
[C---:B------:R-:W-:Y:S01]  /*15f0*/  IADD3 R18, P1, PT, R19.reuse, 0x60, RZ ;  /* 0x0000006013127810 */ /* 0x040fe20007f3e0ff */
[----:B------:R-:W-:Y:S01]  /*1600*/  UMOV UR16, UR50 ;  /* 0x0000003200107c82 */ /* 0x000fe20008000000 */
[C---:B------:R-:W-:Y:S01]  /*1610*/  SHF.L.U64.HI R3, R2.reuse, 0x5, R3 ;  /* 0x0000000502037819 */ /* 0x040fe20000010203 */
[----:B------:R-:W-:Y:S01]  /*1620*/  IMAD.SHL.U32 R2, R2, 0x20, RZ ;  /* 0x0000002002027824 */ /* 0x000fe200078e00ff */
[----:B------:R-:W-:Y:S01]  /*1630*/  IADD3 R9, PT, PT, R19, 0x60, RZ ;  /* 0x0000006013097810 */ /* 0x000fe20007ffe0ff */
[----:B------:R-:W-:Y:S01]  /*1640*/  IMAD.X R13, RZ, RZ, RZ, P0 ;  /* 0x000000ffff0d7224 */ /* 0x000fe200000e06ff */
[----:B------:R-:W-:Y:S01]  /*1650*/  IADD3.X R17, PT, PT, RZ, RZ, RZ, P1, !PT ;  /* 0x000000ffff117210 */ /* 0x000fe20000ffe4ff */
[----:B------:R-:W-:Y:S01]  /*1660*/  UMOV UR17, UR51 ;  /* 0x0000003300117c82 */ /* 0x000fe20008000000 */
[----:B------:R-:W-:Y:S05]  /*1670*/  BRA.U UP0, `(.L_x_655) ;  /* 0x0000000900ac7547 */ /* 0x000fea000b800000 */
        /* <DEDUP_REMOVED lines=13> */
.L_x_656:
[----:B------:R-:W1:Y:S01]  /*1750*/  LDCU.64 UR12, c[0x0][0x5c0] ;  /* 0x0000b800ff0c77ac */ /* 0x000e620008000a00 */
[----:B------:R-:W-:-:S04]  /*1760*/  UIADD3 UR8, UPT, UPT, UR39, UR40, URZ ;  /* 0x0000002827087290 */ /* 0x000fc8000fffe0ff */
[----:B-1----:R-:W-:Y:S02]  /*1770*/  UIMAD.WIDE.U32 UR16, UR8, UR12, URZ ;  /* 0x0000000c081072a5 */ /* 0x002fe4000f8e00ff */
[----:B------:R-:W-:-:S04]  /*1780*/  UIMAD UR8, UR8, UR13, URZ ;  /* 0x0000000d080872a4 */ /* 0x000fc8000f8e02ff */
[----:B------:R-:W-:-:S06]  /*1790*/  UIADD3 UR8, UPT, UPT, UR17, UR8, URZ ;  /* 0x0000000811087290 */ /* 0x000fcc000fffe0ff */
[----:B------:R-:W-:Y:S02]  /*17a0*/  MOV R2, UR8 ;  /* 0x0000000800027c02 */ /* 0x000fe40008000f00 */
.L_x_657:
        /* <DEDUP_REMOVED lines=13> */
.L_x_658:
[----:B------:R-:W1:Y:S01]  /*1880*/  LDCU.64 UR10, c[0x0][0x5c8] ;  /* 0x0000b900ff0a77ac */ /* 0x000e620008000a00 */
[----:B------:R-:W-:-:S04]  /*1890*/  UIADD3 UR39, UPT, UPT, UR39, UR40, URZ ;  /* 0x0000002827277290 */ /* 0x000fc8000fffe0ff */
[----:B-1----:R-:W-:Y:S02]  /*18a0*/  UIMAD.WIDE.U32 UR14, UR39, UR10, URZ ;  /* 0x0000000a270e72a5 */ /* 0x002fe4000f8e00ff */
[----:B------:R-:W-:-:S04]  /*18b0*/  UIMAD UR39, UR39, UR11, URZ ;  /* 0x0000000b272772a4 */ /* 0x000fc8000f8e02ff */
[----:B------:R-:W-:-:S06]  /*18c0*/  UIADD3 UR39, UPT, UPT, UR15, UR39, URZ ;  /* 0x000000270f277290 */ /* 0x000fcc000fffe0ff */
[----:B------:R-:W-:-:S07]  /*18d0*/  MOV R3, UR39 ;  /* 0x0000002700037c02 */ /* 0x000fce0008000f00 */
.L_x_659:
        /* <DEDUP_REMOVED lines=27> */
.L_x_661:
[----:B------:R-:W-:Y:S05]  /*1a90*/  BSYNC.RECONVERGENT B0 ;  /* 0x0000000000007941 */ /* 0x000fea0003800200 */
.L_x_660:
        /* <DEDUP_REMOVED lines=13> */
.L_x_663:
[----:B------:R-:W-:Y:S05]  /*1b70*/  BSYNC.RECONVERGENT B0 ;  /* 0x0000000000007941 */ /* 0x000fea0003800200 */
.L_x_662:
        /* <DEDUP_REMOVED lines=13> */
.L_x_665:
[----:B------:R-:W-:Y:S05]  /*1c50*/  BSYNC.RECONVERGENT B0 ;  /* 0x0000000000007941 */ /* 0x000fea0003800200 */
.L_x_664:
        /* <DEDUP_REMOVED lines=9> */
[----:B-123--:R-:W-:-:S04]  /*1cf0*/  LEA R6, P0, R4, UR8, 0x1 ;  /* 0x0000000804067c11 */ /* 0x00efc8000f8008ff */
[----:B------:R-:W-:-:S05]  /*1d00*/  LEA.HI.X R7, R4, UR9, R0, 0x1, P0 ;  /* 0x0000000904077c11 */ /* 0x000fca00080f0c00 */
[----:B------:R4:W-:Y:S04]  /*1d10*/  STG.E.128 desc[UR32][R6.64], RZ ;  /* 0x000000ff06007986 */ /* 0x0009e8000c101d20 */
[----:B------:R4:W-:Y:S02]  /*1d20*/  STG.E.128 desc[UR32][R6.64+0x80], RZ ;  /* 0x000080ff06007986 */ /* 0x0009e4000c101d20 */
.L_x_667:
[----:B------:R-:W-:Y:S05]  /*1d30*/  BSYNC.RECONVERGENT B0 ;  /* 0x0000000000007941 */ /* 0x000fea0003800200 */
.L_x_666:
[----:B------:R-:W5:Y:S01]  /*1d40*/  LDCU.64 UR8, c[0x0][0x5e0] ;  /* 0x0000bc00ff0877ac */ /* 0x000f620008000a00 */
[----:B------:R-:W-:Y:S01]  /*1d50*/  MOV R0, UR10 ;  /* 0x0000000a00007c02 */ /* 0x000fe20008000f00 */
        /* <DEDUP_REMOVED lines=16> */
[----:B-1234-:R-:W-:-:S04]  /*1e60*/  LEA R6, P0, R4, UR8, 0x1 ;  /* 0x0000000804067c11 */ /* 0x01efc8000f8008ff */
[----:B------:R-:W-:-:S05]  /*1e70*/  LEA.HI.X R7, R4, UR9, R19, 0x1, P0 ;  /* 0x0000000904077c11 */ /* 0x000fca00080f0c13 */
[----:B------:R1:W-:Y:S04]  /*1e80*/  STG.E.128 desc[UR32][R6.64], RZ ;  /* 0x000000ff06007986 */ /* 0x0003e8000c101d20 */
[----:B------:R1:W-:Y:S02]  /*1e90*/  STG.E.128 desc[UR32][R6.64+0x80], RZ ;  /* 0x000080ff06007986 */ /* 0x0003e4000c101d20 */
.L_x_669:
[----:B------:R-:W-:Y:S05]  /*1ea0*/  BSYNC.RECONVERGENT B0 ;  /* 0x0000000000007941 */ /* 0x000fea0003800200 */
.L_x_668:
[----:B------:R-:W-:Y:S04]  /*1eb0*/  BSSY.RECONVERGENT B0, `(.L_x_670) ;  /* 0x000000d000007945 */ /* 0x000fe80003800200 */
[----:B------:R-:W-:Y:S05]  /*1ec0*/  @P3 BRA `(.L_x_671) ;  /* 0x00000000002c3947 */ /* 0x000fea0003800000 */
[----:B------:R-:W5:Y:S01]  /*1ed0*/  LDCU.64 UR8, c[0x0][0x568] ;  /* 0x0000ad00ff0877ac */ /* 0x000f620008000a00 */
[----:B------:R-:W-:Y:S01]  /*1ee0*/  IMAD R4, R13, UR10, RZ ;  /* 0x0000000a0d047c24 */ /* 0x000fe2000f8e02ff */
[----:B-1234-:R-:W-:Y:S02]  /*1ef0*/  MOV R6, R2 ;  /* 0x0000000200067202 */ /* 0x01efe40000000f00 */
[----:B------:R-:W-:Y:S01]  /*1f00*/  MOV R7, R0 ;  /* 0x0000000000077202 */ /* 0x000fe20000000f00 */
[C---:B------:R-:W-:Y:S02]  /*1f10*/  IMAD R4, R14.reuse, UR11, R4 ;  /* 0x0000000b0e047c24 */ /* 0x040fe4000f8e0204 */
[----:B------:R-:W-:-:S05]  /*1f20*/  IMAD.WIDE.U32 R14, R14, UR10, R6 ;  /* 0x0000000a0e0e7c25 */ /* 0x000fca000f8e0006 */
[----:B------:R-:W-:Y:S02]  /*1f30*/  IADD3 R4, PT, PT, R15, R4, RZ ;  /* 0x000000040f047210 */ /* 0x000fe40007ffe0ff */
[----:B-----5:R-:W-:-:S04]  /*1f40*/  LEA R6, P0, R14, UR8, 0x1 ;  /* 0x000000080e067c11 */ /* 0x020fc8000f8008ff */
[----:B------:R-:W-:-:S05]  /*1f50*/  LEA.HI.X R7, R14, UR9, R4, 0x1, P0 ;  /* 0x000000090e077c11 */ /* 0x000fca00080f0c04 */
[----:B------:R1:W-:Y:S04]  /*1f60*/  STG.E.128 desc[UR32][R6.64], RZ ;  /* 0x000000ff06007986 */ /* 0x0003e8000c101d20 */
[----:B------:R1:W-:Y:S02]  /*1f70*/  STG.E.128 desc[UR32][R6.64+0x80], RZ ;  /* 0x000080ff06007986 */ /* 0x0003e4000c101d20 */
.L_x_671:
[----:B------:R-:W-:Y:S05]  /*1f80*/  BSYNC.RECONVERGENT B0 ;  /* 0x0000000000007941 */ /* 0x000fea0003800200 */
.L_x_670:
[----:B------:R-:W-:Y:S04]  /*1f90*/  BSSY.RECONVERGENT B0, `(.L_x_672) ;  /* 0x000000d000007945 */ /* 0x000fe80003800200 */
[----:B------:R-:W-:Y:S05]  /*1fa0*/  @P2 BRA `(.L_x_673) ;  /* 0x00000000002c2947 */ /* 0x000fea0003800000 */
[----:B------:R-:W5:Y:S01]  /*1fb0*/  LDCU.64 UR8, c[0x0][0x568] ;  /* 0x0000ad00ff0877ac */ /* 0x000f620008000a00 */
[----:B-1234-:R-:W-:Y:S01]  /*1fc0*/  MOV R6, R2 ;  /* 0x0000000200067202 */ /* 0x01efe20000000f00 */
[----:B------:R-:W-:Y:S01]  /*1fd0*/  IMAD R4, R25, UR10, RZ ;  /* 0x0000000a19047c24 */ /* 0x000fe2000f8e02ff */
[----:B------:R-:W-:-:S03]  /*1fe0*/  MOV R7, R0 ;  /* 0x0000000000077202 */ /* 0x000fc60000000f00 */
[C---:B------:R-:W-:Y:S02]  /*1ff0*/  IMAD R4, R16.reuse, UR11, R4 ;  /* 0x0000000b10047c24 */ /* 0x040fe4000f8e0204 */
[----:B------:R-:W-:-:S05]  /*2000*/  IMAD.WIDE.U32 R6, R16, UR10, R6 ;  /* 0x0000000a10067c25 */ /* 0x000fca000f8e0006 */
[----:B------:R-:W-:Y:S02]  /*2010*/  IADD3 R4, PT, PT, R7, R4, RZ ;  /* 0x0000000407047210 */ /* 0x000fe40007ffe0ff */
[----:B-----5:R-:W-:-:S04]  /*2020*/  LEA R8, P0, R6, UR8, 0x1 ;  /* 0x0000000806087c11 */ /* 0x020fc8000f8008ff */
[----:B------:R-:W-:-:S05]  /*2030*/  LEA.HI.X R9, R6, UR9, R4, 0x1, P0 ;  /* 0x0000000906097c11 */ /* 0x000fca00080f0c04 */
[----:B------:R1:W-:Y:S04]  /*2040*/  STG.E.128 desc[UR32][R8.64], RZ ;  /* 0x000000ff08007986 */ /* 0x0003e8000c101d20 */
[----:B------:R1:W-:Y:S02]  /*2050*/  STG.E.128 desc[UR32][R8.64+0x80], RZ ;  /* 0x000080ff08007986 */ /* 0x0003e4000c101d20 */
.L_x_673:
[----:B------:R-:W-:Y:S05]  /*2060*/  BSYNC.RECONVERGENT B0 ;  /* 0x0000000000007941 */ /* 0x000fea0003800200 */
.L_x_672:
[----:B------:R-:W-:Y:S05]  /*2070*/  @P1 BRA `(.L_x_674) ;  /* 0x0000007000ec1947 */ /* 0x000fea0003800000 */
[----:B------:R-:W5:Y:S01]  /*2080*/  LDCU.64 UR8, c[0x0][0x568] ;  /* 0x0000ad00ff0877ac */ /* 0x000f620008000a00 */
[----:B------:R-:W-:Y:S01]  /*2090*/  MOV R3, R0 ;  /* 0x0000000000037202 */ /* 0x000fe20000000f00 */
[----:B------:R-:W-:Y:S02]  /*20a0*/  IMAD R17, R17, UR10, RZ ;  /* 0x0000000a11117c24 */ /* 0x000fe4000f8e02ff */
[----:B------:R-:W-:-:S04]  /*20b0*/  IMAD.WIDE.U32 R2, R18, UR10, R2 ;  /* 0x0000000a12027c25 */ /* 0x000fc8000f8e0002 */
[----:B------:R-:W-:-:S05]  /*20c0*/  IMAD R17, R18, UR11, R17 ;  /* 0x0000000b12117c24 */ /* 0x000fca000f8e0211 */
[----:B------:R-:W-:Y:S02]  /*20d0*/  IADD3 R17, PT, PT, R3, R17, RZ ;  /* 0x0000001103117210 */ /* 0x000fe40007ffe0ff */
[----:B-----5:R-:W-:-:S04]  /*20e0*/  LEA R4, P0, R2, UR8, 0x1 ;  /* 0x0000000802047c11 */ /* 0x020fc8000f8008ff */
[----:B------:R-:W-:-:S05]  /*20f0*/  LEA.HI.X R5, R2, UR9, R17, 0x1, P0 ;  /* 0x0000000902057c11 */ /* 0x000fca00080f0c11 */
[----:B------:R1:W-:Y:S04]  /*2100*/  STG.E.128 desc[UR32][R4.64], RZ ;  /* 0x000000ff04007986 */ /* 0x0003e8000c101d20 */
[----:B------:R1:W-:Y:S01]  /*2110*/  STG.E.128 desc[UR32][R4.64+0x80], RZ ;  /* 0x000080ff04007986 */ /* 0x0003e2000c101d20 */
[----:B------:R-:W-:Y:S05]  /*2120*/  BRA `(.L_x_674) ;  /* 0x0000007000c07947 */ /* 0x000fea0003800000 */
.L_x_655:
[----:B------:R-:W-:Y:S01]  /*2130*/  UIMAD UR44, UR53, -0x40, UR43 ;  /* 0xffffffc0352c78a4 */ /* 0x000fe2000f8e022b */
[----:B------:R-:W-:Y:S01]  /*2140*/  IMAD.U32 R26, RZ, RZ, UR14 ;  /* 0x0000000eff1a7e24 */ /* 0x000fe2000f8e00ff */
[----:B------:R-:W-:Y:S01]  /*2150*/  UIADD3 UR38, UPT, UPT, -UR35, UR31, URZ ;  /* 0x0000001f23267290 */ /* 0x000fe2000fffe1ff */
[----:B------:R-:W-:Y:S01]  /*2160*/  IMAD.U32 R8, RZ, RZ, UR45 ;  /* 0x0000002dff087e24 */ /* 0x000fe2000f8e00ff */
[----:B------:R-:W-:Y:S01]  /*2170*/  UIMAD UR8, UR41, UR14, URZ ;  /* 0x0000000e290872a4 */ /* 0x000fe2000f8e02ff */
[--C-:B------:R-:W-:Y:S01]  /*2180*/  IMAD.WIDE.U32 R26, R26, UR35, R22.reuse ;  /* 0x000000231a1a7c25 */ /* 0x100fe2000f8e0016 */
        /* <DEDUP_REMOVED lines=8> */
[----:B------:R-:W-:Y:S01]  /*2210*/  IMAD.U32 R20, RZ, RZ, UR12 ;  /* 0x0000000cff147e24 */ /* 0x000fe2000f8e00ff */
[----:B------:R-:W-:Y:S01]  /*2220*/  IADD3 R28, P4, PT, R26, UR46, RZ ;  /* 0x0000002e1a1c7c10 */ /* 0x000fe2000ff9e0ff */
[----:B------:R-:W-:Y:S01]  /*2230*/  UIMAD UR41, UR41, UR12, URZ ;  /* 0x0000000c292972a4 */ /* 0x000fe2000f8e02ff */
[----:B------:R-:W-:Y:S01]  /*2240*/  LOP3.LUT R12, R11, 0x1f8, RZ, 0xc0, !PT ;  /* 0x000001f80b0c7812 */ /* 0x000fe200078ec0ff */
[----:B------:R-:W-:Y:S01]  /*2250*/  IMAD.WIDE.U32 R20, R20, UR35, R22 ;  /* 0x0000002314147c25 */ /* 0x000fe2000f8e0016 */
[----:B------:R-:W-:Y:S01]  /*2260*/  @!P0 LEA R8, P5, R8, R231, 0x1 ;  /* 0x000000e708088211 */ /* 0x000fe200078a08ff */
[----:B------:R-:W-:Y:S01]  /*2270*/  UIMAD UR41, UR35, UR13, UR41 ;  /* 0x0000000d232972a4 */ /* 0x000fe2000f8e0229 */
[----:B------:R-:W-:Y:S01]  /*2280*/  IADD3.X R29, PT, PT, R5, UR8, R27, P4, !PT ;  /* 0x00000008051d7c10 */ /* 0x000fe2000a7fe41b */
[----:B------:R-:W-:Y:S01]  /*2290*/  ULOP3.LUT UR8, UR53, 0x80000001, URZ, 0xc0, !UPT ;  /* 0x8000000135087892 */ /* 0x000fe2000f8ec0ff */
[----:B------:R-:W-:Y:S01]  /*22a0*/  @!P0 LEA.HI.X R9, R6, R230, R4, 0x1, P5 ;  /* 0x000000e606098211 */ /* 0x000fe200028f0c04 */
[----:B------:R-:W1:Y:S01]  /*22b0*/  LDCU.64 UR10, c[0x0][0x3d0] ;  /* 0x00007a00ff0a77ac */ /* 0x000e620008000a00 */
[C---:B------:R-:W-:Y:S01]  /*22c0*/  @!P0 LEA R4, P5, R2.reuse, R228, 0x1 ;  /* 0x000000e402048211 */ /* 0x040fe200078a08ff */
[----:B------:R-:W-:Y:S01]  /*22d0*/  IMAD.MOV.U32 R235, RZ, RZ, 0x7f800000 ;  /* 0x7f800000ffeb7424 */ /* 0x000fe200078e00ff */
[--C-:B------:R-:W-:Y:S01]  /*22e0*/  SHF.R.U32.HI R10, RZ, 0x1, R0.reuse ;  /* 0x00000001ff0a7819 */ /* 0x100fe20000011600 */
[----:B------:R-:W-:Y:S01]  /*22f0*/  UISETP.NE.AND UP0, UPT, UR8, 0x1, UPT ;  /* 0x000000010800788c */ /* 0x000fe2000bf05270 */
[----:B------:R-:W-:Y:S01]  /*2300*/  @!P0 LEA.HI.X R5, R2, R227, R3, 0x1, P5 ;  /* 0x000000e302058211 */ /* 0x000fe200028f0c03 */
[----:B------:R-:W-:Y:S01]  /*2310*/  IMAD.MOV.U32 R234, RZ, RZ, 0x7f800000 ;  /* 0x7f800000ffea7424 */ /* 0x000fe200078e00ff */
[----:B------:R-:W-:Y:S01]  /*2320*/  ISETP.GE.AND P5, PT, R19, UR44, PT ;  /* 0x0000002c13007c0c */ /* 0x000fe2000bfa6270 */
[----:B------:R-:W-:Y:S01]  /*2330*/  USEL UR35, URZ, 0x4000, UP0 ;  /* 0x00004000ff237887 */ /* 0x000fe20008000000 */
[--C-:B------:R-:W-:Y:S01]  /*2340*/  LOP3.LUT R12, R12, 0x38, R0.reuse, 0x78, !PT ;  /* 0x000000380c0c7812 */ /* 0x100fe200078e7800 */
[----:B------:R-:W2:Y:S01]  /*2350*/  LDCU.64 UR8, c[0x0][0x3d8] ;  /* 0x00007b00ff0877ac */ /* 0x000ea20008000a00 */
[----:B------:R-:W-:Y:S01]  /*2360*/  SHF.R.U32.HI R236, RZ, 0x2, R0 ;  /* 0x00000002ffec7819 */ /* 0x000fe20000011600 */
[----:B------:R-:W-:Y:S01]  /*2370*/  IMAD.MOV.U32 R233, RZ, RZ, 0x7f800000 ;  /* 0x7f800000ffe97424 */ /* 0x000fe200078e00ff */
[----:B------:R-:W-:Y:S01]  /*2380*/  LOP3.LUT R2, R10, 0x10, RZ, 0xc0, !PT ;  /* 0x000000100a027812 */ /* 0x000fe200078ec0ff */
[----:B------:R-:W-:Y:S01]  /*2390*/  IMAD.MOV.U32 R232, RZ, RZ, 0x7f800000 ;  /* 0x7f800000ffe87424 */ /* 0x000fe200078e00ff */
[----:B------:R-:W-:-:S02]  /*23a0*/  LOP3.LUT R12, R12, 0x1e00, R11, 0xf8, !PT ;  /* 0x00001e000c0c7812 */ /* 0x000fc400078ef80b */
[----:B------:R-:W-:Y:S01]  /*23b0*/  LOP3.LUT R236, R2, 0x7, R236, 0xf8, !PT ;  /* 0x0000000702ec7812 */ /* 0x000fe200078ef8ec */
[----:B-1----:R-:W-:Y:S01]  /*23c0*/  IMAD R22, R32, UR10, RZ ;  /* 0x0000000a20167c24 */ /* 0x002fe2000f8e02ff */
[----:B------:R-:W-:Y:S01]  /*23d0*/  LEA R12, R12, UR24, 0x1 ;  /* 0x000000180c0c7c11 */ /* 0x000fe2000f8e08ff */
[----:B------:R-:W-:Y:S01]  /*23e0*/  @!P5 IMAD.MOV.U32 R2, RZ, RZ, R231 ;  /* 0x000000ffff02d224 */ /* 0x000fe200078e00e7 */
[----:B------:R-:W-:Y:S01]  /*23f0*/  IADD3 R6, P4, PT, R20, UR48, RZ ;  /* 0x0000003014067c10 */ /* 0x000fe2000ff9e0ff */
[----:B------:R-:W-:Y:S02]  /*2400*/  @!P5 IMAD.MOV.U32 R3, RZ, RZ, R230 ;  /* 0x000000ffff03d224 */ /* 0x000fe400078e00e6 */
[----:B------:R-:W-:Y:S01]  /*2410*/  VIADD R237, R12, UR35 ;  /* 0x000000230ced7c36 */ /* 0x000fe20008000000 */
[----:B------:R-:W-:Y:S01]  /*2420*/  IADD3.X R7, PT, PT, R7, UR41, R21, P4, !PT ;  /* 0x0000002907077c10 */ /* 0x000fe2000a7fe415 */
[----:B------:R-:W-:Y:S01]  /*2430*/  IMAD R22, R34, UR11, R22 ;  /* 0x0000000b22167c24 */ /* 0x000fe2000f8e0216 */
[----:B------:R-:W-:Y:S01]  /*2440*/  @!PT LDS RZ, [RZ] ;  /* 0x00000000fffff984 */ /* 0x000fe20000000800 */
[----:B------:R-:W-:Y:S01]  /*2450*/  @!PT LDS RZ, [RZ] ;  /* 0x00000000fffff984 */ /* 0x000fe20000000800 */
[----:B------:R-:W-:Y:S01]  /*2460*/  @!PT LDS RZ, [RZ] ;  /* 0x00000000fffff984 */ /* 0x000fe20000000800 */
[----:B------:R-:W-:Y:S01]  /*2470*/  @!P5 LDGSTS.E.BYPASS.LTC128B.128 [R12+0x8000], desc[UR32][R2.64] ;  /* 0x08000000020cdfae */ /* 0x000fe2000b981a20 */
[----:B------:R-:W-:Y:S01]  /*2480*/  ISETP.GE.AND P4, PT, R19, UR38, PT ;  /* 0x0000002613007c0c */ /* 0x000fe2000bf86270 */
[----:B--2---:R-:W-:-:S02]  /*2490*/  IMAD R32, R32, UR8, RZ ;  /* 0x0000000820207c24 */ /* 0x004fc4000f8e02ff */
[----:B------:R-:W-:Y:S01]  /*24a0*/  IMAD.SHL.U32 R210, R0, 0x20, RZ ;  /* 0x0000002000d27824 */ /* 0x000fe200078e00ff */
[----:B------:R1:W-:Y:S01]  /*24b0*/  @!P5 LDGSTS.E.BYPASS.LTC128B.128 [R12+0xa000], desc[UR32][R2.64+0x80] ;  /* 0x0a000080020cdfae */ /* 0x0003e2000b981a20 */
[----:B------:R-:W-:-:S04]  /*24c0*/  IMAD.WIDE.U32 R28, R34, UR10, R28 ;  /* 0x0000000a221c7c25 */ /* 0x000fc8000f8e001c */
[----:B------:R-:W-:Y:S01]  /*24d0*/  IMAD.MOV.U32 R212, RZ, RZ, 0x40 ;  /* 0x00000040ffd47424 */ /* 0x000fe200078e00ff */
[----:B------:R2:W-:Y:S01]  /*24e0*/  @P5 STS.128 [R12+0x8000], RZ ;  /* 0x008000ff0c005388 */ /* 0x0005e20000000c00 */
[C---:B------:R-:W-:Y:S02]  /*24f0*/  IMAD R32, R34.reuse, UR9, R32 ;  /* 0x0000000922207c24 */ /* 0x040fe4000f8e0220 */
[----:B------:R-:W-:Y:S01]  /*2500*/  IMAD.MOV.U32 R211, RZ, RZ, 0x20 ;  /* 0x00000020ffd37424 */ /* 0x000fe200078e00ff */
[----:B------:R2:W-:Y:S01]  /*2510*/  @P5 STS.128 [R12+0xa000], RZ ;  /* 0x00a000ff0c005388 */ /* 0x0005e20000000c00 */
[----:B------:R-:W-:Y:S01]  /*2520*/  IMAD.IADD R23, R29, 0x1, R22 ;  /* 0x000000011d177824 */ /* 0x000fe200078e0216 */
[----:B------:R-:W-:Y:S01]  /*2530*/  CS2R R158, SRZ ;  /* 0x00000000009e7805 */ /* 0x000fe2000001ff00 */
[----:B------:R-:W-:Y:S01]  /*2540*/  IMAD.WIDE.U32 R34, R34, UR8, R6 ;  /* 0x0000000822227c25 */ /* 0x000fe2000f8e0006 */
[----:B------:R2:W-:Y:S01]  /*2550*/  @P0 STS.128 [R12+0x9000], RZ ;  /* 0x009000ff0c000388 */ /* 0x0005e20000000c00 */
[----:B------:R-:W-:-:S02]  /*2560*/  CS2R R156, SRZ ;  /* 0x00000000009c7805 */ /* 0x000fc4000001ff00 */
[----:B------:R-:W-:Y:S01]  /*2570*/  CS2R R162, SRZ ;  /* 0x0000000000a27805 */ /* 0x000fe2000001ff00 */
[----:B------:R-:W-:Y:S01]  /*2580*/  @!P3 IMAD.MOV.U32 R22, RZ, RZ, R28 ;  /* 0x000000ffff16b224 */ /* 0x000fe200078e001c */
[----:B------:R2:W-:Y:S01]  /*2590*/  @P0 STS.128 [R12+0xb000], RZ ;  /* 0x00b000ff0c000388 */ /* 0x0005e20000000c00 */
[----:B------:R-:W-:Y:S01]  /*25a0*/  @!P3 IMAD R6, R13, UR14, RZ ;  /* 0x0000000e0d06bc24 */ /* 0x000fe2000f8e02ff */
[----:B------:R-:W-:Y:S01]  /*25b0*/  CS2R R160, SRZ ;  /* 0x0000000000a07805 */ /* 0x000fe2000001ff00 */
[--C-:B------:R-:W-:Y:S01]  /*25c0*/  @!P4 IMAD.MOV.U32 R39, RZ, RZ, R23.reuse ;  /* 0x000000ffff27c224 */ /* 0x100fe200078e0017 */
[----:B------:R-:W-:Y:S01]  /*25d0*/  @!PT LDS RZ, [RZ] ;  /* 0x00000000fffff984 */ /* 0x000fe20000000800 */
[----:B------:R-:W-:Y:S01]  /*25e0*/  @!PT LDS RZ, [RZ] ;  /* 0x00000000fffff984 */ /* 0x000fe20000000800 */
[----:B------:R-:W-:Y:S01]  /*25f0*/  @!PT LDS RZ, [RZ] ;  /* 0x00000000fffff984 */ /* 0x000fe20000000800 */
[----:B------:R-:W-:Y:S01]  /*2600*/  @!P0 LDGSTS.E.BYPASS.LTC128B.128 [R12+0x9000], desc[UR32][R8.64] ;  /* 0x09000000080c8fae */ /* 0x000fe2000b981a20 */
[--C-:B------:R-:W-:Y:S01]  /*2610*/  @!P2 IMAD.MOV.U32 R31, RZ, RZ, R23.reuse ;  /* 0x000000ffff1fa224 */ /* 0x100fe200078e0017 */
[----:B------:R-:W-:Y:S01]  /*2620*/  CS2R R154, SRZ ;  /* 0x00000000009a7805 */ /* 0x000fe2000001ff00 */
[----:B------:R-:W-:Y:S01]  /*2630*/  @!P1 IMAD.MOV.U32 R29, RZ, RZ, R23 ;  /* 0x000000ffff1d9224 */ /* 0x000fe200078e0017 */
[----:B------:R3:W-:Y:S01]  /*2640*/  @!P0 LDGSTS.E.BYPASS.LTC128B.128 [R12+0xb000], desc[UR32][R8.64+0x80] ;  /* 0x0b000080080c8fae */ /* 0x0007e2000b981a20 */
[----:B-1----:R-:W-:Y:S01]  /*2650*/  @!P5 IMAD.MOV.U32 R2, RZ, RZ, R228 ;  /* 0x000000ffff02d224 */ /* 0x002fe200078e00e4 */
[----:B------:R-:W-:Y:S01]  /*2660*/  CS2R R152, SRZ ;  /* 0x0000000000987805 */ /* 0x000fe2000001ff00 */
[----:B------:R-:W-:Y:S01]  /*2670*/  @!P5 IMAD.MOV.U32 R3, RZ, RZ, R227 ;  /* 0x000000ffff03d224 */ /* 0x000fe200078e00e3 */
[----:B------:R-:W-:Y:S01]  /*2680*/  CS2R R150, SRZ ;  /* 0x0000000000967805 */ /* 0x000fe2000001ff00 */
[C---:B------:R-:W-:Y:S01]  /*2690*/  @!P3 IMAD R6, R14.reuse, UR15, R6 ;  /* 0x0000000f0e06bc24 */ /* 0x040fe2000f8e0206 */
[----:B------:R-:W-:Y:S01]  /*26a0*/  CS2R R148, SRZ ;  /* 0x0000000000947805 */ /* 0x000fe2000001ff00 */
[----:B------:R-:W-:Y:S01]  /*26b0*/  @!P3 IMAD.WIDE.U32 R22, R14, UR14, R22 ;  /* 0x0000000e0e16bc25 */ /* 0x000fe2000f8e0016 */
[----:B------:R-:W-:Y:S01]  /*26c0*/  @!P5 LDGSTS.E.BYPASS.LTC128B.128 [R237], desc[UR32][R2.64] ;  /* 0x0000000002eddfae */ /* 0x000fe2000b981a20 */
[----:B------:R-:W-:-:S02]  /*26d0*/  CS2R R142, SRZ ;  /* 0x00000000008e7805 */ /* 0x000fc4000001ff00 */
[----:B------:R-:W-:Y:S01]  /*26e0*/  CS2R R140, SRZ ;  /* 0x00000000008c7805 */ /* 0x000fe2000001ff00 */
[----:B------:R-:W-:Y:S01]  /*26f0*/  @!P3 IMAD.IADD R6, R23, 0x1, R6 ;  /* 0x000000011706b824 */ /* 0x000fe200078e0206 */
[----:B------:R1:W-:Y:S01]  /*2700*/  @!P5 LDGSTS.E.BYPASS.LTC128B.128 [R237+0x2000], desc[UR32][R2.64+0x80] ;  /* 0x0200008002eddfae */ /* 0x0003e2000b981a20 */
[----:B------:R-:W-:Y:S01]  /*2710*/  @!P4 IMAD.MOV.U32 R38, RZ, RZ, R28 ;  /* 0x000000ffff26c224 */ /* 0x000fe200078e001c */
[----:B------:R-:W-:Y:S01]  /*2720*/  CS2R R146, SRZ ;  /* 0x0000000000927805 */ /* 0x000fe2000001ff00 */
[----:B------:R-:W-:Y:S01]  /*2730*/  IMAD.IADD R33, R35, 0x1, R32 ;  /* 0x0000000123217824 */ /* 0x000fe200078e0220 */
[----:B------:R2:W-:Y:S01]  /*2740*/  @P5 STS.128 [R237], RZ ;  /* 0x000000ffed005388 */ /* 0x0005e20000000c00 */
[----:B------:R-:W-:Y:S01]  /*2750*/  @!P3 IMAD R13, R13, UR12, RZ ;  /* 0x0000000c0d0dbc24 */ /* 0x000fe2000f8e02ff */
[----:B------:R-:W-:Y:S01]  /*2760*/  CS2R R144, SRZ ;  /* 0x0000000000907805 */ /* 0x000fe2000001ff00 */
[----:B------:R-:W-:Y:S01]  /*2770*/  @!P3 IMAD.MOV.U32 R36, RZ, RZ, R34 ;  /* 0x000000ffff24b224 */ /* 0x000fe200078e0022 */
[----:B------:R2:W-:Y:S01]  /*2780*/  @P5 STS.128 [R237+0x2000], RZ ;  /* 0x002000ffed005388 */ /* 0x0005e20000000c00 */
[----:B------:R-:W-:Y:S01]  /*2790*/  @!P3 IMAD.MOV.U32 R37, RZ, RZ, R33 ;  /* 0x000000ffff25b224 */ /* 0x000fe200078e0021 */
[----:B------:R-:W-:Y:S01]  /*27a0*/  CS2R R138, SRZ ;  /* 0x00000000008a7805 */ /* 0x000fe2000001ff00 */
[----:B------:R-:W-:Y:S01]  /*27b0*/  @!P4 IMAD.WIDE.U32 R38, R19, UR14, R38 ;  /* 0x0000000e1326cc25 */ /* 0x000fe2000f8e0026 */
[----:B------:R2:W-:Y:S01]  /*27c0*/  @P0 STS.128 [R237+0x1000], RZ ;  /* 0x001000ffed000388 */ /* 0x0005e20000000c00 */
[----:B------:R-:W-:-:S02]  /*27d0*/  CS2R R136, SRZ ;  /* 0x0000000000887805 */ /* 0x000fc4000001ff00 */
[----:B------:R-:W-:Y:S01]  /*27e0*/  CS2R R134, SRZ ;  /* 0x0000000000867805 */ /* 0x000fe2000001ff00 */
[----:B---3--:R-:W3:Y:S01]  /*27f0*/  @!P4 LDC.64 R8, c[0x0][0x388] ;  /* 0x0000e200ff08cb82 */ /* 0x008ee20000000a00 */
[----:B------:R2:W-:Y:S01]  /*2800*/  @P0 STS.128 [R237+0x3000], RZ ;  /* 0x003000ffed000388 */ /* 0x0005e20000000c00 */
[----:B------:R-:W-:Y:S01]  /*2810*/  @!P2 IMAD.MOV.U32 R30, RZ, RZ, R28 ;  /* 0x000000ffff1ea224 */ /* 0x000fe200078e001c */
[----:B------:R-:W-:Y:S01]  /*2820*/  CS2R R132, SRZ ;  /* 0x0000000000847805 */ /* 0x000fe2000001ff00 */
[----:B------:R-:W-:Y:S01]  /*2830*/  @!P2 IMAD R23, R25, UR14, RZ ;  /* 0x0000000e1917ac24 */ /* 0x000fe2000f8e02ff */
[----:B------:R-:W-:Y:S01]  /*2840*/  @!PT LDS RZ, [RZ] ;  /* 0x00000000fffff984 */ /* 0x000fe20000000800 */
[----:B------:R-:W-:Y:S01]  /*2850*/  @!PT LDS RZ, [RZ] ;  /* 0x00000000fffff984 */ /* 0x000fe20000000800 */
[----:B------:R-:W-:Y:S01]  /*2860*/  @!PT LDS RZ, [RZ] ;  /* 0x00000000fffff984 */ /* 0x000fe20000000800 */
[----:B------:R-:W-:Y:S01]  /*2870*/  @!P0 LDGSTS.E.BYPASS.LTC128B.128 [R237+0x1000], desc[UR32][R4.64] ;  /* 0x0100000004ed8fae */ /* 0x000fe2000b981a20 */
[C---:B------:R-:W-:Y:S01]  /*2880*/  @!P3 IMAD R13, R14.reuse, UR13, R13 ;  /* 0x0000000d0e0dbc24 */ /* 0x040fe2000f8e020d */
[----:B------:R-:W-:Y:S01]  /*2890*/  CS2R R126, SRZ ;  /* 0x00000000007e7805 */ /* 0x000fe2000001ff00 */
[----:B------:R-:W-:Y:S01]  /*28a0*/  @!P3 IMAD.WIDE.U32 R14, R14, UR12, R36 ;  /* 0x0000000c0e0ebc25 */ /* 0x000fe2000f8e0024 */
[----:B------:R4:W-:Y:S01]  /*28b0*/  @!P0 LDGSTS.E.BYPASS.LTC128B.128 [R237+0x3000], desc[UR32][R4.64+0x80] ;  /* 0x0300008004ed8fae */ /* 0x0009e2000b981a20 */
[----:B------:R-:W-:-:S02]  /*28c0*/  CS2R R124, SRZ ;  /* 0x00000000007c7805 */ /* 0x000fc4000001ff00 */
[----:B------:R-:W-:Y:S01]  /*28d0*/  CS2R R130, SRZ ;  /* 0x0000000000827805 */ /* 0x000fe2000001ff00 */
[C---:B-1----:R-:W-:Y:S01]  /*28e0*/  VIADD R3, R236.reuse, 0x8 ;  /* 0x00000008ec037836 */ /* 0x042fe20000000000 */
[----:B------:R-:W-:Y:S01]  /*28f0*/  LOP3.LUT R2, R236, 0x20, RZ, 0xfc, !PT ;  /* 0x00000020ec027812 */ /* 0x000fe200078efcff */
[----:B------:R-:W-:Y:S01]  /*2900*/  @!P4 IMAD R24, R19, UR15, R39 ;  /* 0x0000000f1318cc24 */ /* 0x000fe2000f8e0227 */
[----:B------:R-:W-:Y:S01]  /*2910*/  CS2R R128, SRZ ;  /* 0x0000000000807805 */ /* 0x000fe2000001ff00 */
[----:B------:R-:W-:Y:S01]  /*2920*/  @!P2 IMAD.MOV.U32 R26, RZ, RZ, R34 ;  /* 0x000000ffff1aa224 */ /* 0x000fe200078e0022 */
[----:B------:R-:W-:Y:S01]  /*2930*/  ISETP.GE.AND P6, PT, R3, UR44, PT ;  /* 0x0000002c03007c0c */ /* 0x000fe2000bfc6270 */
[----:B------:R-:W-:Y:S01]  /*2940*/  @!P2 IMAD.MOV.U32 R27, RZ, RZ, R33 ;  /* 0x000000ffff1ba224 */ /* 0x000fe200078e0021 */
[----:B------:R-:W-:Y:S01]  /*2950*/  ISETP.GE.AND P5, PT, R2, UR44, PT ;  /* 0x0000002c02007c0c */ /* 0x000fe2000bfa6270 */
[----:B------:R-:W-:Y:S01]  /*2960*/  @!P2 IMAD R25, R25, UR12, RZ ;  /* 0x0000000c1919ac24 */ /* 0x000fe2000f8e02ff */
[----:B------:R-:W1:Y:S01]  /*2970*/  @!P3 LDC.64 R2, c[0x0][0x388] ;  /* 0x0000e200ff02bb82 */ /* 0x000e620000000a00 */
[C---:B------:R-:W-:Y:S01]  /*2980*/  @!P2 IMAD R23, R16.reuse, UR15, R23 ;  /* 0x0000000f1017ac24 */ /* 0x040fe2000f8e0217 */
[----:B------:R-:W-:Y:S01]  /*2990*/  CS2R R122, SRZ ;  /* 0x00000000007a7805 */ /* 0x000fe2000001ff00 */
[----:B------:R-:W-:Y:S01]  /*29a0*/  @!P2 IMAD.WIDE.U32 R30, R16, UR14, R30 ;  /* 0x0000000e101eac25 */ /* 0x000fe2000f8e001e */
[----:B------:R-:W-:-:S02]  /*29b0*/  CS2R R120, SRZ ;  /* 0x0000000000787805 */ /* 0x000fc4000001ff00 */
[----:B------:R-:W-:Y:S02]  /*29c0*/  CS2R R118, SRZ ;  /* 0x0000000000767805 */ /* 0x000fe4000001ff00 */
[----:B------:R-:W-:Y:S01]  /*29d0*/  CS2R R116, SRZ ;  /* 0x0000000000747805 */ /* 0x000fe2000001ff00 */
[----:B------:R-:W-:Y:S01]  /*29e0*/  @!P4 IMAD.MOV.U32 R32, RZ, RZ, R34 ;  /* 0x000000ffff20c224 */ /* 0x000fe200078e0022 */
[----:B------:R-:W-:Y:S01]  /*29f0*/  CS2R R110, SRZ ;  /* 0x00000000006e7805 */ /* 0x000fe2000001ff00 */
[----:B------:R-:W-:Y:S01]  /*2a00*/  @!P1 IMAD.MOV.U32 R35, RZ, RZ, R33 ;  /* 0x000000ffff239224 */ /* 0x000fe200078e0021 */
[----:B------:R-:W-:Y:S01]  /*2a10*/  CS2R R108, SRZ ;  /* 0x00000000006c7805 */ /* 0x000fe2000001ff00 */
[----:B------:R-:W-:Y:S01]  /*2a20*/  @!P2 IMAD.WIDE.U32 R26, R16, UR12, R26 ;  /* 0x0000000c101aac25 */ /* 0x000fe2000f8e001a */
[----:B------:R-:W-:Y:S02]  /*2a30*/  CS2R R114, SRZ ;  /* 0x0000000000727805 */ /* 0x000fe4000001ff00 */
[----:B------:R-:W-:-:S02]  /*2a40*/  CS2R R112, SRZ ;  /* 0x0000000000707805 */ /* 0x000fc4000001ff00 */
[----:B------:R-:W-:Y:S01]  /*2a50*/  CS2R R106, SRZ ;  /* 0x00000000006a7805 */ /* 0x000fe2000001ff00 */
[----:B----4-:R-:W4:Y:S01]  /*2a60*/  @!P2 LDC.64 R4, c[0x0][0x388] ;  /* 0x0000e200ff04ab82 */ /* 0x010f220000000a00 */
[----:B------:R-:W-:Y:S01]  /*2a70*/  @!P2 IMAD.IADD R23, R31, 0x1, R23 ;  /* 0x000000011f17a824 */ /* 0x000fe200078e0217 */
[----:B------:R-:W-:Y:S01]  /*2a80*/  CS2R R104, SRZ ;  /* 0x0000000000687805 */ /* 0x000fe2000001ff00 */
[----:B------:R-:W-:Y:S01]  /*2a90*/  @!P4 IMAD.WIDE.U32 R32, R19, UR12, R32 ;  /* 0x0000000c1320cc25 */ /* 0x000fe2000f8e0020 */
[----:B------:R-:W-:Y:S02]  /*2aa0*/  CS2R R102, SRZ ;  /* 0x0000000000667805 */ /* 0x000fe4000001ff00 */
[----:B------:R-:W-:Y:S02]  /*2ab0*/  CS2R R100, SRZ ;  /* 0x0000000000647805 */ /* 0x000fe4000001ff00 */
[----:B------:R-:W-:Y:S01]  /*2ac0*/  CS2R R94, SRZ ;  /* 0x00000000005e7805 */ /* 0x000fe2000001ff00 */
[----:B------:R-:W-:Y:S01]  /*2ad0*/  @!P1 IMAD.WIDE.U32 R28, R18, UR14, R28 ;  /* 0x0000000e121c9c25 */ /* 0x000fe2000f8e001c */
[----:B------:R-:W-:-:S02]  /*2ae0*/  CS2R R92, SRZ ;  /* 0x00000000005c7805 */ /* 0x000fc4000001ff00 */
[----:B-1----:R-:W-:Y:S02]  /*2af0*/  @!P3 LEA R20, P0, R22, R2, 0x1 ;  /* 0x000000021614b211 */ /* 0x002fe400078008ff */
[----:B------:R-:W-:Y:S01]  /*2b00*/  CS2R R98, SRZ ;  /* 0x0000000000627805 */ /* 0x000fe2000001ff00 */
[----:B------:R-:W-:Y:S01]  /*2b10*/  @!P1 IMAD.WIDE.U32 R34, R18, UR12, R34 ;  /* 0x0000000c12229c25 */ /* 0x000fe2000f8e0022 */
[----:B------:R-:W-:Y:S02]  /*2b20*/  CS2R R96, SRZ ;  /* 0x0000000000607805 */ /* 0x000fe4000001ff00 */
[----:B------:R-:W-:Y:S02]  /*2b30*/  @!P3 LEA.HI.X R21, R22, R3, R6, 0x1, P0 ;  /* 0x000000031615b211 */ /* 0x000fe400000f0c06 */
[----:B------:R-:W-:Y:S01]  /*2b40*/  CS2R R90, SRZ ;  /* 0x00000000005a7805 */ /* 0x000fe2000001ff00 */
[----:B------:R-:W1:Y:S01]  /*2b50*/  @!P4 LDC.64 R6, c[0x0][0x390] ;  /* 0x0000e400ff06cb82 */ /* 0x000e620000000a00 */
[----:B---3--:R-:W-:Y:S01]  /*2b60*/  @!P4 LEA R36, P0, R38, R8, 0x1 ;  /* 0x000000082624c211 */ /* 0x008fe200078008ff */
[----:B------:R-:W-:Y:S01]  /*2b70*/  @!P2 IMAD R8, R16, UR13, R25 ;  /* 0x0000000d1008ac24 */ /* 0x000fe2000f8e0219 */
[----:B------:R-:W-:Y:S01]  /*2b80*/  CS2R R88, SRZ ;  /* 0x0000000000587805 */ /* 0x000fe2000001ff00 */
[C---:B------:R-:W-:Y:S01]  /*2b90*/  @!P1 IMAD R22, R17.reuse, UR14, RZ ;  /* 0x0000000e11169c24 */ /* 0x040fe2000f8e02ff */
[----:B------:R-:W-:Y:S01]  /*2ba0*/  @!P4 LEA.HI.X R37, R38, R9, R24, 0x1, P0 ;  /* 0x000000092625c211 */ /* 0x000fe200000f0c18 */
[----:B------:R-:W-:Y:S01]  /*2bb0*/  @!P1 IMAD R9, R17, UR12, RZ ;  /* 0x0000000c11099c24 */ /* 0x000fe2000f8e02ff */
[----:B------:R-:W3:Y:S01]  /*2bc0*/  LDCU UR12, c[0x0][0x590] ;  /* 0x0000b200ff0c77ac */ /* 0x000ee20008000800 */
[----:B------:R-:W2:Y:S01]  /*2bd0*/  @!P1 LDC.64 R2, c[0x0][0x388] ;  /* 0x0000e200ff029b82 */ /* 0x000ea20000000a00 */
[----:B----4-:R-:W-:Y:S01]  /*2be0*/  @!P2 LEA R16, P0, R30, R4, 0x1 ;  /* 0x000000041e10a211 */ /* 0x010fe200078008ff */
[C---:B------:R-:W-:Y:S01]  /*2bf0*/  @!P1 IMAD R22, R18.reuse, UR15, R22 ;  /* 0x0000000f12169c24 */ /* 0x040fe2000f8e0216 */
[----:B------:R-:W-:Y:S01]  /*2c00*/  @!P4 LDGSTS.E.BYPASS.LTC128B.128 [R12+0xc000], desc[UR32][R36.64] ;  /* 0x0c000000240ccfae */ /* 0x000fe2000b981a20 */
[----:B------:R-:W-:Y:S01]  /*2c10*/  @!P1 IMAD R9, R18, UR13, R9 ;  /* 0x0000000d12099c24 */ /* 0x000fe2000f8e0209 */
[----:B------:R-:W-:Y:S01]  /*2c20*/  @!P2 LEA.HI.X R17, R30, R5, R23, 0x1, P0 ;  /* 0x000000051e11a211 */ /* 0x000fe200000f0c17 */
[----:B------:R-:W-:Y:S01]  /*2c30*/  @!P4 IMAD R19, R19, UR13, R33 ;  /* 0x0000000d1313cc24 */ /* 0x000fe2000f8e0221 */
[----:B------:R-:W-:Y:S01]  /*2c40*/  @!P4 LDGSTS.E.BYPASS.LTC128B.128 [R12+0x10000], desc[UR32][R36.64+0x80] ;  /* 0x10000080240ccfae */ /* 0x000fe2000b981a20 */
[----:B------:R-:W4:Y:S01]  /*2c50*/  @!P3 LDC.64 R4, c[0x0][0x390] ;  /* 0x0000e400ff04bb82 */ /* 0x000f220000000a00 */
[----:B------:R-:W-:Y:S01]  /*2c60*/  @!P1 IMAD.IADD R22, R29, 0x1, R22 ;  /* 0x000000011d169824 */ /* 0x000fe200078e0216 */
[----:B------:R-:W-:Y:S01]  /*2c70*/  CS2R R86, SRZ ;  /* 0x0000000000567805 */ /* 0x000fe2000001ff00 */
[----:B------:R-:W-:Y:S01]  /*2c80*/  @!P3 IMAD.IADD R13, R15, 0x1, R13 ;  /* 0x000000010f0db824 */ /* 0x000fe200078e020d */
[----:B------:R1:W-:Y:S01]  /*2c90*/  @P4 STS.128 [R12+0xc000], RZ ;  /* 0x00c000ff0c004388 */ /* 0x0003e20000000c00 */
[----:B------:R-:W-:Y:S01]  /*2ca0*/  @!P2 IMAD.IADD R8, R27, 0x1, R8 ;  /* 0x000000011b08a824 */ /* 0x000fe200078e0208 */
[----:B------:R-:W-:Y:S01]  /*2cb0*/  CS2R R84, SRZ ;  /* 0x0000000000547805 */ /* 0x000fe2000001ff00 */
[----:B------:R-:W-:Y:S01]  /*2cc0*/  @!P1 IMAD.IADD R9, R35, 0x1, R9 ;  /* 0x0000000123099824 */ /* 0x000fe200078e0209 */
[----:B-1----:R-:W-:Y:S01]  /*2cd0*/  @!P4 LEA R18, P0, R32, R6, 0x1 ;  /* 0x000000062012c211 */ /* 0x002fe200078008ff */
[----:B------:R1:W-:Y:S01]  /*2ce0*/  @P4 STS.128 [R12+0x10000], RZ ;  /* 0x010000ff0c004388 */ /* 0x0003e20000000c00 */
[----:B------:R-:W-:Y:S01]  /*2cf0*/  IMAD.MOV.U32 R226, RZ, RZ, 0x4 ;  /* 0x00000004ffe27424 */ /* 0x000fe200078e00ff */
[----:B------:R-:W-:-:S02]  /*2d00*/  CS2R R78, SRZ ;  /* 0x00000000004e7805 */ /* 0x000fc4000001ff00 */
[----:B------:R-:W-:Y:S01]  /*2d10*/  @!P4 LEA.HI.X R19, R32, R7, R19, 0x1, P0 ;  /* 0x000000072013c211 */ /* 0x000fe200000f0c13 */
[----:B------:R1:W-:Y:S01]  /*2d20*/  @P3 STS.128 [R12+0xd000], RZ ;  /* 0x00d000ff0c003388 */ /* 0x0003e20000000c00 */
[----:B------:R-:W3:Y:S01]  /*2d30*/  @!P2 LDC.64 R6, c[0x0][0x390] ;  /* 0x0000e400ff06ab82 */ /* 0x000ee20000000a00 */
[----:B------:R-:W-:Y:S02]  /*2d40*/  CS2R R76, SRZ ;  /* 0x00000000004c7805 */ /* 0x000fe4000001ff00 */
[C---:B--2---:R-:W-:Y:S01]  /*2d50*/  @!P1 LEA R24, P0, R28.reuse, R2, 0x1 ;  /* 0x000000021c189211 */ /* 0x044fe200078008ff */
[----:B------:R1:W-:Y:S01]  /*2d60*/  @P3 STS.128 [R12+0x11000], RZ ;  /* 0x011000ff0c003388 */ /* 0x0003e20000000c00 */
[----:B------:R-:W-:Y:S02]  /*2d70*/  CS2R R82, SRZ ;  /* 0x0000000000527805 */ /* 0x000fe4000001ff00 */
[----:B------:R-:W-:Y:S02]  /*2d80*/  CS2R R80, SRZ ;  /* 0x0000000000507805 */ /* 0x000fe4000001ff00 */
[----:B------:R-:W-:Y:S01]  /*2d90*/  @!P1 LEA.HI.X R25, R28, R3, R22, 0x1, P0 ;  /* 0x000000031c199211 */ /* 0x000fe200000f0c16 */
[----:B------:R-:W-:Y:S01]  /*2da0*/  @!PT LDS RZ, [RZ] ;  /* 0x00000000fffff984 */ /* 0x000fe20000000800 */
[----:B------:R-:W-:Y:S01]  /*2db0*/  @!PT LDS RZ, [RZ] ;  /* 0x00000000fffff984 */ /* 0x000fe20000000800 */
[----:B------:R-:W-:Y:S01]  /*2dc0*/  @!PT LDS RZ, [RZ] ;  /* 0x00000000fffff984 */ /* 0x000fe20000000800 */
[----:B------:R-:W-:Y:S01]  /*2dd0*/  @!P3 LDGSTS.E.BYPASS.LTC128B.128 [R12+0xd000], desc[UR32][R20.64] ;  /* 0x0d000000140cbfae */ /* 0x000fe2000b981a20 */
[----:B------:R-:W2:Y:S01]  /*2de0*/  @!P1 LDC.64 R2, c[0x0][0x390] ;  /* 0x0000e400ff029b82 */ /* 0x000ea20000000a00 */
[----:B------:R-:W-:-:S02]  /*2df0*/  CS2R R74, SRZ ;  /* 0x00000000004a7805 */ /* 0x000fc4000001ff00 */
[C---:B----4-:R-:W-:Y:S01]  /*2e00*/  @!P3 LEA R4, P0, R14.reuse, R4, 0x1 ;  /* 0x000000040e04b211 */ /* 0x050fe200078008ff */
[----:B------:R-:W-:Y:S01]  /*2e10*/  @!P3 LDGSTS.E.BYPASS.LTC128B.128 [R12+0x11000], desc[UR32][R20.64+0x80] ;  /* 0x11000080140cbfae */ /* 0x000fe2000b981a20 */
[----:B------:R-:W-:Y:S02]  /*2e20*/  CS2R R72, SRZ ;  /* 0x0000000000487805 */ /* 0x000fe4000001ff00 */
[----:B------:R-:W-:Y:S02]  /*2e30*/  CS2R R70, SRZ ;  /* 0x0000000000467805 */ /* 0x000fe4000001ff00 */
[----:B------:R-:W-:Y:S01]  /*2e40*/  @!P3 LEA.HI.X R5, R14, R5, R13, 0x1, P0 ;  /* 0x000000050e05b211 */ /* 0x000fe200000f0c0d */
        /* <DEDUP_REMOVED lines=12> */
[----:B---3--:R-:W-:Y:S02]  /*2f10*/  @!P2 LEA R6, P0, R26, R6, 0x1 ;  /* 0x000000061a06a211 */ /* 0x008fe400078008ff */
[----:B------:R-:W-:-:S02]  /*2f20*/  CS2R R56, SRZ ;  /* 0x0000000000387805 */ /* 0x000fc4000001ff00 */
[----:B------:R-:W-:Y:S01]  /*2f30*/  CS2R R54, SRZ ;  /* 0x0000000000367805 */ /* 0x000fe2000001ff00 */
[----:B------:R-:W-:Y:S01]  /*2f40*/  @!P2 LDGSTS.E.BYPASS.LTC128B.128 [R12+0x12000], desc[UR32][R16.64+0x80] ;  /* 0x12000080100cafae */ /* 0x000fe2000b981a20 */
[----:B------:R-:W-:Y:S01]  /*2f50*/  @!P2 LEA.HI.X R7, R26, R7, R8, 0x1, P0 ;  /* 0x000000071a07a211 */ /* 0x000fe200000f0c08 */
[----:B------:R-:W-:Y:S01]  /*2f60*/  VIADD R8, R236, 0x28 ;  /* 0x00000028ec087836 */ /* 0x000fe20000000000 */
[----:B------:R-:W-:Y:S01]  /*2f70*/  CS2R R52, SRZ ;  /* 0x0000000000347805 */ /* 0x000fe2000001ff00 */
[----:B------:R1:W-:Y:S01]  /*2f80*/  @P1 STS.128 [R12+0xf000], RZ ;  /* 0x00f000ff0c001388 */ /* 0x0003e20000000c00 */
[C---:B--2---:R-:W-:Y:S02]  /*2f90*/  @!P1 LEA R2, P0, R34.reuse, R2, 0x1 ;  /* 0x0000000222029211 */ /* 0x044fe400078008ff */
[----:B------:R-:W-:Y:S02]  /*2fa0*/  CS2R R46, SRZ ;  /* 0x00000000002e7805 */ /* 0x000fe4000001ff00 */
[----:B------:R-:W-:Y:S01]  /*2fb0*/  CS2R R44, SRZ ;  /* 0x00000000002c7805 */ /* 0x000fe2000001ff00 */
[----:B------:R1:W-:Y:S01]  /*2fc0*/  @P1 STS.128 [R12+0x13000], RZ ;  /* 0x013000ff0c001388 */ /* 0x0003e20000000c00 */
[----:B------:R-:W-:-:S02]  /*2fd0*/  @!P1 LEA.HI.X R3, R34, R3, R9, 0x1, P0 ;  /* 0x0000000322039211 */ /* 0x000fc400000f0c09 */
[----:B------:R-:W-:Y:S02]  /*2fe0*/  CS2R R50, SRZ ;  /* 0x0000000000327805 */ /* 0x000fe4000001ff00 */
[----:B------:R-:W-:Y:S01]  /*2ff0*/  ISETP.GE.AND P0, PT, R236, UR44, PT ;  /* 0x0000002cec007c0c */ /* 0x000fe2000bf06270 */
[----:B------:R-:W-:Y:S01]  /*3000*/  @!PT LDS RZ, [RZ] ;  /* 0x00000000fffff984 */ /* 0x000fe20000000800 */
[----:B------:R-:W-:Y:S01]  /*3010*/  @!PT LDS RZ, [RZ] ;  /* 0x00000000fffff984 */ /* 0x000fe20000000800 */
[----:B------:R-:W-:Y:S01]  /*3020*/  @!PT LDS RZ, [RZ] ;  /* 0x00000000fffff984 */ /* 0x000fe20000000800 */
[----:B------:R-:W-:Y:S01]  /*3030*/  @!P1 LDGSTS.E.BYPASS.LTC128B.128 [R12+0xf000], desc[UR32][R24.64] ;  /* 0x0f000000180c9fae */ /* 0x000fe2000b981a20 */
[----:B------:R-:W-:Y:S02]  /*3040*/  CS2R R48, SRZ ;  /* 0x0000000000307805 */ /* 0x000fe4000001ff00 */
[----:B------:R-:W-:Y:S02]  /*3050*/  CS2R R42, SRZ ;  /* 0x00000000002a7805 */ /* 0x000fe4000001ff00 */
[----:B------:R-:W-:Y:S01]  /*3060*/  CS2R R40, SRZ ;  /* 0x0000000000287805 */ /* 0x000fe2000001ff00 */
[----:B------:R-:W-:Y:S01]  /*3070*/  @!P1 LDGSTS.E.BYPASS.LTC128B.128 [R12+0x13000], desc[UR32][R24.64+0x80] ;  /* 0x13000080180c9fae */ /* 0x000fe2000b981a20 */
[----:B------:R-:W-:-:S02]  /*3080*/  UIADD3 UR42, UPT, UPT, -UR52, UR42, URZ ;  /* 0x0000002a342a7290 */ /* 0x000fc4000fffe1ff */
[----:B------:R-:W-:Y:S01]  /*3090*/  USHF.L.U32 UR54, UR54, 0x3, URZ ;  /* 0x0000000336367899 */ /* 0x000fe200080006ff */
[----:B------:R-:W-:Y:S01]  /*30a0*/  @!P4 LDGSTS.E.BYPASS.LTC128B.128 [R12+0x14000], desc[UR32][R18.64] ;  /* 0x14000000120ccfae */ /* 0x000fe2000b981a20 */
[----:B------:R-:W2:Y:S03]  /*30b0*/  LDCU UR10, c[0x0][0x504] ;  /* 0x0000a080ff0a77ac */ /* 0x000ea60008000800 */
[----:B------:R-:W-:Y:S01]  /*30c0*/  @!P4 LDGSTS.E.BYPASS.LTC128B.128 [R12+0x18000], desc[UR32][R18.64+0x80] ;  /* 0x18000080120ccfae */ /* 0x000fe2000b981a20 */
[----:B------:R-:W3:Y:S03]  /*30d0*/  LDCU UR9, c[0x0][0x508] ;  /* 0x0000a100ff0977ac */ /* 0x000ee60008000800 */
[----:B------:R1:W-:Y:S01]  /*30e0*/  @P4 STS.128 [R12+0x14000], RZ ;  /* 0x014000ff0c004388 */ /* 0x0003e20000000c00 */
[----:B------:R-:W4:Y:S03]  /*30f0*/  LDCU UR8, c[0x0][0x3e0] ;  /* 0x00007c00ff0877ac */ /* 0x000f260008000800 */
[----:B------:R1:W-:Y:S01]  /*3100*/  @P4 STS.128 [R12+0x18000], RZ ;  /* 0x018000ff0c004388 */ /* 0x0003e20000000c00 */
[----:B------:R-:W1:Y:S03]  /*3110*/  LDCU UR11, c[0x0][0x45c] ;  /* 0x00008b80ff0b77ac */ /* 0x000e660008000800 */
[----:B------:R1:W-:Y:S04]  /*3120*/  @P3 STS.128 [R12+0x15000], RZ ;  /* 0x015000ff0c003388 */ /* 0x0003e80000000c00 */
[----:B------:R1:W-:Y:S04]  /*3130*/  @P3 STS.128 [R12+0x19000], RZ ;  /* 0x019000ff0c003388 */ /* 0x0003e80000000c00 */
[----:B------:R-:W-:Y:S01]  /*3140*/  @!PT LDS RZ, [RZ] ;  /* 0x00000000fffff984 */ /* 0x000fe20000000800 */
[----:B------:R-:W-:Y:S01]  /*3150*/  @!PT LDS RZ, [RZ] ;  /* 0x00000000fffff984 */ /* 0x000fe20000000800 */
[----:B------:R-:W-:Y:S01]  /*3160*/  @!PT LDS RZ, [RZ] ;  /* 0x00000000fffff984 */ /* 0x000fe20000000800 */
[----:B------:R-:W-:Y:S04]  /*3170*/  @!P3 LDGSTS.E.BYPASS.LTC128B.128 [R12+0x15000], desc[UR32][R4.64] ;  /* 0x15000000040cbfae */ /* 0x000fe8000b981a20 */
[----:B------:R2:W-:Y:S01]  /*3180*/  @!P3 LDGSTS.E.BYPASS.LTC128B.128 [R12+0x19000], desc[UR32][R4.64+0x80] ;  /* 0x19000080040cbfae */ /* 0x0005e2000b981a20 */
[----:B------:R-:W-:-:S03]  /*3190*/  ISETP.GE.AND P3, PT, R8, UR44, PT ;  /* 0x0000002c08007c0c */ /* 0x000fc6000bf66270 */
[----:B------:R1:W-:Y:S04]  /*31a0*/  @P2 STS.128 [R12+0x16000], RZ ;  /* 0x016000ff0c002388 */ /* 0x0003e80000000c00 */
[----:B------:R1:W-:Y:S04]  /*31b0*/  @P2 STS.128 [R12+0x1a000], RZ ;  /* 0x01a000ff0c002388 */ /* 0x0003e80000000c00 */
[----:B------:R-:W-:Y:S01]  /*31c0*/  @!PT LDS RZ, [RZ] ;  /* 0x00000000fffff984 */ /* 0x000fe20000000800 */
[----:B------:R-:W-:Y:S01]  /*31d0*/  @!PT LDS RZ, [RZ] ;  /* 0x00000000fffff984 */ /* 0x000fe20000000800 */
[----:B------:R-:W-:Y:S01]  /*31e0*/  @!PT LDS RZ, [RZ] ;  /* 0x00000000fffff984 */ /* 0x000fe20000000800 */
[----:B------:R-:W-:Y:S04]  /*31f0*/  @!P2 LDGSTS.E.BYPASS.LTC128B.128 [R12+0x16000], desc[UR32][R6.64] ;  /* 0x16000000060cafae */ /* 0x000fe8000b981a20 */
[----:B------:R-:W-:Y:S04]  /*3200*/  @!P2 LDGSTS.E.BYPASS.LTC128B.128 [R12+0x1a000], desc[UR32][R6.64+0x80] ;  /* 0x1a000080060cafae */ /* 0x000fe8000b981a20 */
[----:B------:R1:W-:Y:S04]  /*3210*/  @P1 STS.128 [R12+0x17000], RZ ;  /* 0x017000ff0c001388 */ /* 0x0003e80000000c00 */
[----:B------:R1:W-:Y:S01]  /*3220*/  @P1 STS.128 [R12+0x1b000], RZ ;  /* 0x01b000ff0c001388 */ /* 0x0003e20000000c00 */
[----:B--2---:R-:W-:-:S03]  /*3230*/  IMAD.MOV.U32 R4, RZ, RZ, 0x4 ;  /* 0x00000004ff047424 */ /* 0x004fc600078e00ff */
[----:B------:R-:W-:Y:S01]  /*3240*/  @!PT LDS RZ, [RZ] ;  /* 0x00000000fffff984 */ /* 0x000fe20000000800 */
[----:B------:R-:W-:Y:S01]  /*3250*/  @!PT LDS RZ, [RZ] ;  /* 0x00000000fffff984 */ /* 0x000fe20000000800 */
[----:B------:R-:W-:Y:S01]  /*3260*/  @!PT LDS RZ, [RZ] ;  /* 0x00000000fffff984 */ /* 0x000fe20000000800 */
[----:B------:R-:W-:Y:S01]  /*3270*/  @!P1 LDGSTS.E.BYPASS.LTC128B.128 [R12+0x17000], desc[UR32][R2.64] ;  /* 0x17000000020c9fae */ /* 0x000fe2000b981a20 */
[----:B------:R-:W-:-:S03]  /*3280*/  IMAD.WIDE.U32 R8, R236, R4, UR60 ;  /* 0x0000003cec087e25 */ /* 0x000fc6000f8e0004 */
[----:B------:R2:W-:Y:S04]  /*3290*/  @!P1 LDGSTS.E.BYPASS.LTC128B.128 [R12+0x1b000], desc[UR32][R2.64+0x80] ;  /* 0x1b000080020c9fae */ /* 0x0005e8000b981a20 */
[----:B------:R-:W0:Y:S04]  /*32a0*/  LDGDEPBAR ;  /* 0x00000000000079af */ /* 0x000e280000000000 */
[----:B------:R1:W5:Y:S04]  /*32b0*/  @!P0 LDG.E R235, desc[UR32][R8.64] ;  /* 0x0000002008eb8981 */ /* 0x000368000c1e1900 */
[----:B------:R1:W5:Y:S04]  /*32c0*/  @!P6 LDG.E R234, desc[UR32][R8.64+0x20] ;  /* 0x0000202008eae981 */ /* 0x000368000c1e1900 */
[----:B------:R1:W5:Y:S04]  /*32d0*/  @!P5 LDG.E R233, desc[UR32][R8.64+0x80] ;  /* 0x0000802008e9d981 */ /* 0x000368000c1e1900 */
[----:B------:R1:W5:Y:S01]  /*32e0*/  @!P3 LDG.E R232, desc[UR32][R8.64+0xa0] ;  /* 0x0000a02008e8b981 */ /* 0x000362000c1e1900 */
[----:B------:R-:W-:-:S02]  /*32f0*/  SHF.R.U32.HI R5, RZ, 0x4, R0 ;  /* 0x00000004ff057819 */ /* 0x000fc40000011600 */
[----:B------:R-:W-:Y:S02]  /*3300*/  CS2R R38, SRZ ;  /* 0x0000000000267805 */ /* 0x000fe4000001ff00 */
[C---:B------:R-:W-:Y:S02]  /*3310*/  R2P PR, R0.reuse, 0x6 ;  /* 0x0000000600007804 */ /* 0x040fe40000000000 */
[----:B------:R-:W-:Y:S02]  /*3320*/  CS2R R36, SRZ ;  /* 0x0000000000247805 */ /* 0x000fe4000001ff00 */
[----:B------:R-:W-:Y:S01]  /*3330*/  LOP3.LUT R5, R5, 0x8, RZ, 0xc0, !PT ;  /* 0x0000000805057812 */ /* 0x000fe200078ec0ff */
[----:B------:R-:W-:Y:S01]  /*3340*/  USHF.L.U32 UR12, UR12, 0x6, URZ ;  /* 0x000000060c0c7899 */ /* 0x000fe200080006ff */
[----:B--2---:R-:W-:Y:S01]  /*3350*/  IMAD.SHL.U32 R3, R0, 0x40, RZ ;  /* 0x0000004000037824 */ /* 0x004fe200078e00ff */
[----:B------:R-:W-:Y:S02]  /*3360*/  SEL R212, R212, 0xffffffc0, !P2 ;  /* 0xffffffc0d4d47807 */ /* 0x000fe40005000000 */
[----:B------:R-:W-:-:S02]  /*3370*/  LOP3.LUT R5, R5, 0x10, R0, 0xf8, !PT ;  /* 0x0000001005057812 */ /* 0x000fc400078ef800 */
[C---:B------:R-:W-:Y:S02]  /*3380*/  LOP3.LUT R4, R3.reuse, 0x1c0, RZ, 0xc0, !PT ;  /* 0x000001c003047812 */ /* 0x040fe400078ec0ff */
[----:B------:R-:W-:Y:S02]  /*3390*/  LOP3.LUT R2, R3, 0x200, RZ, 0xc0, !PT ;  /* 0x0000020003027812 */ /* 0x000fe400078ec0ff */
[----:B------:R-:W-:Y:S02]  /*33a0*/  LOP3.LUT R4, R4, 0x38, R11, 0xf8, !PT ;  /* 0x0000003804047812 */ /* 0x000fe400078ef80b */
[----:B------:R-:W-:Y:S02]  /*33b0*/  LOP3.LUT R2, R2, 0x400, R210, 0xf8, !PT ;  /* 0x0000040002027812 */ /* 0x000fe400078ef8d2 */
[----:B------:R-:W-:Y:S02]  /*33c0*/  LOP3.LUT R10, R4, 0x8, R10, 0x78, !PT ;  /* 0x00000008040a7812 */ /* 0x000fe400078e780a */
[----:B------:R-:W-:-:S02]  /*33d0*/  LOP3.LUT R5, R5, R4, RZ, 0x3c, !PT ;  /* 0x0000000405057212 */ /* 0x000fc400078e3cff */
[----:B------:R-:W-:Y:S02]  /*33e0*/  LOP3.LUT R4, R4, 0x8, R0, 0x78, !PT ;  /* 0x0000000804047812 */ /* 0x000fe400078e7800 */
[----:B------:R-:W-:Y:S02]  /*33f0*/  LOP3.LUT R2, R2, R10, RZ, 0xfc, !PT ;  /* 0x0000000a02027212 */ /* 0x000fe400078efcff */
[----:B------:R-:W-:Y:S02]  /*3400*/  LOP3.LUT R210, R4, 0x7a00, R210, 0xf8, !PT ;  /* 0x00007a0004d27812 */ /* 0x000fe400078ef8d2 */
[----:B------:R-:W-:Y:S02]  /*3410*/  LOP3.LUT R0, R5, 0x200, R3, 0xf8, !PT ;  /* 0x0000020005007812 */ /* 0x000fe400078ef803 */
[----:B------:R-:W-:Y:S02]  /*3420*/  LEA R210, R210, UR24, 0x1 ;  /* 0x00000018d2d27c11 */ /* 0x000fe4000f8e08ff */
[----:B------:R-:W-:-:S02]  /*3430*/  LEA R2, R2, UR24, 0x1 ;  /* 0x0000001802027c11 */ /* 0x000fc4000f8e08ff */
[----:B------:R-:W-:Y:S01]  /*3440*/  LEA R0, R0, UR24, 0x1 ;  /* 0x0000001800007c11 */ /* 0x000fe2000f8e08ff */
[--C-:B------:R-:W-:Y:S01]  /*3450*/  IMAD.IADD R3, R212, 0x1, R210.reuse ;  /* 0x00000001d4037824 */ /* 0x100fe200078e02d2 */
[----:B------:R-:W-:Y:S01]  /*3460*/  SEL R211, R211, 0xffffffe0, !P1 ;  /* 0xffffffe0d3d37807 */ /* 0x000fe20004800000 */
[----:B------:R-:W-:Y:S02]  /*3470*/  VIADD R2, R2, UR35 ;  /* 0x0000002302027c36 */ /* 0x000fe40008000000 */
[----:B------:R-:W-:Y:S02]  /*3480*/  VIADD R0, R0, UR35 ;  /* 0x0000002300007c36 */ /* 0x000fe40008000000 */
[C---:B------:R-:W-:Y:S02]  /*3490*/  IMAD.IADD R209, R211.reuse, 0x1, R210 ;  /* 0x00000001d3d17824 */ /* 0x040fe400078e02d2 */
[----:B-1-34-:R-:W-:-:S07]  /*34a0*/  IMAD.IADD R208, R211, 0x1, R3 ;  /* 0x00000001d3d07824 */ /* 0x01afce00078e0203 */
.L_x_679:
[----:B------:R-:W0:Y:S01]  /*34b0*/  LDGDEPBAR ;  /* 0x00000000000079af */ /* 0x000e220000000000 */
[----:B------:R-:W-:Y:S01]  /*34c0*/  IMAD.U32 R4, RZ, RZ, UR16 ;  /* 0x00000010ff047e24 */ /* 0x000fe2000f8e00ff */
[----:B------:R-:W-:Y:S01]  /*34d0*/  MOV R5, UR17 ;  /* 0x0000001100057c02 */ /* 0x000fe20008000f00 */
[C---:B------:R-:W-:Y:S01]  /*34e0*/  IMAD.IADD R213, R2.reuse, 0x1, R211 ;  /* 0x0000000102d57824 */ /* 0x040fe200078e02d3 */
[----:B------:R-:W-:Y:S01]  /*34f0*/  IADD3 R212, PT, PT, R2, R212, RZ ;  /* 0x000000d402d47210 */ /* 0x000fe20007ffe0ff */
[----:B------:R-:W-:Y:S01]  /*3500*/  USHF.L.U32 UR14, UR53, 0x6, URZ ;  /* 0x00000006350e7899 */ /* 0x000fe200080006ff */
[C---:B------:R-:W-:Y:S03]  /*3510*/  LEA R216, P0, R236.reuse, R4, 0x2 ;  /* 0x00000004ecd87211 */ /* 0x040fe600078010ff */
[----:B------:R-:W-:Y:S01]  /*3520*/  IMAD.IADD R211, R211, 0x1, R212 ;  /* 0x00000001d3d37824 */ /* 0x000fe200078e02d4 */
[----:B------:R-:W-:Y:S01]  /*3530*/  LEA.HI.X R217, R236, R5, RZ, 0x2, P0 ;  /* 0x00000005ecd97211 */ /* 0x000fe200000f14ff */
[----:B------:R-:W-:Y:S01]  /*3540*/  UISETP.GE.AND UP0, UPT, UR14, UR42, UPT ;  /* 0x0000002a0e00728c */ /* 0x000fe2000bf06270 */
[----:B------:R-:W-:Y:S04]  /*3550*/  DEPBAR.LE SB0, 0x0 ;  /* 0x000080000000791a */ /* 0x000fe80000000000 */
[----:B------:R-:W-:Y:S06]  /*3560*/  BAR.SYNC.DEFER_BLOCKING 0x0 ;  /* 0x0000000000007b1d */ /* 0x000fec0000010000 */
        /* <DEDUP_REMOVED lines=115> */
.L_x_675:
        /* <DEDUP_REMOVED lines=159> */
.L_x_676:
        /* <DEDUP_REMOVED lines=13> */
[--C-:B------:R-:W-:Y:S01]  /*4760*/  FFMA.FTZ R190, R19, UR11, -R3.reuse ;  /* 0x0000000b13be7c23 */ /* 0x100fe20008010803 */
[--C-:B------:R-:W-:Y:S01]  /*4770*/  FFMA.FTZ R194, R4, UR11, -R164.reuse ;  /* 0x0000000b04c27c23 */ /* 0x100fe200080108a4 */
[----:B------:R-:W-:Y:S01]  /*4780*/  FFMA.FTZ R195, R5, UR11, -R164 ;  /* 0x0000000b05c37c23 */ /* 0x000fe200080108a4 */
        /* <DEDUP_REMOVED lines=10> */
[----:B------:R-:W-:Y:S01]  /*4830*/  FFMA.FTZ R192, R17, UR11, -R164 ;  /* 0x0000000b11c07c23 */ /* 0x000fe200080108a4 */
        /* <DEDUP_REMOVED lines=108> */
[----:B------:R-:W-:Y:S02]  /*4f00*/  IADD3 R188, PT, PT, R211, R189, RZ ;  /* 0x000000bdd3bc7210 */ /* 0x000fe40007ffe0ff */
        /* <DEDUP_REMOVED lines=103> */
[C---:B------:R-:W-:Y:S08]  /*5580*/  HMMA.16816.F32 R24, R180.reuse, R164, R24 ;  /* 0x000000a4b418723c */ /* 0x040ff00000001818 */
[-C--:B------:R-:W-:Y:S08]  /*5590*/  HMMA.16816.F32 R28, R180, R166.reuse, R28 ;  /* 0x000000a6b41c723c */ /* 0x080ff0000000181c */
[----:B------:R-:W-:Y:S01]  /*55a0*/  HMMA.16816.F32 R32, R176, R166, R32 ;  /* 0x000000a6b020723c */ /* 0x000fe20000001820 */
[----:B------:R-:W2:Y:S03]  /*55b0*/  LDSM.16.M88.4 R164, [R208+0x18800] ;  /* 0x01880000d0a4783b */ /* 0x000ea60000000200 */
[----:B------:R-:W-:Y:S02]  /*55c0*/  SHF.L.U32 R176, R213, 0x6, RZ ;  /* 0x00000006d5b07819 */ /* 0x000fe400000006ff */
[----:B------:R-:W-:Y:S02]  /*55d0*/  LOP3.LUT R178, R215, 0x10, R213, 0xf8, !PT ;  /* 0x00000010d7b27812 */ /* 0x000fe400078ef8d5 */
[-C--:B-1----:R-:W-:Y:S05]  /*55e0*/  HMMA.16816.F32 R4, R168, R184.reuse, R4 ;  /* 0x000000b8a804723c */ /* 0x082fea0000001804 */
[----:B------:R-:W-:Y:S03]  /*55f0*/  LOP3.LUT R177, R176, 0x1c0, RZ, 0xc0, !PT ;  /* 0x000001c0b0b17812 */ /* 0x000fe600078ec0ff */
[C---:B---3--:R-:W-:Y:S04]  /*5600*/  HMMA.16816.F32 R8, R172.reuse, R184, R8 ;  /* 0x000000b8ac08723c */ /* 0x048fe80000001808 */
[----:B------:R-:W-:Y:S04]  /*5610*/  LOP3.LUT R177, R177, 0x38, R214, 0xf8, !PT ;  /* 0x00000038b1b17812 */ /* 0x000fe800078ef8d6 */
        /* <DEDUP_REMOVED lines=10> */
[----:B------:R-:W-:Y:S01]  /*56c0*/  FADD.FTZ R11, -R216, R11 ;  /* 0x0000000bd80b7221 */ /* 0x000fe20000010100 */
        /* <DEDUP_REMOVED lines=24> */
[----:B------:R-:W-:Y:S01]  /*5850*/  FMUL.FTZ R9, R201, R9 ;  /* 0x00000009c9097220 */ /* 0x000fe20000410000 */
[----:B------:R-:W-:Y:S01]  /*5860*/  FMUL.FTZ R10, R202, R10 ;  /* 0x0000000aca0a7220 */ /* 0x000fe20000410000 */
[----:B------:R-:W-:Y:S01]  /*5870*/  LOP3.LUT R177, R178, R177, RZ, 0x3c, !PT ;  /* 0x000000b1b2b17212 */ /* 0x000fe200078e3cff */
[C---:B------:R-:W-:Y:S01]  /*5880*/  FADD.FTZ R28, -R218.reuse, R28 ;  /* 0x0000001cda1c7221 */ /* 0x040fe20000010100 */
[----:B------:R-:W-:Y:S01]  /*5890*/  FADD.FTZ R29, -R218, R29 ;  /* 0x0000001dda1d7221 */ /* 0x000fe20000010100 */
[----:B------:R-:W-:Y:S01]  /*58a0*/  F2FP.F16.F32.PACK_AB R4, R5, R4 ;  /* 0x000000040504723e */ /* 0x000fe200000000ff */
[C---:B------:R-:W-:Y:S01]  /*58b0*/  FADD.FTZ R30, -R216.reuse, R30 ;  /* 0x0000001ed81e7221 */ /* 0x040fe20000010100 */
[----:B------:R-:W-:Y:S01]  /*58c0*/  FADD.FTZ R31, -R216, R31 ;  /* 0x0000001fd81f7221 */ /* 0x000fe20000010100 */
[----:B------:R-:W-:Y:S01]  /*58d0*/  F2FP.F16.F32.PACK_AB R6, R7, R6 ;  /* 0x000000060706723e */ /* 0x000fe200000000ff */
[----:B------:R-:W-:Y:S01]  /*58e0*/  FMUL.FTZ R11, R204, R11 ;  /* 0x0000000bcc0b7220 */ /* 0x000fe20000410000 */
[----:B------:R-:W-:Y:S01]  /*58f0*/  FADD.FTZ R32, -R221, R32 ;  /* 0x00000020dd207221 */ /* 0x000fe20000010100 */
[----:B------:R-:W-:Y:S01]  /*5900*/  F2FP.F16.F32.PACK_AB R8, R9, R8 ;  /* 0x000000080908723e */ /* 0x000fe200000000ff */
[----:B------:R-:W-:Y:S01]  /*5910*/  FADD.FTZ R33, -R221, R33 ;  /* 0x00000021dd217221 */ /* 0x000fe20000010100 */
[C---:B------:R-:W-:Y:S01]  /*5920*/  FADD.FTZ R34, -R220.reuse, R34 ;  /* 0x00000022dc227221 */ /* 0x040fe20000010100 */
        /* <DEDUP_REMOVED lines=35> */
[----:B------:R-:W-:Y:S02]  /*5b60*/  FMUL.FTZ R35, R241, R35 ;  /* 0x00000023f1237220 */ /* 0x000fe40000410000 */
[----:B------:R-:W-:Y:S03]  /*5b70*/  F2FP.F16.F32.PACK_AB R32, R33, R32 ;  /* 0x000000202120723e */ /* 0x000fe600000000ff */
[----:B------:R-:W-:Y:S01]  /*5b80*/  F2FP.F16.F32.PACK_AB R34, R35, R34 ;  /* 0x000000222322723e */ /* 0x000fe200000000ff */
        /* <DEDUP_REMOVED lines=9> */
[----:B-1----:R-:W-:Y:S04]  /*5c20*/  IMAD.SHL.U32 R9, R7, 0x40, RZ ;  /* 0x0000004007097824 */ /* 0x002fe800078e00ff */
[----:B------:R-:W-:Y:S05]  /*5c30*/  IMAD.X R9, RZ, RZ, ~R9, P0 ;  /* 0x000000ffff097224 */ /* 0x000fea00000e0e09 */
[----:B------:R-:W-:Y:S04]  /*5c40*/  SHF.R.S64 R11, R11, 0x1f, R9 ;  /* 0x0000001f0b0b7819 */ /* 0x000fe80000001009 */
[----:B------:R-:W-:Y:S04]  /*5c50*/  IADD3 R228, P0, PT, R11, R228, RZ ;  /* 0x000000e40be47210 */ /* 0x000fe80007f1e0ff */
[----:B------:R-:W-:Y:S02]  /*5c60*/  LEA.HI.X.SX32 R227, R9, R227, 0x1, P0 ;  /* 0x000000e309e37211 */ /* 0x000fe400000f0eff */
        /* <DEDUP_REMOVED lines=11> */
.L_x_677:
[----:B------:R2:W-:Y:S01]  /*5d20*/  STS [R244+0x1c000], R4 ;  /* 0x01c00004f4007388 */ /* 0x0005e20000000800 */
[--C-:B------:R-:W-:Y:S01]  /*5d30*/  SHF.R.U32.HI R222, RZ, 0x1, R213.reuse ;  /* 0x00000001ffde7819 */ /* 0x100fe200000116d5 */
[----:B------:R-:W-:Y:S01]  /*5d40*/  IMAD.SHL.U32 R216, R213, 0x20, RZ ;  /* 0x00000020d5d87824 */ /* 0x000fe200078e00ff */
[--C-:B------:R-:W-:Y:S02]  /*5d50*/  LOP3.LUT R177, R177, 0x200, R176.reuse, 0xf8, !PT ;  /* 0x00000200b1b17812 */ /* 0x100fe400078ef8b0 */
[----:B------:R-:W-:Y:S01]  /*5d60*/  STS [R244+0x1c400], R6 ;  /* 0x01c40006f4007388 */ /* 0x000fe20000000800 */
[----:B------:R-:W-:Y:S01]  /*5d70*/  LOP3.LUT R218, R222, 0x30, RZ, 0xc0, !PT ;  /* 0x00000030deda7812 */ /* 0x000fe200078ec0ff */
[----:B-1----:R-:W1:Y:S01]  /*5d80*/  LDC R229, c[0x0][0x44c] ;  /* 0x00011300ffe57b82 */ /* 0x002e620000000800 */
[----:B------:R-:W-:Y:S02]  /*5d90*/  LEA R178, R177, UR4, 0x1 ;  /* 0x00000004b1b27c11 */ /* 0x000fe4000f8e08ff */
[----:B------:R-:W-:Y:S01]  /*5da0*/  STS [R243+0x1c000], R191 ;  /* 0x01c000bff3007388 */ /* 0x000fe20000000800 */
[----:B------:R-:W-:Y:S04]  /*5db0*/  LOP3.LUT R218, R218, 0x8, R213, 0xf8, !PT ;  /* 0x00000008dada7812 */ /* 0x000fe800078ef8d5 */
[----:B------:R-:W-:Y:S01]  /*5dc0*/  STS [R243+0x1c400], R19 ;  /* 0x01c40013f3007388 */ /* 0x000fe20000000800 */
[----:B------:R-:W-:Y:S01]  /*5dd0*/  LOP3.LUT R218, R218, 0x1c0, R176, 0xf8, !PT ;  /* 0x000001c0dada7812 */ /* 0x000fe200078ef8b0 */
[----:B------:R-:W-:Y:S03]  /*5de0*/  IMAD.IADD R177, R178, 0x1, R212 ;  /* 0x00000001b2b17824 */ /* 0x000fe600078e02d4 */
[----:B------:R-:W-:Y:S01]  /*5df0*/  STS [R244+0x1d000], R8 ;  /* 0x01d00008f4007388 */ /* 0x000fe20000000800 */
[----:B------:R-:W-:Y:S04]  /*5e00*/  LOP3.LUT R218, R218, 0x38, R214, 0x78, !PT ;  /* 0x00000038dada7812 */ /* 0x000fe800078e78d6 */
[----:B------:R-:W-:Y:S01]  /*5e10*/  STS [R244+0x1d400], R10 ;  /* 0x01d4000af4007388 */ /* 0x000fe20000000800 */
[----:B------:R-:W-:Y:S04]  /*5e20*/  LOP3.LUT R218, R218, 0x200, R216, 0xf8, !PT ;  /* 0x00000200dada7812 */ /* 0x000fe800078ef8d8 */
[----:B------:R-:W-:Y:S01]  /*5e30*/  STS [R243+0x1d000], R198 ;  /* 0x01d000c6f3007388 */ /* 0x000fe20000000800 */
[----:B--2---:R-:W-:Y:S01]  /*5e40*/  IMAD.MOV.U32 R4, RZ, RZ, 0x10 ;  /* 0x00000010ff047424 */ /* 0x004fe200078e00ff */
[----:B------:R-:W-:Y:S03]  /*5e50*/  LEA R218, R218, UR4, 0x1 ;  /* 0x00000004dada7c11 */ /* 0x000fe6000f8e08ff */
[----:B------:R-:W-:Y:S01]  /*5e60*/  STS [R243+0x1d400], R205 ;  /* 0x01d400cdf3007388 */ /* 0x000fe20000000800 */
[----:B------:R-:W-:Y:S01]  /*5e70*/  SEL R4, R4, 0xfffffff0, !P3 ;  /* 0xfffffff004047807 */ /* 0x000fe20005800000 */
[----:B-1----:R-:W-:Y:S03]  /*5e80*/  IMAD R229, R229, UR8, RZ ;  /* 0x00000008e5e57c24 */ /* 0x002fe6000f8e02ff */
        /* <DEDUP_REMOVED lines=106> */
[----:B------:R-:W-:Y:S03]  /*6530*/  LOP3.LUT R7, R214, 0x1f8, RZ, 0xc0, !PT ;  /* 0x000001f8d6077812 */ /* 0x000fe600078ec0ff */
[----:B------:R-:W-:Y:S01]  /*6540*/  IMAD.X R4, RZ, RZ, ~UR12, P0 ;  /* 0x8000000cff047e24 */ /* 0x000fe200080e06ff */
[----:B------:R-:W-:Y:S04]  /*6550*/  LOP3.LUT R7, R7, 0x38, R213, 0x78, !PT ;  /* 0x0000003807077812 */ /* 0x000fe800078e78d5 */
[----:B------:R-:W-:Y:S02]  /*6560*/  SHF.R.S64 R5, R5, 0x1f, R4 ;  /* 0x0000001f05057819 */ /* 0x000fe40000001004 */
[----:B------:R-:W-:Y:S02]  /*6570*/  LOP3.LUT R7, R7, 0x1e00, R214, 0xf8, !PT ;  /* 0x00001e0007077812 */ /* 0x000fe400078ef8d6 */
[----:B------:R-:W-:Y:S01]  /*6580*/  IADD3 R231, P0, PT, R5, R231, RZ ;  /* 0x000000e705e77210 */ /* 0x000fe20007f1e0ff */
[----:B------:R-:W-:Y:S01]  /*6590*/  IMAD.U32 R5, RZ, RZ, UR45 ;  /* 0x0000002dff057e24 */ /* 0x000fe2000f8e00ff */
[----:B------:R-:W-:Y:S02]  /*65a0*/  LEA R7, R7, UR4, 0x1 ;  /* 0x0000000407077c11 */ /* 0x000fe4000f8e08ff */
[----:B------:R-:W-:Y:S01]  /*65b0*/  LEA.HI.X.SX32 R230, R4, R230, 0x1, P0 ;  /* 0x000000e604e67211 */ /* 0x000fe200000f0eff */
[----:B------:R-:W-:Y:S01]  /*65c0*/  IMAD.U32 R4, RZ, RZ, UR55 ;  /* 0x00000037ff047e24 */ /* 0x000fe2000f8e00ff */
[----:B------:R-:W-:Y:S04]  /*65d0*/  LEA R8, P0, R6, R231, 0x1 ;  /* 0x000000e706087211 */ /* 0x000fe800078008ff */
[----:B------:R-:W-:Y:S01]  /*65e0*/  LEA.HI.X R9, R5, R230, R4, 0x1, P0 ;  /* 0x000000e605097211 */ /* 0x000fe200000f0c04 */
        /* <DEDUP_REMOVED lines=10> */
.L_x_678:
[----:B------:R-:W-:Y:S01]  /*6690*/  IMAD.SHL.U32 R220, R213, 0x2, RZ ;  /* 0x00000002d5dc7824 */ /* 0x000fe200078e00ff */
[----:B------:R-:W-:Y:S01]  /*66a0*/  SHF.R.U32.HI R221, RZ, 0x3, R213 ;  /* 0x00000003ffdd7819 */ /* 0x000fe200000116d5 */
[----:B------:R-:W-:Y:S01]  /*66b0*/  LDSM.16.M88.4 R32, [R219+0x1c000] ;  /* 0x01c00000db20783b */ /* 0x000fe20000000200 */
[C---:B-1----:R-:W-:Y:S01]  /*66c0*/  VIADD R8, R219.reuse, 0x8000 ;  /* 0x00008000db087836 */ /* 0x042fe20000000000 */
[----:B------:R-:W-:Y:S01]  /*66d0*/  PLOP3.LUT P2, PT, PT, PT, UP0, 0x80, 0x8 ;  /* 0x000000000008781c */ /* 0x000fe20003f4f008 */
[----:B------:R-:W-:Y:S01]  /*66e0*/  VIADD R225, R219, 0x8040 ;  /* 0x00008040dbe17836 */ /* 0x000fe20000000000 */
[----:B------:R-:W-:Y:S01]  /*66f0*/  LOP3.LUT R4, R220, 0x20, RZ, 0xc0, !PT ;  /* 0x00000020dc047812 */ /* 0x000fe200078ec0ff */
        /* <DEDUP_REMOVED lines=28> */
[-C--:B-1----:R-:W-:Y:S08]  /*68c0*/  HMMA.16816.F32 R4, R32, R16.reuse, RZ ;  /* 0x000000102004723c */ /* 0x082ff000000018ff */
        /* <DEDUP_REMOVED lines=32> */
[----:B------:R-:W-:Y:S02]  /*6ad0*/  LDSM.16.MT88.4 R184, [R223+0xe800] ;  /* 0x00e80000dfb8783b */ /* 0x000fe40000004200 */
[-C--:B------:R-:W-:Y:S08]  /*6ae0*/  HMMA.16816.F32 R4, R196, R200.reuse, R4 ;  /* 0x000000c8c404723c */ /* 0x080ff00000001804 */
[C---:B------:R-:W-:Y:S08]  /*6af0*/  HMMA.16816.F32 R8, R204.reuse, R200, R8 ;  /* 0x000000c8cc08723c */ /* 0x040ff00000001808 */
[-C--:B------:R-:W-:Y:S08]  /*6b00*/  HMMA.16816.F32 R12, R204, R202.reuse, R12 ;  /* 0x000000cacc0c723c */ /* 0x080ff0000000180c */
[C---:B------:R-:W-:Y:S08]  /*6b10*/  HMMA.16816.F32 R16, R196.reuse, R202, R16 ;  /* 0x000000cac410723c */ /* 0x040ff00000001810 */
[-C--:B--2---:R-:W-:Y:S08]  /*6b20*/  HMMA.16816.F32 R20, R196, R168.reuse, R20 ;  /* 0x000000a8c414723c */ /* 0x084ff00000001814 */
[C---:B------:R-:W-:Y:S08]  /*6b30*/  HMMA.16816.F32 R24, R204.reuse, R168, R24 ;  /* 0x000000a8cc18723c */ /* 0x040ff00000001818 */
[-C--:B------:R-:W-:Y:S08]  /*6b40*/  HMMA.16816.F32 R28, R204, R170.reuse, R28 ;  /* 0x000000aacc1c723c */ /* 0x080ff0000000181c */
[----:B------:R-:W-:Y:S01]  /*6b50*/  HMMA.16816.F32 R32, R196, R170, R32 ;  /* 0x000000aac420723c */ /* 0x000fe20000001820 */
[----:B------:R-:W2:Y:S07]  /*6b60*/  LDSM.16.M88.4 R168, [R217+0x1e000] ;  /* 0x01e00000d9a8783b */ /* 0x000eae0000000200 */
[-C--:B------:R-:W-:Y:S08]  /*6b70*/  HMMA.16816.F32 R4, R172, R176.reuse, R4 ;  /* 0x000000b0ac04723c */ /* 0x080ff00000001804 */
[C---:B---3--:R-:W-:Y:S01]  /*6b80*/  HMMA.16816.F32 R8, R180.reuse, R176, R8 ;  /* 0x000000b0b408723c */ /* 0x048fe20000001808 */
[----:B------:R-:W-:Y:S05]  /*6b90*/  IMAD.U32 R176, RZ, RZ, UR54 ;  /* 0x00000036ffb07e24 */ /* 0x000fea000f8e00ff */
[----:B------:R-:W-:Y:S02]  /*6ba0*/  LEA.HI.X.SX32 R193, R176, R239, 0x2, P0 ;  /* 0x000000efb0c17211 */ /* 0x000fe400000f16ff */
[-C--:B------:R-:W-:Y:S03]  /*6bb0*/  HMMA.16816.F32 R12, R180, R178.reuse, R12 ;  /* 0x000000b2b40c723c */ /* 0x080fe6000000180c */
[C---:B------:R-:W-:Y:S04]  /*6bc0*/  LEA R194, P0, R229.reuse, R192, 0x5 ;  /* 0x000000c0e5c27211 */ /* 0x040fe800078028ff */
[C---:B------:R-:W-:Y:S01]  /*6bd0*/  LEA.HI.X.SX32 R195, R229.reuse, R193, 0x5, P0 ;  /* 0x000000c1e5c37211 */ /* 0x040fe200000f2eff */
[C---:B------:R-:W-:Y:S01]  /*6be0*/  HMMA.16816.F32 R16, R172.reuse, R178, R16 ;  /* 0x000000b2ac10723c */ /* 0x040fe20000001810 */
[----:B------:R-:W3:Y:S03]  /*6bf0*/  LDSM.16.M88.4 R176, [R217+0x1f000] ;  /* 0x01f00000d9b0783b */ /* 0x000ee60000000200 */
[C---:B------:R-:W-:Y:S04]  /*6c00*/  LEA R196, P0, R229.reuse, R194, 0x5 ;  /* 0x000000c2e5c47211 */ /* 0x040fe800078028ff */
[-C--:B-1----:R-:W-:Y:S03]  /*6c10*/  HMMA.16816.F32 R20, R172, R164.reuse, R20 ;  /* 0x000000a4ac14723c */ /* 0x082fe60000001814 */
[C---:B------:R-:W-:Y:S02]  /*6c20*/  LEA.HI.X.SX32 R197, R229.reuse, R195, 0x5, P0 ;  /* 0x000000c3e5c57211 */ /* 0x040fe400000f2eff */
[C---:B------:R-:W-:Y:S03]  /*6c30*/  LEA R198, P0, R229.reuse, R196, 0x5 ;  /* 0x000000c4e5c67211 */ /* 0x040fe600078028ff */
[C---:B------:R-:W-:Y:S04]  /*6c40*/  HMMA.16816.F32 R24, R180.reuse, R164, R24 ;  /* 0x000000a4b418723c */ /* 0x040fe80000001818 */
[C---:B------:R-:W-:Y:S02]  /*6c50*/  LEA.HI.X.SX32 R199, R229.reuse, R197, 0x5, P0 ;  /* 0x000000c5e5c77211 */ /* 0x040fe400000f2eff */
[C---:B------:R-:W-:Y:S02]  /*6c60*/  LEA R200, P0, R229.reuse, R198, 0x5 ;  /* 0x000000c6e5c87211 */ /* 0x040fe400078028ff */
        /* <DEDUP_REMOVED lines=10> */
[C---:B------:R-:W-:Y:S03]  /*6d10*/  LEA.HI.X.SX32 R205, R229.reuse, R203, 0x5, P0 ;  /* 0x000000cbe5cd7211 */ /* 0x040fe600000f2eff */
[C---:B---3--:R-:W-:Y:S04]  /*6d20*/  HMMA.16816.F32 R8, R176.reuse, R184, R8 ;  /* 0x000000b8b008723c */ /* 0x048fe80000001808 */
[C---:B------:R-:W-:Y:S04]  /*6d30*/  IMAD.WIDE R206, R229.reuse, -0xc0, R204 ;  /* 0xffffff40e5ce7825 */ /* 0x040fe800078e02cc */
[-C--:B------:R-:W-:Y:S03]  /*6d40*/  HMMA.16816.F32 R12, R176, R186.reuse, R12 ;  /* 0x000000bab00c723c */ /* 0x080fe6000000180c */
[C---:B------:R-:W-:Y:S04]  /*6d50*/  LEA R240, P0, R229.reuse, R206, 0x5 ;  /* 0x000000cee5f07211 */ /* 0x040fe800078028ff */
[C---:B------:R-:W-:Y:S01]  /*6d60*/  LEA.HI.X.SX32 R241, R229.reuse, R207, 0x5, P0 ;  /* 0x000000cfe5f17211 */ /* 0x040fe200000f2eff */
[C---:B------:R-:W-:Y:S01]  /*6d70*/  HMMA.16816.F32 R16, R168.reuse, R186, R16 ;  /* 0x000000baa810723c */ /* 0x040fe20000001810 */
[----:B------:R-:W2:Y:S03]  /*6d80*/  LDSM.16.M88.4 R184, [R225+0x17000] ;  /* 0x01700000e1b8783b */ /* 0x000ea60000000200 */
[C---:B------:R-:W-:Y:S04]  /*6d90*/  LEA R242, P0, R229.reuse, R240, 0x5 ;  /* 0x000000f0e5f27211 */ /* 0x040fe800078028ff */
[C---:B------:R-:W-:Y:S01]  /*6da0*/  LEA.HI.X.SX32 R243, R229.reuse, R241, 0x5, P0 ;  /* 0x000000f1e5f37211 */ /* 0x040fe200000f2eff */
[-C--:B-1----:R-:W-:Y:S03]  /*6db0*/  HMMA.16816.F32 R20, R168, R164.reuse, R20 ;  /* 0x000000a4a814723c */ /* 0x082fe60000001814 */
[C---:B------:R-:W-:Y:S04]  /*6dc0*/  LEA R244, P0, R229.reuse, R242, 0x5 ;  /* 0x000000f2e5f47211 */ /* 0x040fe800078028ff */
[C---:B------:R-:W-:Y:S01]  /*6dd0*/  LEA.HI.X.SX32 R245, R229.reuse, R243, 0x5, P0 ;  /* 0x000000f3e5f57211 */ /* 0x040fe200000f2eff */
[C---:B------:R-:W-:Y:S04]  /*6de0*/  HMMA.16816.F32 R24, R176.reuse, R164, R24 ;  /* 0x000000a4b018723c */ /* 0x040fe80000001818 */
[C---:B------:R-:W-:Y:S04]  /*6df0*/  LEA R246, P0, R229.reuse, R244, 0x5 ;  /* 0x000000f4e5f67211 */ /* 0x040fe800078028ff */
[-C--:B------:R-:W-:Y:S01]  /*6e00*/  HMMA.16816.F32 R28, R176, R166.reuse, R28 ;  /* 0x000000a6b01c723c */ /* 0x080fe2000000181c */
[----:B------:R-:W-:Y:S02]  /*6e10*/  LDSM.16.M88.4 R176, [R224+0x17000] ;  /* 0x01700000e0b0783b */ /* 0x000fe40000000200 */
[C---:B------:R-:W-:Y:S02]  /*6e20*/  LEA.HI.X.SX32 R247, R229.reuse, R245, 0x5, P0 ;  /* 0x000000f5e5f77211 */ /* 0x040fe400000f2eff */
[C---:B------:R-:W-:Y:S03]  /*6e30*/  LEA R248, P0, R229.reuse, R246, 0x5 ;  /* 0x000000f6e5f87211 */ /* 0x040fe600078028ff */
[----:B------:R-:W-:Y:S01]  /*6e40*/  HMMA.16816.F32 R32, R168, R166, R32 ;  /* 0x000000a6a820723c */ /* 0x000fe20000001820 */
[----:B------:R1:W-:Y:S03]  /*6e50*/  LDSM.16.M88.4 R164, [R224+0x16000] ;  /* 0x01600000e0a4783b */ /* 0x0003e60000000200 */
[C---:B------:R-:W-:Y:S02]  /*6e60*/  LEA.HI.X.SX32 R249, R229.reuse, R247, 0x5, P0 ;  /* 0x000000f7e5f97211 */ /* 0x040fe400000f2eff */
[----:B------:R-:W3:Y:S01]  /*6e70*/  LDSM.16.MT88.4 R168, [R223+0xf800] ;  /* 0x00f80000dfa8783b */ /* 0x000ee20000004200 */
[C---:B------:R-:W-:Y:S01]  /*6e80*/  LEA R250, P0, R229.reuse, R248, 0x5 ;  /* 0x000000f8e5fa7211 */ /* 0x040fe200078028ff */
[-C--:B----4-:R-:W-:Y:S05]  /*6e90*/  HMMA.16816.F32 R4, R172, R180.reuse, R4 ;  /* 0x000000b4ac04723c */ /* 0x090fea0000001804 */
[C---:B------:R-:W-:Y:S03]  /*6ea0*/  LEA.HI.X.SX32 R251, R229.reuse, R249, 0x5, P0 ;  /* 0x000000f9e5fb7211 */ /* 0x040fe600000f2eff */
[C---:B--2---:R-:W-:Y:S08]  /*6eb0*/  HMMA.16816.F32 R8, R184.reuse, R180, R8 ;  /* 0x000000b4b808723c */ /* 0x044ff00000001808 */
[-C--:B------:R-:W-:Y:S03]  /*6ec0*/  HMMA.16816.F32 R12, R184, R182.reuse, R12 ;  /* 0x000000b6b80c723c */ /* 0x080fe6000000180c */
[C---:B-1----:R-:W-:Y:S05]  /*6ed0*/  IMAD.WIDE R224, R229.reuse, -0xc0, R250 ;  /* 0xffffff40e5e07825 */ /* 0x042fea00078e02fa */
[C---:B------:R-:W-:Y:S01]  /*6ee0*/  HMMA.16816.F32 R16, R172.reuse, R182, R16 ;  /* 0x000000b6ac10723c */ /* 0x040fe20000001810 */
[----:B------:R-:W1:Y:S07]  /*6ef0*/  LDSM.16.MT88.4 R180, [R223+0x13800] ;  /* 0x01380000dfb4783b */ /* 0x000e6e0000004200 */
[-C--:B------:R-:W-:Y:S08]  /*6f00*/  HMMA.16816.F32 R20, R172, R188.reuse, R20 ;  /* 0x000000bcac14723c */ /* 0x080ff00000001814 */
[C---:B------:R-:W-:Y:S04]  /*6f10*/  HMMA.16816.F32 R24, R184.reuse, R188, R24 ;  /* 0x000000bcb818723c */ /* 0x040fe80000001818 */
[C---:B------:R-:W-:Y:S04]  /*6f20*/  LEA R188, P0, R229.reuse, R224, 0x5 ;  /* 0x000000e0e5bc7211 */ /* 0x040fe800078028ff */
[-C--:B------:R-:W-:Y:S03]  /*6f30*/  HMMA.16816.F32 R28, R184, R190.reuse, R28 ;  /* 0x000000beb81c723c */ /* 0x080fe6000000181c */
[C---:B------:R-:W-:Y:S02]  /*6f40*/  LEA.HI.X.SX32 R189, R229.reuse, R225, 0x5, P0 ;  /* 0x000000e1e5bd7211 */ /* 0x040fe400000f2eff */
[C---:B------:R-:W-:Y:S03]  /*6f50*/  LEA R184, P0, R229.reuse, R188, 0x5 ;  /* 0x000000bce5b87211 */ /* 0x040fe600078028ff */
[----:B------:R-:W-:Y:S04]  /*6f60*/  HMMA.16816.F32 R32, R172, R190, R32 ;  /* 0x000000beac20723c */ /* 0x000fe80000001820 */
[C---:B------:R-:W-:Y:S02]  /*6f70*/  LEA.HI.X.SX32 R185, R229.reuse, R189, 0x5, P0 ;  /* 0x000000bde5b97211 */ /* 0x040fe400000f2eff */
[C---:B------:R-:W-:Y:S02]  /*6f80*/  LEA R172, P0, R229.reuse, R184, 0x5 ;  /* 0x000000b8e5ac7211 */ /* 0x040fe400078028ff */
[-C--:B---3--:R-:W-:Y:S05]  /*6f90*/  HMMA.16816.F32 R4, R164, R168.reuse, R4 ;  /* 0x000000a8a404723c */ /* 0x088fea0000001804 */
[C---:B------:R-:W-:Y:S02]  /*6fa0*/  LEA.HI.X.SX32 R173, R229.reuse, R185, 0x5, P0 ;  /* 0x000000b9e5ad7211 */ /* 0x040fe400000f2eff */
[C---:B------:R-:W-:Y:S01]  /*6fb0*/  LEA R174, P0, R229.reuse, R172, 0x5 ;  /* 0x000000ace5ae7211 */ /* 0x040fe200078028ff */
        /* <DEDUP_REMOVED lines=8> */
[----:B------:R-:W-:Y:S02]  /*7040*/  @P2 SHF.R.U32.HI R170, RZ, 0x2, R213 ;  /* 0x00000002ffaa2819 */ /* 0x000fe400000116d5 */
[-C--:B-1----:R-:W-:Y:S03]  /*7050*/  HMMA.16816.F32 R20, R164, R180.reuse, R20 ;  /* 0x000000b4a414723c */ /* 0x082fe60000001814 */
[----:B------:R-:W-:Y:S01]  /*7060*/  @P2 LOP3.LUT R236, R222, 0x7, R170, 0xf8, !PT ;  /* 0x00000007deec2812 */ /* 0x000fe200078ef8aa */
[C---:B------:R-:W-:Y:S04]  /*7070*/  IMAD.WIDE R190, R229.reuse, -0xc0, R186 ;  /* 0xffffff40e5be7825 */ /* 0x040fe800078e02ba */
[C---:B------:R-:W-:Y:S04]  /*7080*/  HMMA.16816.F32 R24, R176.reuse, R180, R24 ;  /* 0x000000b4b018723c */ /* 0x040fe80000001818 */
[----:B------:R-:W-:Y:S01]  /*7090*/  @P2 IMAD.WIDE.U32 R180, R236, R226, UR60 ;  /* 0x0000003cecb42e25 */ /* 0x000fe2000f8e00e2 */
[C---:B------:R-:W-:Y:S01]  /*70a0*/  LEA R170, P0, R229.reuse, R190, 0x5 ;  /* 0x000000bee5aa7211 */ /* 0x040fe200078028ff */
[----:B------:R-:W-:Y:S01]  /*70b0*/  @UP0 UMOV UR60, UR15 ;  /* 0x0000000f003c0c82 */ /* 0x000fe20008000000 */
[----:B------:R-:W-:Y:S01]  /*70c0*/  @UP0 UMOV UR61, UR14 ;  /* 0x0000000e003d0c82 */ /* 0x000fe20008000000 */
[-C--:B------:R-:W-:Y:S01]  /*70d0*/  HMMA.16816.F32 R28, R176, R182.reuse, R28 ;  /* 0x000000b6b01c723c */ /* 0x080fe2000000181c */
[----:B------:R-:W5:Y:S01]  /*70e0*/  @P2 LDG.E R235, desc[UR32][R180.64+-0x100] ;  /* 0xffff0020b4eb2981 */ /* 0x000f62000c1e1900 */
[----:B------:R-:W-:Y:S01]  /*70f0*/  UISETP.GT.AND UP0, UPT, UR53, UR49, UPT ;  /* 0x000000313500728c */ /* 0x000fe2000bf04270 */
[C---:B------:R-:W-:Y:S01]  /*7100*/  LEA.HI.X.SX32 R171, R229.reuse, R191, 0x5, P0 ;  /* 0x000000bfe5ab7211 */ /* 0x040fe200000f2eff */
[----:B------:R-:W-:Y:S02]  /*7110*/  UIADD3 UR53, UPT, UPT, UR53, -0x1, URZ ;  /* 0xffffffff35357890 */ /* 0x000fe4000fffe0ff */
[----:B------:R-:W5:Y:S01]  /*7120*/  @P2 LDG.E R234, desc[UR32][R180.64+-0xe0] ;  /* 0xffff2020b4ea2981 */ /* 0x000f62000c1e1900 */
[C---:B------:R-:W-:Y:S01]  /*7130*/  LEA R176, P0, R229.reuse, R170, 0x5 ;  /* 0x000000aae5b07211 */ /* 0x040fe200078028ff */
[----:B------:R-:W-:Y:S03]  /*7140*/  HMMA.16816.F32 R32, R164, R182, R32 ;  /* 0x000000b6a420723c */ /* 0x000fe60000001820 */
        /* <DEDUP_REMOVED lines=141> */
[----:B------:R-:W-:Y:S01]  /*7a20*/  IMAD.MOV.U32 R2, RZ, RZ, 0x20 ;  /* 0x00000020ff027424 */ /* 0x000fe200078e00ff */
        /* <DEDUP_REMOVED lines=224> */
[----:B------:R-:W-:-:S12]  /*8830*/  UIMAD UR17, UR38, UR9, UR43 ;  /* 0x00000009261172a4 */ /* 0x000fd8000f8e022b */
.L_x_680:
        /* <DEDUP_REMOVED lines=10> */
[----:B------:R-:W-:-:S03]  /*88e0*/  UIMAD UR13, UR38, UR13, UR15 ;  /* 0x0000000d260d72a4 */ /* 0x000fc6000f8e020f */
[----:B------:R-:W-:-:S03]  /*88f0*/  UMOV UR16, UR14 ;  /* 0x0000000e00107c82 */ /* 0x000fc60008000000 */
[----:B-1----:R-:W-:Y:S01]  /*8900*/  MOV R0, UR13 ;  /* 0x0000000d00007c02 */ /* 0x002fe20008000f00 */
[----:B------:R-:W-:Y:S06]  /*8910*/  BRA `(.L_x_682) ;  /* 0x00000000001c7947 */ /* 0x000fec0003800000 */
.L_x_681:
[----:B------:R-:W2:Y:S01]  /*8920*/  LDCU.64 UR8, c[0x0][0x5c8] ;  /* 0x0000b900ff0877ac */ /* 0x000ea20008000a00 */
[----:B------:R-:W-:-:S04]  /*8930*/  UIADD3 UR12, UPT, UPT, UR39, UR40, URZ ;  /* 0x00000028270c7290 */ /* 0x000fc8000fffe0ff */
[----:B--2---:R-:W-:Y:S02]  /*8940*/  UIMAD.WIDE.U32 UR14, UR12, UR8, URZ ;  /* 0x000000080c0e72a5 */ /* 0x004fe4000f8e00ff */
[----:B------:R-:W-:-:S04]  /*8950*/  UIMAD UR12, UR12, UR9, URZ ;  /* 0x000000090c0c72a4 */ /* 0x000fc8000f8e02ff */
[----:B------:R-:W-:Y:S01]  /*8960*/  UIADD3 UR12, UPT, UPT, UR15, UR12, URZ ;  /* 0x0000000c0f0c7290 */ /* 0x000fe2000fffe0ff */
[----:B------:R-:W-:-:S05]  /*8970*/  UMOV UR16, UR14 ;  /* 0x0000000e00107c82 */ /* 0x000fca0008000000 */
[----:B-1----:R-:W-:-:S07]  /*8980*/  MOV R0, UR12 ;  /* 0x0000000c00007c02 */ /* 0x002fce0008000f00 */
.L_x_682:
[----:B------:R-:W-:Y:S01]  /*8990*/  BAR.SYNC.DEFER_BLOCKING 0x0 ;  /* 0x0000000000007b1d */ /* 0x000fe20000010000 */
[----:B------:R-:W-:Y:S01]  /*89a0*/  LOP3.LUT R2, R214, 0x1f8, RZ, 0xc0, !PT ;  /* 0x000001f8d6027812 */ /* 0x000fe200078ec0ff */
[----:B------:R-:W-:Y:S01]  /*89b0*/  USHF.L.U32 UR14, UR34, 0x7, URZ ;  /* 0x00000007220e7899 */ /* 0x000fe200080006ff */
[C---:B------:R-:W-:Y:S01]  /*89c0*/  VIADD R43, R221.reuse, 0x20 ;  /* 0x00000020dd2b7836 */ /* 0x040fe20000000000 */
[----:B------:R-:W-:Y:S01]  /*89d0*/  USHF.L.U32 UR13, UR34, 0x7, URZ ;  /* 0x00000007220d7899 */ /* 0x000fe200080006ff */
[----:B------:R-:W-:Y:S01]  /*89e0*/  LOP3.LUT R2, R2, 0x38, R213, 0x78, !PT ;  /* 0x0000003802027812 */ /* 0x000fe200078e78d5 */
[----:B------:R-:W-:Y:S01]  /*89f0*/  UIMAD.WIDE.U32 UR40, UR14, UR10, URZ ;  /* 0x0000000a0e2872a5 */ /* 0x000fe2000f8e00ff */
[----:B------:R-:W-:Y:S01]  /*8a00*/  VIADD R42, R221, 0x40 ;  /* 0x00000040dd2a7836 */ /* 0x000fe20000000000 */
        /* <DEDUP_REMOVED lines=8> */
[----:B------:R-:W2:Y:S01]  /*8a90*/  S2R R6, SR_TID.X ;  /* 0x0000000000067919 */ /* 0x000ea20000002100 */
[----:B------:R-:W-:Y:S01]  /*8aa0*/  LOP3.LUT R214, R4, 0x38, R214, 0xf8, !PT ;  /* 0x0000003804d67812 */ /* 0x000fe200078ef8d6 */
[----:B------:R-:W-:Y:S01]  /*8ab0*/  IMAD.U32 R45, RZ, RZ, UR41 ;  /* 0x00000029ff2d7e24 */ /* 0x000fe2000f8e00ff */
[----:B------:R-:W-:Y:S01]  /*8ac0*/  UIMAD UR12, UR14, UR11, UR12 ;  /* 0x0000000b0e0c72a4 */ /* 0x000fe2000f8e020c */
[----:B------:R-:W3:Y:S01]  /*8ad0*/  LDC.64 R4, c[0x0][0x5e0] ;  /* 0x00017800ff047b82 */ /* 0x000ee20000000a00 */
[C---:B------:R-:W-:Y:S01]  /*8ae0*/  ISETP.GE.AND P3, PT, R221.reuse, UR31, PT ;  /* 0x0000001fdd007c0c */ /* 0x040fe2000bf66270 */
[C---:B------:R-:W-:Y:S01]  /*8af0*/  VIADD R41, R221.reuse, 0x60 ;  /* 0x00000060dd297836 */ /* 0x040fe20000000000 */
[----:B------:R-:W-:Y:S01]  /*8b00*/  IADD3 R52, P0, PT, R214, UR42, RZ ;  /* 0x0000002ad6347c10 */ /* 0x000fe2000ff1e0ff */
[----:B------:R4:W2:Y:S01]  /*8b10*/  LDS.128 R36, [R7+0xd000] ;  /* 0x00d0000007247984 */ /* 0x0008a20000000c00 */
[----:B------:R-:W-:Y:S01]  /*8b20*/  IMAD.U32 R40, RZ, RZ, UR12 ;  /* 0x0000000cff287e24 */ /* 0x000fe2000f8e00ff */
[----:B------:R-:W-:Y:S01]  /*8b30*/  IADD3 R50, P2, PT, R221, 0x20, RZ ;  /* 0x00000020dd327810 */ /* 0x000fe20007f5e0ff */
[----:B------:R-:W-:Y:S01]  /*8b40*/  IMAD.U32 R44, RZ, RZ, UR40 ;  /* 0x00000028ff2c7e24 */ /* 0x000fe2000f8e00ff */
[----:B------:R4:W2:Y:S01]  /*8b50*/  LDS.128 R32, [R7+0x11000] ;  /* 0x0110000007207984 */ /* 0x0008a20000000c00 */
[----:B------:R-:W-:Y:S01]  /*8b60*/  BSSY.RECONVERGENT B0, `(.L_x_683) ;  /* 0x000001c000007945 */ /* 0x000fe20003800200 */
[----:B------:R-:W-:-:S02]  /*8b70*/  IADD3.X R53, PT, PT, R45, UR17, R40, P0, !PT ;  /* 0x000000112d357c10 */ /* 0x000fc400087fe428 */
[----:B------:R4:W2:Y:S01]  /*8b80*/  LDS.128 R28, [R7+0x15000] ;  /* 0x01500000071c7984 */ /* 0x0008a20000000c00 */
[----:B------:R-:W-:Y:S01]  /*8b90*/  ISETP.GE.AND P6, PT, R43, UR31, PT ;  /* 0x0000001f2b007c0c */ /* 0x000fe2000bfc6270 */
[----:B-1----:R-:W-:Y:S02]  /*8ba0*/  IMAD.WIDE.U32 R52, R2, UR20, R52 ;  /* 0x0000001402347c25 */ /* 0x002fe4000f8e0034 */
[----:B------:R4:W1:Y:S01]  /*8bb0*/  LDS.128 R24, [R7+0x16000] ;  /* 0x0160000007187984 */ /* 0x0008620000000c00 */
[----:B------:R-:W-:Y:S02]  /*8bc0*/  ISETP.GE.AND P5, PT, R42, UR31, PT ;  /* 0x0000001f2a007c0c */ /* 0x000fe4000bfa6270 */
[----:B------:R-:W-:Y:S01]  /*8bd0*/  ISETP.GE.AND P4, PT, R41, UR31, PT ;  /* 0x0000001f29007c0c */ /* 0x000fe2000bf86270 */
[----:B------:R4:W1:Y:S01]  /*8be0*/  LDS.128 R20, [R7+0x17000] ;  /* 0x0170000007147984 */ /* 0x0008620000000c00 */
[C---:B------:R-:W-:Y:S01]  /*8bf0*/  IADD3 R49, P1, PT, R221.reuse, 0x40, RZ ;  /* 0x00000040dd317810 */ /* 0x040fe20007f3e0ff */
[----:B------:R-:W-:Y:S01]  /*8c00*/  IMAD.X R2, RZ, RZ, RZ, P2 ;  /* 0x000000ffff027224 */ /* 0x000fe200010e06ff */
[----:B------:R-:W-:Y:S01]  /*8c10*/  IADD3 R48, P0, PT, R221, 0x60, RZ ;  /* 0x00000060dd307810 */ /* 0x000fe20007f1e0ff */
[----:B------:R4:W1:Y:S01]  /*8c20*/  LDS.128 R16, [R7+0x19000] ;  /* 0x0190000007107984 */ /* 0x0008620000000c00 */
[----:B------:R-:W-:-:S03]  /*8c30*/  IMAD R3, R3, UR20, R53 ;  /* 0x0000001403037c24 */ /* 0x000fc6000f8e0235 */
        /* <DEDUP_REMOVED lines=14> */
.L_x_684:
[----:B------:R-:W-:Y:S05]  /*8d20*/  BSYNC.RECONVERGENT B0 ;  /* 0x0000000000007941 */ /* 0x000fea0003800200 */
.L_x_683:
        /* <DEDUP_REMOVED lines=13> */
.L_x_686:
[----:B------:R-:W-:Y:S05]  /*8e00*/  BSYNC.RECONVERGENT B0 ;  /* 0x0000000000007941 */ /* 0x000fea0003800200 */
.L_x_685:
[----:B---3--:R3:W1:Y:S01]  /*8e10*/  LDS.128 R36, [R7+0xe000] ;  /* 0x00e0000007247984 */ /* 0x0086620000000c00 */
[----:B------:R-:W-:Y:S01]  /*8e20*/  BSSY.RECONVERGENT B0, `(.L_x_687) ;  /* 0x0000010000007945 */ /* 0x000fe20003800200 */
[----:B--2---:R-:W-:Y:S02]  /*8e30*/  SHF.L.U32 R42, R6, 0x3, RZ ;  /* 0x00000003062a7819 */ /* 0x004fe400000006ff */
[----:B------:R3:W2:Y:S01]  /*8e40*/  LDS.128 R32, [R7+0x12000] ;  /* 0x0120000007207984 */ /* 0x0006a20000000c00 */
        /* <DEDUP_REMOVED lines=12> */
[----:B--2---:R1:W-:Y:S02]  /*8f10*/  STG.E.128 desc[UR32][R46.64+0x80], R32 ;  /* 0x000080202e007986 */ /* 0x0043e4000c101d20 */
.L_x_688:
[----:B------:R-:W-:Y:S05]  /*8f20*/  BSYNC.RECONVERGENT B0 ;  /* 0x0000000000007941 */ /* 0x000fea0003800200 */
.L_x_687:
[----:B-1----:R1:W1:Y:S01]  /*8f30*/  LDS.128 R36, [R7+0xf000] ;  /* 0x00f0000007247984 */ /* 0x0022620000000c00 */
[----:B------:R-:W-:Y:S01]  /*8f40*/  BSSY.RECONVERGENT B0, `(.L_x_689) ;  /* 0x0000011000007945 */ /* 0x000fe20003800200 */
[----:B------:R-:W-:Y:S01]  /*8f50*/  IMAD.U32 R41, RZ, RZ, UR8 ;  /* 0x00000008ff297e24 */ /* 0x000fe2000f8e00ff */
[----:B------:R-:W-:Y:S01]  /*8f60*/  IADD3.X R40, PT, PT, RZ, RZ, RZ, P0, !PT ;  /* 0x000000ffff287210 */ /* 0x000fe200007fe4ff */
[----:B--2---:R2:W1:Y:S01]  /*8f70*/  LDS.128 R32, [R7+0x13000] ;  /* 0x0130000007207984 */ /* 0x0044620000000c00 */
[----:B------:R-:W-:Y:S01]  /*8f80*/  LOP3.LUT R42, R42, 0x38, RZ, 0xc0, !PT ;  /* 0x000000382a2a7812 */ /* 0x000fe200078ec0ff */
[----:B------:R-:W-:Y:S06]  /*8f90*/  @P4 BRA `(.L_x_690) ;  /* 0x00000000002c4947 */ /* 0x000fec0003800000 */
[----:B------:R-:W3:Y:S01]  /*8fa0*/  LDCU.64 UR12, c[0x0][0x560] ;  /* 0x0000ac00ff0c77ac */ /* 0x000ee20008000a00 */
[----:B------:R-:W-:Y:S01]  /*8fb0*/  MOV R44, R52 ;  /* 0x00000034002c7202 */ /* 0x000fe20000000f00 */
[----:B------:R-:W-:Y:S01]  /*8fc0*/  IMAD R43, R40, UR10, RZ ;  /* 0x0000000a282b7c24 */ /* 0x000fe2000f8e02ff */
[----:B------:R-:W-:-:S03]  /*8fd0*/  MOV R45, R3 ;  /* 0x00000003002d7202 */ /* 0x000fc60000000f00 */
[C---:B------:R-:W-:Y:S02]  /*8fe0*/  IMAD R43, R48.reuse, UR11, R43 ;  /* 0x0000000b302b7c24 */ /* 0x040fe4000f8e022b */
[----:B------:R-:W-:-:S05]  /*8ff0*/  IMAD.WIDE.U32 R44, R48, UR10, R44 ;  /* 0x0000000a302c7c25 */ /* 0x000fca000f8e002c */
[----:B------:R-:W-:Y:S02]  /*9000*/  IADD3 R43, PT, PT, R43, R45, RZ ;  /* 0x0000002d2b2b7210 */ /* 0x000fe40007ffe0ff */
[----:B---3--:R-:W-:-:S04]  /*9010*/  LEA R46, P0, R44, UR12, 0x1 ;  /* 0x0000000c2c2e7c11 */ /* 0x008fc8000f8008ff */
[----:B------:R-:W-:-:S05]  /*9020*/  LEA.HI.X R47, R44, UR13, R43, 0x1, P0 ;  /* 0x0000000d2c2f7c11 */ /* 0x000fca00080f0c2b */
[----:B-1----:R1:W-:Y:S04]  /*9030*/  STG.E.128 desc[UR32][R46.64], R36 ;  /* 0x000000242e007986 */ /* 0x0023e8000c101d20 */
[----:B------:R1:W-:Y:S02]  /*9040*/  STG.E.128 desc[UR32][R46.64+0x80], R32 ;  /* 0x000080202e007986 */ /* 0x0003e4000c101d20 */
.L_x_690:
[----:B------:R-:W-:Y:S05]  /*9050*/  BSYNC.RECONVERGENT B0 ;  /* 0x0000000000007941 */ /* 0x000fea0003800200 */
.L_x_689:
[----:B-1----:R1:W1:Y:S01]  /*9060*/  LDS.128 R32, [R7+0x14000] ;  /* 0x0140000007207984 */ /* 0x0022620000000c00 */
[----:B------:R-:W-:Y:S01]  /*9070*/  MOV R43, RZ ;  /* 0x000000ff002b7202 */ /* 0x000fe20000000f00 */
[----:B------:R-:W-:Y:S01]  /*9080*/  UIMAD UR15, UR15, UR8, URZ ;  /* 0x000000080f0f72a4 */ /* 0x000fe2000f8e02ff */
[----:B------:R-:W-:Y:S01]  /*9090*/  BSSY.RECONVERGENT B0, `(.L_x_691) ;  /* 0x0000011000007945 */ /* 0x000fe20003800200 */
[----:B------:R1:W1:Y:S01]  /*90a0*/  LDS.128 R36, [R7+0x18000] ;  /* 0x0180000007247984 */ /* 0x0002620000000c00 */
[----:B------:R-:W-:Y:S01]  /*90b0*/  IMAD.WIDE.U32 R42, R41, UR14, R42 ;  /* 0x0000000e292a7c25 */ /* 0x000fe2000f8e002a */
[----:B------:R-:W-:Y:S02]  /*90c0*/  UIMAD UR15, UR14, UR9, UR15 ;  /* 0x000000090e0f72a4 */ /* 0x000fe4000f8e020f */
[----:B------:R-:W-:-:S04]  /*90d0*/  IADD3 R42, P0, PT, R42, UR16, RZ ;  /* 0x000000102a2a7c10 */ /* 0x000fc8000ff1e0ff */
[----:B------:R-:W-:-:S03]  /*90e0*/  IADD3.X R43, PT, PT, R0, UR15, R43, P0, !PT ;  /* 0x0000000f002b7c10 */ /* 0x000fc600087fe42b */
[----:B------:R-:W-:-:S04]  /*90f0*/  IMAD.WIDE.U32 R42, R4, UR20, R42 ;  /* 0x00000014042a7c25 */ /* 0x000fc8000f8e002a */
[----:B------:R-:W-:Y:S01]  /*9100*/  IMAD R5, R5, UR20, R43 ;  /* 0x0000001405057c24 */ /* 0x000fe2000f8e022b */
[----:B------:R-:W-:Y:S06]  /*9110*/  @P3 BRA `(.L_x_692) ;  /* 0x0000000000203947 */ /* 0x000fec0003800000 */
[----:B------:R-:W2:Y:S01]  /*9120*/  LDCU.64 UR10, c[0x0][0x568] ;  /* 0x0000ad00ff0a77ac */ /* 0x000ea20008000a00 */
[----:B------:R-:W-:-:S05]  /*9130*/  MOV R4, R42 ;  /* 0x0000002a00047202 */ /* 0x000fca0000000f00 */
[----:B------:R-:W-:-:S04]  /*9140*/  IMAD.WIDE.U32 R44, R221, UR8, R4 ;  /* 0x00000008dd2c7c25 */ /* 0x000fc8000f8e0004 */
[----:B------:R-:W-:Y:S01]  /*9150*/  IMAD R221, R221, UR9, R45 ;  /* 0x00000009dddd7c24 */ /* 0x000fe2000f8e022d */
[----:B--2---:R-:W-:-:S04]  /*9160*/  LEA R46, P0, R44, UR10, 0x1 ;  /* 0x0000000a2c2e7c11 */ /* 0x004fc8000f8008ff */
[----:B------:R-:W-:-:S05]  /*9170*/  LEA.HI.X R47, R44, UR11, R221, 0x1, P0 ;  /* 0x0000000b2c2f7c11 */ /* 0x000fca00080f0cdd */
[----:B-1----:R1:W-:Y:S04]  /*9180*/  STG.E.128 desc[UR32][R46.64], R32 ;  /* 0x000000202e007986 */ /* 0x0023e8000c101d20 */
[----:B------:R1:W-:Y:S02]  /*9190*/  STG.E.128 desc[UR32][R46.64+0x80], R36 ;  /* 0x000080242e007986 */ /* 0x0003e4000c101d20 */
.L_x_692:
[----:B------:R-:W-:Y:S05]  /*91a0*/  BSYNC.RECONVERGENT B0 ;  /* 0x0000000000007941 */ /* 0x000fea0003800200 */
.L_x_691:
[----:B------:R-:W-:Y:S04]  /*91b0*/  BSSY.RECONVERGENT B0, `(.L_x_693) ;  /* 0x000000d000007945 */ /* 0x000fe80003800200 */
[----:B------:R-:W-:Y:S05]  /*91c0*/  @P6 BRA `(.L_x_694) ;  /* 0x00000000002c6947 */ /* 0x000fea0003800000 */
[----:B------:R-:W2:Y:S01]  /*91d0*/  LDCU.64 UR10, c[0x0][0x568] ;  /* 0x0000ad00ff0a77ac */ /* 0x000ea20008000a00 */
[----:B------:R-:W-:Y:S01]  /*91e0*/  IMAD R0, R2, UR8, RZ ;  /* 0x0000000802007c24 */ /* 0x000fe2000f8e02ff */
[----:B------:R-:W-:Y:S02]  /*91f0*/  MOV R2, R42 ;  /* 0x0000002a00027202 */ /* 0x000fe40000000f00 */
[----:B------:R-:W-:Y:S01]  /*9200*/  MOV R3, R5 ;  /* 0x0000000500037202 */ /* 0x000fe20000000f00 */
[C---:B------:R-:W-:Y:S02]  /*9210*/  IMAD R0, R50.reuse, UR9, R0 ;  /* 0x0000000932007c24 */ /* 0x040fe4000f8e0200 */
[----:B------:R-:W-:-:S05]  /*9220*/  IMAD.WIDE.U32 R50, R50, UR8, R2 ;  /* 0x0000000832327c25 */ /* 0x000fca000f8e0002 */
[----:B------:R-:W-:Y:S02]  /*9230*/  IADD3 R0, PT, PT, R0, R51, RZ ;  /* 0x0000003300007210 */ /* 0x000fe40007ffe0ff */
[----:B--2---:R-:W-:-:S04]  /*9240*/  LEA R2, P0, R50, UR10, 0x1 ;  /* 0x0000000a32027c11 */ /* 0x004fc8000f8008ff */
[----:B------:R-:W-:-:S05]  /*9250*/  LEA.HI.X R3, R50, UR11, R0, 0x1, P0 ;  /* 0x0000000b32037c11 */ /* 0x000fca00080f0c00 */
[----:B------:R2:W-:Y:S04]  /*9260*/  STG.E.128 desc[UR32][R2.64], R28 ;  /* 0x0000001c02007986 */ /* 0x0005e8000c101d20 */
[----:B------:R2:W-:Y:S02]  /*9270*/  STG.E.128 desc[UR32][R2.64+0x80], R16 ;  /* 0x0000801002007986 */ /* 0x0005e4000c101d20 */
.L_x_694:
[----:B------:R-:W-:Y:S05]  /*9280*/  BSYNC.RECONVERGENT B0 ;  /* 0x0000000000007941 */ /* 0x000fea0003800200 */
.L_x_693:
        /* <DEDUP_REMOVED lines=10> */
[----:B-1--4-:R-:W-:-:S05]  /*9330*/  LEA.HI.X R7, R2, UR11, R0, 0x1, P0 ;  /* 0x0000000b02077c11 */ /* 0x012fca00080f0c00 */
[----:B------:R1:W-:Y:S04]  /*9340*/  STG.E.128 desc[UR32][R6.64], R24 ;  /* 0x0000001806007986 */ /* 0x0003e8000c101d20 */
[----:B------:R1:W-:Y:S02]  /*9350*/  STG.E.128 desc[UR32][R6.64+0x80], R12 ;  /* 0x0000800c06007986 */ /* 0x0003e4000c101d20 */
.L_x_696:
[----:B------:R-:W-:Y:S05]  /*9360*/  BSYNC.RECONVERGENT B0 ;  /* 0x0000000000007941 */ /* 0x000fea0003800200 */
.L_x_695:
        /* <DEDUP_REMOVED lines=12> */
.L_x_674:
[----:B------:R-:W-:Y:S05]  /*9430*/  BSYNC.RECONVERGENT B1 ;  /* 0x0000000000017941 */ /* 0x000fea0003800200 */
.L_x_644:
[----:B------:R-:W3:Y:S01]  /*9440*/  LDCU UR9, c[0x0][0x438] ;  /* 0x00008700ff0977ac */ /* 0x000ee20008000800 */
[----:B------:R-:W4:Y:S01]  /*9450*/  LDCU UR10, c[0x0][0x370] ;  /* 0x00006e00ff0a77ac */ /* 0x000f220008000800 */
[----:B---3--:R-:W-:-:S04]  /*9460*/  UIADD3 UR9, UPT, UPT, UR9, 0x7f, URZ ;  /* 0x0000007f09097890 */ /* 0x008fc8000fffe0ff */
        /* <DEDUP_REMOVED lines=8> */
.L_x_698:
        /* <DEDUP_REMOVED lines=9> */
.L_x_2423:


//--------------------- .text._ZN5flash44flash_bwd_dq_dk_dv_loop_seqk_parallel_kernelI23Flash_bwd_kernel_traitsILi128ELi64ELi128ELi8ELi2ELi4ELi2ELb0ELb0EN7cutlass6half_tE19Flash_kernel_traitsILi128ELi64ELi128ELi8ES3_EELb0ELb0ELb1ELb1ELb0ELb0ELb0EEEvNS_16Flash_bwd_paramsE --------------------------
	.section	.text._ZN5flash44flash_bwd_dq_dk_dv_loop_seqk_parallel_kernelI23Flash_bwd_kernel_traitsILi128ELi64ELi128ELi8ELi2ELi4ELi2ELb0ELb0EN7cutlass6half_tE19Flash_kernel_traitsILi128ELi64ELi128ELi8ES3_EELb0ELb0ELb1ELb1ELb0ELb0ELb0EEEvNS_16Flash_bwd_paramsE,"ax",@progbits
	.align	128
        .global         _ZN5flash44flash_bwd_dq_dk_dv_loop_seqk_parallel_kernelI23Flash_bwd_kernel_traitsILi128ELi64ELi128ELi8ELi2ELi4ELi2ELb0ELb0EN7cutlass6half_tE19Flash_kernel_traitsILi128ELi64ELi128ELi8ES3_EELb0ELb0ELb1ELb1ELb0ELb0ELb0EEEvNS_16Flash_bwd_paramsE
        .type           _ZN5flash44flash_bwd_dq_dk_dv_loop_seqk_parallel_kernelI23Flash_bwd_kernel_traitsILi128ELi64ELi128ELi8ELi2ELi4ELi2ELb0ELb0EN7cutlass6half_tE19Flash_kernel_traitsILi128ELi64ELi128ELi8ES3_EELb0ELb0ELb1ELb1ELb0ELb0ELb0EEEvNS_16Flash_bwd_paramsE,@function
        .size           _ZN5flash44flash_bwd_dq_dk_dv_loop_seqk_parallel_kernelI23Flash_bwd_kernel_traitsILi128ELi64ELi128ELi8ELi2ELi4ELi2ELb0ELb0EN7cutlass6half_tE19Flash_kernel_traitsILi128ELi64ELi128ELi8ES3_EELb0ELb0ELb1ELb1ELb0ELb0ELb0EEEvNS_16Flash_bwd_paramsE,(.L_x_2424 - _ZN5flash44flash_bwd_dq_dk_dv_loop_seqk_parallel_kernelI23Flash_bwd_kernel_traitsILi128ELi64ELi128ELi8ELi2ELi4ELi2ELb0ELb0EN7cutlass6half_tE19Flash_kernel_traitsILi128ELi64ELi128ELi8ES3_EELb0ELb0ELb1ELb1ELb0ELb0ELb0EEEvNS_16Flash_bwd_paramsE)
        .other          _ZN5flash44flash_bwd_dq_dk_dv_loop_seqk_parallel_kernelI23Flash_bwd_kernel_traitsILi128ELi64ELi128ELi8ELi2ELi4ELi2ELb0ELb0EN7cutlass6half_tE19Flash_kernel_traitsILi128ELi64ELi128ELi8ES3_EELb0ELb0ELb1ELb1ELb0ELb0ELb0EEEvNS_16Flash_bwd_paramsE,@"STO_CUDA_ENTRY STV_DEFAULT"
_ZN5flash44flash_bwd_dq_dk_dv_loop_seqk_parallel_kernelI23Flash_bwd_kernel_traitsILi128ELi64ELi128ELi8ELi2ELi4ELi2ELb0ELb0EN7cutlass6half_tE19Flash_kernel_traitsILi128ELi64ELi128ELi8ES3_EELb0ELb0ELb1ELb1ELb0ELb0ELb0EEEvNS_16Flash_bwd_paramsE:
.text._ZN5flash44flash_bwd_dq_dk_dv_loop_seqk_parallel_kernelI23Flash_bwd_kernel_traitsILi128ELi64ELi128ELi8ELi2ELi4ELi2ELb0ELb0EN7cutlass6half_tE19Flash_kernel_traitsILi128ELi64ELi128ELi8ES3_EELb0ELb0ELb1ELb1ELb0ELb0ELb0EEEvNS_16Flash_bwd_paramsE:
        /* <DEDUP_REMOVED lines=50> */
.L_x_781:
        /* <DEDUP_REMOVED lines=52> */
.L_x_699:
        /* <DEDUP_REMOVED lines=43> */
.L_x_701:
[----:B------:R-:W1:Y:S01]  /*0910*/  LDCU.64 UR14, c[0x0][0x3b8] ;  /* 0x00007700ff0e77ac */ /* 0x000e620008000a00 */
[----:B------:R-:W-:-:S04]  /*0920*/  UIADD3 UR8, UPT, UPT, UR37, UR39, URZ ;  /* 0x0000002725087290 */ /* 0x000fc8000fffe0ff */
[----:B-1----:R-:W-:Y:S02]  /*0930*/  UIMAD.WIDE.U32 UR56, UR8, UR14, URZ ;  /* 0x0000000e083872a5 */ /* 0x002fe4000f8e00ff */
[----:B------:R-:W-:-:S04]  /*0940*/  UIMAD UR8, UR8, UR15, URZ ;  /* 0x0000000f080872a4 */ /* 0x000fc8000f8e02ff */
[----:B------:R-:W-:-:S06]  /*0950*/  UIADD3 UR8, UPT, UPT, UR57, UR8, URZ ;  /* 0x0000000839087290 */ /* 0x000fcc000fffe0ff */
[----:B------:R-:W-:Y:S02]  /*0960*/  MOV R0, UR8 ;  /* 0x0000000800007c02 */ /* 0x000fe40008000f00 */
.L_x_702:
        /* <DEDUP_REMOVED lines=9> */
[----:B-1----:R-:W-:Y:S01]  /*0a00*/  IMAD.MOV R4, RZ, RZ, -R7 ;  /* 0x000000ffff047224 */ /* 0x002fe200078e0a07 */
[----:B------:R-:W-:-:S03]  /*0a10*/  MOV R6, RZ ;  /* 0x000000ff00067202 */ /* 0x000fc60000000f00 */
[----:B------:R-:W-:-:S04]  /*0a20*/  IMAD R4, R4, R5, RZ ;  /* 0x0000000504047224 */ /* 0x000fc800078e02ff */
[----:B------:R-:W-:-:S04]  /*0a30*/  IMAD.HI.U32 R6, R7, R4, R6 ;  /* 0x0000000407067227 */ /* 0x000fc800078e0006 */
[----:B------:R-:W-:-:S04]  /*0a40*/  IMAD.MOV.U32 R4, RZ, RZ, R3 ;  /* 0x000000ffff047224 */ /* 0x000fc800078e0003 */
[----:B------:R-:W-:-:S04]  /*0a50*/  IMAD.HI.U32 R6, R6, R4, RZ ;  /* 0x0000000406067227 */ /* 0x000fc800078e00ff */
[----:B------:R-:W-:-:S04]  /*0a60*/  IMAD.MOV R3, RZ, RZ, -R6 ;  /* 0x000000ffff037224 */ /* 0x000fc800078e0a06 */
[----:B------:R-:W-:-:S05]  /*0a70*/  IMAD R3, R5, R3, R4 ;  /* 0x0000000305037224 */ /* 0x000fca00078e0204 */
[----:B------:R-:W-:-:S13]  /*0a80*/  ISETP.GT.U32.AND P1, PT, R5, R3, PT ;  /* 0x000000030500720c */ /* 0x000fda0003f24070 */
[-C--:B------:R-:W-:Y:S01]  /*0a90*/  @!P1 IADD3 R3, PT, PT, R3, -R5.reuse, RZ ;  /* 0x8000000503039210 */ /* 0x080fe20007ffe0ff */
        /* <DEDUP_REMOVED lines=24> */
.L_x_703:
[----:B------:R-:W1:Y:S01]  /*0c20*/  LDCU.64 UR12, c[0x0][0x3c0] ;  /* 0x00007800ff0c77ac */ /* 0x000e620008000a00 */
[----:B------:R-:W-:-:S04]  /*0c30*/  UIADD3 UR8, UPT, UPT, UR37, UR39, URZ ;  /* 0x0000002725087290 */ /* 0x000fc8000fffe0ff */
[----:B-1----:R-:W-:Y:S02]  /*0c40*/  UIMAD.WIDE.U32 UR10, UR8, UR12, URZ ;  /* 0x0000000c080a72a5 */ /* 0x002fe4000f8e00ff */
[----:B------:R-:W-:-:S04]  /*0c50*/  UIMAD UR8, UR8, UR13, URZ ;  /* 0x0000000d080872a4 */ /* 0x000fc8000f8e02ff */
[----:B------:R-:W-:Y:S01]  /*0c60*/  UIADD3 UR8, UPT, UPT, UR11, UR8, URZ ;  /* 0x000000080b087290 */ /* 0x000fe2000fffe0ff */
[----:B------:R-:W-:-:S05]  /*0c70*/  UMOV UR52, UR10 ;  /* 0x0000000a00347c82 */ /* 0x000fca0008000000 */
[----:B------:R-:W-:-:S07]  /*0c80*/  MOV R6, UR8 ;  /* 0x0000000800067c02 */ /* 0x000fce0008000f00 */
.L_x_704:
        /* <DEDUP_REMOVED lines=24> */
[----:B------:R-:W-:-:S04]  /*0e10*/  UIMAD UR8, UR9, UR10, UR8 ;  /* 0x0000000a090872a4 */ /* 0x000fc8000f8e0208 */
[----:B------:R-:W-:Y:S01]  /*0e20*/  UIADD3 UR8, UPT, UPT, UR59, UR8, URZ ;  /* 0x000000083b087290 */ /* 0x000fe2000fffe0ff */
[----:B------:R-:W-:Y:S11]  /*0e30*/  BRA `(.L_x_706) ;  /* 0x00000000000c7947 */ /* 0x000ff60003800000 */
.L_x_705:
[----:B------:R-:W-:Y:S02]  /*0e40*/  UIMAD.WIDE.U32 UR58, UR44, UR17, URZ ;  /* 0x000000112c3a72a5 */ /* 0x000fe4000f8e00ff */
[----:B------:R-:W-:-:S04]  /*0e50*/  UIMAD UR8, UR45, UR17, URZ ;  /* 0x000000112d0872a4 */ /* 0x000fc8000f8e02ff */
[----:B------:R-:W-:Y:S02]  /*0e60*/  UIADD3 UR8, UPT, UPT, UR59, UR8, URZ ;  /* 0x000000083b087290 */ /* 0x000fe4000fffe0ff */
.L_x_706:
[----:B------:R-:W1:Y:S01]  /*0e70*/  LDCU.U8 UR10, c[0x0][0x548] ;  /* 0x0000a900ff0a77ac */ /* 0x000e620008000000 */
[----:B------:R-:W-:Y:S01]  /*0e80*/  UMOV UR25, UR19 ;  /* 0x0000001300197c82 */ /* 0x000fe20008000000 */
[----:B------:R-:W2:Y:S01]  /*0e90*/  LDCU.U8 UR61, c[0x0][0x5f0] ;  /* 0x0000be00ff3d77ac */ /* 0x000ea20008000000 */
[----:B------:R-:W-:-:S04]  /*0ea0*/  USHF.L.U32 UR41, UR25, 0x7, URZ ;  /* 0x0000000719297899 */ /* 0x000fc800080006ff */
        /* <DEDUP_REMOVED lines=17> */
.L_x_707:
[----:B------:R-:W1:Y:S01]  /*0fc0*/  LDCU UR60, c[0x0][0x434] ;  /* 0x00008680ff3c77ac */ /* 0x000e620008000800 */
[----:B------:R-:W-:-:S04]  /*0fd0*/  UIMAD UR10, UR25, UR16, UR24 ;  /* 0x00000010190a72a4 */ /* 0x000fc8000f8e0218 */
[----:B-1----:R-:W-:Y:S02]  /*0fe0*/  UIMAD UR60, UR10, UR60, URZ ;  /* 0x0000003c0a3c72a4 */ /* 0x002fe4000f8e02ff */
.L_x_708:
        /* <DEDUP_REMOVED lines=11> */
.L_x_709:
[----:B------:R-:W1:Y:S01]  /*10a0*/  LDCU UR59, c[0x0][0x444] ;  /* 0x00008880ff3b77ac */ /* 0x000e620008000800 */
[----:B------:R-:W-:-:S04]  /*10b0*/  UIMAD UR10, UR25, UR16, UR24 ;  /* 0x00000010190a72a4 */ /* 0x000fc8000f8e0218 */
[----:B-1----:R-:W-:-:S12]  /*10c0*/  UIMAD UR59, UR10, UR59, URZ ;  /* 0x0000003b0a3b72a4 */ /* 0x002fd8000f8e02ff */
.L_x_710:
        /* <DEDUP_REMOVED lines=8> */
[----:B------:R-:W-:-:S02]  /*1150*/  UIADD3.X UR57, UPT, UPT, UR57, UR8, UR10, UP1, UP0 ;  /* 0x0000000839397290 */ /* 0x000fc40008fe040a */
[----:B------:R-:W-:Y:S02]  /*1160*/  ULEA UR59, UR45, UR59, 0x6 ;  /* 0x0000003b2d3b7291 */ /* 0x000fe4000f8e30ff */
[----:B------:R-:W-:Y:S02]  /*1170*/  ULEA UR60, UR45, UR60, 0x6 ;  /* 0x0000003c2d3c7291 */ /* 0x000fe4000f8e30ff */
[----:B-1----:R-:W-:-:S04]  /*1180*/  UIADD3 UR9, UPT, UPT, UR36, UR44, URZ ;  /* 0x0000002c24097290 */ /* 0x002fc8000fffe0ff */
        /* <DEDUP_REMOVED lines=8> */
[----:B------:R-:W-:Y:S02]  /*1210*/  LOP3.LUT R28, R20, 0x38, RZ, 0xc0, !PT ;  /* 0x00000038141c7812 */ /* 0x000fe400078ec0ff */
[----:B------:R-:W1:Y:S02]  /*1220*/  LDCU.128 UR8, c[0x0][0x590] ;  /* 0x0000b200ff0877ac */ /* 0x000e640008000c00 */
[C---:B------:R-:W-:Y:S01]  /*1230*/  IADD3 R8, P0, PT, R28.reuse, UR62, RZ ;  /* 0x0000003e1c087c10 */ /* 0x040fe2000ff1e0ff */
[----:B------:R-:W-:Y:S01]  /*1240*/  USEL UR41, URZ, UR41, !UP0 ;  /* 0x00000029ff297287 */ /* 0x000fe2000c000000 */
[----:B------:R-:W-:Y:S01]  /*1250*/  LOP3.LUT R19, R28, 0x40, RZ, 0xfc, !PT ;  /* 0x000000401c137812 */ /* 0x000fe200078efcff */
[----:B------:R-:W2:Y:S02]  /*1260*/  LDCU.64 UR62, c[0x0][0x420] ;  /* 0x00008400ff3e77ac */ /* 0x000ea40008000a00 */
[----:B------:R-:W-:Y:S01]  /*1270*/  IMAD.X R9, RZ, RZ, UR47, P0 ;  /* 0x0000002fff097e24 */ /* 0x000fe200080e06ff */
[----:B------:R-:W-:-:S02]  /*1280*/  UISETP.GT.AND UP0, UPT, UR51, UR41, UPT ;  /* 0x000000293300728c */ /* 0x000fc4000bf04270 */
        /* <DEDUP_REMOVED lines=9> */
[----:B------:R-:W3:Y:S02]  /*1320*/  LDCU.64 UR10, c[0x0][0x550] ;  /* 0x0000aa00ff0a77ac */ /* 0x000ee40008000a00 */
        /* <DEDUP_REMOVED lines=8> */
[----:B---3--:R-:W-:Y:S01]  /*13b0*/  LEA R231, P2, R12, UR10, 0x1 ;  /* 0x0000000a0ce77c11 */ /* 0x008fe2000f8408ff */
        /* <DEDUP_REMOVED lines=9> */
[----:B------:R-:W1:Y:S01]  /*1450*/  LDCU.64 UR8, c[0x0][0x380] ;  /* 0x00007000ff0877ac */ /* 0x000e620008000a00 */
[----:B------:R-:W-:Y:S02]  /*1460*/  SHF.L.U64.HI R13, R8, 0x5, R9 ;  /* 0x00000005080d7819 */ /* 0x000fe40000010209 */
[----:B------:R-:W-:Y:S01]  /*1470*/  IMAD.U32 R10, RZ, RZ, UR17 ;  /* 0x00000011ff0a7e24 */ /* 0x000fe2000f8e00ff */
[----:B------:R-:W3:Y:S01]  /*1480*/  LDCU.64 UR16, c[0x0][0x570] ;  /* 0x0000ae00ff1077ac */ /* 0x000ee20008000a00 */
[----:B------:R-:W-:Y:S01]  /*1490*/  SEL R7, R16, RZ, P3 ;  /* 0x000000ff10077207 */ /* 0x000fe20001800000 */
[----:B------:R-:W-:Y:S01]  /*14a0*/  IMAD R11, R11, UR22, R17 ;  /* 0x000000160b0b7c24 */ /* 0x000fe2000f8e0211 */
[----:B------:R-:W-:Y:S01]  /*14b0*/  LEA.HI.X R230, R12, UR11, R230, 0x1, P2 ;  /* 0x0000000b0ce67c11 */ /* 0x000fe200090f0ce6 */
[----:B------:R-:W4:Y:S01]  /*14c0*/  LDCU.64 UR54, c[0x0][0x5e8] ;  /* 0x0000bd00ff3677ac */ /* 0x000f220008000a00 */
[----:B------:R-:W-:Y:S01]  /*14d0*/  IMAD.WIDE.U32 R14, R14, UR24, R22 ;  /* 0x000000180e0e7c25 */ /* 0x000fe2000f8e0016 */
[----:B------:R-:W-:Y:S01]  /*14e0*/  IADD3 R7, P1, P0, R2, UR58, R7 ;  /* 0x0000003a02077c10 */ /* 0x000fe2000f83e007 */
[----:B------:R-:W-:Y:S01]  /*14f0*/  USHF.L.U32 UR53, UR46, 0x6, URZ ;  /* 0x000000062e357899 */ /* 0x000fe200080006ff */
[----:B------:R-:W-:Y:S01]  /*1500*/  SHF.R.S32.HI R2, RZ, 0x1f, R2 ;  /* 0x0000001fff027819 */ /* 0x000fe20000011402 */
[----:B------:R-:W-:Y:S01]  /*1510*/  IMAD R15, R10, UR24, R15 ;  /* 0x000000180a0f7c24 */ /* 0x000fe2000f8e020f */
[----:B------:R-:W-:Y:S01]  /*1520*/  SEL R11, R11, RZ, P3 ;  /* 0x000000ff0b0b7207 */ /* 0x000fe20001800000 */
[----:B------:R-:W-:Y:S01]  /*1530*/  IMAD.SHL.U32 R21, R8, 0x20, RZ ;  /* 0x0000002008157824 */ /* 0x000fe200078e00ff */
[C---:B------:R-:W-:Y:S01]  /*1540*/  IADD3 R16, PT, PT, R18.reuse, 0x40, RZ ;  /* 0x0000004012107810 */ /* 0x040fe20007ffe0ff */
[----:B------:R-:W-:Y:S01]  /*1550*/  VIADD R17, R18, 0x20 ;  /* 0x0000002012117836 */ /* 0x000fe20000000000 */
[----:B------:R-:W-:Y:S01]  /*1560*/  IADD3.X R12, PT, PT, R2, UR57, R11, P1, P0 ;  /* 0x00000039020c7c10 */ /* 0x000fe20008fe040b */
[----:B------:R-:W-:Y:S01]  /*1570*/  IMAD.WIDE.U32 R10, R18, R8, R14 ;  /* 0x00000008120a7225 */ /* 0x000fe200078e000e */
[----:B------:R-:W-:-:S02]  /*1580*/  MOV R2, UR53 ;  /* 0x0000003500027c02 */ /* 0x000fc40008000f00 */
[----:B------:R-:W-:Y:S01]  /*1590*/  IADD3 R7, P0, PT, R7, UR53, RZ ;  /* 0x0000003507077c10 */ /* 0x000fe2000ff1e0ff */
[----:B------:R-:W-:Y:S01]  /*15a0*/  IMAD R228, R18, R9, R11 ;  /* 0x0000000912e47224 */ /* 0x000fe200078e020b */
[----:B-1----:R-:W-:Y:S01]  /*15b0*/  LEA R229, P1, R10, UR8, 0x1 ;  /* 0x000000080ae57c11 */ /* 0x002fe2000f8208ff */
[----:B----4-:R-:W-:Y:S01]  /*15c0*/  UIMAD.WIDE UR54, UR59, 0x4, UR54 ;  /* 0x000000043b3678a5 */ /* 0x010fe2000f8e0236 */
[----:B------:R-:W-:Y:S01]  /*15d0*/  LEA.HI.X.SX32 R2, R2, R12, 0x1, P0 ;  /* 0x0000000c02027211 */ /* 0x000fe200000f0eff */
[----:B------:R-:W-:Y:S01]  /*15e0*/  VIADD R15, R18, 0x60 ;  /* 0x00000060120f7836 */ /* 0x000fe20000000000 */
[C---:B---3--:R-:W-:Y:S01]  /*15f0*/  LEA R240, P0, R7.reuse, UR16, 0x2 ;  /* 0x0000001007f07c11 */ /* 0x048fe2000f8010ff */
[----:B--2---:R-:W-:Y:S01]  /*1600*/  UIMAD.WIDE UR58, UR60, 0x4, UR62 ;  /* 0x000000043c3a78a5 */ /* 0x004fe2000f8e023e */
[----:B------:R-:W-:Y:S02]  /*1610*/  LEA.HI.X R228, R10, UR9, R228, 0x1, P1 ;  /* 0x000000090ae47c11 */ /* 0x000fe400088f0ce4 */
[----:B------:R-:W-:Y:S01]  /*1620*/  LEA.HI.X R241, R7, UR17, R2, 0x2, P0 ;  /* 0x0000001107f17c11 */ /* 0x000fe200080f1402 */
[----:B------:R-:W-:Y:S01]  /*1630*/  UMOV UR17, UR55 ;  /* 0x0000003700117c82 */ /* 0x000fe20008000000 */
[----:B------:R-:W-:-:S02]  /*1640*/  IADD3 R8, P2, PT, R18, 0x40, RZ ;  /* 0x0000004012087810 */ /* 0x000fc40007f5e0ff */
[C---:B------:R-:W-:Y:S02]  /*1650*/  IADD3 R12, P0, PT, R18.reuse, 0x20, RZ ;  /* 0x00000020120c7810 */ /* 0x040fe40007f1e0ff */
[----:B------:R-:W-:Y:S01]  /*1660*/  IADD3 R10, P1, PT, R18, 0x60, RZ ;  /* 0x00000060120a7810 */ /* 0x000fe20007f3e0ff */
[----:B------:R-:W-:Y:S02]  /*1670*/  IMAD.X R7, RZ, RZ, RZ, P2 ;  /* 0x000000ffff077224 */ /* 0x000fe400010e06ff */
        /* <DEDUP_REMOVED lines=15> */
.L_x_712:
[----:B------:R-:W1:Y:S01]  /*1770*/  LDCU.64 UR10, c[0x0][0x5c0] ;  /* 0x0000b800ff0a77ac */ /* 0x000e620008000a00 */
[----:B------:R-:W-:-:S04]  /*1780*/  UIADD3 UR5, UPT, UPT, UR37, UR39, URZ ;  /* 0x0000002725057290 */ /* 0x000fc8000fffe0ff */
[----:B-1----:R-:W-:Y:S02]  /*1790*/  UIMAD.WIDE.U32 UR16, UR5, UR10, URZ ;  /* 0x0000000a051072a5 */ /* 0x002fe4000f8e00ff */
[----:B------:R-:W-:-:S04]  /*17a0*/  UIMAD UR5, UR5, UR11, URZ ;  /* 0x0000000b050572a4 */ /* 0x000fc8000f8e02ff */
[----:B------:R-:W-:-:S06]  /*17b0*/  UIADD3 UR5, UPT, UPT, UR17, UR5, URZ ;  /* 0x0000000511057290 */ /* 0x000fcc000fffe0ff */
[----:B------:R-:W-:Y:S02]  /*17c0*/  MOV R2, UR5 ;  /* 0x0000000500027c02 */ /* 0x000fe40008000f00 */
.L_x_713:
        /* <DEDUP_REMOVED lines=12> */
.L_x_714:
[----:B------:R-:W1:Y:S01]  /*1890*/  LDCU.64 UR8, c[0x0][0x5c8] ;  /* 0x0000b900ff0877ac */ /* 0x000e620008000a00 */
[----:B------:R-:W-:-:S04]  /*18a0*/  UIADD3 UR37, UPT, UPT, UR37, UR39, URZ ;  /* 0x0000002725257290 */ /* 0x000fc8000fffe0ff */
[----:B-1----:R-:W-:Y:S02]  /*18b0*/  UIMAD.WIDE.U32 UR14, UR37, UR8, URZ ;  /* 0x00000008250e72a5 */ /* 0x002fe4000f8e00ff */
[----:B------:R-:W-:-:S04]  /*18c0*/  UIMAD UR37, UR37, UR9, URZ ;  /* 0x00000009252572a4 */ /* 0x000fc8000f8e02ff */
[----:B------:R-:W-:-:S06]  /*18d0*/  UIADD3 UR37, UPT, UPT, UR15, UR37, URZ ;  /* 0x000000250f257290 */ /* 0x000fcc000fffe0ff */
[----:B------:R-:W-:Y:S02]  /*18e0*/  MOV R3, UR37 ;  /* 0x0000002500037c02 */ /* 0x000fe40008000f00 */
.L_x_715:
        /* <DEDUP_REMOVED lines=30> */
.L_x_717:
[----:B------:R-:W-:Y:S05]  /*1ad0*/  BSYNC.RECONVERGENT B0 ;  /* 0x0000000000007941 */ /* 0x000fea0003800200 */
.L_x_716:
        /* <DEDUP_REMOVED lines=16> */
.L_x_719:
[----:B------:R-:W-:Y:S05]  /*1be0*/  BSYNC.RECONVERGENT B0 ;  /* 0x0000000000007941 */ /* 0x000fea0003800200 */
.L_x_718:
        /* <DEDUP_REMOVED lines=16> */
.L_x_721:
[----:B------:R-:W-:Y:S05]  /*1cf0*/  BSYNC.RECONVERGENT B0 ;  /* 0x0000000000007941 */ /* 0x000fea0003800200 */
.L_x_720:
        /* <DEDUP_REMOVED lines=15> */
.L_x_723:
[----:B------:R-:W-:Y:S05]  /*1df0*/  BSYNC.RECONVERGENT B0 ;  /* 0x0000000000007941 */ /* 0x000fea0003800200 */
.L_x_722:
        /* <DEDUP_REMOVED lines=13> */
[----:B------:R-:W5:Y:S01]  /*1ed0*/  LDCU UR5, c[0x0][0x440] ;  /* 0x00008800ff0577ac */ /* 0x000f620008000800 */
[----:B------:R-:W-:Y:S02]  /*1ee0*/  IMAD.MOV.U32 R4, RZ, RZ, R2 ;  /* 0x000000ffff047224 */ /* 0x000fe400078e0002 */
[----:B------:R-:W-:Y:S01]  /*1ef0*/  IMAD.MOV.U32 R5, RZ, RZ, R0 ;  /* 0x000000ffff057224 */ /* 0x000fe200078e0000 */
[----:B------:R-:W1:Y:S01]  /*1f00*/  LDCU.64 UR10, c[0x0][0x568] ;  /* 0x0000ad00ff0a77ac */ /* 0x000e620008000a00 */
[----:B------:R-:W-:-:S04]  /*1f10*/  IMAD.WIDE.U32 R4, R18, UR8, R4 ;  /* 0x0000000812047c25 */ /* 0x000fc8000f8e0004 */
[----:B------:R-:W-:Y:S01]  /*1f20*/  IMAD R18, R18, UR9, R5 ;  /* 0x0000000912127c24 */ /* 0x000fe2000f8e0205 */
[----:B-----5:R-:W-:Y:S02]  /*1f30*/  ISETP.GE.AND P1, PT, R28, UR5, PT ;  /* 0x000000051c007c0c */ /* 0x020fe4000bf26270 */
[----:B------:R-:W-:Y:S02]  /*1f40*/  ISETP.GE.AND P0, PT, R19, UR5, PT ;  /* 0x0000000513007c0c */ /* 0x000fe4000bf06270 */
[----:B-1--4-:R-:W-:-:S04]  /*1f50*/  LEA R14, P2, R4, UR10, 0x1 ;  /* 0x0000000a040e7c11 */ /* 0x012fc8000f8408ff */
[----:B------:R-:W-:-:S05]  /*1f60*/  LEA.HI.X R15, R4, UR11, R18, 0x1, P2 ;  /* 0x0000000b040f7c11 */ /* 0x000fca00090f0c12 */
[----:B------:R1:W-:Y:S04]  /*1f70*/  @!P1 STG.E.128 desc[UR34][R14.64], RZ ;  /* 0x000000ff0e009986 */ /* 0x0003e8000c101d22 */
[----:B------:R1:W-:Y:S02]  /*1f80*/  @!P0 STG.E.128 desc[UR34][R14.64+0x80], RZ ;  /* 0x000080ff0e008986 */ /* 0x0003e4000c101d22 */
.L_x_725:
[----:B------:R-:W-:Y:S05]  /*1f90*/  BSYNC.RECONVERGENT B0 ;  /* 0x0000000000007941 */ /* 0x000fea0003800200 */
.L_x_724:
[----:B------:R-:W-:Y:S04]  /*1fa0*/  BSSY.RECONVERGENT B0, `(.L_x_726) ;  /* 0x0000010000007945 */ /* 0x000fe80003800200 */
[----:B------:R-:W-:Y:S05]  /*1fb0*/  @P5 BRA `(.L_x_727) ;  /* 0x0000000000385947 */ /* 0x000fea0003800000 */
[----:B------:R-:W5:Y:S01]  /*1fc0*/  LDCU UR5, c[0x0][0x440] ;  /* 0x00008800ff0577ac */ /* 0x000f620008000800 */
[----:B------:R-:W-:Y:S01]  /*1fd0*/  IMAD R4, R11, UR8, RZ ;  /* 0x000000080b047c24 */ /* 0x000fe2000f8e02ff */
[----:B-1--4-:R-:W-:Y:S01]  /*1fe0*/  MOV R15, R0 ;  /* 0x00000000000f7202 */ /* 0x012fe20000000f00 */
[----:B------:R-:W-:Y:S01]  /*1ff0*/  IMAD.MOV.U32 R14, RZ, RZ, R2 ;  /* 0x000000ffff0e7224 */ /* 0x000fe200078e0002 */
[----:B------:R-:W1:Y:S01]  /*2000*/  LDCU.64 UR10, c[0x0][0x568] ;  /* 0x0000ad00ff0a77ac */ /* 0x000e620008000a00 */
[C---:B------:R-:W-:Y:S02]  /*2010*/  IMAD R4, R12.reuse, UR9, R4 ;  /* 0x000000090c047c24 */ /* 0x040fe4000f8e0204 */
[----:B------:R-:W-:-:S04]  /*2020*/  IMAD.WIDE.U32 R12, R12, UR8, R14 ;  /* 0x000000080c0c7c25 */ /* 0x000fc8000f8e000e */
[----:B------:R-:W-:Y:S01]  /*2030*/  IMAD.IADD R4, R13, 0x1, R4 ;  /* 0x000000010d047824 */ /* 0x000fe200078e0204 */
[----:B-----5:R-:W-:Y:S02]  /*2040*/  ISETP.GE.AND P1, PT, R28, UR5, PT ;  /* 0x000000051c007c0c */ /* 0x020fe4000bf26270 */
[----:B------:R-:W-:Y:S02]  /*2050*/  ISETP.GE.AND P0, PT, R19, UR5, PT ;  /* 0x0000000513007c0c */ /* 0x000fe4000bf06270 */
[----:B-1----:R-:W-:-:S04]  /*2060*/  LEA R14, P2, R12, UR10, 0x1 ;  /* 0x0000000a0c0e7c11 */ /* 0x002fc8000f8408ff */
[----:B------:R-:W-:-:S05]  /*2070*/  LEA.HI.X R15, R12, UR11, R4, 0x1, P2 ;  /* 0x0000000b0c0f7c11 */ /* 0x000fca00090f0c04 */
[----:B------:R1:W-:Y:S04]  /*2080*/  @!P1 STG.E.128 desc[UR34][R14.64], RZ ;  /* 0x000000ff0e009986 */ /* 0x0003e8000c101d22 */
[----:B------:R1:W-:Y:S02]  /*2090*/  @!P0 STG.E.128 desc[UR34][R14.64+0x80], RZ ;  /* 0x000080ff0e008986 */ /* 0x0003e4000c101d22 */
.L_x_727:
[----:B------:R-:W-:Y:S05]  /*20a0*/  BSYNC.RECONVERGENT B0 ;  /* 0x0000000000007941 */ /* 0x000fea0003800200 */
.L_x_726:
[----:B------:R-:W-:Y:S04]  /*20b0*/  BSSY.RECONVERGENT B0, `(.L_x_728) ;  /* 0x0000010000007945 */ /* 0x000fe80003800200 */
[----:B------:R-:W-:Y:S05]  /*20c0*/  @P4 BRA `(.L_x_729) ;  /* 0x0000000000384947 */ /* 0x000fea0003800000 */
[----:B------:R-:W5:Y:S01]  /*20d0*/  LDCU UR5, c[0x0][0x440] ;  /* 0x00008800ff0577ac */ /* 0x000f620008000800 */
[----:B------:R-:W-:Y:S01]  /*20e0*/  IMAD R4, R7, UR8, RZ ;  /* 0x0000000807047c24 */ /* 0x000fe2000f8e02ff */
[----:B------:R-:W-:Y:S01]  /*20f0*/  MOV R7, R0 ;  /* 0x0000000000077202 */ /* 0x000fe20000000f00 */
[----:B------:R-:W-:Y:S01]  /*2100*/  IMAD.MOV.U32 R6, RZ, RZ, R2 ;  /* 0x000000ffff067224 */ /* 0x000fe200078e0002 */
[----:B------:R-:W2:Y:S01]  /*2110*/  LDCU.64 UR10, c[0x0][0x568] ;  /* 0x0000ad00ff0a77ac */ /* 0x000ea20008000a00 */
[C---:B------:R-:W-:Y:S02]  /*2120*/  IMAD R4, R8.reuse, UR9, R4 ;  /* 0x0000000908047c24 */ /* 0x040fe4000f8e0204 */
[----:B------:R-:W-:-:S04]  /*2130*/  IMAD.WIDE.U32 R6, R8, UR8, R6 ;  /* 0x0000000808067c25 */ /* 0x000fc8000f8e0006 */
[----:B------:R-:W-:Y:S01]  /*2140*/  IMAD.IADD R4, R7, 0x1, R4 ;  /* 0x0000000107047824 */ /* 0x000fe200078e0204 */
[----:B-----5:R-:W-:Y:S02]  /*2150*/  ISETP.GE.AND P1, PT, R28, UR5, PT ;  /* 0x000000051c007c0c */ /* 0x020fe4000bf26270 */
[----:B------:R-:W-:Y:S02]  /*2160*/  ISETP.GE.AND P0, PT, R19, UR5, PT ;  /* 0x0000000513007c0c */ /* 0x000fe4000bf06270 */
[----:B--2---:R-:W-:-:S04]  /*2170*/  LEA R12, P2, R6, UR10, 0x1 ;  /* 0x0000000a060c7c11 */ /* 0x004fc8000f8408ff */
[----:B------:R-:W-:-:S05]  /*2180*/  LEA.HI.X R13, R6, UR11, R4, 0x1, P2 ;  /* 0x0000000b060d7c11 */ /* 0x000fca00090f0c04 */
[----:B------:R2:W-:Y:S04]  /*2190*/  @!P1 STG.E.128 desc[UR34][R12.64], RZ ;  /* 0x000000ff0c009986 */ /* 0x0005e8000c101d22 */
[----:B------:R2:W-:Y:S02]  /*21a0*/  @!P0 STG.E.128 desc[UR34][R12.64+0x80], RZ ;  /* 0x000080ff0c008986 */ /* 0x0005e4000c101d22 */
.L_x_729:
[----:B------:R-:W-:Y:S05]  /*21b0*/  BSYNC.RECONVERGENT B0 ;  /* 0x0000000000007941 */ /* 0x000fea0003800200 */
.L_x_728:
[----:B------:R-:W-:Y:S05]  /*21c0*/  @P3 BRA `(.L_x_730) ;  /* 0x0000008800503947 */ /* 0x000fea0003800000 */
[----:B------:R-:W5:Y:S01]  /*21d0*/  LDCU UR5, c[0x0][0x440] ;  /* 0x00008800ff0577ac */ /* 0x000f620008000800 */
[----:B------:R-:W-:Y:S02]  /*21e0*/  IMAD R9, R9, UR8, RZ ;  /* 0x0000000809097c24 */ /* 0x000fe4000f8e02ff */
[----:B------:R-:W-:Y:S01]  /*21f0*/  IMAD.MOV.U32 R3, RZ, RZ, R0 ;  /* 0x000000ffff037224 */ /* 0x000fe200078e0000 */
[----:B------:R-:W1:Y:S01]  /*2200*/  LDCU.64 UR10, c[0x0][0x568] ;  /* 0x0000ad00ff0a77ac */ /* 0x000e620008000a00 */
[C---:B------:R-:W-:Y:S02]  /*2210*/  IMAD R9, R10.reuse, UR9, R9 ;  /* 0x000000090a097c24 */ /* 0x040fe4000f8e0209 */
[----:B------:R-:W-:-:S05]  /*2220*/  IMAD.WIDE.U32 R2, R10, UR8, R2 ;  /* 0x000000080a027c25 */ /* 0x000fca000f8e0002 */
[----:B------:R-:W-:Y:S02]  /*2230*/  IADD3 R9, PT, PT, R3, R9, RZ ;  /* 0x0000000903097210 */ /* 0x000fe40007ffe0ff */
        /* <DEDUP_REMOVED lines=8> */
.L_x_711:
        /* <DEDUP_REMOVED lines=30> */
.L_x_732:
[----:B------:R2:W-:Y:S04]  /*24a0*/  STS.128 [R14+0x8000], RZ ;  /* 0x008000ff0e007388 */ /* 0x0005e80000000c00 */
[----:B------:R2:W-:Y:S02]  /*24b0*/  STS.128 [R14+0xa000], RZ ;  /* 0x00a000ff0e007388 */ /* 0x0005e40000000c00 */
.L_x_733:
[----:B------:R-:W-:Y:S05]  /*24c0*/  BSYNC.RECONVERGENT B0 ;  /* 0x0000000000007941 */ /* 0x000fea0003800200 */
.L_x_731:
        /* <DEDUP_REMOVED lines=23> */
.L_x_735:
[----:B------:R-:W-:Y:S05]  /*2640*/  BSYNC.RECONVERGENT B0 ;  /* 0x0000000000007941 */ /* 0x000fea0003800200 */
.L_x_734:
        /* <DEDUP_REMOVED lines=21> */
.L_x_737:
[----:B------:R1:W-:Y:S04]  /*27a0*/  STS.128 [R238], RZ ;  /* 0x000000ffee007388 */ /* 0x0003e80000000c00 */
[----:B------:R1:W-:Y:S02]  /*27b0*/  STS.128 [R238+0x2000], RZ ;  /* 0x002000ffee007388 */ /* 0x0003e40000000c00 */
.L_x_738:
[----:B------:R-:W-:Y:S05]  /*27c0*/  BSYNC.RECONVERGENT B0 ;  /* 0x0000000000007941 */ /* 0x000fea0003800200 */
.L_x_736:
        /* <DEDUP_REMOVED lines=40> */
.L_x_740:
[----:B------:R-:W-:Y:S05]  /*2a50*/  BSYNC.RECONVERGENT B0 ;  /* 0x0000000000007941 */ /* 0x000fea0003800200 */
.L_x_739:
        /* <DEDUP_REMOVED lines=36> */
.L_x_742:
[----:B------:R2:W-:Y:S04]  /*2ca0*/  STS.128 [R14+0xc000], RZ ;  /* 0x00c000ff0e007388 */ /* 0x0005e80000000c00 */
[----:B------:R2:W-:Y:S02]  /*2cb0*/  STS.128 [R14+0x10000], RZ ;  /* 0x010000ff0e007388 */ /* 0x0005e40000000c00 */
.L_x_743:
[----:B------:R-:W-:Y:S05]  /*2cc0*/  BSYNC.RECONVERGENT B0 ;  /* 0x0000000000007941 */ /* 0x000fea0003800200 */
.L_x_741:
        /* <DEDUP_REMOVED lines=29> */
.L_x_745:
[----:B------:R-:W-:Y:S05]  /*2ea0*/  BSYNC.RECONVERGENT B0 ;  /* 0x0000000000007941 */ /* 0x000fea0003800200 */
.L_x_744:
        /* <DEDUP_REMOVED lines=26> */
.L_x_747:
[----:B------:R-:W-:Y:S05]  /*3050*/  BSYNC.RECONVERGENT B0 ;  /* 0x0000000000007941 */ /* 0x000fea0003800200 */
.L_x_746:
        /* <DEDUP_REMOVED lines=26> */
.L_x_749:
[----:B------:R-:W-:Y:S05]  /*3200*/  BSYNC.RECONVERGENT B0 ;  /* 0x0000000000007941 */ /* 0x000fea0003800200 */
.L_x_748:
        /* <DEDUP_REMOVED lines=34> */
.L_x_751:
[----:B------:R2:W-:Y:S04]  /*3430*/  STS.128 [R14+0x14000], RZ ;  /* 0x014000ff0e007388 */ /* 0x0005e80000000c00 */
[----:B------:R2:W-:Y:S02]  /*3440*/  STS.128 [R14+0x18000], RZ ;  /* 0x018000ff0e007388 */ /* 0x0005e40000000c00 */
.L_x_752:
[----:B------:R-:W-:Y:S05]  /*3450*/  BSYNC.RECONVERGENT B0 ;  /* 0x0000000000007941 */ /* 0x000fea0003800200 */
.L_x_750:
[----:B------:R1:W-:Y:S01]  /*3460*/  @P5 STS.128 [R14+0x15000], RZ ;  /* 0x015000ff0e005388 */ /* 0x0003e20000000c00 */
[----:B------:R-:W-:Y:S03]  /*3470*/  BSSY.RECONVERGENT B0, `(.L_x_753) ;  /* 0x0000019000007945 */ /* 0x000fe60003800200 */
[----:B------:R1:W-:Y:S01]  /*3480*/  @P5 STS.128 [R14+0x19000], RZ ;  /* 0x019000ff0e005388 */ /* 0x0003e20000000c00 */
[----:B------:R-:W-:Y:S05]  /*3490*/  @P5 BRA `(.L_x_754) ;  /* 0x0000000000585947 */ /* 0x000fea0003800000 */
[----:B------:R-:W3:Y:S01]  /*34a0*/  LDCU UR10, c[0x0][0x440] ;  /* 0x00008800ff0a77ac */ /* 0x000ee20008000800 */
[----:B------:R-:W-:Y:S01]  /*34b0*/  IMAD R0, R11, UR12, RZ ;  /* 0x0000000c0b007c24 */ /* 0x000fe2000f8e02ff */
[----:B-1----:R-:W-:Y:S01]  /*34c0*/  MOV R23, R4 ;  /* 0x0000000400177202 */ /* 0x002fe20000000f00 */
[----:B------:R-:W-:Y:S01]  /*34d0*/  IMAD.MOV.U32 R22, RZ, RZ, R16 ;  /* 0x000000ffff167224 */ /* 0x000fe200078e0010 */
[----:B------:R-:W1:Y:S01]  /*34e0*/  LDCU.64 UR8, c[0x0][0x390] ;  /* 0x00007200ff0877ac */ /* 0x000e620008000a00 */
        /* <DEDUP_REMOVED lines=17> */
.L_x_754:
[----:B------:R-:W-:Y:S05]  /*3600*/  BSYNC.RECONVERGENT B0 ;  /* 0x0000000000007941 */ /* 0x000fea0003800200 */
.L_x_753:
[----:B------:R1:W-:Y:S01]  /*3610*/  @P4 STS.128 [R14+0x16000], RZ ;  /* 0x016000ff0e004388 */ /* 0x0003e20000000c00 */
[----:B------:R-:W-:Y:S03]  /*3620*/  BSSY.RECONVERGENT B0, `(.L_x_755) ;  /* 0x0000019000007945 */ /* 0x000fe60003800200 */
[----:B------:R1:W-:Y:S01]  /*3630*/  @P4 STS.128 [R14+0x1a000], RZ ;  /* 0x01a000ff0e004388 */ /* 0x0003e20000000c00 */
[----:B------:R-:W-:Y:S05]  /*3640*/  @P4 BRA `(.L_x_756) ;  /* 0x0000000000584947 */ /* 0x000fea0003800000 */
[----:B------:R-:W2:Y:S01]  /*3650*/  LDCU UR10, c[0x0][0x440] ;  /* 0x00008800ff0a77ac */ /* 0x000ea20008000800 */
[----:B------:R-:W-:Y:S01]  /*3660*/  IMAD R0, R7, UR12, RZ ;  /* 0x0000000c07007c24 */ /* 0x000fe2000f8e02ff */
[----:B------:R-:W-:Y:S01]  /*3670*/  MOV R7, R4 ;  /* 0x0000000400077202 */ /* 0x000fe20000000f00 */
[----:B------:R-:W-:Y:S01]  /*3680*/  IMAD.MOV.U32 R6, RZ, RZ, R16 ;  /* 0x000000ffff067224 */ /* 0x000fe200078e0010 */
[----:B------:R-:W3:Y:S01]  /*3690*/  LDCU.64 UR8, c[0x0][0x390] ;  /* 0x00007200ff0877ac */ /* 0x000ee20008000a00 */
        /* <DEDUP_REMOVED lines=17> */
.L_x_756:
[----:B------:R-:W-:Y:S05]  /*37b0*/  BSYNC.RECONVERGENT B0 ;  /* 0x0000000000007941 */ /* 0x000fea0003800200 */
.L_x_755:
        /* <DEDUP_REMOVED lines=26> */
.L_x_758:
[----:B------:R-:W-:Y:S05]  /*3960*/  BSYNC.RECONVERGENT B0 ;  /* 0x0000000000007941 */ /* 0x000fea0003800200 */
.L_x_757:
[----:B------:R-:W4:Y:S01]  /*3970*/  LDCU.64 UR10, c[0x0][0x538] ;  /* 0x0000a700ff0a77ac */ /* 0x000f220008000a00 */
[C---:B------:R-:W-:Y:S01]  /*3980*/  IMAD.SHL.U32 R0, R3.reuse, 0x40, RZ ;  /* 0x0000004003007824 */ /* 0x040fe200078e00ff */
[----:B---3--:R-:W-:Y:S01]  /*3990*/  SHF.R.U32.HI R7, RZ, 0x4, R3 ;  /* 0x00000004ff077819 */ /* 0x008fe20000011603 */
[----:B------:R-:W-:Y:S01]  /*39a0*/  IMAD.SHL.U32 R8, R3, 0x2, RZ ;  /* 0x0000000203087824 */ /* 0x000fe200078e00ff */
[----:B------:R-:W0:Y:S01]  /*39b0*/  LDGDEPBAR ;  /* 0x00000000000079af */ /* 0x000e220000000000 */
[----:B----4-:R-:W-:-:S04]  /*39c0*/  UISETP.NE.U32.AND UP0, UPT, UR10, URZ, UPT ;  /* 0x000000ff0a00728c */ /* 0x010fc8000bf05070 */
[----:B------:R-:W-:-:S06]  /*39d0*/  UISETP.NE.AND.EX UP0, UPT, UR11, URZ, UPT, UP0 ;  /* 0x000000ff0b00728c */ /* 0x000fcc000bf05300 */
[----:B------:R-:W-:-:S05]  /*39e0*/  PLOP3.LUT P0, PT, PT, PT, UP0, 0x80, 0x8 ;  /* 0x000000000008781c */ /* 0x000fca0003f0f008 */
[----:B------:R-:W3:Y:S01]  /*39f0*/  @UP0 LDCU.64 UR8, c[0x0][0x540] ;  /* 0x0000a800ff0807ac */ /* 0x000ee20008000a00 */
[----:B------:R-:W-:Y:S01]  /*3a00*/  @UP0 UMOV UR12, UR24 ;  /* 0x00000018000c0c82 */ /* 0x000fe20008000000 */
[----:B------:R-:W-:Y:S02]  /*3a10*/  @UP0 UMOV UR13, URZ ;  /* 0x000000ff000d0c82 */ /* 0x000fe40008000000 */
[----:B---3--:R-:W-:Y:S01]  /*3a20*/  @UP0 UIMAD.WIDE.U32 UR12, UR25, UR8, UR12 ;  /* 0x00000008190c02a5 */ /* 0x008fe2000f8e000c */
[----:B------:R-:W-:Y:S01]  /*3a30*/  LOP3.LUT R6, R0, 0x1c0, RZ, 0xc0, !PT ;  /* 0x000001c000067812 */ /* 0x000fe200078ec0ff */
[----:B------:R-:W-:Y:S01]  /*3a40*/  IMAD.SHL.U32 R210, R3, 0x20, RZ ;  /* 0x0000002003d27824 */ /* 0x000fe200078e00ff */
[----:B------:R-:W-:Y:S01]  /*3a50*/  LOP3.LUT R7, R7, 0x8, RZ, 0xc0, !PT ;  /* 0x0000000807077812 */ /* 0x000fe200078ec0ff */
[----:B------:R-:W-:Y:S02]  /*3a60*/  @UP0 UIMAD UR9, UR25, UR9, UR13 ;  /* 0x00000009190902a4 */ /* 0x000fe4000f8e020d */
[----:B------:R-:W-:Y:S01]  /*3a70*/  @UP0 ULEA UR10, UP1, UR12, UR10, 0x2 ;  /* 0x0000000a0c0a0291 */ /* 0x000fe2000f8210ff */
[----:B------:R-:W-:Y:S01]  /*3a80*/  LOP3.LUT R8, R8, 0x6, RZ, 0xc0, !PT ;  /* 0x0000000608087812 */ /* 0x000fe200078ec0ff */
[----:B------:R-:W-:Y:S01]  /*3a90*/  IMAD.MOV.U32 R212, RZ, RZ, 0x40 ;  /* 0x00000040ffd47424 */ /* 0x000fe200078e00ff */
[----:B------:R-:W-:Y:S01]  /*3aa0*/  R2P PR, R3, 0x6 ;  /* 0x0000000603007804 */ /* 0x000fe20000000000 */
[----:B------:R-:W-:-:S02]  /*3ab0*/  @UP0 ULEA.HI.X UR11, UR12, UR11, UR9, 0x2, UP1 ;  /* 0x0000000b0c0b0291 */ /* 0x000fc400088f1409 */
[----:B------:R-:W-:Y:S01]  /*3ac0*/  IMAD.U32 R4, RZ, RZ, UR10 ;  /* 0x0000000aff047e24 */ /* 0x000fe2000f8e00ff */
[----:B------:R-:W-:Y:S01]  /*3ad0*/  LOP3.LUT R20, R6, 0x38, R20, 0xf8, !PT ;  /* 0x0000003806147812 */ /* 0x000fe200078ef814 */
[----:B------:R-:W3:Y:S02]  /*3ae0*/  LDCU UR13, c[0x0][0x590] ;  /* 0x0000b200ff0d77ac */ /* 0x000ee40008000800 */
[----:B------:R-:W-:Y:S01]  /*3af0*/  IMAD.U32 R5, RZ, RZ, UR11 ;  /* 0x0000000bff057e24 */ /* 0x000fe2000f8e00ff */
[----:B------:R-:W4:Y:S05]  /*3b00*/  @UP0 LDCU UR9, c[0x0][0x458] ;  /* 0x00008b00ff0907ac */ /* 0x000f2a0008000800 */
[----:B------:R4:W2:Y:S01]  /*3b10*/  @P0 LDG.E R5, desc[UR34][R4.64] ;  /* 0x0000002204050981 */ /* 0x0008a2000c1e1900 */
[----:B------:R-:W-:Y:S01]  /*3b20*/  LOP3.LUT R7, R7, 0x10, R3, 0xf8, !PT ;  /* 0x0000001007077812 */ /* 0x000fe200078ef803 */
[----:B------:R-:W-:Y:S01]  /*3b30*/  IMAD.MOV.U32 R211, RZ, RZ, 0x20 ;  /* 0x00000020ffd37424 */ /* 0x000fe200078e00ff */
[----:B------:R-:W-:Y:S01]  /*3b40*/  LOP3.LUT R8, R8, 0x1e0, R2, 0xf8, !PT ;  /* 0x000001e008087812 */ /* 0x000fe200078ef802 */
[----:B------:R-:W-:Y:S01]  /*3b50*/  IMAD.U32 R227, RZ, RZ, UR5 ;  /* 0x00000005ffe37e24 */ /* 0x000fe2000f8e00ff */
[----:B------:R-:W-:Y:S01]  /*3b60*/  LOP3.LUT R7, R7, R20, RZ, 0x3c, !PT ;  /* 0x0000001407077212 */ /* 0x000fe200078e3cff */
[----:B------:R-:W-:Y:S01]  /*3b70*/  IMAD.MOV.U32 R232, RZ, RZ, R238 ;  /* 0x000000ffffe87224 */ /* 0x000fe200078e00ee */
[----:B------:R-:W-:Y:S01]  /*3b80*/  LOP3.LUT R6, R0, 0x200, RZ, 0xc0, !PT ;  /* 0x0000020000067812 */ /* 0x000fe200078ec0ff */
[----:B------:R-:W-:Y:S01]  /*3b90*/  IMAD.MOV.U32 R226, RZ, RZ, 0x4 ;  /* 0x00000004ffe27424 */ /* 0x000fe200078e00ff */
[----:B------:R-:W-:-:S02]  /*3ba0*/  LOP3.LUT R2, R20, 0x8, R2, 0x78, !PT ;  /* 0x0000000814027812 */ /* 0x000fc400078e7802 */
[----:B------:R-:W-:Y:S02]  /*3bb0*/  CS2R R158, SRZ ;  /* 0x00000000009e7805 */ /* 0x000fe4000001ff00 */
[----:B------:R-:W-:Y:S02]  /*3bc0*/  LOP3.LUT R20, R20, 0x8, R3, 0x78, !PT ;  /* 0x0000000814147812 */ /* 0x000fe400078e7803 */
[----:B------:R-:W-:Y:S02]  /*3bd0*/  CS2R R156, SRZ ;  /* 0x00000000009c7805 */ /* 0x000fe4000001ff00 */
[--C-:B------:R-:W-:Y:S02]  /*3be0*/  LOP3.LUT R6, R6, 0x400, R210.reuse, 0xf8, !PT ;  /* 0x0000040006067812 */ /* 0x100fe400078ef8d2 */
[----:B------:R-:W-:Y:S02]  /*3bf0*/  CS2R R162, SRZ ;  /* 0x0000000000a27805 */ /* 0x000fe4000001ff00 */
[----:B------:R-:W-:-:S02]  /*3c00*/  LOP3.LUT R210, R20, 0x7a00, R210, 0xf8, !PT ;  /* 0x00007a0014d27812 */ /* 0x000fc400078ef8d2 */
[----:B------:R-:W-:Y:S02]  /*3c10*/  CS2R R160, SRZ ;  /* 0x0000000000a07805 */ /* 0x000fe4000001ff00 */
[----:B------:R-:W-:Y:S02]  /*3c20*/  LOP3.LUT R0, R7, 0x200, R0, 0xf8, !PT ;  /* 0x0000020007007812 */ /* 0x000fe400078ef800 */
[----:B------:R-:W-:Y:S02]  /*3c30*/  CS2R R154, SRZ ;  /* 0x00000000009a7805 */ /* 0x000fe4000001ff00 */
[----:B------:R-:W-:Y:S02]  /*3c40*/  LOP3.LUT R2, R6, R2, RZ, 0xfc, !PT ;  /* 0x0000000206027212 */ /* 0x000fe400078efcff */
[----:B------:R-:W-:Y:S02]  /*3c50*/  CS2R R152, SRZ ;  /* 0x0000000000987805 */ /* 0x000fe4000001ff00 */
[----:B------:R-:W-:-:S02]  /*3c60*/  LEA R210, R210, UR26, 0x1 ;  /* 0x0000001ad2d27c11 */ /* 0x000fc4000f8e08ff */
[----:B------:R-:W-:Y:S02]  /*3c70*/  CS2R R150, SRZ ;  /* 0x0000000000967805 */ /* 0x000fe4000001ff00 */
[----:B------:R-:W-:Y:S02]  /*3c80*/  SEL R212, R212, 0xffffffc0, !P2 ;  /* 0xffffffc0d4d47807 */ /* 0x000fe40005000000 */
[----:B------:R-:W-:Y:S01]  /*3c90*/  CS2R R148, SRZ ;  /* 0x0000000000947805 */ /* 0x000fe2000001ff00 */
[----:B----4-:R-:W2:Y:S01]  /*3ca0*/  @P0 MUFU.RCP R4, UR9 ;  /* 0x0000000900040d08 */ /* 0x010ea20008001000 */
[----:B------:R-:W-:Y:S02]  /*3cb0*/  LEA R2, R2, UR26, 0x1 ;  /* 0x0000001a02027c11 */ /* 0x000fe4000f8e08ff */
[----:B------:R-:W-:Y:S02]  /*3cc0*/  CS2R R142, SRZ ;  /* 0x00000000008e7805 */ /* 0x000fe4000001ff00 */
[----:B------:R-:W-:Y:S01]  /*3cd0*/  LEA R0, R0, UR26, 0x1 ;  /* 0x0000001a00007c11 */ /* 0x000fe2000f8e08ff */
[----:B------:R-:W-:Y:S01]  /*3ce0*/  IMAD.IADD R208, R212, 0x1, R210 ;  /* 0x00000001d4d07824 */ /* 0x000fe200078e02d2 */
[----:B------:R-:W-:-:S02]  /*3cf0*/  SEL R211, R211, 0xffffffe0, !P1 ;  /* 0xffffffe0d3d37807 */ /* 0x000fc40004800000 */
[----:B------:R-:W-:Y:S02]  /*3d00*/  CS2R R140, SRZ ;  /* 0x00000000008c7805 */ /* 0x000fe4000001ff00 */
[----:B------:R-:W-:Y:S02]  /*3d10*/  IADD3 R227, PT, PT, -R227, UR36, -R8 ;  /* 0x00000024e3e37c10 */ /* 0x000fe4000fffe908 */
        /* <DEDUP_REMOVED lines=54> */
[----:B------:R-:W-:Y:S01]  /*4080*/  VIADD R2, R2, UR16 ;  /* 0x0000001002027c36 */ /* 0x000fe20008000000 */
[----:B------:R-:W-:Y:S01]  /*4090*/  UMOV UR15, URZ ;  /* 0x000000ff000f7c82 */ /* 0x000fe20008000000 */
[----:B------:R-:W-:Y:S01]  /*40a0*/  VIADD R0, R0, UR16 ;  /* 0x0000001000007c36 */ /* 0x000fe20008000000 */
[----:B------:R-:W4:Y:S01]  /*40b0*/  LDCU UR8, c[0x0][0x440] ;  /* 0x00008800ff0877ac */ /* 0x000f220008000800 */
[C---:B------:R-:W-:Y:S02]  /*40c0*/  IMAD.IADD R209, R211.reuse, 0x1, R210 ;  /* 0x00000001d3d17824 */ /* 0x040fe400078e02d2 */
[----:B------:R-:W-:Y:S01]  /*40d0*/  IMAD.IADD R3, R211, 0x1, R208 ;  /* 0x00000001d3037824 */ /* 0x000fe200078e02d0 */
[----:B------:R-:W1:Y:S01]  /*40e0*/  LDCU UR11, c[0x0][0x504] ;  /* 0x0000a080ff0b77ac */ /* 0x000e620008000800 */
[----:B------:R-:W1:Y:S01]  /*40f0*/  LDCU UR10, c[0x0][0x508] ;  /* 0x0000a100ff0a77ac */ /* 0x000e620008000800 */
[----:B------:R-:W1:Y:S01]  /*4100*/  LDCU UR9, c[0x0][0x3e0] ;  /* 0x00007c00ff0977ac */ /* 0x000e620008000800 */
[----:B------:R-:W1:Y:S01]  /*4110*/  LDCU UR12, c[0x0][0x45c] ;  /* 0x00008b80ff0c77ac */ /* 0x000e620008000800 */
[----:B---3--:R-:W-:-:S02]  /*4120*/  USHF.L.U32 UR13, UR13, 0x6, URZ ;  /* 0x000000060d0d7899 */ /* 0x008fc400080006ff */
[----:B------:R-:W-:Y:S02]  /*4130*/  USHF.L.U32 UR46, UR46, 0x3, URZ ;  /* 0x000000032e2e7899 */ /* 0x000fe400080006ff */
[----:B------:R-:W-:Y:S01]  /*4140*/  UIADD3 UR5, UPT, UPT, UR5, -UR44, -UR36 ;  /* 0x8000002c05057290 */ /* 0x000fe2000fffe824 */
[----:B--2---:R-:W-:-:S05]  /*4150*/  @P0 FMUL.FTZ R4, R5, R4 ;  /* 0x0000000405040220 */ /* 0x004fca0000410000 */
[----:B------:R-:W-:-:S13]  /*4160*/  @P0 R2UR UR14, R4 ;  /* 0x00000000040e02ca */ /* 0x000fda00000e0000 */
[----:B-1--4-:R-:W-:-:S05]  /*4170*/  @UP0 UMOV UR15, UR14 ;  /* 0x0000000e000f0c82 */ /* 0x012fca0008000000 */
.L_x_763:
[----:B------:R-:W0:Y:S01]  /*4180*/  LDGDEPBAR ;  /* 0x00000000000079af */ /* 0x000e220000000000 */
[C---:B-----5:R-:W-:Y:S01]  /*4190*/  IMAD.IADD R204, R2.reuse, 0x1, R211 ;  /* 0x0000000102cc7824 */ /* 0x060fe200078e02d3 */
[----:B------:R-:W-:Y:S01]  /*41a0*/  MOV R185, UR17 ;  /* 0x0000001100b97c02 */ /* 0x000fe20008000f00 */
[----:B------:R-:W-:Y:S01]  /*41b0*/  IMAD.U32 R184, RZ, RZ, UR54 ;  /* 0x00000036ffb87e24 */ /* 0x000fe2000f8e00ff */
[----:B------:R-:W-:Y:S01]  /*41c0*/  USHF.L.U32 UR25, UR45, 0x6, URZ ;  /* 0x000000062d197899 */ /* 0x000fe200080006ff */
[----:B------:R-:W-:Y:S03]  /*41d0*/  IMAD.IADD R212, R2, 0x1, R212 ;  /* 0x0000000102d47824 */ /* 0x000fe600078e02d4 */
[----:B------:R-:W-:Y:S01]  /*41e0*/  UISETP.GE.AND UP0, UPT, UR25, UR5, UPT ;  /* 0x000000051900728c */ /* 0x000fe2000bf06270 */
        /* <DEDUP_REMOVED lines=14> */
[----:B------:R-:W-:Y:S01]  /*42d0*/  LDSM.16.M88.4 R188, [R208+0xc000] ;  /* 0x00c00000d0bc783b */ /* 0x000fe20000000200 */
[C---:B------:R-:W-:Y:S07]  /*42e0*/  HMMA.16816.F32 R16, R32.reuse, R18, RZ ;  /* 0x000000122010723c */ /* 0x040fee00000018ff */
[----:B------:R-:W-:Y:S01]  /*42f0*/  LDSM.16.M88.4 R192, [R212+0x1000] ;  /* 0x00100000d4c0783b */ /* 0x000fe20000000200 */
[-C--:B---3--:R-:W-:Y:S07]  /*4300*/  HMMA.16816.F32 R20, R32, R164.reuse, RZ ;  /* 0x000000a42014723c */ /* 0x088fee00000018ff */
[----:B------:R-:W-:Y:S01]  /*4310*/  LDSM.16.M88.4 R196, [R3+0xc000] ;  /* 0x00c0000003c4783b */ /* 0x000fe20000000200 */
[C---:B------:R-:W-:Y:S07]  /*4320*/  HMMA.16816.F32 R24, R28.reuse, R164, RZ ;  /* 0x000000a41c18723c */ /* 0x040fee00000018ff */
[----:B------:R-:W-:Y:S01]  /*4330*/  LDSM.16.M88.4 R200, [R211+0x1000] ;  /* 0x00100000d3c8783b */ /* 0x000fe20000000200 */
[C---:B------:R-:W-:Y:S04]  /*4340*/  LEA R164, P0, R237.reuse, R184, 0x2 ;  /* 0x000000b8eda47211 */ /* 0x040fe800078010ff */
[C---:B------:R-:W-:Y:S01]  /*4350*/  LEA.HI.X R165, R237.reuse, R185, RZ, 0x2, P0 ;  /* 0x000000b9eda57211 */ /* 0x040fe200000f14ff */
[-C--:B------:R-:W-:Y:S02]  /*4360*/  HMMA.16816.F32 R28, R28, R166.reuse, RZ ;  /* 0x000000a61c1c723c */ /* 0x080fe400000018ff */
[----:B------:R-:W3:Y:S06]  /*4370*/  LDSM.16.M88.4 R184, [R212] ;  /* 0x00000000d4b8783b */ /* 0x000eec0000000200 */
[----:B------:R-:W-:Y:S02]  /*4380*/  HMMA.16816.F32 R32, R32, R166, RZ ;  /* 0x000000a62020723c */ /* 0x000fe400000018ff */
[----:B-----5:R-:W5:Y:S04]  /*4390*/  LDG.E R216, desc[UR34][R164.64] ;  /* 0x00000022a4d87981 */ /* 0x020f68000c1e1900 */
[----:B------:R-:W5:Y:S02]  /*43a0*/  LDG.E R207, desc[UR34][R164.64+0x20] ;  /* 0x00002022a4cf7981 */ /* 0x000f64000c1e1900 */
[-C--:B----4-:R-:W-:Y:S02]  /*43b0*/  HMMA.16816.F32 R4, R168, R172.reuse, R4 ;  /* 0x000000aca804723c */ /* 0x090fe40000001804 */
[----:B------:R-:W5:Y:S04]  /*43c0*/  LDG.E R206, desc[UR34][R164.64+0x80] ;  /* 0x00008022a4ce7981 */ /* 0x000f68000c1e1900 */
[----:B------:R4:W5:Y:S02]  /*43d0*/  LDG.E R205, desc[UR34][R164.64+0xa0] ;  /* 0x0000a022a4cd7981 */ /* 0x000964000c1e1900 */
[C---:B-1----:R-:W-:Y:S08]  /*43e0*/  HMMA.16816.F32 R8, R176.reuse, R172, R8 ;  /* 0x000000acb008723c */ /* 0x042ff00000001808 */
[-C--:B------:R-:W-:Y:S08]  /*43f0*/  HMMA.16816.F32 R12, R176, R174.reuse, R12 ;  /* 0x000000aeb00c723c */ /* 0x080ff0000000180c */
[C---:B------:R-:W-:Y:S01]  /*4400*/  HMMA.16816.F32 R16, R168.reuse, R174, R16 ;  /* 0x000000aea810723c */ /* 0x040fe20000001810 */
[----:B------:R-:W-:Y:S07]  /*4410*/  LDSM.16.M88.4 R172, [R211] ;  /* 0x00000000d3ac783b */ /* 0x000fee0000000200 */
[-C--:B--2---:R-:W-:Y:S01]  /*4420*/  HMMA.16816.F32 R20, R168, R180.reuse, R20 ;  /* 0x000000b4a814723c */ /* 0x084fe20000001814 */
[----:B----4-:R-:W1:Y:S07]  /*4430*/  LDSM.16.M88.4 R164, [R208+0xc800] ;  /* 0x00c80000d0a4783b */ /* 0x010e6e0000000200 */
[C---:B------:R-:W-:Y:S08]  /*4440*/  HMMA.16816.F32 R24, R176.reuse, R180, R24 ;  /* 0x000000b4b018723c */ /* 0x040ff00000001818 */
[-C--:B------:R-:W-:Y:S01]  /*4450*/  HMMA.16816.F32 R28, R176, R182.reuse, R28 ;  /* 0x000000b6b01c723c */ /* 0x080fe2000000181c */
[----:B------:R-:W-:Y:S07]  /*4460*/  LDSM.16.M88.4 R176, [R2+0x2000] ;  /* 0x0020000002b0783b */ /* 0x000fee0000000200 */
[----:B------:R-:W-:Y:S01]  /*4470*/  HMMA.16816.F32 R32, R168, R182, R32 ;  /* 0x000000b6a820723c */ /* 0x000fe20000001820 */
[----:B------:R-:W2:Y:S07]  /*4480*/  LDSM.16.M88.4 R168, [R3+0xc800] ;  /* 0x00c8000003a8783b */ /* 0x000eae0000000200 */
[-C--:B---3--:R-:W-:Y:S01]  /*4490*/  HMMA.16816.F32 R4, R184, R188.reuse, R4 ;  /* 0x000000bcb804723c */ /* 0x088fe20000001804 */
[----:B------:R-:W3:Y:S07]  /*44a0*/  LDSM.16.M88.4 R180, [R210+0x10000] ;  /* 0x01000000d2b4783b */ /* 0x000eee0000000200 */
[C---:B------:R-:W-:Y:S08]  /*44b0*/  HMMA.16816.F32 R8, R192.reuse, R188, R8 ;  /* 0x000000bcc008723c */ /* 0x040ff00000001808 */
[-C--:B------:R-:W-:Y:S08]  /*44c0*/  HMMA.16816.F32 R12, R192, R190.reuse, R12 ;  /* 0x000000bec00c723c */ /* 0x080ff0000000180c */
[C---:B------:R-:W-:Y:S01]  /*44d0*/  HMMA.16816.F32 R16, R184.reuse, R190, R16 ;  /* 0x000000beb810723c */ /* 0x040fe20000001810 */
[----:B------:R-:W4:Y:S07]  /*44e0*/  LDSM.16.M88.4 R188, [R2+0x3000] ;  /* 0x0030000002bc783b */ /* 0x000f2e0000000200 */
[-C--:B-1----:R-:W-:Y:S08]  /*44f0*/  HMMA.16816.F32 R20, R184, R164.reuse, R20 ;  /* 0x000000a4b814723c */ /* 0x082ff00000001814 */
[C---:B------:R-:W-:Y:S08]  /*4500*/  HMMA.16816.F32 R24, R192.reuse, R164, R24 ;  /* 0x000000a4c018723c */ /* 0x040ff00000001818 */
[-C--:B------:R-:W-:Y:S01]  /*4510*/  HMMA.16816.F32 R28, R192, R166.reuse, R28 ;  /* 0x000000a6c01c723c */ /* 0x080fe2000000181c */
[----:B------:R-:W-:Y:S07]  /*4520*/  LDSM.16.M88.4 R192, [R209+0x10000] ;  /* 0x01000000d1c0783b */ /* 0x000fee0000000200 */
[----:B------:R-:W-:Y:S01]  /*4530*/  HMMA.16816.F32 R32, R184, R166, R32 ;  /* 0x000000a6b820723c */ /* 0x000fe20000001820 */
[----:B------:R-:W1:Y:S07]  /*4540*/  LDSM.16.M88.4 R164, [R210+0x10800] ;  /* 0x01080000d2a4783b */ /* 0x000e6e0000000200 */
[-C--:B------:R-:W-:Y:S01]  /*4550*/  HMMA.16816.F32 R4, R172, R196.reuse, R4 ;  /* 0x000000c4ac04723c */ /* 0x080fe20000001804 */
[----:B------:R-:W1:Y:S07]  /*4560*/  LDSM.16.M88.4 R184, [R204+0x2000] ;  /* 0x00200000ccb8783b */ /* 0x000e6e0000000200 */
[C---:B------:R-:W-:Y:S08]  /*4570*/  HMMA.16816.F32 R8, R200.reuse, R196, R8 ;  /* 0x000000c4c808723c */ /* 0x040ff00000001808 */
[-C--:B------:R-:W-:Y:S08]  /*4580*/  HMMA.16816.F32 R12, R200, R198.reuse, R12 ;  /* 0x000000c6c80c723c */ /* 0x080ff0000000180c */
[C---:B------:R-:W-:Y:S01]  /*4590*/  HMMA.16816.F32 R16, R172.reuse, R198, R16 ;  /* 0x000000c6ac10723c */ /* 0x040fe20000001810 */
[----:B------:R-:W1:Y:S07]  /*45a0*/  LDSM.16.M88.4 R196, [R204+0x3000] ;  /* 0x00300000ccc4783b */ /* 0x000e6e0000000200 */
[-C--:B--2---:R-:W-:Y:S08]  /*45b0*/  HMMA.16816.F32 R20, R172, R168.reuse, R20 ;  /* 0x000000a8ac14723c */ /* 0x084ff00000001814 */
[C---:B------:R-:W-:Y:S08]  /*45c0*/  HMMA.16816.F32 R24, R200.reuse, R168, R24 ;  /* 0x000000a8c818723c */ /* 0x040ff00000001818 */
[-C--:B------:R-:W-:Y:S08]  /*45d0*/  HMMA.16816.F32 R28, R200, R170.reuse, R28 ;  /* 0x000000aac81c723c */ /* 0x080ff0000000181c */
[----:B------:R-:W-:Y:S01]  /*45e0*/  HMMA.16816.F32 R32, R172, R170, R32 ;  /* 0x000000aaac20723c */ /* 0x000fe20000001820 */
[----:B------:R-:W2:Y:S07]  /*45f0*/  LDSM.16.M88.4 R168, [R209+0x10800] ;  /* 0x01080000d1a8783b */ /* 0x000eae0000000200 */
[-C--:B---3--:R-:W-:Y:S01]  /*4600*/  HMMA.16816.F32 R4, R176, R180.reuse, R4 ;  /* 0x000000b4b004723c */ /* 0x088fe20000001804 */
[----:B------:R-:W-:Y:S07]  /*4610*/  LDSM.16.M88.4 R172, [R208+0x10000] ;  /* 0x01000000d0ac783b */ /* 0x000fee0000000200 */
[C---:B----4-:R-:W-:Y:S08]  /*4620*/  HMMA.16816.F32 R8, R188.reuse, R180, R8 ;  /* 0x000000b4bc08723c */ /* 0x050ff00000001808 */
[-C--:B------:R-:W-:Y:S08]  /*4630*/  HMMA.16816.F32 R12, R188, R182.reuse, R12 ;  /* 0x000000b6bc0c723c */ /* 0x080ff0000000180c */
[C---:B------:R-:W-:Y:S01]  /*4640*/  HMMA.16816.F32 R16, R176.reuse, R182, R16 ;  /* 0x000000b6b010723c */ /* 0x040fe20000001810 */
[----:B------:R-:W-:Y:S07]  /*4650*/  LDSM.16.M88.4 R180, [R208+0x10800] ;  /* 0x01080000d0b4783b */ /* 0x000fee0000000200 */
[-C--:B-1----:R-:W-:Y:S08]  /*4660*/  HMMA.16816.F32 R20, R176, R164.reuse, R20 ;  /* 0x000000a4b014723c */ /* 0x082ff00000001814 */
[C---:B------:R-:W-:Y:S08]  /*4670*/  HMMA.16816.F32 R24, R188.reuse, R164, R24 ;  /* 0x000000a4bc18723c */ /* 0x040ff00000001818 */
[-C--:B------:R-:W-:Y:S01]  /*4680*/  HMMA.16816.F32 R28, R188, R166.reuse, R28 ;  /* 0x000000a6bc1c723c */ /* 0x080fe2000000181c */
[----:B------:R-:W-:Y:S07]  /*4690*/  LDSM.16.M88.4 R188, [R211+0x2000] ;  /* 0x00200000d3bc783b */ /* 0x000fee0000000200 */
[----:B------:R-:W-:Y:S01]  /*46a0*/  HMMA.16816.F32 R32, R176, R166, R32 ;  /* 0x000000a6b020723c */ /* 0x000fe20000001820 */
[----:B------:R-:W1:Y:S07]  /*46b0*/  LDSM.16.M88.4 R164, [R212+0x2000] ;  /* 0x00200000d4a4783b */ /* 0x000e6e0000000200 */
[-C--:B------:R-:W-:Y:S01]  /*46c0*/  HMMA.16816.F32 R4, R184, R192.reuse, R4 ;  /* 0x000000c0b804723c */ /* 0x080fe20000001804 */
[----:B------:R-:W3:Y:S07]  /*46d0*/  LDSM.16.M88.4 R176, [R212+0x3000] ;  /* 0x00300000d4b0783b */ /* 0x000eee0000000200 */
[C---:B------:R-:W-:Y:S08]  /*46e0*/  HMMA.16816.F32 R8, R196.reuse, R192, R8 ;  /* 0x000000c0c408723c */ /* 0x040ff00000001808 */
[-C--:B------:R-:W-:Y:S08]  /*46f0*/  HMMA.16816.F32 R12, R196, R194.reuse, R12 ;  /* 0x000000c2c40c723c */ /* 0x080ff0000000180c */
[C---:B------:R-:W-:Y:S01]  /*4700*/  HMMA.16816.F32 R16, R184.reuse, R194, R16 ;  /* 0x000000c2b810723c */ /* 0x040fe20000001810 */
[----:B------:R-:W4:Y:S07]  /*4710*/  LDSM.16.M88.4 R192, [R3+0x10000] ;  /* 0x0100000003c0783b */ /* 0x000f2e0000000200 */
[-C--:B--2---:R-:W-:Y:S08]  /*4720*/  HMMA.16816.F32 R20, R184, R168.reuse, R20 ;  /* 0x000000a8b814723c */ /* 0x084ff00000001814 */
[C---:B------:R-:W-:Y:S04]  /*4730*/  HMMA.16816.F32 R24, R196.reuse, R168, R24 ;  /* 0x000000a8c418723c */ /* 0x040fe80000001818 */
[----:B------:R-:W-:Y:S04]  /*4740*/  LOP3.LUT R168, R237, UR25, RZ, 0xfc, !PT ;  /* 0x00000019eda87c12 */ /* 0x000fe8000f8efcff */
[-C--:B------:R-:W-:Y:S01]  /*4750*/  HMMA.16816.F32 R28, R196, R170.reuse, R28 ;  /* 0x000000aac41c723c */ /* 0x080fe2000000181c */
[----:B------:R-:W2:Y:S02]  /*4760*/  LDSM.16.M88.4 R196, [R211+0x3000] ;  /* 0x00300000d3c4783b */ /* 0x000ea40000000200 */
[----:B------:R-:W-:Y:S05]  /*4770*/  IADD3 R169, PT, PT, R168, R227, RZ ;  /* 0x000000e3a8a97210 */ /* 0x000fea0007ffe0ff */
[----:B------:R-:W-:Y:S04]  /*4780*/  HMMA.16816.F32 R32, R184, R170, R32 ;  /* 0x000000aab820723c */ /* 0x000fe80000001820 */
[C---:B------:R-:W-:Y:S01]  /*4790*/  VIADD R171, R169.reuse, 0x7f ;  /* 0x0000007fa9ab7836 */ /* 0x040fe20000000000 */
[C---:B------:R-:W-:Y:S03]  /*47a0*/  IADD3 R170, PT, PT, R169.reuse, 0x88, RZ ;  /* 0x00000088a9aa7810 */ /* 0x040fe60007ffe0ff */
[-C--:B-1----:R-:W-:Y:S05]  /*47b0*/  HMMA.16816.F32 R4, R164, R172.reuse, R4 ;  /* 0x000000aca404723c */ /* 0x082fea0000001804 */
[----:B------:R-:W-:Y:S02]  /*47c0*/  IABS R171, R171 ;  /* 0x000000ab00ab7213 */ /* 0x000fe40000000000 */
[----:B------:R-:W-:Y:S01]  /*47d0*/  IABS R170, R170 ;  /* 0x000000aa00aa7213 */ /* 0x000fe20000000000 */
[C---:B---3--:R-:W-:Y:S04]  /*47e0*/  HMMA.16816.F32 R8, R176.reuse, R172, R8 ;  /* 0x000000acb008723c */ /* 0x048fe80000001808 */
[C---:B------:R-:W-:Y:S01]  /*47f0*/  IADD3 R173, PT, PT, R169.reuse, 0xa7, RZ ;  /* 0x000000a7a9ad7810 */ /* 0x040fe20007ffe0ff */
[C---:B------:R-:W-:Y:S01]  /*4800*/  VIADD R172, R169.reuse, 0x80 ;  /* 0x00000080a9ac7836 */ /* 0x040fe20000000000 */
[----:B------:R-:W-:Y:S02]  /*4810*/  I2FP.F32.S32 R171, R171 ;  /* 0x000000ab00ab7245 */ /* 0x000fe40000201400 */
[-C--:B------:R-:W-:Y:S03]  /*4820*/  HMMA.16816.F32 R12, R176, R174.reuse, R12 ;  /* 0x000000aeb00c723c */ /* 0x080fe6000000180c */
[----:B------:R-:W-:Y:S02]  /*4830*/  IABS R173, R173 ;  /* 0x000000ad00ad7213 */ /* 0x000fe40000000000 */
[----:B------:R-:W-:Y:S02]  /*4840*/  IABS R172, R172 ;  /* 0x000000ac00ac7213 */ /* 0x000fe40000000000 */
[----:B------:R-:W-:Y:S01]  /*4850*/  I2FP.F32.S32 R173, R173 ;  /* 0x000000ad00ad7245 */ /* 0x000fe20000201400 */
[C---:B------:R-:W-:Y:S04]  /*4860*/  HMMA.16816.F32 R16, R164.reuse, R174, R16 ;  /* 0x000000aea410723c */ /* 0x040fe80000001810 */
[C---:B------:R-:W-:Y:S01]  /*4870*/  VIADD R174, R169.reuse, 0x9f ;  /* 0x0000009fa9ae7836 */ /* 0x040fe20000000000 */
[----:B------:R-:W-:Y:S01]  /*4880*/  I2FP.F32.S32 R172, R172 ;  /* 0x000000ac00ac7245 */ /* 0x000fe20000201400 */
[C---:B------:R-:W-:Y:S01]  /*4890*/  VIADD R175, R169.reuse, 0xa0 ;  /* 0x000000a0a9af7836 */ /* 0x040fe20000000000 */
[----:B------:R-:W-:Y:S01]  /*48a0*/  I2FP.F32.S32 R170, R170 ;  /* 0x000000aa00aa7245 */ /* 0x000fe20000201400 */
[-C--:B------:R-:W-:Y:S03]  /*48b0*/  HMMA.16816.F32 R20, R164, R180.reuse, R20 ;  /* 0x000000b4a414723c */ /* 0x080fe60000001814 */
[----:B------:R-:W-:Y:S02]  /*48c0*/  IABS R174, R174 ;  /* 0x000000ae00ae7213 */ /* 0x000fe40000000000 */
[----:B------:R-:W-:Y:S03]  /*48d0*/  IABS R175, R175 ;  /* 0x000000af00af7213 */ /* 0x000fe60000000000 */
[C---:B------:R-:W-:Y:S08]  /*48e0*/  HMMA.16816.F32 R24, R176.reuse, R180, R24 ;  /* 0x000000b4b018723c */ /* 0x040ff00000001818 */
[-C--:B------:R-:W-:Y:S03]  /*48f0*/  HMMA.16816.F32 R28, R176, R182.reuse, R28 ;  /* 0x000000b6b01c723c */ /* 0x080fe6000000181c */
[C---:B------:R-:W-:Y:S02]  /*4900*/  VIADD R176, R169.reuse, 0xa8 ;  /* 0x000000a8a9b07836 */ /* 0x040fe40000000000 */
[C---:B------:R-:W-:Y:S03]  /*4910*/  VIADD R177, R169.reuse, 0x87 ;  /* 0x00000087a9b17836 */ /* 0x040fe60000000000 */
[----:B------:R-:W-:Y:S01]  /*4920*/  HMMA.16816.F32 R32, R164, R182, R32 ;  /* 0x000000b6a420723c */ /* 0x000fe20000001820 */
[----:B------:R1:W3:Y:S03]  /*4930*/  LDSM.16.M88.4 R164, [R3+0x10800] ;  /* 0x0108000003a4783b */ /* 0x0002e60000000200 */
[----:B------:R-:W-:Y:S04]  /*4940*/  IABS R176, R176 ;  /* 0x000000b000b07213 */ /* 0x000fe80000000000 */
[-C--:B----4-:R-:W-:Y:S05]  /*4950*/  HMMA.16816.F32 R4, R188, R192.reuse, R4 ;  /* 0x000000c0bc04723c */ /* 0x090fea0000001804 */
[----:B------:R-:W-:Y:S03]  /*4960*/  I2FP.F32.S32 R176, R176 ;  /* 0x000000b000b07245 */ /* 0x000fe60000201400 */
[C---:B--2---:R-:W-:Y:S04]  /*4970*/  HMMA.16816.F32 R8, R196.reuse, R192, R8 ;  /* 0x000000c0c408723c */ /* 0x044fe80000001808 */
[----:B-1----:R-:W-:Y:S04]  /*4980*/  IABS R3, R177 ;  /* 0x000000b100037213 */ /* 0x002fe80000000000 */
[-C--:B------:R-:W-:Y:S03]  /*4990*/  HMMA.16816.F32 R12, R196, R194.reuse, R12 ;  /* 0x000000c2c40c723c */ /* 0x080fe6000000180c */
[----:B------:R-:W-:Y:S01]  /*49a0*/  MOV R177, R174 ;  /* 0x000000ae00b17202 */ /* 0x000fe20000000f00 */
[----:B------:R-:W-:Y:S01]  /*49b0*/  FFMA.FTZ R4, R172, -UR15, R4 ;  /* 0x8000000fac047c23 */ /* 0x000fe20008010004 */
[----:B------:R-:W-:Y:S01]  /*49c0*/  IADD3 R174, PT, PT, R169, 0x97, RZ ;  /* 0x00000097a9ae7810 */ /* 0x000fe20007ffe0ff */
[----:B------:R-:W-:Y:S01]  /*49d0*/  FFMA.FTZ R5, R171, -UR15, R5 ;  /* 0x8000000fab057c23 */ /* 0x000fe20008010005 */
[----:B------:R-:W-:Y:S01]  /*49e0*/  I2FP.F32.S32 R3, R3 ;  /* 0x0000000300037245 */ /* 0x000fe20000201400 */
[C---:B------:R-:W-:Y:S04]  /*49f0*/  HMMA.16816.F32 R16, R188.reuse, R194, R16 ;  /* 0x000000c2bc10723c */ /* 0x040fe80000001810 */
[----:B------:R-:W-:Y:S01]  /*4a00*/  IABS R174, R174 ;  /* 0x000000ae00ae7213 */ /* 0x000fe20000000000 */
[----:B------:R-:W-:Y:S01]  /*4a10*/  FFMA.FTZ R10, R176, -UR15, R10 ;  /* 0x8000000fb00a7c23 */ /* 0x000fe2000801000a */
[----:B------:R-:W-:Y:S02]  /*4a20*/  VIADD R176, R169, 0x98 ;  /* 0x00000098a9b07836 */ /* 0x000fe40000000000 */
[----:B------:R-:W-:Y:S01]  /*4a30*/  FFMA.FTZ R11, R173, -UR15, R11 ;  /* 0x8000000fad0b7c23 */ /* 0x000fe2000801000b */
[----:B------:R-:W-:Y:S01]  /*4a40*/  I2FP.F32.S32 R173, R175 ;  /* 0x000000af00ad7245 */ /* 0x000fe20000201400 */
[-C--:B---3--:R-:W-:Y:S03]  /*4a50*/  HMMA.16816.F32 R20, R188, R164.reuse, R20 ;  /* 0x000000a4bc14723c */ /* 0x088fe60000001814 */
[----:B------:R-:W-:Y:S01]  /*4a60*/  I2FP.F32.S32 R175, R177 ;  /* 0x000000b100af7245 */ /* 0x000fe20000201400 */
[----:B------:R-:W-:Y:S01]  /*4a70*/  VIADD R177, R169, 0x78 ;  /* 0x00000078a9b17836 */ /* 0x000fe20000000000 */
[----:B------:R-:W-:Y:S01]  /*4a80*/  IABS R176, R176 ;  /* 0x000000b000b07213 */ /* 0x000fe20000000000 */
[C---:B------:R-:W-:Y:S01]  /*4a90*/  FFMA.FTZ R8, R173.reuse, -UR15, R8 ;  /* 0x8000000fad087c23 */ /* 0x040fe20008010008 */
[----:B------:R-:W-:Y:S01]  /*4aa0*/  FFMA.FTZ R14, R173, -UR15, R14 ;  /* 0x8000000fad0e7c23 */ /* 0x000fe2000801000e */
[----:B------:R-:W-:Y:S01]  /*4ab0*/  MOV R173, R174 ;  /* 0x000000ae00ad7202 */ /* 0x000fe20000000f00 */
[C---:B------:R-:W-:Y:S04]  /*4ac0*/  HMMA.16816.F32 R24, R196.reuse, R164, R24 ;  /* 0x000000a4c418723c */ /* 0x040fe80000001818 */
[----:B------:R-:W-:Y:S01]  /*4ad0*/  IABS R177, R177 ;  /* 0x000000b100b17213 */ /* 0x000fe20000000000 */
[----:B------:R-:W-:Y:S01]  /*4ae0*/  IMAD.MOV.U32 R178, RZ, RZ, R176 ;  /* 0x000000ffffb27224 */ /* 0x000fe200078e00b0 */
[----:B------:R-:W-:Y:S01]  /*4af0*/  IADD3 R176, PT, PT, R169, 0x77, RZ ;  /* 0x00000077a9b07810 */ /* 0x000fe20007ffe0ff */
[----:B------:R-:W-:Y:S01]  /*4b00*/  FFMA.FTZ R18, R172, -UR15, R18 ;  /* 0x8000000fac127c23 */ /* 0x000fe20008010012 */
[----:B------:R-:W-:Y:S01]  /*4b10*/  I2FP.F32.S32 R172, R177 ;  /* 0x000000b100ac7245 */ /* 0x000fe20000201400 */
[-C--:B------:R-:W-:Y:S03]  /*4b20*/  HMMA.16816.F32 R28, R196, R166.reuse, R28 ;  /* 0x000000a6c41c723c */ /* 0x080fe6000000181c */
[----:B------:R-:W-:Y:S01]  /*4b30*/  IABS R176, R176 ;  /* 0x000000b000b07213 */ /* 0x000fe20000000000 */
[----:B------:R-:W-:Y:S01]  /*4b40*/  FFMA.FTZ R19, R171, -UR15, R19 ;  /* 0x8000000fab137c23 */ /* 0x000fe20008010013 */
[----:B------:R-:W-:Y:S01]  /*4b50*/  IADD3 R164, PT, PT, R169, 0x6f, RZ ;  /* 0x0000006fa9a47810 */ /* 0x000fe20007ffe0ff */
[C---:B------:R-:W-:Y:S01]  /*4b60*/  FFMA.FTZ R9, R175.reuse, -UR15, R9 ;  /* 0x8000000faf097c23 */ /* 0x040fe20008010009 */
[----:B------:R-:W-:Y:S01]  /*4b70*/  I2FP.F32.S32 R171, R176 ;  /* 0x000000b000ab7245 */ /* 0x000fe20000201400 */
[----:B------:R-:W-:Y:S04]  /*4b80*/  HMMA.16816.F32 R32, R188, R166, R32 ;  /* 0x000000a6bc20723c */ /* 0x000fe80000001820 */
[----:B------:R-:W-:Y:S01]  /*4b90*/  IABS R164, R164 ;  /* 0x000000a400a47213 */ /* 0x000fe20000000000 */
[----:B------:R-:W-:Y:S01]  /*4ba0*/  FFMA.FTZ R15, R175, -UR15, R15 ;  /* 0x8000000faf0f7c23 */ /* 0x000fe2000801000f */
[C---:B------:R-:W-:Y:S01]  /*4bb0*/  IADD3 R175, PT, PT, R169.reuse, 0x8f, RZ ;  /* 0x0000008fa9af7810 */ /* 0x040fe20007ffe0ff */
[C---:B------:R-:W-:Y:S01]  /*4bc0*/  FFMA.FTZ R16, R172.reuse, -UR15, R16 ;  /* 0x8000000fac107c23 */ /* 0x040fe20008010010 */
[----:B------:R-:W-:Y:S01]  /*4bd0*/  I2FP.F32.S32 R174, R178 ;  /* 0x000000b200ae7245 */ /* 0x000fe20000201400 */
[----:B------:R-:W-:Y:S01]  /*4be0*/  FFMA.FTZ R22, R172, -UR15, R22 ;  /* 0x8000000fac167c23 */ /* 0x000fe20008010016 */
[----:B------:R-:W-:Y:S01]  /*4bf0*/  I2FP.F32.S32 R173, R173 ;  /* 0x000000ad00ad7245 */ /* 0x000fe20000201400 */
[C---:B------:R-:W-:Y:S01]  /*4c00*/  VIADD R165, R169.reuse, 0x70 ;  /* 0x00000070a9a57836 */ /* 0x040fe20000000000 */
[----:B------:R-:W-:Y:S01]  /*4c10*/  I2FP.F32.S32 R164, R164 ;  /* 0x000000a400a47245 */ /* 0x000fe20000201400 */
[----:B------:R-:W-:Y:S02]  /*4c20*/  VIADD R172, R169, 0x90 ;  /* 0x00000090a9ac7836 */ /* 0x000fe40000000000 */
[----:B------:R-:W-:Y:S01]  /*4c30*/  FFMA.FTZ R17, R171, -UR15, R17 ;  /* 0x8000000fab117c23 */ /* 0x000fe20008010011 */
[C---:B------:R-:W-:Y:S01]  /*4c40*/  VIADD R166, R169.reuse, 0x68 ;  /* 0x00000068a9a67836 */ /* 0x040fe20000000000 */
[----:B------:R-:W-:Y:S01]  /*4c50*/  IADD3 R169, PT, PT, R169, 0x67, RZ ;  /* 0x00000067a9a97810 */ /* 0x000fe20007ffe0ff */
[----:B------:R-:W-:Y:S01]  /*4c60*/  FFMA.FTZ R23, R171, -UR15, R23 ;  /* 0x8000000fab177c23 */ /* 0x000fe20008010017 */
[----:B------:R-:W-:Y:S01]  /*4c70*/  IABS R165, R165 ;  /* 0x000000a500a57213 */ /* 0x000fe20000000000 */
[----:B------:R-:W-:Y:S01]  /*4c80*/  FFMA.FTZ R6, R170, -UR15, R6 ;  /* 0x8000000faa067c23 */ /* 0x000fe20008010006 */
[----:B------:R-:W-:Y:S01]  /*4c90*/  IABS R172, R172 ;  /* 0x000000ac00ac7213 */ /* 0x000fe20000000000 */
[----:B------:R-:W-:Y:S01]  /*4ca0*/  FFMA.FTZ R7, R3, -UR15, R7 ;  /* 0x8000000f03077c23 */ /* 0x000fe20008010007 */
[----:B------:R-:W-:Y:S01]  /*4cb0*/  IABS R171, R175 ;  /* 0x000000af00ab7213 */ /* 0x000fe20000000000 */
[----:B------:R-:W-:Y:S01]  /*4cc0*/  FFMA.FTZ R12, R174, -UR15, R12 ;  /* 0x8000000fae0c7c23 */ /* 0x000fe2000801000c */
[----:B------:R-:W-:Y:S01]  /*4cd0*/  IABS R166, R166 ;  /* 0x000000a600a67213 */ /* 0x000fe20000000000 */
[C---:B------:R-:W-:Y:S01]  /*4ce0*/  FFMA.FTZ R13, R173.reuse, -UR15, R13 ;  /* 0x8000000fad0d7c23 */ /* 0x040fe2000801000d */
[----:B------:R-:W-:Y:S01]  /*4cf0*/  IABS R169, R169 ;  /* 0x000000a900a97213 */ /* 0x000fe20000000000 */
[----:B------:R-:W-:Y:S01]  /*4d00*/  FFMA.FTZ R21, R164, -UR15, R21 ;  /* 0x8000000fa4157c23 */ /* 0x000fe20008010015 */
[----:B------:R-:W-:Y:S01]  /*4d10*/  I2FP.F32.S32 R165, R165 ;  /* 0x000000a500a57245 */ /* 0x000fe20000201400 */
        /* <DEDUP_REMOVED lines=17> */
[----:B------:R-:W-:Y:S06]  /*4e30*/  BRA.U !UP0, `(.L_x_759) ;  /* 0x0000000108347547 */ /* 0x000fec000b800000 */
        /* <DEDUP_REMOVED lines=13> */
.L_x_759:
[----:B------:R-:W1:Y:S01]  /*4f10*/  S2R R167, SR_TID.X ;  /* 0x0000000000a77919 */ /* 0x000e620000002100 */
[----:B------:R-:W-:Y:S01]  /*4f20*/  UIADD3 UR14, UPT, UPT, UR36, UR10, -UR38 ;  /* 0x0000000a240e7290 */ /* 0x000fe2000fffe826 */
[----:B------:R-:W-:Y:S01]  /*4f30*/  IMAD.U32 R166, RZ, RZ, UR40 ;  /* 0x00000028ffa67e24 */ /* 0x000fe2000f8e00ff */
[----:B------:R-:W-:Y:S01]  /*4f40*/  UIADD3 UR16, UPT, UPT, UR36, -UR11, -UR38 ;  /* 0x8000000b24107290 */ /* 0x000fe2000fffe826 */
[----:B------:R-:W-:Y:S02]  /*4f50*/  IMAD.MOV.U32 R173, RZ, RZ, 0x1 ;  /* 0x00000001ffad7424 */ /* 0x000fe400078e00ff */
[----:B------:R-:W-:Y:S02]  /*4f60*/  IMAD.MOV.U32 R165, RZ, RZ, 0x9 ;  /* 0x00000009ffa57424 */ /* 0x000fe400078e00ff */
[C---:B------:R-:W-:Y:S02]  /*4f70*/  VIADD R169, R168.reuse, UR14 ;  /* 0x0000000ea8a97c36 */ /* 0x040fe40008000000 */
[----:B------:R-:W-:Y:S02]  /*4f80*/  VIADD R168, R168, UR16 ;  /* 0x00000010a8a87c36 */ /* 0x000fe40008000000 */
[----:B------:R-:W-:Y:S01]  /*4f90*/  IMAD.MOV.U32 R164, RZ, RZ, 0x21 ;  /* 0x00000021ffa47424 */ /* 0x000fe200078e00ff */
[C---:B------:R-:W-:Y:S02]  /*4fa0*/  VIADDMNMX R173, R169.reuse, R173, UR36, PT ;  /* 0x00000024a9ad7e46 */ /* 0x040fe4000b8001ad */
[C---:B------:R-:W-:Y:S02]  /*4fb0*/  VIADDMNMX R176, R168.reuse, 0x8, RZ, !PT ;  /* 0x00000008a8b07846 */ /* 0x040fe400078001ff */
[----:B------:R-:W-:Y:S02]  /*4fc0*/  VIMNMX R177, PT, PT, RZ, R168, !PT ;  /* 0x000000a8ffb17248 */ /* 0x000fe40007fe0100 */
[C---:B------:R-:W-:Y:S02]  /*4fd0*/  VIADDMNMX R175, R168.reuse, 0x20, RZ, !PT ;  /* 0x00000020a8af7846 */ /* 0x040fe400078001ff */
[----:B------:R-:W-:Y:S02]  /*4fe0*/  VIADDMNMX R174, R168, 0x28, RZ, !PT ;  /* 0x00000028a8ae7846 */ /* 0x000fe400078001ff */
[C---:B------:R-:W-:Y:S02]  /*4ff0*/  VIADDMNMX R165, R169.reuse, R165, UR36, PT ;  /* 0x00000024a9a57e46 */ /* 0x040fe4000b8001a5 */
[----:B------:R-:W-:Y:S01]  /*5000*/  VIADDMNMX R164, R169, R164, UR36, PT ;  /* 0x00000024a9a47e46 */ /* 0x000fe2000b8001a4 */
[----:B-1----:R-:W-:Y:S01]  /*5010*/  IMAD.SHL.U32 R3, R167, 0x2, RZ ;  /* 0x00000002a7037824 */ /* 0x002fe200078e00ff */
[----:B------:R-:W-:Y:S04]  /*5020*/  SHF.R.U32.HI R167, RZ, 0x1, R167 ;  /* 0x00000001ffa77819 */ /* 0x000fe800000116a7 */
[----:B------:R-:W-:Y:S04]  /*5030*/  LOP3.LUT R3, R3, 0x6, RZ, 0xc0, !PT ;  /* 0x0000000603037812 */ /* 0x000fe800078ec0ff */
[----:B------:R-:W-:Y:S01]  /*5040*/  LOP3.LUT R167, R3, 0x1e0, R167, 0xf8, !PT ;  /* 0x000001e003a77812 */ /* 0x000fe200078ef8a7 */
[----:B------:R-:W-:Y:S04]  /*5050*/  IMAD.MOV.U32 R3, RZ, RZ, 0x29 ;  /* 0x00000029ff037424 */ /* 0x000fe800078e00ff */
[----:B------:R-:W-:Y:S01]  /*5060*/  IMAD R166, R166, 0x80, R167 ;  /* 0x00000080a6a67824 */ /* 0x000fe200078e02a7 */
[----:B------:R-:W-:Y:S03]  /*5070*/  VIADDMNMX R3, R169, R3, UR36, PT ;  /* 0x00000024a9037e46 */ /* 0x000fe6000b800103 */
[C---:B------:R-:W-:Y:S01]  /*5080*/  VIADD R172, R166.reuse, 0x1 ;  /* 0x00000001a6ac7836 */ /* 0x040fe20000000000 */
[C---:B------:R-:W-:Y:S01]  /*5090*/  ISETP.GE.AND P0, PT, R166.reuse, R176, PT ;  /* 0x000000b0a600720c */ /* 0x040fe20003f06270 */
[C---:B------:R-:W-:Y:S01]  /*50a0*/  VIADD R171, R166.reuse, 0x8 ;  /* 0x00000008a6ab7836 */ /* 0x040fe20000000000 */
[C---:B------:R-:W-:Y:S01]  /*50b0*/  ISETP.GE.AND P3, PT, R166.reuse, R177, PT ;  /* 0x000000b1a600720c */ /* 0x040fe20003f66270 */
[----:B------:R-:W-:Y:S01]  /*50c0*/  VIADD R170, R166, 0x9 ;  /* 0x00000009a6aa7836 */ /* 0x000fe20000000000 */
[----:B------:R-:W-:Y:S01]  /*50d0*/  FSEL R6, R6, -INF , P0 ;  /* 0xff80000006067808 */ /* 0x000fe20000000000 */
[C---:B------:R-:W-:Y:S01]  /*50e0*/  VIADD R169, R166.reuse, 0x10 ;  /* 0x00000010a6a97836 */ /* 0x040fe20000000000 */
[C---:B------:R-:W-:Y:S01]  /*50f0*/  ISETP.GE.AND P2, PT, R166.reuse, R175, PT ;  /* 0x000000afa600720c */ /* 0x040fe20003f46270 */
[C---:B------:R-:W-:Y:S01]  /*5100*/  VIADD R168, R166.reuse, 0x11 ;  /* 0x00000011a6a87836 */ /* 0x040fe20000000000 */
[C---:B------:R-:W-:Y:S01]  /*5110*/  ISETP.GE.AND P1, PT, R166.reuse, R174, PT ;  /* 0x000000aea600720c */ /* 0x040fe20003f26270 */
[----:B------:R-:W-:Y:S01]  /*5120*/  VIADD R167, R166, 0x18 ;  /* 0x00000018a6a77836 */ /* 0x000fe20000000000 */
[----:B------:R-:W-:Y:S02]  /*5130*/  ISETP.GE.AND P0, PT, R172, R177, PT ;  /* 0x000000b1ac00720c */ /* 0x000fe40003f06270 */
[----:B------:R-:W-:Y:S02]  /*5140*/  FSEL R4, R4, -INF , P3 ;  /* 0xff80000004047808 */ /* 0x000fe40001800000 */
[C---:B------:R-:W-:Y:S02]  /*5150*/  ISETP.GE.AND P6, PT, R166.reuse, R173, PT ;  /* 0x000000ada600720c */ /* 0x040fe40003fc6270 */
[C---:B------:R-:W-:Y:S02]  /*5160*/  ISETP.GE.AND P5, PT, R166.reuse, R165, PT ;  /* 0x000000a5a600720c */ /* 0x040fe40003fa6270 */
[C---:B------:R-:W-:Y:S02]  /*5170*/  ISETP.GE.AND P4, PT, R166.reuse, R164, PT ;  /* 0x000000a4a600720c */ /* 0x040fe40003f86270 */
[C---:B------:R-:W-:Y:S01]  /*5180*/  ISETP.GE.AND P3, PT, R166.reuse, R3, PT ;  /* 0x00000003a600720c */ /* 0x040fe20003f66270 */
[----:B------:R-:W-:Y:S01]  /*5190*/  VIADD R166, R166, 0x19 ;  /* 0x00000019a6a67836 */ /* 0x000fe20000000000 */
[----:B------:R-:W-:Y:S02]  /*51a0*/  FSEL R8, R8, -INF , P2 ;  /* 0xff80000008087808 */ /* 0x000fe40001000000 */
[----:B------:R-:W-:Y:S02]  /*51b0*/  FSEL R10, R10, -INF , P1 ;  /* 0xff8000000a0a7808 */ /* 0x000fe40000800000 */
[----:B------:R-:W-:Y:S02]  /*51c0*/  FSEL R5, R5, -INF , P0 ;  /* 0xff80000005057808 */ /* 0x000fe40000000000 */
[-C--:B------:R-:W-:Y:S02]  /*51d0*/  ISETP.GE.AND P2, PT, R171, R177.reuse, PT ;  /* 0x000000b1ab00720c */ /* 0x080fe40003f46270 */
[-C--:B------:R-:W-:Y:S02]  /*51e0*/  ISETP.GE.AND P1, PT, R170, R177.reuse, PT ;  /* 0x000000b1aa00720c */ /* 0x080fe40003f26270 */
[-C--:B------:R-:W-:Y:S02]  /*51f0*/  ISETP.GE.AND P0, PT, R169, R177.reuse, PT ;  /* 0x000000b1a900720c */ /* 0x080fe40003f06270 */
[----:B------:R-:W-:Y:S02]  /*5200*/  FSEL R16, R16, -INF , P2 ;  /* 0xff80000010107808 */ /* 0x000fe40001000000 */
[----:B------:R-:W-:Y:S02]  /*5210*/  FSEL R17, R17, -INF , P1 ;  /* 0xff80000011117808 */ /* 0x000fe40000800000 */
[----:B------:R-:W-:Y:S02]  /*5220*/  FSEL R20, R20, -INF , P0 ;  /* 0xff80000014147808 */ /* 0x000fe40000000000 */
[-C--:B------:R-:W-:Y:S02]  /*5230*/  ISETP.GE.AND P2, PT, R168, R177.reuse, PT ;  /* 0x000000b1a800720c */ /* 0x080fe40003f46270 */
[-C--:B------:R-:W-:Y:S02]  /*5240*/  ISETP.GE.AND P1, PT, R167, R177.reuse, PT ;  /* 0x000000b1a700720c */ /* 0x080fe40003f26270 */
[----:B------:R-:W-:Y:S02]  /*5250*/  ISETP.GE.AND P0, PT, R166, R177, PT ;  /* 0x000000b1a600720c */ /* 0x000fe40003f06270 */
        /* <DEDUP_REMOVED lines=15> */
[----:B------:R-:W-:Y:S02]  /*5350*/  ISETP.GE.AND P2, PT, R166, R176, PT ;  /* 0x000000b0a600720c */ /* 0x000fe40003f46270 */
        /* <DEDUP_REMOVED lines=12> */
[----:B------:R-:W-:Y:S02]  /*5420*/  ISETP.GE.AND P1, PT, R166, R175, PT ;  /* 0x000000afa600720c */ /* 0x000fe40003f26270 */
        /* <DEDUP_REMOVED lines=76> */
.L_x_760:
        /* <DEDUP_REMOVED lines=14> */
[----:B------:R2:W-:Y:S01]  /*59d0*/  MUFU.EX2 R215, R4 ;  /* 0x0000000400d77308 */ /* 0x0005e20000000800 */
[--C-:B------:R-:W-:Y:S01]  /*59e0*/  FFMA.FTZ R251, R6, UR12, -R3.reuse ;  /* 0x0000000c06fb7c23 */ /* 0x100fe20008010803 */
[--C-:B------:R-:W-:Y:S01]  /*59f0*/  FFMA.FTZ R249, R8, UR12, -R222.reuse ;  /* 0x0000000c08f97c23 */ /* 0x100fe200080108de */
[----:B------:R-:W-:Y:S07]  /*5a00*/  FFMA.FTZ R248, R9, UR12, -R222 ;  /* 0x0000000c09f87c23 */ /* 0x000fee00080108de */
[----:B------:R-:W3:Y:S01]  /*5a10*/  MUFU.EX2 R252, R252 ;  /* 0x000000fc00fc7308 */ /* 0x000ee20000000800 */
[--C-:B------:R-:W-:Y:S01]  /*5a20*/  FFMA.FTZ R224, R18, UR12, -R3.reuse ;  /* 0x0000000c12e07c23 */ /* 0x100fe20008010803 */
[--C-:B------:R-:W-:Y:S01]  /*5a30*/  FFMA.FTZ R200, R19, UR12, -R3.reuse ;  /* 0x0000000c13c87c23 */ /* 0x100fe20008010803 */
[--C-:B------:R-:W-:Y:S01]  /*5a40*/  FFMA.FTZ R194, R34, UR12, -R3.reuse ;  /* 0x0000000c22c27c23 */ /* 0x100fe20008010803 */
[--C-:B------:R-:W-:Y:S01]  /*5a50*/  FFMA.FTZ R198, R35, UR12, -R3.reuse ;  /* 0x0000000c23c67c23 */ /* 0x100fe20008010803 */
[--C-:B------:R-:W-:Y:S01]  /*5a60*/  FFMA.FTZ R192, R22, UR12, -R3.reuse ;  /* 0x0000000c16c07c23 */ /* 0x100fe20008010803 */
[--C-:B------:R-:W-:Y:S01]  /*5a70*/  FFMA.FTZ R191, R23, UR12, -R3.reuse ;  /* 0x0000000c17bf7c23 */ /* 0x100fe20008010803 */
[----:B------:R-:W-:Y:S01]  /*5a80*/  FFMA.FTZ R250, R7, UR12, -R3 ;  /* 0x0000000c07fa7c23 */ /* 0x000fe20008010803 */
[----:B------:R-:W-:Y:S02]  /*5a90*/  FFMA.FTZ R225, R17, UR12, -R164 ;  /* 0x0000000c11e17c23 */ /* 0x000fe400080108a4 */
[----:B------:R-:W-:Y:S01]  /*5aa0*/  MUFU.EX2 R251, R251 ;  /* 0x000000fb00fb7308 */ /* 0x000fe20000000800 */
[C---:B------:R-:W-:Y:S01]  /*5ab0*/  FMUL.FTZ R7, R233.reuse, 1.4426950216293334961 ;  /* 0x3fb8aa3be9077820 */ /* 0x040fe20000410000 */
[----:B------:R-:W-:Y:S01]  /*5ac0*/  FSETP.NEU.FTZ.AND P0, PT, R233, -INF , PT ;  /* 0xff800000e900780b */ /* 0x000fe20003f1d000 */
[--C-:B------:R-:W-:Y:S07]  /*5ad0*/  FFMA.FTZ R245, R12, UR12, -R222.reuse ;  /* 0x0000000c0cf57c23 */ /* 0x100fee00080108de */
[----:B------:R-:W4:Y:S01]  /*5ae0*/  MUFU.EX2 R250, R250 ;  /* 0x000000fa00fa7308 */ /* 0x000f220000000800 */
[----:B------:R-:W-:Y:S01]  /*5af0*/  FFMA.FTZ R244, R13, UR12, -R222 ;  /* 0x0000000c0df47c23 */ /* 0x000fe200080108de */
[----:B------:R-:W-:Y:S01]  /*5b00*/  FSEL R7, R7, RZ, P0 ;  /* 0x000000ff07077208 */ /* 0x000fe20000000000 */
        /* <DEDUP_REMOVED lines=12> */
[--C-:B------:R-:W-:Y:S07]  /*5bd0*/  FFMA.FTZ R221, R27, UR12, -R7.reuse ;  /* 0x0000000c1bdd7c23 */ /* 0x100fee0008010807 */
[----:B------:R-:W-:Y:S01]  /*5be0*/  MUFU.EX2 R200, R200 ;  /* 0x000000c800c87308 */ /* 0x000fe20000000800 */
[----:B------:R-:W-:Y:S01]  /*5bf0*/  FFMA.FTZ R7, R31, UR12, -R7 ;  /* 0x0000000c1f077c23 */ /* 0x000fe20008010807 */
[----:B------:R-:W-:Y:S01]  /*5c00*/  FFMA.FTZ R164, R33, UR12, -R164 ;  /* 0x0000000c21a47c23 */ /* 0x000fe200080108a4 */
[--C-:B------:R-:W-:Y:S07]  /*5c10*/  FFMA.FTZ R199, R24, UR12, -R222.reuse ;  /* 0x0000000c18c77c23 */ /* 0x100fee00080108de */
[----:B------:R-:W-:Y:S01]  /*5c20*/  MUFU.EX2 R249, R249 ;  /* 0x000000f900f97308 */ /* 0x000fe20000000800 */
[--C-:B------:R-:W-:Y:S01]  /*5c30*/  FFMA.FTZ R203, R25, UR12, -R222.reuse ;  /* 0x0000000c19cb7c23 */ /* 0x100fe200080108de */
[--C-:B------:R-:W-:Y:S01]  /*5c40*/  FFMA.FTZ R223, R28, UR12, -R222.reuse ;  /* 0x0000000c1cdf7c23 */ /* 0x100fe200080108de */
[----:B------:R-:W-:Y:S07]  /*5c50*/  FFMA.FTZ R222, R29, UR12, -R222 ;  /* 0x0000000c1dde7c23 */ /* 0x000fee00080108de */
[----:B------:R-:W-:Y:S01]  /*5c60*/  MUFU.EX2 R248, R248 ;  /* 0x000000f800f87308 */ /* 0x000fe20000000800 */
[----:B------:R-:W-:Y:S02]  /*5c70*/  MOV R211, 0x20 ;  /* 0x0000002000d37802 */ /* 0x000fe40000000f00 */
[----:B------:R-:W-:Y:S07]  /*5c80*/  MOV R212, 0x40 ;  /* 0x0000004000d47802 */ /* 0x000fee0000000f00 */
        /* <DEDUP_REMOVED lines=23> */
[----:B------:R-:W-:Y:S02]  /*5e00*/  SHF.L.U32 R9, R214, 0x1, RZ ;  /* 0x00000001d6097819 */ /* 0x000fe400000006ff */
[----:B------:R-:W-:Y:S02]  /*5e10*/  LOP3.LUT R8, R8, 0x1c0, RZ, 0xc0, !PT ;  /* 0x000001c008087812 */ /* 0x000fe400078ec0ff */
[C---:B------:R-:W-:Y:S02]  /*5e20*/  SHF.L.U32 R6, R214.reuse, 0x5, RZ ;  /* 0x00000005d6067819 */ /* 0x040fe400000006ff */
[----:B--2---:R-:W-:Y:S02]  /*5e30*/  SHF.L.U32 R4, R214, 0x6, RZ ;  /* 0x00000006d6047819 */ /* 0x004fe400000006ff */
[----:B------:R-:W-:Y:S02]  /*5e40*/  LOP3.LUT R8, R8, 0x38, R9, 0xf8, !PT ;  /* 0x0000003808087812 */ /* 0x000fe400078ef809 */
[----:B------:R-:W-:Y:S02]  /*5e50*/  SHF.R.U32.HI R3, RZ, 0x1, R214 ;  /* 0x00000001ff037819 */ /* 0x000fe400000116d6 */
[--C-:B------:R-:W-:Y:S02]  /*5e60*/  LOP3.LUT R9, R9, 0x7006, R6.reuse, 0xc8, !PT ;  /* 0x0000700609097812 */ /* 0x100fe400078ec806 */
[----:B------:R-:W-:Y:S02]  /*5e70*/  SHF.L.U32 R213, R214, 0x3, RZ ;  /* 0x00000003d6d57819 */ /* 0x000fe400000006ff */
[----:B------:R-:W-:Y:S02]  /*5e80*/  LOP3.LUT R5, R4, 0x1c0, RZ, 0xc0, !PT ;  /* 0x000001c004057812 */ /* 0x000fe400078ec0ff */
[----:B------:R-:W-:Y:S02]  /*5e90*/  LOP3.LUT R9, R9, 0x400, R6, 0xf8, !PT ;  /* 0x0000040009097812 */ /* 0x000fe400078ef806 */
[----:B------:R-:W-:Y:S02]  /*5ea0*/  LOP3.LUT R8, R8, 0x20, R3, 0x78, !PT ;  /* 0x0000002008087812 */ /* 0x000fe400078e7803 */
[----:B------:R-:W-:Y:S02]  /*5eb0*/  LOP3.LUT R5, R5, 0x38, R213, 0xf8, !PT ;  /* 0x0000003805057812 */ /* 0x000fe400078ef8d5 */
[----:B------:R-:W-:Y:S02]  /*5ec0*/  LOP3.LUT R8, R9, R8, RZ, 0xfc, !PT ;  /* 0x0000000809087212 */ /* 0x000fe400078efcff */
[C---:B------:R-:W-:Y:S02]  /*5ed0*/  LOP3.LUT R3, R5.reuse, 0x8, R3, 0x78, !PT ;  /* 0x0000000805037812 */ /* 0x040fe400078e7803 */
[----:B------:R-:W-:Y:S02]  /*5ee0*/  LOP3.LUT R9, R5, 0x8, R214, 0x78, !PT ;  /* 0x0000000805097812 */ /* 0x000fe400078e78d6 */
[----:B---3--:R-:W-:Y:S02]  /*5ef0*/  F2FP.F16.F32.PACK_AB R5, R252, R215 ;  /* 0x000000d7fc05723e */ /* 0x008fe400000000ff */
[----:B------:R-:W-:Y:S02]  /*5f00*/  LEA R197, R8, UR4, 0x1 ;  /* 0x0000000408c57c11 */ /* 0x000fe4000f8e08ff */
[----:B------:R-:W-:Y:S02]  /*5f10*/  LOP3.LUT R4, R4, 0x200, RZ, 0xc0, !PT ;  /* 0x0000020004047812 */ /* 0x000fe400078ec0ff */
[----:B------:R-:W-:Y:S01]  /*5f20*/  LOP3.LUT P2, RZ, R214, 0x4, RZ, 0xc0, !PT ;  /* 0x00000004d6ff7812 */ /* 0x000fe2000784c0ff */
[----:B------:R1:W-:Y:S01]  /*5f30*/  STS [R197+0x20000], R5 ;  /* 0x02000005c5007388 */ /* 0x0003e20000000800 */
[--C-:B------:R-:W-:Y:S02]  /*5f40*/  LOP3.LUT R4, R4, 0x400, R6.reuse, 0xf8, !PT ;  /* 0x0000040004047812 */ /* 0x100fe400078ef806 */
[----:B----4-:R-:W-:Y:S02]  /*5f50*/  F2FP.F16.F32.PACK_AB R10, R250, R251 ;  /* 0x000000fbfa0a723e */ /* 0x010fe400000000ff */
[----:B------:R-:W-:Y:S02]  /*5f60*/  LOP3.LUT R3, R4, R3, RZ, 0xfc, !PT ;  /* 0x0000000304037212 */ /* 0x000fe400078efcff */
[----:B------:R-:W-:Y:S01]  /*5f70*/  MOV R4, 0x10 ;  /* 0x0000001000047802 */ /* 0x000fe20000000f00 */
[----:B------:R2:W-:Y:S01]  /*5f80*/  STS [R197+0x20400], R10 ;  /* 0x0204000ac5007388 */ /* 0x0005e20000000800 */
[----:B------:R-:W-:Y:S02]  /*5f90*/  F2FP.F16.F32.PACK_AB R8, R225, R239 ;  /* 0x000000efe108723e */ /* 0x000fe400000000ff */
[----:B------:R-:W-:Y:S02]  /*5fa0*/  SEL R4, R4, 0xfffffff0, !P2 ;  /* 0xfffffff004047807 */ /* 0x000fe40005000000 */
[----:B------:R-:W-:Y:S02]  /*5fb0*/  LOP3.LUT P0, RZ, R214, 0x8, RZ, 0xc0, !PT ;  /* 0x00000008d6ff7812 */ /* 0x000fe4000780c0ff */
[----:B------:R-:W-:Y:S02]  /*5fc0*/  IADD3 R196, PT, PT, R197, R4, RZ ;  /* 0x00000004c5c47210 */ /* 0x000fe40007ffe0ff */
        /* <DEDUP_REMOVED lines=95> */
[----:B------:R-:W3:Y:S07]  /*65c0*/  LDSM.16.M88.4 R164, [R210+0x18800] ;  /* 0x01880000d2a4783b */ /* 0x000eee0000000200 */
[-C--:B-1----:R-:W-:Y:S01]  /*65d0*/  HMMA.16816.F32 R4, R172, R176.reuse, R4 ;  /* 0x000000b0ac04723c */ /* 0x082fe20000001804 */
[----:B------:R-:W-:Y:S07]  /*65e0*/  LDSM.16.M88.4 R168, [R217+0xa000] ;  /* 0x00a00000d9a8783b */ /* 0x000fee0000000200 */
[C---:B--2---:R-:W-:Y:S08]  /*65f0*/  HMMA.16816.F32 R8, R180.reuse, R176, R8 ;  /* 0x000000b0b408723c */ /* 0x044ff00000001808 */
[-C--:B------:R-:W-:Y:S08]  /*6600*/  HMMA.16816.F32 R12, R180, R178.reuse, R12 ;  /* 0x000000b2b40c723c */ /* 0x080ff0000000180c */
[C---:B------:R-:W-:Y:S01]  /*6610*/  HMMA.16816.F32 R16, R172.reuse, R178, R16 ;  /* 0x000000b2ac10723c */ /* 0x040fe20000001810 */
[----:B------:R-:W1:Y:S07]  /*6620*/  LDSM.16.M88.4 R176, [R209+0x18000] ;  /* 0x01800000d1b0783b */ /* 0x000e6e0000000200 */
[-C--:B---3--:R-:W-:Y:S08]  /*6630*/  HMMA.16816.F32 R20, R172, R164.reuse, R20 ;  /* 0x000000a4ac14723c */ /* 0x088ff00000001814 */
[C---:B------:R-:W-:Y:S08]  /*6640*/  HMMA.16816.F32 R24, R180.reuse, R164, R24 ;  /* 0x000000a4b418723c */ /* 0x040ff00000001818 */
[-C--:B------:R-:W-:Y:S01]  /*6650*/  HMMA.16816.F32 R28, R180, R166.reuse, R28 ;  /* 0x000000a6b41c723c */ /* 0x080fe2000000181c */
[----:B------:R-:W2:Y:S07]  /*6660*/  LDSM.16.M88.4 R180, [R217+0xb000] ;  /* 0x00b00000d9b4783b */ /* 0x000eae0000000200 */
[----:B------:R-:W-:Y:S01]  /*6670*/  HMMA.16816.F32 R32, R172, R166, R32 ;  /* 0x000000a6ac20723c */ /* 0x000fe20000001820 */
[----:B------:R-:W3:Y:S07]  /*6680*/  LDSM.16.M88.4 R164, [R209+0x18800] ;  /* 0x01880000d1a4783b */ /* 0x000eee0000000200 */
[-C--:B-1----:R-:W-:Y:S01]  /*6690*/  HMMA.16816.F32 R4, R168, R176.reuse, R4 ;  /* 0x000000b0a804723c */ /* 0x082fe20000001804 */
[----:B------:R1:W-:Y:S07]  /*66a0*/  LDSM.16.M88.4 R172, [R188+0xa000] ;  /* 0x00a00000bcac783b */ /* 0x0003ee0000000200 */
[C---:B--2---:R-:W-:Y:S04]  /*66b0*/  HMMA.16816.F32 R8, R180.reuse, R176, R8 ;  /* 0x000000b0b408723c */ /* 0x044fe80000001808 */
[----:B-1----:R-:W-:Y:S02]  /*66c0*/  MOV R188, R215 ;  /* 0x000000d700bc7202 */ /* 0x002fe40000000f00 */
[--C-:B------:R-:W-:Y:S02]  /*66d0*/  SHF.R.U32.HI R215, RZ, 0x4, R214.reuse ;  /* 0x00000004ffd77819 */ /* 0x100fe400000116d6 */
[-C--:B------:R-:W-:Y:S03]  /*66e0*/  HMMA.16816.F32 R12, R180, R178.reuse, R12 ;  /* 0x000000b2b40c723c */ /* 0x080fe6000000180c */
[----:B------:R-:W-:Y:S05]  /*66f0*/  LOP3.LUT R215, R215, 0x8, RZ, 0xc0, !PT ;  /* 0x00000008d7d77812 */ /* 0x000fea00078ec0ff */
[C---:B------:R-:W-:Y:S01]  /*6700*/  HMMA.16816.F32 R16, R168.reuse, R178, R16 ;  /* 0x000000b2a810723c */ /* 0x040fe20000001810 */
[----:B------:R-:W1:Y:S07]  /*6710*/  LDSM.16.M88.4 R176, [R208+0x18000] ;  /* 0x01800000d0b0783b */ /* 0x000e6e0000000200 */
[-C--:B---3--:R-:W-:Y:S08]  /*6720*/  HMMA.16816.F32 R20, R168, R164.reuse, R20 ;  /* 0x000000a4a814723c */ /* 0x088ff00000001814 */
[C---:B------:R-:W-:Y:S08]  /*6730*/  HMMA.16816.F32 R24, R180.reuse, R164, R24 ;  /* 0x000000a4b418723c */ /* 0x040ff00000001818 */
[-C--:B------:R-:W-:Y:S01]  /*6740*/  HMMA.16816.F32 R28, R180, R166.reuse, R28 ;  /* 0x000000a6b41c723c */ /* 0x080fe2000000181c */
[----:B------:R-:W2:Y:S07]  /*6750*/  LDSM.16.M88.4 R180, [R208+0x18800] ;  /* 0x01880000d0b4783b */ /* 0x000eae0000000200 */
[----:B------:R-:W-:Y:S01]  /*6760*/  HMMA.16816.F32 R32, R168, R166, R32 ;  /* 0x000000a6a820723c */ /* 0x000fe20000001820 */
[----:B------:R-:W-:Y:S07]  /*6770*/  LDSM.16.M88.4 R164, [R189+0xa000] ;  /* 0x00a00000bda4783b */ /* 0x000fee0000000200 */
        /* <DEDUP_REMOVED lines=8> */
[----:B------:R-:W-:Y:S04]  /*6800*/  SHF.L.U32 R180, R214, 0x6, RZ ;  /* 0x00000006d6b47819 */ /* 0x000fe800000006ff */
[-C--:B------:R-:W-:Y:S08]  /*6810*/  HMMA.16816.F32 R28, R184, R182.reuse, R28 ;  /* 0x000000b6b81c723c */ /* 0x080ff0000000181c */
[----:B------:R-:W-:Y:S01]  /*6820*/  HMMA.16816.F32 R32, R172, R182, R32 ;  /* 0x000000b6ac20723c */ /* 0x000fe20000001820 */
[----:B------:R-:W2:Y:S07]  /*6830*/  LDSM.16.M88.4 R172, [R3+0x18800] ;  /* 0x0188000003ac783b */ /* 0x000eae0000000200 */
[-C--:B-1----:R-:W-:Y:S08]  /*6840*/  HMMA.16816.F32 R4, R164, R168.reuse, R4 ;  /* 0x000000a8a404723c */ /* 0x082ff00000001804 */
[C---:B---3--:R-:W-:Y:S04]  /*6850*/  HMMA.16816.F32 R8, R176.reuse, R168, R8 ;  /* 0x000000a8b008723c */ /* 0x048fe80000001808 */
[----:B------:R-:W-:Y:S02]  /*6860*/  LOP3.LUT R168, R180, 0x1c0, RZ, 0xc0, !PT ;  /* 0x000001c0b4a87812 */ /* 0x000fe400078ec0ff */
[----:B------:R-:W-:Y:S02]  /*6870*/  LOP3.LUT R169, R215, 0x10, R214, 0xf8, !PT ;  /* 0x00000010d7a97812 */ /* 0x000fe400078ef8d6 */
        /* <DEDUP_REMOVED lines=19> */
[----:B------:R-:W-:Y:S01]  /*69b0*/  FMUL.FTZ R242, R242, R15 ;  /* 0x0000000ff2f27220 */ /* 0x000fe20000410000 */
[C---:B------:R-:W-:Y:S01]  /*69c0*/  FADD.FTZ R16, -R216.reuse, R16 ;  /* 0x00000010d8107221 */ /* 0x040fe20000010100 */
[C---:B------:R-:W-:Y:S01]  /*69d0*/  FADD.FTZ R17, -R216.reuse, R17 ;  /* 0x00000011d8117221 */ /* 0x040fe20000010100 */
[C---:B------:R-:W-:Y:S01]  /*69e0*/  FADD.FTZ R18, -R207.reuse, R18 ;  /* 0x00000012cf127221 */ /* 0x040fe20000010100 */
[-C--:B------:R-:W-:Y:S03]  /*69f0*/  HMMA.16816.F32 R28, R176, R174.reuse, R28 ;  /* 0x000000aeb01c723c */ /* 0x080fe6000000181c */
[C---:B------:R-:W-:Y:S01]  /*6a00*/  FADD.FTZ R19, -R207.reuse, R19 ;  /* 0x00000013cf137221 */ /* 0x040fe20000010100 */
[C---:B------:R-:W-:Y:S01]  /*6a10*/  FADD.FTZ R20, -R216.reuse, R20 ;  /* 0x00000014d8147221 */ /* 0x040fe20000010100 */
[----:B------:R-:W-:Y:S01]  /*6a20*/  FADD.FTZ R21, -R216, R21 ;  /* 0x00000015d8157221 */ /* 0x000fe20000010100 */
[C---:B------:R-:W-:Y:S01]  /*6a30*/  FADD.FTZ R22, -R207.reuse, R22 ;  /* 0x00000016cf167221 */ /* 0x040fe20000010100 */
[----:B------:R-:W-:Y:S01]  /*6a40*/  FADD.FTZ R23, -R207, R23 ;  /* 0x00000017cf177221 */ /* 0x000fe20000010100 */
[----:B------:R-:W-:Y:S04]  /*6a50*/  HMMA.16816.F32 R32, R164, R174, R32 ;  /* 0x000000aea420723c */ /* 0x000fe80000001820 */
[----:B------:R-:W-:Y:S01]  /*6a60*/  FADD.FTZ R24, -R206, R24 ;  /* 0x00000018ce187221 */ /* 0x000fe20000010100 */
[----:B------:R-:W-:Y:S01]  /*6a70*/  F2FP.F16.F32.PACK_AB R243, R242, R243 ;  /* 0x000000f3f2f3723e */ /* 0x000fe200000000ff */
[----:B------:R-:W-:Y:S01]  /*6a80*/  FADD.FTZ R25, -R206, R25 ;  /* 0x00000019ce197221 */ /* 0x000fe20000010100 */
[C---:B------:R-:W-:Y:S01]  /*6a90*/  FADD.FTZ R26, -R205.reuse, R26 ;  /* 0x0000001acd1a7221 */ /* 0x040fe20000010100 */
[----:B------:R-:W-:Y:S01]  /*6aa0*/  LOP3.LUT R168, R168, 0x38, R213, 0xf8, !PT ;  /* 0x00000038a8a87812 */ /* 0x000fe200078ef8d5 */
[----:B------:R-:W-:Y:S01]  /*6ab0*/  FADD.FTZ R27, -R205, R27 ;  /* 0x0000001bcd1b7221 */ /* 0x000fe20000010100 */
[----:B------:R-:W-:Y:S01]  /*6ac0*/  FMUL.FTZ R239, R239, R16 ;  /* 0x00000010efef7220 */ /* 0x000fe20000410000 */
[----:B------:R-:W-:Y:S01]  /*6ad0*/  LOP3.LUT R242, R213, 0x38, RZ, 0xc0, !PT ;  /* 0x00000038d5f27812 */ /* 0x000fe200078ec0ff */
[C---:B------:R-:W-:Y:S01]  /*6ae0*/  FADD.FTZ R28, -R206.reuse, R28 ;  /* 0x0000001cce1c7221 */ /* 0x040fe20000010100 */
[----:B------:R-:W-:Y:S01]  /*6af0*/  FADD.FTZ R29, -R206, R29 ;  /* 0x0000001dce1d7221 */ /* 0x000fe20000010100 */
[----:B------:R-:W-:Y:S01]  /*6b00*/  LOP3.LUT R168, R169, R168, RZ, 0x3c, !PT ;  /* 0x000000a8a9a87212 */ /* 0x000fe200078e3cff */
[C---:B------:R-:W-:Y:S01]  /*6b10*/  FADD.FTZ R30, -R205.reuse, R30 ;  /* 0x0000001ecd1e7221 */ /* 0x040fe20000010100 */
[----:B------:R-:W-:Y:S01]  /*6b20*/  FADD.FTZ R31, -R205, R31 ;  /* 0x0000001fcd1f7221 */ /* 0x000fe20000010100 */
[----:B------:R-:W-:Y:S01]  /*6b30*/  F2FP.F16.F32.PACK_AB R4, R5, R4 ;  /* 0x000000040504723e */ /* 0x000fe200000000ff */
[----:B------:R-:W-:Y:S01]  /*6b40*/  FMUL.FTZ R225, R225, R17 ;  /* 0x00000011e1e17220 */ /* 0x000fe20000410000 */
[C---:B------:R-:W-:Y:S01]  /*6b50*/  FADD.FTZ R32, -R216.reuse, R32 ;  /* 0x00000020d8207221 */ /* 0x040fe20000010100 */
[----:B------:R-:W-:Y:S01]  /*6b60*/  FADD.FTZ R33, -R216, R33 ;  /* 0x00000021d8217221 */ /* 0x000fe20000010100 */
[C---:B------:R-:W-:Y:S01]  /*6b70*/  FADD.FTZ R34, -R207.reuse, R34 ;  /* 0x00000022cf227221 */ /* 0x040fe20000010100 */
[----:B------:R-:W-:Y:S01]  /*6b80*/  FADD.FTZ R35, -R207, R35 ;  /* 0x00000023cf237221 */ /* 0x000fe20000010100 */
[----:B------:R-:W-:Y:S01]  /*6b90*/  F2FP.F16.F32.PACK_AB R225, R225, R239 ;  /* 0x000000efe1e1723e */ /* 0x000fe200000000ff */
[----:B------:R-:W-:Y:S01]  /*6ba0*/  FMUL.FTZ R6, R251, R6 ;  /* 0x00000006fb067220 */ /* 0x000fe20000410000 */
[----:B------:R-:W-:Y:S01]  /*6bb0*/  LOP3.LUT R239, R242, 0x40, RZ, 0xfc, !PT ;  /* 0x00000040f2ef7812 */ /* 0x000fe200078efcff */
        /* <DEDUP_REMOVED lines=41> */
[----:B------:R-:W-:Y:S01]  /*6e50*/  ULOP3.LUT UR14, UR45, 0x1, URZ, 0xc0, !UPT ;  /* 0x000000012d0e7892 */ /* 0x000fe2000f8ec0ff */
[----:B------:R-:W-:Y:S03]  /*6e60*/  ISETP.GE.AND P1, PT, R242, UR8, PT ;  /* 0x00000008f2007c0c */ /* 0x000fe6000bf26270 */
[----:B------:R-:W-:Y:S02]  /*6e70*/  UISETP.NE.U32.AND UP1, UPT, UR14, 0x1, UPT ;  /* 0x000000010e00788c */ /* 0x000fe4000bf25070 */
[----:B------:R-:W2:Y:S02]  /*6e80*/  LDC R5, c[0x0][0x3b4] ;  /* 0x0000ed00ff057b82 */ /* 0x000ea40000000800 */
[----:B------:R-:W-:Y:S06]  /*6e90*/  USEL UR14, UR29, 0x4000, !UP1 ;  /* 0x000040001d0e7887 */ /* 0x000fec000c800000 */
[----:B------:R-:W-:Y:S02]  /*6ea0*/  VIADD R232, R232, UR14 ;  /* 0x0000000ee8e87c36 */ /* 0x000fe40008000000 */
[----:B------:R-:W-:Y:S02]  /*6eb0*/  VIADD R238, R238, UR14 ;  /* 0x0000000eeeee7c36 */ /* 0x000fe40008000000 */
[----:B------:R-:W-:Y:S02]  /*6ec0*/  VIADD R2, R2, UR14 ;  /* 0x0000000e02027c36 */ /* 0x000fe40008000000 */
[C---:B-1----:R-:W-:Y:S01]  /*6ed0*/  IMAD.SHL.U32 R9, R7.reuse, 0x40, RZ ;  /* 0x0000004007097824 */ /* 0x042fe200078e00ff */
[----:B------:R-:W-:Y:S03]  /*6ee0*/  LEA R12, P3, R7, RZ, 0x6 ;  /* 0x000000ff070c7211 */ /* 0x000fe600078630ff */
[----:B------:R-:W-:Y:S01]  /*6ef0*/  IMAD.X R9, RZ, RZ, ~R9, P0 ;  /* 0x000000ffff097224 */ /* 0x000fe200000e0e09 */
[----:B------:R-:W-:Y:S02]  /*6f00*/  ISETP.GE.AND P0, PT, R239, UR8, PT ;  /* 0x00000008ef007c0c */ /* 0x000fe4000bf06270 */
[----:B------:R-:W-:Y:S02]  /*6f10*/  LEA.HI.X R13, R7, RZ, RZ, 0x6, P3 ;  /* 0x000000ff070d7211 */ /* 0x000fe400018f34ff */
[----:B------:R-:W-:Y:S04]  /*6f20*/  SHF.R.S64 R11, R11, 0x1f, R9 ;  /* 0x0000001f0b0b7819 */ /* 0x000fe80000001009 */
[----:B------:R-:W-:Y:S04]  /*6f30*/  IADD3 R229, P4, PT, R11, R229, RZ ;  /* 0x000000e50be57210 */ /* 0x000fe80007f9e0ff */
[----:B------:R-:W-:Y:S01]  /*6f40*/  LEA.HI.X.SX32 R228, R9, R228, 0x1, P4 ;  /* 0x000000e409e47211 */ /* 0x000fe200020f0eff */
[----:B------:R-:W-:Y:S01]  /*6f50*/  @!P1 IMAD.MOV.U32 R16, RZ, RZ, R229 ;  /* 0x000000ffff109224 */ /* 0x000fe200078e00e5 */
[----:B------:R-:W-:Y:S01]  /*6f60*/  @!P1 IADD3 R14, P4, PT, R229, R12, RZ ;  /* 0x0000000ce50e9210 */ /* 0x000fe20007f9e0ff */
[----:B--2---:R-:W-:Y:S01]  /*6f70*/  IMAD.SHL.U32 R9, R5, 0x40, RZ ;  /* 0x0000004005097824 */ /* 0x004fe200078e00ff */
[C---:B------:R-:W-:Y:S01]  /*6f80*/  @!P0 LEA R12, P3, R7.reuse, R229, 0x6 ;  /* 0x000000e5070c8211 */ /* 0x040fe200078630ff */
[--C-:B------:R-:W-:Y:S03]  /*6f90*/  @!P1 IMAD.MOV.U32 R17, RZ, RZ, R228.reuse ;  /* 0x000000ffff119224 */ /* 0x100fe600078e00e4 */
[----:B------:R-:W-:Y:S02]  /*6fa0*/  @!P1 IADD3.X R15, PT, PT, R228, R13, R9, P4, !PT ;  /* 0x0000000de40f9210 */ /* 0x000fe400027fe409 */
[----:B------:R-:W-:Y:S01]  /*6fb0*/  @!PT LDS RZ, [RZ] ;  /* 0x00000000fffff984 */ /* 0x000fe20000000800 */
[----:B------:R-:W-:Y:S01]  /*6fc0*/  @!PT LDS RZ, [RZ] ;  /* 0x00000000fffff984 */ /* 0x000fe20000000800 */
[----:B------:R-:W-:Y:S01]  /*6fd0*/  @!PT LDS RZ, [RZ] ;  /* 0x00000000fffff984 */ /* 0x000fe20000000800 */
[----:B------:R1:W-:Y:S01]  /*6fe0*/  @!P1 LDGSTS.E.BYPASS.LTC128B.128 [R232], desc[UR34][R16.64] ;  /* 0x0000000010e89fae */ /* 0x0003e2000b981a22 */
[----:B------:R-:W-:Y:S03]  /*6ff0*/  @!P0 LEA.HI.X R13, R7, R228, R5, 0x6, P3 ;  /* 0x000000e4070d8211 */ /* 0x000fe600018f3405 */
        /* <DEDUP_REMOVED lines=23> */
.L_x_761:
[----:B------:R1:W-:Y:S01]  /*7170*/  STS [R197+0x1c000], R4 ;  /* 0x01c00004c5007388 */ /* 0x0003e20000000800 */
[----:B------:R-:W-:Y:S01]  /*7180*/  SHF.R.U32.HI R222, RZ, 0x1, R214 ;  /* 0x00000001ffde7819 */ /* 0x000fe200000116d6 */
[----:B------:R-:W-:Y:S01]  /*7190*/  IMAD.SHL.U32 R216, R214, 0x20, RZ ;  /* 0x00000020d6d87824 */ /* 0x000fe200078e00ff */
[----:B------:R-:W-:Y:S02]  /*71a0*/  LOP3.LUT R168, R168, 0x200, R180, 0xf8, !PT ;  /* 0x00000200a8a87812 */ /* 0x000fe400078ef8b4 */
[----:B------:R-:W-:Y:S01]  /*71b0*/  STS [R197+0x1c400], R6 ;  /* 0x01c40006c5007388 */ /* 0x000fe20000000800 */
[----:B------:R-:W-:Y:S02]  /*71c0*/  LOP3.LUT R218, R222, 0x30, RZ, 0xc0, !PT ;  /* 0x00000030deda7812 */ /* 0x000fe400078ec0ff */
[----:B------:R-:W-:Y:S02]  /*71d0*/  LEA R177, R168, UR4, 0x1 ;  /* 0x00000004a8b17c11 */ /* 0x000fe4000f8e08ff */
[----:B------:R-:W-:Y:S01]  /*71e0*/  STS [R196+0x1c000], R225 ;  /* 0x01c000e1c4007388 */ /* 0x000fe20000000800 */
[----:B------:R-:W-:Y:S04]  /*71f0*/  LOP3.LUT R218, R218, 0x8, R214, 0xf8, !PT ;  /* 0x00000008dada7812 */ /* 0x000fe800078ef8d6 */
[----:B------:R-:W-:Y:S01]  /*7200*/  STS [R196+0x1c400], R19 ;  /* 0x01c40013c4007388 */ /* 0x000fe20000000800 */
[----:B------:R-:W-:Y:S01]  /*7210*/  LOP3.LUT R218, R218, 0x1c0, R180, 0xf8, !PT ;  /* 0x000001c0dada7812 */ /* 0x000fe200078ef8b4 */
[C---:B--2---:R-:W-:Y:S03]  /*7220*/  VIADD R16, R177.reuse, 0x8000 ;  /* 0x00008000b1107836 */ /* 0x044fe60000000000 */
        /* <DEDUP_REMOVED lines=9> */
[----:B------:R1:W-:Y:S01]  /*72c0*/  STS [R196+0x1d400], R243 ;  /* 0x01d400f3c4007388 */ /* 0x0003e20000000800 */
[----:B------:R-:W-:Y:S04]  /*72d0*/  SEL R4, R4, 0xfffffff0, !P2 ;  /* 0xfffffff004047807 */ /* 0x000fe80005000000 */
[----:B------:R-:W-:Y:S01]  /*72e0*/  STS [R190+-0x4000], R21 ;  /* 0xffc00015be007388 */ /* 0x000fe20000000800 */
[----:B------:R-:W-:Y:S04]  /*72f0*/  IMAD.IADD R4, R4, 0x1, R190 ;  /* 0x0000000104047824 */ /* 0x000fe800078e02be */
[----:B------:R-:W-:Y:S05]  /*7300*/  STS [R190+-0x3c00], R22 ;  /* 0xffc40016be007388 */ /* 0x000fea0000000800 */
[----:B------:R-:W-:Y:S05]  /*7310*/  STS [R4+-0x4000], R32 ;  /* 0xffc0002004007388 */ /* 0x000fea0000000800 */
[----:B------:R-:W-:Y:S05]  /*7320*/  STS [R4+-0x3c00], R34 ;  /* 0xffc4002204007388 */ /* 0x000fea0000000800 */
[----:B------:R-:W-:Y:S05]  /*7330*/  STS [R190+-0x3000], R24 ;  /* 0xffd00018be007388 */ /* 0x000fea0000000800 */
[----:B------:R-:W-:Y:S01]  /*7340*/  STS [R190+-0x2c00], R26 ;  /* 0xffd4001abe007388 */ /* 0x000fe20000000800 */
[----:B-1----:R-:W1:Y:S04]  /*7350*/  LDC R243, c[0x0][0x44c] ;  /* 0x00011300fff37b82 */ /* 0x002e680000000800 */
[----:B------:R-:W-:Y:S05]  /*7360*/  STS [R4+-0x3000], R28 ;  /* 0xffd0001c04007388 */ /* 0x000fea0000000800 */
[----:B------:R-:W-:Y:S01]  /*7370*/  STS [R4+-0x2c00], R30 ;  /* 0xffd4001e04007388 */ /* 0x000fe20000000800 */
[----:B------:R-:W-:Y:S01]  /*7380*/  BAR.SYNC.DEFER_BLOCKING 0x0 ;  /* 0x0000000000007b1d */ /* 0x000fe20000010000 */
[----:B-1----:R-:W-:Y:S05]  /*7390*/  IMAD R243, R243, UR9, RZ ;  /* 0x00000009f3f37c24 */ /* 0x002fea000f8e02ff */
        /* <DEDUP_REMOVED lines=135> */
.L_x_762:
        /* <DEDUP_REMOVED lines=14> */
[--C-:B------:R-:W-:Y:S01]  /*7cf0*/  LOP3.LUT R4, R4, 0x1c0, R180.reuse, 0xf8, !PT ;  /* 0x000001c004047812 */ /* 0x100fe200078ef8b4 */
        /* <DEDUP_REMOVED lines=297> */
[----:B------:R-:W-:Y:S01]  /*8f90*/  IMAD.SHL.U32 R0, R214, 0x10, RZ ;  /* 0x00000010d6007824 */ /* 0x000fe200078e00ff */
        /* <DEDUP_REMOVED lines=229> */
.L_x_764:
        /* <DEDUP_REMOVED lines=12> */
.L_x_765:
[----:B------:R-:W2:Y:S01]  /*9eb0*/  LDCU.64 UR8, c[0x0][0x5c8] ;  /* 0x0000b900ff0877ac */ /* 0x000ea20008000a00 */
[----:B------:R-:W-:-:S04]  /*9ec0*/  UIADD3 UR5, UPT, UPT, UR37, UR39, URZ ;  /* 0x0000002725057290 */ /* 0x000fc8000fffe0ff */
[----:B--2---:R-:W-:Y:S02]  /*9ed0*/  UIMAD.WIDE.U32 UR16, UR5, UR8, URZ ;  /* 0x00000008051072a5 */ /* 0x004fe4000f8e00ff */
[----:B------:R-:W-:-:S04]  /*9ee0*/  UIMAD UR5, UR5, UR9, URZ ;  /* 0x00000009050572a4 */ /* 0x000fc8000f8e02ff */
[----:B------:R-:W-:-:S06]  /*9ef0*/  UIADD3 UR5, UPT, UPT, UR17, UR5, URZ ;  /* 0x0000000511057290 */ /* 0x000fcc000fffe0ff */
[----:B-1----:R-:W-:-:S07]  /*9f00*/  MOV R0, UR5 ;  /* 0x0000000500007c02 */ /* 0x002fce0008000f00 */
.L_x_766:
        /* <DEDUP_REMOVED lines=57> */
.L_x_768:
[----:B------:R-:W-:Y:S05]  /*a2a0*/  BSYNC.RECONVERGENT B0 ;  /* 0x0000000000007941 */ /* 0x000fea0003800200 */
.L_x_767:
        /* <DEDUP_REMOVED lines=16> */
.L_x_770:
[----:B------:R-:W-:Y:S05]  /*a3b0*/  BSYNC.RECONVERGENT B0 ;  /* 0x0000000000007941 */ /* 0x000fea0003800200 */
.L_x_769:
        /* <DEDUP_REMOVED lines=25> */
.L_x_772:
[----:B------:R-:W-:Y:S05]  /*a550*/  BSYNC.RECONVERGENT B0 ;  /* 0x0000000000007941 */ /* 0x000fea0003800200 */
.L_x_771:
        /* <DEDUP_REMOVED lines=19> */
.L_x_774:
[----:B------:R-:W-:Y:S05]  /*a690*/  BSYNC.RECONVERGENT B0 ;  /* 0x0000000000007941 */ /* 0x000fea0003800200 */
.L_x_773:
        /* <DEDUP_REMOVED lines=21> */
.L_x_776:
[----:B------:R-:W-:Y:S05]  /*a7f0*/  BSYNC.RECONVERGENT B0 ;  /* 0x0000000000007941 */ /* 0x000fea0003800200 */
.L_x_775:
        /* <DEDUP_REMOVED lines=16> */
.L_x_778:
[----:B------:R-:W-:Y:S05]  /*a900*/  BSYNC.RECONVERGENT B0 ;  /* 0x0000000000007941 */ /* 0x000fea0003800200 */
.L_x_777:
        /* <DEDUP_REMOVED lines=16> */
.L_x_780:
[----:B------:R-:W-:Y:S05]  /*aa10*/  BSYNC.RECONVERGENT B0 ;  /* 0x0000000000007941 */ /* 0x000fea0003800200 */
.L_x_779:
        /* <DEDUP_REMOVED lines=15> */
.L_x_730:
[----:B------:R-:W-:Y:S05]  /*ab10*/  BSYNC.RECONVERGENT B1 ;  /* 0x0000000000017941 */ /* 0x000fea0003800200 */
.L_x_700:
        /* <DEDUP_REMOVED lines=11> */
.L_x_782:
        /* <DEDUP_REMOVED lines=11> */
.L_x_2424:


//--------------------- .text._ZN5flash27flash_bwd_convert_dq_kernelI23Flash_bwd_kernel_traitsILi128ELi64ELi64ELi8ELi4ELi2ELi2ELb1ELb0EN7cutlass6half_tE19Flash_kernel_traitsILi128ELi64ELi64ELi8ES3_EEEEvNS_16Flash_bwd_paramsEi --------------------------
	.section	.text._ZN5flash27flash_bwd_convert_dq_kernelI23Flash_bwd_kernel_traitsILi128ELi64ELi64ELi8ELi4ELi2ELi2ELb1ELb0EN7cutlass6half_tE19Flash_kernel_traitsILi128ELi64ELi64ELi8ES3_EEEEvNS_16Flash_bwd_paramsEi,"ax",@progbits
	.align	128
        .global         _ZN5flash27flash_bwd_convert_dq_kernelI23Flash_bwd_kernel_traitsILi128ELi64ELi64ELi8ELi4ELi2ELi2ELb1ELb0EN7cutlass6half_tE19Flash_kernel_traitsILi128ELi64ELi64ELi8ES3_EEEEvNS_16Flash_bwd_paramsEi
        .type           _ZN5flash27flash_bwd_convert_dq_kernelI23Flash_bwd_kernel_traitsILi128ELi64ELi64ELi8ELi4ELi2ELi2ELb1ELb0EN7cutlass6half_tE19Flash_kernel_traitsILi128ELi64ELi64ELi8ES3_EEEEvNS_16Flash_bwd_paramsEi,@function
        .size           _ZN5flash27flash_bwd_convert_dq_kernelI23Flash_bwd_kernel_traitsILi128ELi64ELi64ELi8ELi4ELi2ELi2ELb1ELb0EN7cutlass6half_tE19Flash_kernel_traitsILi128ELi64ELi64ELi8ES3_EEEEvNS_16Flash_bwd_paramsEi,(.L_x_2425 - _ZN5flash27flash_bwd_convert_dq_kernelI23Flash_bwd_kernel_traitsILi128ELi64ELi64ELi8ELi4ELi2ELi2ELb1ELb0EN7cutlass6half_tE19Flash_kernel_traitsILi128ELi64ELi64ELi8ES3_EEEEvNS_16Flash_bwd_paramsEi)
        .other          _ZN5flash27flash_bwd_convert_dq_kernelI23Flash_bwd_kernel_traitsILi128ELi64ELi64ELi8ELi4ELi2ELi2ELb1ELb0EN7cutlass6half_tE19Flash_kernel_traitsILi128ELi64ELi64ELi8ES3_EEEEvNS_16Flash_bwd_paramsEi,@"STO_CUDA_ENTRY STV_DEFAULT"
_ZN5flash27flash_bwd_convert_dq_kernelI23Flash_bwd_kernel_traitsILi128ELi64ELi64ELi8ELi4ELi2ELi2ELb1ELb0EN7cutlass6half_tE19Flash_kernel_traitsILi128ELi64ELi64ELi8ES3_EEEEvNS_16Flash_bwd_paramsEi:
.text._ZN5flash27flash_bwd_convert_dq_kernelI23Flash_bwd_kernel_traitsILi128ELi64ELi64ELi8ELi4ELi2ELi2ELb1ELb0EN7cutlass6half_tE19Flash_kernel_traitsILi128ELi64ELi64ELi8ES3_EEEEvNS_16Flash_bwd_paramsEi:
[----:B------:R-:W-:Y:S08]  /*0000*/  LDC R1, c[0x0][0x37c] ;  /* 0x0000df00ff017b82 */ /* 0x000ff00000000800 */
[----:B------:R-:W0:Y:S01]  /*0010*/  LDC.64 R4, c[0x0][0x460] ;  /* 0x00011800ff047b82 */ /* 0x000e220000000a00 */
[----:B------:R-:W1:Y:S01]  /*0020*/  S2R R7, SR_CTAID.Y ;  /* 0x0000000000077919 */ /* 0x000e620000002600 */
[----:B------:R-:W2:Y:S01]  /*0030*/  LDCU.64 UR8, c[0x0][0x358] ;  /* 0x00006b00ff0877ac */ /* 0x000ea20008000a00 */
[----:B------:R-:W-:-:S05]  /*0040*/  MOV R25, 0xffffffff ;  /* 0xffffffff00197802 */ /* 0x000fca0000000f00 */
[----:B------:R-:W1:Y:S01]  /*0050*/  LDC.64 R2, c[0x0][0x460] ;  /* 0x00011800ff027b82 */ /* 0x000e620000000a00 */
[C---:B0-----:R-:W-:Y:S02]  /*0060*/  ISETP.NE.U32.AND P0, PT, R4.reuse, RZ, PT ;  /* 0x000000ff0400720c */ /* 0x041fe40003f05070 */
[----:B------:R-:W-:Y:S02]  /*0070*/  ISETP.NE.U32.AND P1, PT, R4, RZ, PT ;  /* 0x000000ff0400720c */ /* 0x000fe40003f25070 */
[C---:B------:R-:W-:Y:S02]  /*0080*/  ISETP.NE.AND.EX P0, PT, R5.reuse, RZ, PT, P0 ;  /* 0x000000ff0500720c */ /* 0x040fe40003f05300 */
[----:B------:R-:W-:Y:S01]  /*0090*/  ISETP.NE.AND.EX P1, PT, R5, RZ, PT, P1 ;  /* 0x000000ff0500720c */ /* 0x000fe20003f25310 */
[----:B-1----:R-:W-:-:S10]  /*00a0*/  IMAD.WIDE.U32 R2, R7, 0x4, R2 ;  /* 0x0000000407027825 */ /* 0x002fd400078e0002 */
[----:B--2---:R-:W2:Y:S04]  /*00b0*/  @P0 LDG.E R25, desc[UR8][R2.64] ;  /* 0x0000000802190981 */ /* 0x004ea8000c1e1900 */
[----:B------:R-:W2:Y:S01]  /*00c0*/  @P1 LDG.E R0, desc[UR8][R2.64+0x4] ;  /* 0x0000040802001981 */ /* 0x000ea2000c1e1900 */
[----:B------:R-:W0:Y:S08]  /*00d0*/  S2UR UR4, SR_CTAID.X ;  /* 0x00000000000479c3 */ /* 0x000e300000002500 */
[----:B------:R-:W1:Y:S01]  /*00e0*/  @!P1 LDC R5, c[0x0][0x434] ;  /* 0x00010d00ff059b82 */ /* 0x000e620000000800 */
[----:B0-----:R-:W-:Y:S01]  /*00f0*/  USHF.L.U32 UR4, UR4, 0x6, URZ ;  /* 0x0000000604047899 */ /* 0x001fe200080006ff */
[----:B--2---:R-:W-:-:S05]  /*0100*/  @P1 IADD3 R5, PT, PT, R0, -R25, RZ ;  /* 0x8000001900051210 */ /* 0x004fca0007ffe0ff */
[----:B-1----:R-:W-:-:S13]  /*0110*/  ISETP.GT.AND P1, PT, R5, UR4, PT ;  /* 0x0000000405007c0c */ /* 0x002fda000bf24270 */
[----:B------:R-:W-:Y:S05]  /*0120*/  @!P1 EXIT ;  /* 0x000000000000994d */ /* 0x000fea0003800000 */
[----:B------:R-:W-:Y:S01]  /*0130*/  ISETP.NE.AND P1, PT, R25, -0x1, PT ;  /* 0xffffffff1900780c */ /* 0x000fe20003f25270 */
[----:B------:R-:W0:Y:S01]  /*0140*/  LDC R41, c[0x0][0x44c] ;  /* 0x00011300ff297b82 */ /* 0x000e220000000800 */
[----:B------:R-:W0:Y:S07]  /*0150*/  LDCU UR6, c[0x0][0x3e0] ;  /* 0x00007c00ff0677ac */ /* 0x000e2e0008000800 */
[----:B------:R-:W1:Y:S08]  /*0160*/  S2UR UR7, SR_CTAID.Z ;  /* 0x00000000000779c3 */ /* 0x000e700000002700 */
[----:B------:R-:W2:Y:S08]  /*0170*/  @!P1 LDC.64 R2, c[0x0][0x5a0] ;  /* 0x00016800ff029b82 */ /* 0x000eb00000000a00 */
[----:B------:R-:W3:Y:S01]  /*0180*/  @P1 LDC.64 R10, c[0x0][0x5b8] ;  /* 0x00016e00ff0a1b82 */ /* 0x000ee20000000a00 */
[----:B--2---:R-:W-:-:S04]  /*0190*/  @!P1 IMAD.WIDE.U32 R8, R7, R2, RZ ;  /* 0x0000000207089225 */ /* 0x004fc800078e00ff */
[----:B------:R-:W-:Y:S02]  /*01a0*/  @!P1 IMAD R6, R7, R3, R9 ;  /* 0x0000000307069224 */ /* 0x000fe400078e0209 */
[----:B---3--:R-:W-:-:S04]  /*01b0*/  @P1 IMAD.WIDE.U32 R2, R25, R10, RZ ;  /* 0x0000000a19021225 */ /* 0x008fc800078e00ff */
[----:B------:R-:W-:Y:S01]  /*01c0*/  @P1 IMAD R6, R25, R11, R3 ;  /* 0x0000000b19061224 */ /* 0x000fe200078e0203 */
[----:B------:R-:W-:Y:S01]  /*01d0*/  @P1 MOV R8, R2 ;  /* 0x0000000200081202 */ /* 0x000fe20000000f00 */
[----:B0-----:R-:W-:Y:S01]  /*01e0*/  IMAD.WIDE R2, R41, UR6, RZ ;  /* 0x0000000629027c25 */ /* 0x001fe2000f8e02ff */
[----:B-1----:R-:W-:Y:S06]  /*01f0*/  @P1 BRA `(.L_x_783) ;  /* 0x0000000000401947 */ /* 0x002fec0003800000 */
[----:B------:R-:W0:Y:S02]  /*0200*/  LDCU UR10, c[0x0][0x444] ;  /* 0x00008880ff0a77ac */ /* 0x000e240008000800 */
[----:B0-----:R-:W-:Y:S02]  /*0210*/  USHF.R.S32.HI UR5, URZ, 0x1f, UR10 ;  /* 0x0000001fff057899 */ /* 0x001fe4000801140a */
[----:B------:R-:W-:-:S04]  /*0220*/  IMAD.WIDE.U32 R10, R7, UR10, RZ ;  /* 0x0000000a070a7c25 */ /* 0x000fc8000f8e00ff */
[----:B------:R-:W-:Y:S01]  /*0230*/  IMAD R9, R7, UR5, RZ ;  /* 0x0000000507097c24 */ /* 0x000fe2000f8e02ff */
[----:B------:R-:W-:Y:S02]  /*0240*/  USHF.R.S32.HI UR5, URZ, 0x1f, UR6 ;  /* 0x0000001fff057899 */ /* 0x000fe40008011406 */
[----:B------:R-:W-:Y:S02]  /*0250*/  IMAD.WIDE.U32 R12, R10, UR6, RZ ;  /* 0x000000060a0c7c25 */ /* 0x000fe4000f8e00ff */
[----:B------:R-:W-:Y:S02]  /*0260*/  IADD3 R0, PT, PT, R11, R9, RZ ;  /* 0x000000090b007210 */ /* 0x000fe40007ffe0ff */
[----:B------:R-:W-:-:S04]  /*0270*/  IMAD.WIDE.U32 R24, R12, R41, RZ ;  /* 0x000000290c187225 */ /* 0x000fc800078e00ff */
[----:B------:R-:W-:-:S04]  /*0280*/  IMAD R9, R0, UR6, RZ ;  /* 0x0000000600097c24 */ /* 0x000fc8000f8e02ff */
[----:B------:R-:W-:-:S05]  /*0290*/  IMAD R9, R10, UR5, R9 ;  /* 0x000000050a097c24 */ /* 0x000fca000f8e0209 */
[----:B------:R-:W-:Y:S02]  /*02a0*/  IADD3 R0, PT, PT, R13, R9, RZ ;  /* 0x000000090d007210 */ /* 0x000fe40007ffe0ff */
[----:B------:R-:W-:-:S03]  /*02b0*/  SHF.R.S32.HI R9, RZ, 0x1f, R41 ;  /* 0x0000001fff097819 */ /* 0x000fc60000011429 */
[----:B------:R-:W-:-:S04]  /*02c0*/  IMAD R0, R0, R41, RZ ;  /* 0x0000002900007224 */ /* 0x000fc800078e02ff */
[----:B------:R-:W-:-:S05]  /*02d0*/  IMAD R9, R9, R12, R0 ;  /* 0x0000000c09097224 */ /* 0x000fca00078e0200 */
[----:B------:R-:W-:Y:S01]  /*02e0*/  IADD3 R22, PT, PT, R25, R9, RZ ;  /* 0x0000000919167210 */ /* 0x000fe20007ffe0ff */
[----:B------:R-:W-:Y:S06]  /*02f0*/  BRA `(.L_x_784) ;  /* 0x00000000000c7947 */ /* 0x000fec0003800000 */
.L_x_783:
[-C--:B------:R-:W-:Y:S02]  /*0300*/  IMAD R9, R3, R25.reuse, RZ ;  /* 0x0000001903097224 */ /* 0x080fe400078e02ff */
[----:B------:R-:W-:-:S04]  /*0310*/  IMAD.WIDE.U32 R24, R2, R25, RZ ;  /* 0x0000001902187225 */ /* 0x000fc800078e00ff */
[----:B------:R-:W-:-:S07]  /*0320*/  IMAD.IADD R22, R25, 0x1, R9 ;  /* 0x0000000119167824 */ /* 0x000fce00078e0209 */
.L_x_784:
[----:B------:R-:W0:Y:S01]  /*0330*/  LDCU UR5, c[0x0][0x600] ;  /* 0x0000c000ff0577ac */ /* 0x000e220008000800 */
[----:B------:R-:W-:Y:S01]  /*0340*/  SHF.L.U32 R0, R7, 0x7, RZ ;  /* 0x0000000707007819 */ /* 0x000fe200000006ff */
[----:B------:R-:W1:Y:S01]  /*0350*/  S2R R25, SR_TID.X ;  /* 0x0000000000197919 */ /* 0x000e620000002100 */
[----:B------:R-:W-:Y:S01]  /*0360*/  HFMA2 R42, -RZ, RZ, 0, 0 ;  /* 0x00000000ff2a7431 */ /* 0x000fe200000001ff */
[----:B------:R-:W-:Y:S02]  /*0370*/  CS2R R14, SRZ ;  /* 0x00000000000e7805 */ /* 0x000fe4000001ff00 */
[----:B------:R-:W-:Y:S01]  /*0380*/  SEL R0, R0, RZ, P0 ;  /* 0x000000ff00007207 */ /* 0x000fe20000000000 */
[----:B------:R-:W-:Y:S01]  /*0390*/  HFMA2 R4, -RZ, RZ, 0, 0 ;  /* 0x00000000ff047431 */ /* 0x000fe200000001ff */
[----:B------:R-:W-:Y:S02]  /*03a0*/  CS2R R16, SRZ ;  /* 0x0000000000107805 */ /* 0x000fe4000001ff00 */
[----:B------:R-:W-:-:S02]  /*03b0*/  CS2R R10, SRZ ;  /* 0x00000000000a7805 */ /* 0x000fc4000001ff00 */
[----:B------:R-:W-:Y:S01]  /*03c0*/  IADD3 R7, P0, PT, R0, UR4, RZ ;  /* 0x0000000400077c10 */ /* 0x000fe2000ff1e0ff */
[----:B------:R-:W-:Y:S01]  /*03d0*/  HFMA2 R0, -RZ, RZ, 0, 0 ;  /* 0x00000000ff007431 */ /* 0x000fe200000001ff */
[----:B------:R-:W-:Y:S02]  /*03e0*/  CS2R R12, SRZ ;  /* 0x00000000000c7805 */ /* 0x000fe4000001ff00 */
[----:B------:R-:W-:Y:S02]  /*03f0*/  CS2R R26, SRZ ;  /* 0x00000000001a7805 */ /* 0x000fe4000001ff00 */
[----:B------:R-:W-:Y:S01]  /*0400*/  IADD3.X R9, PT, PT, RZ, RZ, RZ, P0, !PT ;  /* 0x000000ffff097210 */ /* 0x000fe200007fe4ff */
[----:B------:R-:W-:Y:S01]  /*0410*/  IMAD.WIDE.U32 R20, R7, R2, RZ ;  /* 0x0000000207147225 */ /* 0x000fe200078e00ff */
[----:B------:R-:W-:Y:S02]  /*0420*/  CS2R R28, SRZ ;  /* 0x00000000001c7805 */ /* 0x000fe4000001ff00 */
[----:B------:R-:W-:-:S02]  /*0430*/  CS2R R18, SRZ ;  /* 0x0000000000127805 */ /* 0x000fc4000001ff00 */
[----:B------:R-:W-:Y:S01]  /*0440*/  CS2R R32, SRZ ;  /* 0x0000000000207805 */ /* 0x000fe2000001ff00 */
[----:B0-----:R-:W-:Y:S01]  /*0450*/  UISETP.GE.AND UP0, UPT, UR5, 0x1, UPT ;  /* 0x000000010500788c */ /* 0x001fe2000bf06270 */
[----:B------:R-:W-:Y:S01]  /*0460*/  IMAD R9, R9, R2, RZ ;  /* 0x0000000209097224 */ /* 0x000fe200078e02ff */
[----:B------:R-:W-:Y:S02]  /*0470*/  CS2R R34, SRZ ;  /* 0x0000000000227805 */ /* 0x000fe4000001ff00 */
[----:B------:R-:W-:Y:S02]  /*0480*/  CS2R R36, SRZ ;  /* 0x0000000000247805 */ /* 0x000fe4000001ff00 */
[----:B------:R-:W-:Y:S01]  /*0490*/  CS2R R30, SRZ ;  /* 0x00000000001e7805 */ /* 0x000fe2000001ff00 */
[----:B------:R-:W-:Y:S01]  /*04a0*/  IMAD R43, R3, R7, R9 ;  /* 0x00000007032b7224 */ /* 0x000fe200078e0209 */
[----:B------:R-:W-:Y:S02]  /*04b0*/  CS2R R2, SRZ ;  /* 0x0000000000027805 */ /* 0x000fe4000001ff00 */
[----:B------:R-:W-:Y:S01]  /*04c0*/  MOV R7, RZ ;  /* 0x000000ff00077202 */ /* 0x000fe20000000f00 */
[----:B------:R-:W-:Y:S01]  /*04d0*/  IMAD.MOV.U32 R40, RZ, RZ, RZ ;  /* 0x000000ffff287224 */ /* 0x000fe200078e00ff */
[----:B------:R-:W-:-:S02]  /*04e0*/  MOV R9, RZ ;  /* 0x000000ff00097202 */ /* 0x000fc40000000f00 */
[----:B------:R-:W-:Y:S01]  /*04f0*/  CS2R R38, SRZ ;  /* 0x0000000000267805 */ /* 0x000fe2000001ff00 */
[----:B-1----:R-:W-:Y:S06]  /*0500*/  BRA.U !UP0, `(.L_x_785) ;  /* 0x0000000508887547 */ /* 0x002fec000b800000 */
[----:B------:R-:W-:Y:S01]  /*0510*/  IMAD R23, R41, UR7, RZ ;  /* 0x0000000729177c24 */ /* 0x000fe2000f8e02ff */
[----:B------:R-:W0:Y:S01]  /*0520*/  LDCU.64 UR10, c[0x0][0x570] ;  /* 0x0000ae00ff0a77ac */ /* 0x000e220008000a00 */
[----:B------:R-:W-:Y:S01]  /*0530*/  IADD3 R21, PT, PT, R21, R43, RZ ;  /* 0x0000002b15157210 */ /* 0x000fe20007ffe0ff */
[----:B------:R-:W-:Y:S01]  /*0540*/  IMAD R41, R41, UR6, RZ ;  /* 0x0000000629297c24 */ /* 0x000fe2000f8e02ff */
[----:B------:R-:W-:Y:S01]  /*0550*/  MOV R42, RZ ;  /* 0x000000ff002a7202 */ /* 0x000fe20000000f00 */
[----:B------:R-:W-:Y:S01]  /*0560*/  UIADD3 UR5, UPT, UPT, -UR5, URZ, URZ ;  /* 0x000000ff05057290 */ /* 0x000fe2000fffe1ff */
[----:B------:R-:W-:Y:S02]  /*0570*/  IADD3 R43, P0, P1, R23, R24, R20 ;  /* 0x00000018172b7210 */ /* 0x000fe4000791e014 */
[----:B------:R-:W-:Y:S02]  /*0580*/  SHF.R.U32.HI R20, RZ, 0x5, R25 ;  /* 0x00000005ff147819 */ /* 0x000fe40000011619 */
[----:B------:R-:W-:-:S02]  /*0590*/  LOP3.LUT R25, R25, 0x1f, RZ, 0xc0, !PT ;  /* 0x0000001f19197812 */ /* 0x000fc400078ec0ff */
[----:B------:R-:W-:-:S03]  /*05a0*/  SHF.R.S32.HI R23, RZ, 0x1f, R23 ;  /* 0x0000001fff177819 */ /* 0x000fc60000011417 */
[----:B------:R-:W-:Y:S01]  /*05b0*/  IMAD R20, R20, R41, R25 ;  /* 0x0000002914147224 */ /* 0x000fe200078e0219 */
[----:B------:R-:W-:-:S04]  /*05c0*/  IADD3.X R21, PT, PT, R23, R22, R21, P0, P1 ;  /* 0x0000001617157210 */ /* 0x000fc800007e2415 */
[----:B------:R-:W-:-:S04]  /*05d0*/  IADD3 R24, P2, PT, R20, R43, RZ ;  /* 0x0000002b14187210 */ /* 0x000fc80007f5e0ff */
[----:B0-----:R-:W-:Y:S02]  /*05e0*/  LEA R25, P0, R24, UR10, 0x2 ;  /* 0x0000000a18197c11 */ /* 0x001fe4000f8010ff */
[----:B------:R-:W-:Y:S02]  /*05f0*/  LEA.HI.X.SX32 R21, R20, R21, 0x1, P2 ;  /* 0x0000001514157211 */ /* 0x000fe400010f0eff */
[----:B------:R-:W-:Y:S02]  /*0600*/  IADD3 R25, P1, PT, R25, 0x100, RZ ;  /* 0x0000010019197810 */ /* 0x000fe40007f3e0ff */
[----:B------:R-:W-:-:S04]  /*0610*/  LEA.HI.X R22, R24, UR11, R21, 0x2, P0 ;  /* 0x0000000b18167c11 */ /* 0x000fc800080f1415 */
[----:B------:R-:W-:-:S07]  /*0620*/  IADD3.X R22, PT, PT, RZ, R22, RZ, P1, !PT ;  /* 0x00000016ff167210 */ /* 0x000fce0000ffe4ff */
.L_x_786:
[----:B------:R-:W-:Y:S01]  /*0630*/  MOV R20, R25 ;  /* 0x0000001900147202 */ /* 0x000fe20000000f00 */
[----:B------:R-:W-:Y:S01]  /*0640*/  IMAD.SHL.U32 R45, R41, 0x8, RZ ;  /* 0x00000008292d7824 */ /* 0x000fe200078e00ff */
[----:B------:R-:W-:-:S03]  /*0650*/  MOV R21, R22 ;  /* 0x0000001600157202 */ /* 0x000fc60000000f00 */
[----:B------:R-:W-:-:S05]  /*0660*/  IMAD.WIDE R44, R45, 0x4, R20 ;  /* 0x000000042d2c7825 */ /* 0x000fca00078e0214 */
[----:B------:R-:W2:Y:S04]  /*0670*/  LDG.E R22, desc[UR8][R44.64+-0x100] ;  /* 0xffff00082c167981 */ /* 0x000ea8000c1e1900 */
[----:B------:R-:W3:Y:S04]  /*0680*/  LDG.E R25, desc[UR8][R44.64+-0x80] ;  /* 0xffff80082c197981 */ /* 0x000ee8000c1e1900 */
[----:B------:R-:W4:Y:S01]  /*0690*/  LDG.E R24, desc[UR8][R44.64] ;  /* 0x000000082c187981 */ /* 0x000f22000c1e1900 */
[----:B--2---:R-:W-:Y:S01]  /*06a0*/  FADD.FTZ R39, R22, R39 ;  /* 0x0000002716277221 */ /* 0x004fe20000010000 */
[----:B------:R-:W-:-:S02]  /*06b0*/  IMAD.WIDE R22, R41, 0x20, R44 ;  /* 0x0000002029167825 */ /* 0x000fc400078e022c */
[----:B------:R-:W2:Y:S04]  /*06c0*/  LDG.E R45, desc[UR8][R44.64+0x80] ;  /* 0x000080082c2d7981 */ /* 0x000ea8000c1e1900 */
[----:B------:R-:W5:Y:S01]  /*06d0*/  LDG.E R43, desc[UR8][R22.64+-0x100] ;  /* 0xffff0008162b7981 */ /* 0x000f62000c1e1900 */
[----:B---3--:R-:W-:Y:S01]  /*06e0*/  FADD.FTZ R31, R25, R31 ;  /* 0x0000001f191f7221 */ /* 0x008fe20000010000 */
[----:B----4-:R-:W-:Y:S01]  /*06f0*/  FADD.FTZ R19, R24, R19 ;  /* 0x0000001318137221 */ /* 0x010fe20000010000 */
[----:B------:R-:W-:-:S05]  /*0700*/  IMAD.WIDE R24, R41, 0x20, R22 ;  /* 0x0000002029187825 */ /* 0x000fca00078e0216 */
[----:B------:R-:W3:Y:S01]  /*0710*/  LDG.E R44, desc[UR8][R24.64+-0x100] ;  /* 0xffff0008182c7981 */ /* 0x000ee2000c1e1900 */
[----:B--2---:R-:W-:-:S03]  /*0720*/  FADD.FTZ R12, R45, R12 ;  /* 0x0000000c2d0c7221 */ /* 0x004fc60000010000 */
[----:B------:R-:W2:Y:S01]  /*0730*/  LDG.E R45, desc[UR8][R22.64+-0x80] ;  /* 0xffff8008162d7981 */ /* 0x000ea2000c1e1900 */
[----:B-----5:R-:W-:-:S03]  /*0740*/  FADD.FTZ R38, R43, R38 ;  /* 0x000000262b267221 */ /* 0x020fc60000010000 */
[----:B------:R-:W4:Y:S04]  /*0750*/  LDG.E R43, desc[UR8][R22.64] ;  /* 0x00000008162b7981 */ /* 0x000f28000c1e1900 */
[----:B------:R-:W5:Y:S01]  /*0760*/  LDG.E R22, desc[UR8][R22.64+0x80] ;  /* 0x0000800816167981 */ /* 0x000f62000c1e1900 */
[----:B---3--:R-:W-:-:S03]  /*0770*/  FADD.FTZ R37, R44, R37 ;  /* 0x000000252c257221 */ /* 0x008fc60000010000 */
[----:B------:R-:W3:Y:S01]  /*0780*/  LDG.E R23, desc[UR8][R24.64+-0x80] ;  /* 0xffff800818177981 */ /* 0x000ee2000c1e1900 */
[----:B--2---:R-:W-:Y:S01]  /*0790*/  FADD.FTZ R30, R45, R30 ;  /* 0x0000001e2d1e7221 */ /* 0x004fe20000010000 */
[----:B------:R-:W-:-:S04]  /*07a0*/  IMAD.WIDE R44, R41, 0x20, R24 ;  /* 0x00000020292c7825 */ /* 0x000fc800078e0218 */
[----:B----4-:R-:W-:Y:S02]  /*07b0*/  FADD.FTZ R18, R43, R18 ;  /* 0x000000122b127221 */ /* 0x010fe40000010000 */
[----:B------:R-:W2:Y:S01]  /*07c0*/  LDG.E R43, desc[UR8][R24.64] ;  /* 0x00000008182b7981 */ /* 0x000ea2000c1e1900 */
[----:B-----5:R-:W-:-:S03]  /*07d0*/  FADD.FTZ R11, R22, R11 ;  /* 0x0000000b160b7221 */ /* 0x020fc60000010000 */
[----:B------:R-:W4:Y:S04]  /*07e0*/  LDG.E R22, desc[UR8][R44.64+-0x100] ;  /* 0xffff00082c167981 */ /* 0x000f28000c1e1900 */
[----:B------:R-:W5:Y:S01]  /*07f0*/  LDG.E R25, desc[UR8][R24.64+0x80] ;  /* 0x0000800818197981 */ /* 0x000f62000c1e1900 */
[----:B---3--:R-:W-:Y:S01]  /*0800*/  FADD.FTZ R4, R23, R4 ;  /* 0x0000000417047221 */ /* 0x008fe20000010000 */
[----:B--2---:R-:W-:Y:S02]  /*0810*/  FADD.FTZ R3, R43, R3 ;  /* 0x000000032b037221 */ /* 0x004fe40000010000 */
[----:B------:R-:W2:Y:S01]  /*0820*/  LDG.E R43, desc[UR8][R44.64] ;  /* 0x000000082c2b7981 */ /* 0x000ea2000c1e1900 */
[----:B----4-:R-:W-:Y:S01]  /*0830*/  FADD.FTZ R0, R22, R0 ;  /* 0x0000000016007221 */ /* 0x010fe20000010000 */
[----:B------:R-:W-:-:S04]  /*0840*/  IMAD.WIDE R22, R41, 0x20, R44 ;  /* 0x0000002029167825 */ /* 0x000fc800078e022c */
[----:B-----5:R-:W-:Y:S02]  /*0850*/  FADD.FTZ R2, R25, R2 ;  /* 0x0000000219027221 */ /* 0x020fe40000010000 */
[----:B------:R-:W3:Y:S04]  /*0860*/  LDG.E R25, desc[UR8][R44.64+-0x80] ;  /* 0xffff80082c197981 */ /* 0x000ee8000c1e1900 */
[----:B------:R-:W4:Y:S04]  /*0870*/  LDG.E R24, desc[UR8][R22.64+-0x100] ;  /* 0xffff000816187981 */ /* 0x000f28000c1e1900 */
[----:B------:R-:W5:Y:S01]  /*0880*/  LDG.E R44, desc[UR8][R44.64+0x80] ;  /* 0x000080082c2c7981 */ /* 0x000f62000c1e1900 */
[----:B--2---:R-:W-:-:S03]  /*0890*/  FADD.FTZ R29, R43, R29 ;  /* 0x0000001d2b1d7221 */ /* 0x004fc60000010000 */
[----:B------:R-:W2:Y:S01]  /*08a0*/  LDG.E R43, desc[UR8][R22.64] ;  /* 0x00000008162b7981 */ /* 0x000ea2000c1e1900 */
[----:B---3--:R-:W-:Y:S01]  /*08b0*/  FADD.FTZ R36, R25, R36 ;  /* 0x0000002419247221 */ /* 0x008fe20000010000 */
[----:B----4-:R-:W-:Y:S01]  /*08c0*/  FADD.FTZ R10, R24, R10 ;  /* 0x0000000a180a7221 */ /* 0x010fe20000010000 */
[----:B------:R-:W-:-:S04]  /*08d0*/  IMAD.WIDE R24, R41, 0x20, R22 ;  /* 0x0000002029187825 */ /* 0x000fc800078e0216 */
[----:B-----5:R-:W-:Y:S01]  /*08e0*/  FADD.FTZ R17, R44, R17 ;  /* 0x000000112c117221 */ /* 0x020fe20000010000 */
[----:B------:R-:W3:Y:S04]  /*08f0*/  LDG.E R45, desc[UR8][R24.64+-0x100] ;  /* 0xffff0008182d7981 */ /* 0x000ee8000c1e1900 */
[----:B------:R-:W4:Y:S04]  /*0900*/  LDG.E R44, desc[UR8][R22.64+-0x80] ;  /* 0xffff8008162c7981 */ /* 0x000f28000c1e1900 */
[----:B------:R-:W5:Y:S04]  /*0910*/  LDG.E R23, desc[UR8][R22.64+0x80] ;  /* 0x0000800816177981 */ /* 0x000f68000c1e1900 */
[----:B------:R-:W3:Y:S01]  /*0920*/  LDG.E R22, desc[UR8][R24.64] ;  /* 0x0000000818167981 */ /* 0x000ee2000c1e1900 */
[----:B--2---:R-:W-:-:S03]  /*0930*/  FADD.FTZ R28, R43, R28 ;  /* 0x0000001c2b1c7221 */ /* 0x004fc60000010000 */
[----:B------:R-:W2:Y:S01]  /*0940*/  LDG.E R43, desc[UR8][R24.64+0x80] ;  /* 0x00008008182b7981 */ /* 0x000ea2000c1e1900 */
[----:B-----5:R-:W-:-:S03]  /*0950*/  FADD.FTZ R16, R23, R16 ;  /* 0x0000001017107221 */ /* 0x020fc60000010000 */
[----:B------:R-:W5:Y:S01]  /*0960*/  LDG.E R23, desc[UR8][R24.64+-0x80] ;  /* 0xffff800818177981 */ /* 0x000f62000c1e1900 */
[----:B----4-:R-:W-:Y:S01]  /*0970*/  FADD.FTZ R35, R44, R35 ;  /* 0x000000232c237221 */ /* 0x010fe20000010000 */
[----:B---3--:R-:W-:Y:S01]  /*0980*/  FADD.FTZ R9, R45, R9 ;  /* 0x000000092d097221 */ /* 0x008fe20000010000 */
[----:B------:R-:W-:-:S05]  /*0990*/  IMAD.WIDE R44, R41, 0x20, R24 ;  /* 0x00000020292c7825 */ /* 0x000fca00078e0218 */
[----:B------:R-:W3:Y:S01]  /*09a0*/  LDG.E R24, desc[UR8][R44.64+-0x100] ;  /* 0xffff00082c187981 */ /* 0x000ee2000c1e1900 */
[----:B------:R-:W-:-:S03]  /*09b0*/  FADD.FTZ R27, R22, R27 ;  /* 0x0000001b161b7221 */ /* 0x000fc60000010000 */
[----:B------:R-:W4:Y:S04]  /*09c0*/  LDG.E R22, desc[UR8][R44.64+0x80] ;  /* 0x000080082c167981 */ /* 0x000f28000c1e1900 */
[----:B------:R-:W4:Y:S01]  /*09d0*/  LDG.E R25, desc[UR8][R20.64+-0x80] ;  /* 0xffff800814197981 */ /* 0x000f22000c1e1900 */
[----:B--2---:R-:W-:-:S03]  /*09e0*/  FADD.FTZ R15, R43, R15 ;  /* 0x0000000f2b0f7221 */ /* 0x004fc60000010000 */
[----:B------:R-:W2:Y:S01]  /*09f0*/  LDG.E R43, desc[UR8][R44.64] ;  /* 0x000000082c2b7981 */ /* 0x000ea2000c1e1900 */
[----:B-----5:R-:W-:-:S03]  /*0a00*/  FADD.FTZ R7, R23, R7 ;  /* 0x0000000717077221 */ /* 0x020fc60000010000 */
[----:B------:R-:W5:Y:S01]  /*0a10*/  LDG.E R23, desc[UR8][R44.64+-0x80] ;  /* 0xffff80082c177981 */ /* 0x000f62000c1e1900 */
[----:B---3--:R-:W-:-:S03]  /*0a20*/  FADD.FTZ R33, R24, R33 ;  /* 0x0000002118217221 */ /* 0x008fc60000010000 */
[----:B------:R-:W3:Y:S01]  /*0a30*/  LDG.E R24, desc[UR8][R20.64+0x80] ;  /* 0x0000800814187981 */ /* 0x000ee2000c1e1900 */
[----:B--2---:R-:W-:-:S03]  /*0a40*/  FADD.FTZ R26, R43, R26 ;  /* 0x0000001a2b1a7221 */ /* 0x004fc60000010000 */
[----:B------:R-:W2:Y:S01]  /*0a50*/  LDG.E R43, desc[UR8][R20.64] ;  /* 0x00000008142b7981 */ /* 0x000ea2000c1e1900 */
[----:B-----5:R-:W-:-:S03]  /*0a60*/  FADD.FTZ R14, R23, R14 ;  /* 0x0000000e170e7221 */ /* 0x020fc60000010000 */
[----:B------:R-:W5:Y:S01]  /*0a70*/  LDG.E R23, desc[UR8][R20.64+-0x100] ;  /* 0xffff000814177981 */ /* 0x000f62000c1e1900 */
[----:B----4-:R-:W-:Y:S01]  /*0a80*/  FADD.FTZ R42, R22, R42 ;  /* 0x0000002a162a7221 */ /* 0x010fe20000010000 */
[----:B------:R-:W-:-:S04]  /*0a90*/  UIADD3 UR5, UPT, UPT, UR5, 0x1, URZ ;  /* 0x0000000105057890 */ /* 0x000fc8000fffe0ff */
[----:B------:R-:W-:Y:S01]  /*0aa0*/  UISETP.NE.AND UP0, UPT, UR5, URZ, UPT ;  /* 0x000000ff0500728c */ /* 0x000fe2000bf05270 */
[----:B------:R-:W-:Y:S01]  /*0ab0*/  FADD.FTZ R40, R25, R40 ;  /* 0x0000002819287221 */ /* 0x000fe20000010000 */
[----:B---3--:R-:W-:Y:S01]  /*0ac0*/  FADD.FTZ R13, R24, R13 ;  /* 0x0000000d180d7221 */ /* 0x008fe20000010000 */
[----:B--2---:R-:W-:Y:S01]  /*0ad0*/  FADD.FTZ R32, R43, R32 ;  /* 0x000000202b207221 */ /* 0x004fe20000010000 */
[----:B-----5:R-:W-:Y:S02]  /*0ae0*/  FADD.FTZ R34, R23, R34 ;  /* 0x0000002217227221 */ /* 0x020fe40000010000 */
[----:B------:R-:W0:Y:S02]  /*0af0*/  LDC.64 R22, c[0x0][0x5f8] ;  /* 0x00017e00ff167b82 */ /* 0x000e240000000a00 */
[----:B0-----:R-:W-:-:S04]  /*0b00*/  LEA R25, P0, R22, R20, 0x2 ;  /* 0x0000001416197211 */ /* 0x001fc800078010ff */
[----:B------:R-:W-:Y:S01]  /*0b10*/  LEA.HI.X R22, R22, R21, R23, 0x2, P0 ;  /* 0x0000001516167211 */ /* 0x000fe200000f1417 */
[----:B------:R-:W-:Y:S08]  /*0b20*/  BRA.U UP0, `(.L_x_786) ;  /* 0xfffffff900c07547 */ /* 0x000ff0000b83ffff */
.L_x_785:
[----:B------:R-:W0:Y:S01]  /*0b30*/  S2R R23, SR_TID.X ;  /* 0x0000000000177919 */ /* 0x000e220000002100 */
[----:B------:R-:W1:Y:S01]  /*0b40*/  LDCU UR10, c[0x0][0x500] ;  /* 0x0000a000ff0a77ac */ /* 0x000e620008000800 */
[----:B------:R-:W2:Y:S01]  /*0b50*/  S2UR UR6, SR_CgaCtaId ;  /* 0x00000000000679c3 */ /* 0x000ea20000008800 */
[----:B------:R-:W-:Y:S01]  /*0b60*/  IADD3 R5, PT, PT, R5, -UR4, RZ ;  /* 0x8000000405057c10 */ /* 0x000fe2000fffe0ff */
[----:B------:R-:W-:Y:S01]  /*0b70*/  BSSY.RECONVERGENT B0, `(.L_x_787) ;  /* 0x0000074000007945 */ /* 0x000fe20003800200 */
[----:B------:R-:W-:Y:S01]  /*0b80*/  UMOV UR5, 0x400 ;  /* 0x0000040000057882 */ /* 0x000fe20000000000 */
[----:B-1----:R-:W-:Y:S01]  /*0b90*/  FMUL.FTZ R30, R30, UR10 ;  /* 0x0000000a1e1e7c20 */ /* 0x002fe20008410000 */
[----:B------:R-:W-:Y:S01]  /*0ba0*/  FMUL.FTZ R27, R27, UR10 ;  /* 0x0000000a1b1b7c20 */ /* 0x000fe20008410000 */
[----:B------:R-:W-:Y:S01]  /*0bb0*/  FMUL.FTZ R26, R26, UR10 ;  /* 0x0000000a1a1a7c20 */ /* 0x000fe20008410000 */
[----:B------:R-:W-:Y:S01]  /*0bc0*/  FMUL.FTZ R9, R9, UR10 ;  /* 0x0000000a09097c20 */ /* 0x000fe20008410000 */
[----:B------:R-:W-:Y:S01]  /*0bd0*/  FMUL.FTZ R28, R28, UR10 ;  /* 0x0000000a1c1c7c20 */ /* 0x000fe20008410000 */
[----:B------:R-:W-:Y:S01]  /*0be0*/  FMUL.FTZ R34, R34, UR10 ;  /* 0x0000000a22227c20 */ /* 0x000fe20008410000 */
[----:B------:R-:W-:Y:S01]  /*0bf0*/  FMUL.FTZ R39, R39, UR10 ;  /* 0x0000000a27277c20 */ /* 0x000fe20008410000 */
[----:B--2---:R-:W-:Y:S01]  /*0c00*/  ULEA UR5, UR6, UR5, 0x18 ;  /* 0x0000000506057291 */ /* 0x004fe2000f8ec0ff */
[----:B------:R-:W-:Y:S01]  /*0c10*/  FMUL.FTZ R38, R38, UR10 ;  /* 0x0000000a26267c20 */ /* 0x000fe20008410000 */
[----:B------:R-:W-:Y:S01]  /*0c20*/  FMUL.FTZ R37, R37, UR10 ;  /* 0x0000000a25257c20 */ /* 0x000fe20008410000 */
[----:B------:R-:W-:Y:S01]  /*0c30*/  F2FP.F16.F32.PACK_AB R26, R26, R27 ;  /* 0x0000001b1a1a723e */ /* 0x000fe200000000ff */
[----:B------:R-:W-:Y:S01]  /*0c40*/  FMUL.FTZ R40, R40, UR10 ;  /* 0x0000000a28287c20 */ /* 0x000fe20008410000 */
[----:B------:R-:W-:Y:S01]  /*0c50*/  FMUL.FTZ R31, R31, UR10 ;  /* 0x0000000a1f1f7c20 */ /* 0x000fe20008410000 */
[----:B0-----:R-:W-:Y:S01]  /*0c60*/  SHF.L.U32 R21, R23, 0x4, RZ ;  /* 0x0000000417157819 */ /* 0x001fe200000006ff */
[----:B------:R-:W-:Y:S01]  /*0c70*/  FMUL.FTZ R35, R35, UR10 ;  /* 0x0000000a23237c20 */ /* 0x000fe20008410000 */
[----:B------:R-:W-:Y:S01]  /*0c80*/  SHF.L.U32 R22, R23, 0x5, RZ ;  /* 0x0000000517167819 */ /* 0x000fe200000006ff */
[----:B------:R-:W-:Y:S01]  /*0c90*/  FMUL.FTZ R14, R14, UR10 ;  /* 0x0000000a0e0e7c20 */ /* 0x000fe20008410000 */
[----:B------:R-:W-:Y:S01]  /*0ca0*/  SHF.R.U32.HI R20, RZ, 0x3, R23 ;  /* 0x00000003ff147819 */ /* 0x000fe20000011617 */
[----:B------:R-:W-:Y:S01]  /*0cb0*/  FMUL.FTZ R32, R32, UR10 ;  /* 0x0000000a20207c20 */ /* 0x000fe20008410000 */
[----:B------:R-:W-:Y:S01]  /*0cc0*/  LOP3.LUT R25, R21, 0x1c0, RZ, 0xc0, !PT ;  /* 0x000001c015197812 */ /* 0x000fe200078ec0ff */
[----:B------:R-:W-:Y:S01]  /*0cd0*/  FMUL.FTZ R18, R18, UR10 ;  /* 0x0000000a12127c20 */ /* 0x000fe20008410000 */
[----:B------:R-:W-:Y:S01]  /*0ce0*/  LOP3.LUT R24, R22, 0x400, RZ, 0xc0, !PT ;  /* 0x0000040016187812 */ /* 0x000fe200078ec0ff */
[----:B------:R-:W-:Y:S01]  /*0cf0*/  FMUL.FTZ R3, R3, UR10 ;  /* 0x0000000a03037c20 */ /* 0x000fe20008410000 */
[----:B------:R-:W-:Y:S01]  /*0d00*/  SHF.L.U32 R21, R23, 0x1, RZ ;  /* 0x0000000117157819 */ /* 0x000fe200000006ff */
[----:B------:R-:W-:Y:S01]  /*0d10*/  FMUL.FTZ R13, R13, UR10 ;  /* 0x0000000a0d0d7c20 */ /* 0x000fe20008410000 */
[----:B------:R-:W-:Y:S01]  /*0d20*/  LOP3.LUT R22, R25, 0x18, R20, 0xf8, !PT ;  /* 0x0000001819167812 */ /* 0x000fe200078ef814 */
[----:B------:R-:W-:Y:S01]  /*0d30*/  FMUL.FTZ R12, R12, UR10 ;  /* 0x0000000a0c0c7c20 */ /* 0x000fe20008410000 */
[--C-:B------:R-:W-:Y:S01]  /*0d40*/  LOP3.LUT R25, R24, 0x6, R21.reuse, 0xf8, !PT ;  /* 0x0000000618197812 */ /* 0x100fe200078ef815 */
[----:B------:R-:W-:Y:S01]  /*0d50*/  FMUL.FTZ R24, R0, UR10 ;  /* 0x0000000a00187c20 */ /* 0x000fe20008410000 */
[----:B------:R-:W-:Y:S01]  /*0d60*/  LOP3.LUT R22, R22, 0x38, R21, 0x78, !PT ;  /* 0x0000003816167812 */ /* 0x000fe200078e7815 */
[C---:B------:R-:W-:Y:S01]  /*0d70*/  IMAD.SHL.U32 R21, R23.reuse, 0x8, RZ ;  /* 0x0000000817157824 */ /* 0x040fe200078e00ff */
[----:B------:R-:W-:Y:S01]  /*0d80*/  LOP3.LUT P0, RZ, R23, 0x10, RZ, 0xc0, !PT ;  /* 0x0000001017ff7812 */ /* 0x000fe2000780c0ff */
[----:B------:R-:W-:Y:S01]  /*0d90*/  FMUL.FTZ R11, R11, UR10 ;  /* 0x0000000a0b0b7c20 */ /* 0x000fe20008410000 */
[----:B------:R-:W-:Y:S01]  /*0da0*/  LOP3.LUT R22, R25, R22, RZ, 0xfc, !PT ;  /* 0x0000001619167212 */ /* 0x000fe200078efcff */
[----:B------:R-:W-:Y:S01]  /*0db0*/  FMUL.FTZ R25, R10, UR10 ;  /* 0x0000000a0a197c20 */ /* 0x000fe20008410000 */
[----:B------:R-:W-:Y:S01]  /*0dc0*/  LOP3.LUT R0, R21, 0x1f8, RZ, 0xc0, !PT ;  /* 0x000001f815007812 */ /* 0x000fe200078ec0ff */
[----:B------:R-:W-:Y:S01]  /*0dd0*/  FMUL.FTZ R10, R33, UR10 ;  /* 0x0000000a210a7c20 */ /* 0x000fe20008410000 */
[----:B------:R-:W-:Y:S01]  /*0de0*/  LEA R27, R22, UR5, 0x1 ;  /* 0x00000005161b7c11 */ /* 0x000fe2000f8e08ff */
[----:B------:R-:W-:Y:S01]  /*0df0*/  FMUL.FTZ R33, R19, UR10 ;  /* 0x0000000a13217c20 */ /* 0x000fe20008410000 */
[----:B------:R-:W-:Y:S01]  /*0e00*/  LOP3.LUT R0, R0, 0x38, R23, 0x78, !PT ;  /* 0x0000003800007812 */ /* 0x000fe200078e7817 */
[----:B------:R-:W-:Y:S01]  /*0e10*/  FMUL.FTZ R23, R4, UR10 ;  /* 0x0000000a04177c20 */ /* 0x000fe20008410000 */
[----:B------:R-:W-:Y:S01]  /*0e20*/  F2FP.F16.F32.PACK_AB R24, R25, R24 ;  /* 0x000000181918723e */ /* 0x000fe200000000ff */
        /* <DEDUP_REMOVED lines=11> */
[----:B------:R-:W-:Y:S01]  /*0ee0*/  IADD3 R28, PT, PT, R27, 0x40, RZ ;  /* 0x000000401b1c7810 */ /* 0x000fe20007ffe0ff */
[----:B------:R-:W-:Y:S01]  /*0ef0*/  FMUL.FTZ R15, R15, UR10 ;  /* 0x0000000a0f0f7c20 */ /* 0x000fe20008410000 */
[----:B------:R-:W-:Y:S01]  /*0f00*/  F2FP.F16.F32.PACK_AB R4, R31, R40 ;  /* 0x000000281f04723e */ /* 0x000fe200000000ff */
[----:B------:R-:W-:Y:S01]  /*0f10*/  FMUL.FTZ R42, R42, UR10 ;  /* 0x0000000a2a2a7c20 */ /* 0x000fe20008410000 */
[----:B------:R-:W-:Y:S01]  /*0f20*/  @P0 IADD3 R28, PT, PT, R27, -0x40, RZ ;  /* 0xffffffc01b1c0810 */ /* 0x000fe20007ffe0ff */
[----:B------:R-:W-:Y:S01]  /*0f30*/  STS [R27], R34 ;  /* 0x000000221b007388 */ /* 0x000fe20000000800 */
[----:B------:R-:W-:-:S02]  /*0f40*/  F2FP.F16.F32.PACK_AB R10, R35, R10 ;  /* 0x0000000a230a723e */ /* 0x000fc400000000ff */
[----:B------:R-:W-:Y:S01]  /*0f50*/  F2FP.F16.F32.PACK_AB R19, R14, R25 ;  /* 0x000000190e13723e */ /* 0x000fe200000000ff */
[----:B------:R-:W-:Y:S01]  /*0f60*/  STS [R27+0x400], R37 ;  /* 0x000400251b007388 */ /* 0x000fe20000000800 */
[----:B------:R-:W-:Y:S02]  /*0f70*/  F2FP.F16.F32.PACK_AB R14, R33, R32 ;  /* 0x00000020210e723e */ /* 0x000fe400000000ff */
[----:B------:R-:W-:Y:S01]  /*0f80*/  F2FP.F16.F32.PACK_AB R18, R3, R18 ;  /* 0x000000120312723e */ /* 0x000fe200000000ff */
[----:B------:R0:W-:Y:S01]  /*0f90*/  STS [R28], R4 ;  /* 0x000000041c007388 */ /* 0x0001e20000000800 */
[----:B------:R-:W-:Y:S02]  /*0fa0*/  F2FP.F16.F32.PACK_AB R22, R12, R13 ;  /* 0x0000000d0c16723e */ /* 0x000fe400000000ff */
[----:B------:R-:W-:Y:S01]  /*0fb0*/  F2FP.F16.F32.PACK_AB R11, R2, R11 ;  /* 0x0000000b020b723e */ /* 0x000fe200000000ff */
[----:B------:R-:W-:Y:S01]  /*0fc0*/  STS [R28+0x400], R7 ;  /* 0x000400071c007388 */ /* 0x000fe20000000800 */
[----:B------:R-:W-:Y:S01]  /*0fd0*/  F2FP.F16.F32.PACK_AB R25, R16, R17 ;  /* 0x000000111019723e */ /* 0x000fe200000000ff */
[----:B------:R-:W1:Y:S01]  /*0fe0*/  LDC.64 R2, c[0x0][0x5b8] ;  /* 0x00016e00ff027b82 */ /* 0x000e620000000a00 */
[----:B------:R-:W-:Y:S01]  /*0ff0*/  F2FP.F16.F32.PACK_AB R42, R42, R15 ;  /* 0x0000000f2a2a723e */ /* 0x000fe200000000ff */
[----:B------:R-:W-:Y:S01]  /*1000*/  STS [R27+0x1000], R24 ;  /* 0x001000181b007388 */ /* 0x000fe20000000800 */
[----:B------:R-:W-:Y:S01]  /*1010*/  LOP3.LUT R0, R0, 0x1e00, R21, 0xf8, !PT ;  /* 0x00001e0000007812 */ /* 0x000fe200078ef815 */
[----:B0-----:R-:W-:Y:S01]  /*1020*/  VIADD R4, R20, 0x20 ;  /* 0x0000002014047836 */ /* 0x001fe20000000000 */
[----:B------:R-:W-:Y:S01]  /*1030*/  LOP3.LUT R16, R21, 0x38, RZ, 0xc0, !PT ;  /* 0x0000003815107812 */ /* 0x000fe200078ec0ff */
[----:B------:R-:W-:Y:S01]  /*1040*/  STS [R27+0x1400], R9 ;  /* 0x001400091b007388 */ /* 0x000fe20000000800 */
[----:B------:R-:W-:-:S02]  /*1050*/  LEA R0, R0, UR5, 0x1 ;  /* 0x0000000500007c11 */ /* 0x000fc4000f8e08ff */
[----:B------:R-:W-:Y:S01]  /*1060*/  MOV R17, RZ ;  /* 0x000000ff00117202 */ /* 0x000fe20000000f00 */
[----:B------:R-:W-:Y:S01]  /*1070*/  STS [R28+0x1000], R10 ;  /* 0x0010000a1c007388 */ /* 0x000fe20000000800 */
[----:B------:R-:W-:Y:S02]  /*1080*/  ISETP.GE.AND P1, PT, R20, R5, PT ;  /* 0x000000051400720c */ /* 0x000fe40003f26270 */
[----:B------:R-:W-:Y:S01]  /*1090*/  LOP3.LUT R21, R16, 0x40, RZ, 0xfc, !PT ;  /* 0x0000004010157812 */ /* 0x000fe200078efcff */
[----:B------:R-:W-:Y:S04]  /*10a0*/  STS [R28+0x1400], R19 ;  /* 0x001400131c007388 */ /* 0x000fe80000000800 */
[----:B------:R-:W-:Y:S04]  /*10b0*/  STS [R27+0x2000], R14 ;  /* 0x0020000e1b007388 */ /* 0x000fe80000000800 */
[----:B------:R0:W-:Y:S04]  /*10c0*/  STS [R27+0x2400], R18 ;  /* 0x002400121b007388 */ /* 0x0001e80000000800 */
[----:B------:R-:W-:Y:S04]  /*10d0*/  STS [R28+0x2000], R22 ;  /* 0x002000161c007388 */ /* 0x000fe80000000800 */
[----:B------:R1:W-:Y:S01]  /*10e0*/  STS [R28+0x2400], R11 ;  /* 0x0024000b1c007388 */ /* 0x0003e20000000800 */
[----:B0-----:R-:W0:Y:S03]  /*10f0*/  LDC.64 R18, c[0x0][0x5d0] ;  /* 0x00017400ff127b82 */ /* 0x001e260000000a00 */
[----:B------:R-:W-:Y:S04]  /*1100*/  STS [R27+0x3000], R23 ;  /* 0x003000171b007388 */ /* 0x000fe80000000800 */
[----:B------:R-:W-:Y:S01]  /*1110*/  STS [R27+0x3400], R26 ;  /* 0x0034001a1b007388 */ /* 0x000fe20000000800 */
[----:B-1----:R-:W-:-:S03]  /*1120*/  IMAD.WIDE.U32 R10, R2, UR4, R16 ;  /* 0x00000004020a7c25 */ /* 0x002fc6000f8e0010 */
[----:B------:R0:W-:Y:S01]  /*1130*/  STS [R28+0x3000], R25 ;  /* 0x003000191c007388 */ /* 0x0001e20000000800 */
[----:B------:R-:W-:Y:S01]  /*1140*/  IMAD R7, R3, UR4, R11 ;  /* 0x0000000403077c24 */ /* 0x000fe2000f8e020b */
[----:B------:R-:W-:Y:S02]  /*1150*/  IADD3 R8, P0, PT, R8, R10, RZ ;  /* 0x0000000a08087210 */ /* 0x000fe40007f1e0ff */
[----:B------:R1:W-:Y:S02]  /*1160*/  STS [R28+0x3400], R42 ;  /* 0x0034002a1c007388 */ /* 0x0003e40000000800 */
[----:B------:R-:W-:Y:S01]  /*1170*/  IADD3.X R9, PT, PT, R6, R7, RZ, P0, !PT ;  /* 0x0000000706097210 */ /* 0x000fe200007fe4ff */
[----:B------:R-:W-:Y:S01]  /*1180*/  BAR.SYNC.DEFER_BLOCKING 0x0 ;  /* 0x0000000000007b1d */ /* 0x000fe20000010000 */
[----:B------:R-:W-:Y:S01]  /*1190*/  ISETP.GE.AND P0, PT, R4, R5, PT ;  /* 0x000000050400720c */ /* 0x000fe20003f06270 */
[----:B0-----:R-:W-:-:S04]  /*11a0*/  IMAD.WIDE.U32 R24, R18, UR7, R8 ;  /* 0x0000000712187c25 */ /* 0x001fc8000f8e0008 */
[----:B------:R-:W-:Y:S01]  /*11b0*/  IMAD R23, R19, UR7, R25 ;  /* 0x0000000713177c24 */ /* 0x000fe2000f8e0219 */
[----:B------:R1:W0:Y:S01]  /*11c0*/  LDS.128 R12, [R0+0x1000] ;  /* 0x00100000000c7984 */ /* 0x0002220000000c00 */
[----:B------:R-:W-:Y:S06]  /*11d0*/  @P1 BRA `(.L_x_788) ;  /* 0x0000000000341947 */ /* 0x000fec0003800000 */
[----:B------:R-:W2:Y:S01]  /*11e0*/  LDCU UR4, c[0x0][0x440] ;  /* 0x00008800ff0477ac */ /* 0x000ea20008000800 */
[----:B------:R-:W3:Y:S01]  /*11f0*/  LDS.128 R4, [R0+0x2000] ;  /* 0x0020000000047984 */ /* 0x000ee20000000c00 */
[----:B------:R-:W-:Y:S01]  /*1200*/  MOV R22, R24 ;  /* 0x0000001800167202 */ /* 0x000fe20000000f00 */
[----:B------:R-:W4:Y:S04]  /*1210*/  LDCU.64 UR6, c[0x0][0x558] ;  /* 0x0000ab00ff0677ac */ /* 0x000f280008000a00 */
[----:B------:R-:W-:-:S04]  /*1220*/  IMAD.WIDE.U32 R18, R20, R2, R22 ;  /* 0x0000000214127225 */ /* 0x000fc800078e0016 */
[----:B------:R-:W-:Y:S01]  /*1230*/  IMAD R19, R20, R3, R19 ;  /* 0x0000000314137224 */ /* 0x000fe200078e0213 */
[----:B--2---:R-:W-:Y:S02]  /*1240*/  ISETP.GE.AND P1, PT, R16, UR4, PT ;  /* 0x0000000410007c0c */ /* 0x004fe4000bf26270 */
[----:B------:R-:W-:Y:S02]  /*1250*/  ISETP.GE.AND P2, PT, R21, UR4, PT ;  /* 0x0000000415007c0c */ /* 0x000fe4000bf46270 */
[----:B----4-:R-:W-:-:S04]  /*1260*/  LEA R26, P3, R18, UR6, 0x1 ;  /* 0x00000006121a7c11 */ /* 0x010fc8000f8608ff */
[----:B------:R-:W-:-:S05]  /*1270*/  LEA.HI.X R27, R18, UR7, R19, 0x1, P3 ;  /* 0x00000007121b7c11 */ /* 0x000fca00098f0c13 */
[----:B------:R-:W2:Y:S04]  /*1280*/  @!P1 LDS.128 R8, [R0] ;  /* 0x0000000000089984 */ /* 0x000ea80000000c00 */
[----:B---3--:R3:W-:Y:S04]  /*1290*/  @!P2 STG.E.128 desc[UR8][R26.64+0x80], R4 ;  /* 0x000080041a00a986 */ /* 0x0087e8000c101d08 */
[----:B--2---:R3:W-:Y:S02]  /*12a0*/  @!P1 STG.E.128 desc[UR8][R26.64], R8 ;  /* 0x000000081a009986 */ /* 0x0047e4000c101d08 */
.L_x_788:
[----:B------:R-:W-:Y:S05]  /*12b0*/  BSYNC.RECONVERGENT B0 ;  /* 0x0000000000007941 */ /* 0x000fea0003800200 */
.L_x_787:
[----:B------:R-:W-:Y:S05]  /*12c0*/  @P0 EXIT ;  /* 0x000000000000094d */ /* 0x000fea0003800000 */
[----:B---3--:R2:W3:Y:S01]  /*12d0*/  LDS.128 R4, [R0+0x3000] ;  /* 0x0030000000047984 */ /* 0x0084e20000000c00 */
[----:B------:R-:W4:Y:S01]  /*12e0*/  LDCU UR4, c[0x0][0x440] ;  /* 0x00008800ff0477ac */ /* 0x000f220008000800 */
[----:B------:R-:W-:Y:S02]  /*12f0*/  IADD3 R11, P0, PT, R20, 0x20, RZ ;  /* 0x00000020140b7810 */ /* 0x000fe40007f1e0ff */
[----:B------:R-:W-:Y:S01]  /*1300*/  MOV R8, R24 ;  /* 0x0000001800087202 */ /* 0x000fe20000000f00 */
[----:B------:R-:W5:Y:S01]  /*1310*/  LDCU.64 UR6, c[0x0][0x558] ;  /* 0x0000ab00ff0677ac */ /* 0x000f620008000a00 */
[----:B------:R-:W-:-:S05]  /*1320*/  IADD3.X R9, PT, PT, RZ, RZ, RZ, P0, !PT ;  /* 0x000000ffff097210 */ /* 0x000fca00007fe4ff */
[----:B------:R-:W-:Y:S01]  /*1330*/  IMAD R10, R9, R2, RZ ;  /* 0x00000002090a7224 */ /* 0x000fe200078e02ff */
[----:B------:R-:W-:-:S03]  /*1340*/  MOV R9, R23 ;  /* 0x0000001700097202 */ /* 0x000fc60000000f00 */
[C---:B------:R-:W-:Y:S02]  /*1350*/  IMAD R3, R11.reuse, R3, R10 ;  /* 0x000000030b037224 */ /* 0x040fe400078e020a */
[----:B------:R-:W-:Y:S01]  /*1360*/  IMAD.WIDE.U32 R8, R11, R2, R8 ;  /* 0x000000020b087225 */ /* 0x000fe200078e0008 */
[----:B----4-:R-:W-:Y:S02]  /*1370*/  ISETP.GE.AND P1, PT, R16, UR4, PT ;  /* 0x0000000410007c0c */ /* 0x010fe4000bf26270 */
[----:B------:R-:W-:Y:S02]  /*1380*/  ISETP.GE.AND P2, PT, R21, UR4, PT ;  /* 0x0000000415007c0c */ /* 0x000fe4000bf46270 */
[----:B-----5:R-:W-:Y:S02]  /*1390*/  LEA R2, P0, R8, UR6, 0x1 ;  /* 0x0000000608027c11 */ /* 0x020fe4000f8008ff */
[----:B------:R-:W-:-:S04]  /*13a0*/  IADD3 R3, PT, PT, R9, R3, RZ ;  /* 0x0000000309037210 */ /* 0x000fc80007ffe0ff */
[----:B------:R-:W-:-:S05]  /*13b0*/  LEA.HI.X R3, R8, UR7, R3, 0x1, P0 ;  /* 0x0000000708037c11 */ /* 0x000fca00080f0c03 */
[----:B0-----:R2:W-:Y:S01]  /*13c0*/  @!P1 STG.E.128 desc[UR8][R2.64], R12 ;  /* 0x0000000c02009986 */ /* 0x0015e2000c101d08 */
[----:B------:R-:W-:Y:S05]  /*13d0*/  @P2 EXIT ;  /* 0x000000000000294d */ /* 0x000fea0003800000 */
[----:B---3--:R-:W-:Y:S01]  /*13e0*/  STG.E.128 desc[UR8][R2.64+0x80], R4 ;  /* 0x0000800402007986 */ /* 0x008fe2000c101d08 */
[----:B------:R-:W-:Y:S05]  /*13f0*/  EXIT ;  /* 0x000000000000794d */ /* 0x000fea0003800000 */
.L_x_789:
        /* <DEDUP_REMOVED lines=16> */
.L_x_2425:


//--------------------- .text._ZN5flash44flash_bwd_dq_dk_dv_loop_seqk_parallel_kernelI23Flash_bwd_kernel_traitsILi128ELi64ELi64ELi8ELi4ELi2ELi2ELb1ELb0EN7cutlass6half_tE19Flash_kernel_traitsILi128ELi64ELi64ELi8ES3_EELb1ELb0ELb0ELb0ELb0ELb1ELb0EEEvNS_16Flash_bwd_paramsE --------------------------
	.section	.text._ZN5flash44flash_bwd_dq_dk_dv_loop_seqk_parallel_kernelI23Flash_bwd_kernel_traitsILi128ELi64ELi64ELi8ELi4ELi2ELi2ELb1ELb0EN7cutlass6half_tE19Flash_kernel_traitsILi128ELi64ELi64ELi8ES3_EELb1ELb0ELb0ELb0ELb0ELb1ELb0EEEvNS_16Flash_bwd_paramsE,"ax",@progbits
	.align	128
        .global         _ZN5flash44flash_bwd_dq_dk_dv_loop_seqk_parallel_kernelI23Flash_bwd_kernel_traitsILi128ELi64ELi64ELi8ELi4ELi2ELi2ELb1ELb0EN7cutlass6half_tE19Flash_kernel_traitsILi128ELi64ELi64ELi8ES3_EELb1ELb0ELb0ELb0ELb0ELb1ELb0EEEvNS_16Flash_bwd_paramsE
        .type           _ZN5flash44flash_bwd_dq_dk_dv_loop_seqk_parallel_kernelI23Flash_bwd_kernel_traitsILi128ELi64ELi64ELi8ELi4ELi2ELi2ELb1ELb0EN7cutlass6half_tE19Flash_kernel_traitsILi128ELi64ELi64ELi8ES3_EELb1ELb0ELb0ELb0ELb0ELb1ELb0EEEvNS_16Flash_bwd_paramsE,@function
        .size           _ZN5flash44flash_bwd_dq_dk_dv_loop_seqk_parallel_kernelI23Flash_bwd_kernel_traitsILi128ELi64ELi64ELi8ELi4ELi2ELi2ELb1ELb0EN7cutlass6half_tE19Flash_kernel_traitsILi128ELi64ELi64ELi8ES3_EELb1ELb0ELb0ELb0ELb0ELb1ELb0EEEvNS_16Flash_bwd_paramsE,(.L_x_2426 - _ZN5flash44flash_bwd_dq_dk_dv_loop_seqk_parallel_kernelI23Flash_bwd_kernel_traitsILi128ELi64ELi64ELi8ELi4ELi2ELi2ELb1ELb0EN7cutlass6half_tE19Flash_kernel_traitsILi128ELi64ELi64ELi8ES3_EELb1ELb0ELb0ELb0ELb0ELb1ELb0EEEvNS_16Flash_bwd_paramsE)
        .other          _ZN5flash44flash_bwd_dq_dk_dv_loop_seqk_parallel_kernelI23Flash_bwd_kernel_traitsILi128ELi64ELi64ELi8ELi4ELi2ELi2ELb1ELb0EN7cutlass6half_tE19Flash_kernel_traitsILi128ELi64ELi64ELi8ES3_EELb1ELb0ELb0ELb0ELb0ELb1ELb0EEEvNS_16Flash_bwd_paramsE,@"STO_CUDA_ENTRY STV_DEFAULT"
_ZN5flash44flash_bwd_dq_dk_dv_loop_seqk_parallel_kernelI23Flash_bwd_kernel_traitsILi128ELi64ELi64ELi8ELi4ELi2ELi2ELb1ELb0EN7cutlass6half_tE19Flash_kernel_traitsILi128ELi64ELi64ELi8ES3_EELb1ELb0ELb0ELb0ELb0ELb1ELb0EEEvNS_16Flash_bwd_paramsE:
.text._ZN5flash44flash_bwd_dq_dk_dv_loop_seqk_parallel_kernelI23Flash_bwd_kernel_traitsILi128ELi64ELi64ELi8ELi4ELi2ELi2ELb1ELb0EN7cutlass6half_tE19Flash_kernel_traitsILi128ELi64ELi64ELi8ES3_EELb1ELb0ELb0ELb0ELb0ELb1ELb0EEEvNS_16Flash_bwd_paramsE:
        /* <DEDUP_REMOVED lines=17> */
[----:B------:R-:W4:Y:S01]  /*0110*/  S2R R208, SR_CTAID.Z ;  /* 0x0000000000d07919 */ /* 0x000f220000002700 */
[----:B------:R-:W4:Y:S01]  /*0120*/  S2UR UR20, SR_CTAID.X ;  /* 0x00000000001479c3 */ /* 0x000f220000002500 */
[----:B------:R-:W1:Y:S01]  /*0130*/  LDCU.64 UR8, c[0x0][0x470] ;  /* 0x00008e00ff0877ac */ /* 0x000e620008000a00 */
[----:B------:R-:W-:Y:S01]  /*0140*/  UMOV UR26, URZ ;  /* 0x000000ff001a7c82 */ /* 0x000fe20008000000 */
[----:B------:R-:W-:Y:S01]  /*0150*/  UMOV UR27, URZ ;  /* 0x000000ff001b7c82 */ /* 0x000fe20008000000 */
[----:B---3--:R-:W-:Y:S01]  /*0160*/  IMAD.U32 R9, RZ, RZ, UR4 ;  /* 0x00000004ff097e24 */ /* 0x008fe2000f8e00ff */
        /* <DEDUP_REMOVED lines=10> */
[----:B------:R-:W-:-:S02]  /*0210*/  LOP3.LUT R0, R3, 0xc00, RZ, 0xc0, !PT ;  /* 0x00000c0003007812 */ /* 0x000fc400078ec0ff */
[----:B------:R-:W-:Y:S02]  /*0220*/  LOP3.LUT R215, R215, 0x20, R4, 0x78, !PT ;  /* 0x00000020d7d77812 */ /* 0x000fe400078e7804 */
[----:B------:R-:W-:Y:S02]  /*0230*/  LOP3.LUT R210, R2, 0x30, RZ, 0xc0, !PT ;  /* 0x0000003002d27812 */ /* 0x000fe400078ec0ff */
[----:B------:R-:W-:Y:S02]  /*0240*/  LOP3.LUT R0, R0, 0x6, R206, 0xf8, !PT ;  /* 0x0000000600007812 */ /* 0x000fe400078ef8ce */
[----:B------:R-:W-:Y:S02]  /*0250*/  LOP3.LUT R215, R215, 0x1c0, R214, 0xf8, !PT ;  /* 0x000001c0d7d77812 */ /* 0x000fe400078ef8d6 */
[----:B------:R-:W-:Y:S02]  /*0260*/  LOP3.LUT R210, R210, 0x7, R4, 0xf8, !PT ;  /* 0x00000007d2d27812 */ /* 0x000fe400078ef804 */
[----:B------:R-:W-:-:S02]  /*0270*/  LOP3.LUT R4, R3, 0x200, RZ, 0xc0, !PT ;  /* 0x0000020003047812 */ /* 0x000fc400078ec0ff */
[----:B------:R-:W-:Y:S01]  /*0280*/  LOP3.LUT R215, R0, R215, RZ, 0xfc, !PT ;  /* 0x000000d700d77212 */ /* 0x000fe200078efcff */
[----:B------:R-:W-:Y:S01]  /*0290*/  IMAD.SHL.U32 R0, R211, 0x40, RZ ;  /* 0x00000040d3007824 */ /* 0x000fe200078e00ff */
[----:B------:R-:W-:Y:S02]  /*02a0*/  LOP3.LUT R4, R4, 0x3800, R214, 0xf8, !PT ;  /* 0x0000380004047812 */ /* 0x000fe400078ef8d6 */
[----:B------:R-:W-:Y:S02]  /*02b0*/  SHF.R.U32.HI R213, RZ, 0x3, R211 ;  /* 0x00000003ffd57819 */ /* 0x000fe400000116d3 */
[----:B------:R-:W-:Y:S02]  /*02c0*/  LOP3.LUT R214, R214, 0x1c0, RZ, 0xc0, !PT ;  /* 0x000001c0d6d67812 */ /* 0x000fe400078ec0ff */
[----:B------:R-:W-:Y:S02]  /*02d0*/  LOP3.LUT R205, R0, 0x1c0, RZ, 0xc0, !PT ;  /* 0x000001c000cd7812 */ /* 0x000fe400078ec0ff */
[----:B------:R-:W-:-:S02]  /*02e0*/  LOP3.LUT R200, R2, 0x10, RZ, 0xc0, !PT ;  /* 0x0000001002c87812 */ /* 0x000fc400078ec0ff */
        /* <DEDUP_REMOVED lines=8> */
[C---:B------:R-:W-:Y:S02]  /*0370*/  LOP3.LUT R2, R205.reuse, 0x8, R2, 0x78, !PT ;  /* 0x00000008cd027812 */ /* 0x040fe400078e7802 */
[----:B------:R-:W-:Y:S02]  /*0380*/  LOP3.LUT R200, R200, R205, RZ, 0x3c, !PT ;  /* 0x000000cdc8c87212 */ /* 0x000fe400078e3cff */
[----:B------:R-:W-:Y:S02]  /*0390*/  LOP3.LUT R207, R198, 0xc00, R3, 0xf8, !PT ;  /* 0x00000c00c6cf7812 */ /* 0x000fe400078ef803 */
[----:B------:R-:W-:-:S02]  /*03a0*/  LOP3.LUT R205, R205, 0x8, R211, 0x78, !PT ;  /* 0x00000008cdcd7812 */ /* 0x000fc400078e78d3 */
[----:B------:R-:W-:Y:S02]  /*03b0*/  LOP3.LUT R198, R198, 0x400, R3, 0xf8, !PT ;  /* 0x00000400c6c67812 */ /* 0x000fe400078ef803 */
[----:B------:R-:W-:Y:S02]  /*03c0*/  LOP3.LUT R206, R206, 0x18, R213, 0xf8, !PT ;  /* 0x00000018cece7812 */ /* 0x000fe400078ef8d5 */
[----:B------:R-:W-:Y:S02]  /*03d0*/  R2P PR, R211, 0xe ;  /* 0x0000000ed3007804 */ /* 0x000fe40000000000 */
[----:B------:R-:W-:Y:S02]  /*03e0*/  LOP3.LUT R205, R4, R205, RZ, 0xfc, !PT ;  /* 0x000000cd04cd7212 */ /* 0x000fe400078efcff */
[----:B------:R-:W-:Y:S02]  /*03f0*/  LOP3.LUT R198, R198, R2, RZ, 0xfc, !PT ;  /* 0x00000002c6c67212 */ /* 0x000fe400078efcff */
[----:B------:R-:W-:-:S02]  /*0400*/  LOP3.LUT R206, R206, 0x1c0, R0, 0xf8, !PT ;  /* 0x000001c0cece7812 */ /* 0x000fc400078ef800 */
[----:B------:R-:W-:Y:S02]  /*0410*/  LOP3.LUT R216, R212, 0x1f8, RZ, 0xc0, !PT ;  /* 0x000001f8d4d87812 */ /* 0x000fe400078ec0ff */
[----:B------:R-:W-:Y:S02]  /*0420*/  LOP3.LUT R200, R200, 0x200, R3, 0xf8, !PT ;  /* 0x00000200c8c87812 */ /* 0x000fe400078ef803 */
[----:B------:R-:W-:Y:S02]  /*0430*/  LOP3.LUT R207, R207, R2, RZ, 0xfc, !PT ;  /* 0x00000002cfcf7212 */ /* 0x000fe400078efcff */
[----:B------:R-:W-:Y:S02]  /*0440*/  SEL R203, R203, 0xffffffc0, !P2 ;  /* 0xffffffc0cbcb7807 */ /* 0x000fe40005000000 */
[----:B------:R-:W-:Y:S02]  /*0450*/  LEA R205, R205, UR4, 0x1 ;  /* 0x00000004cdcd7c11 */ /* 0x000fe4000f8e08ff */
[----:B------:R-:W-:-:S02]  /*0460*/  LEA R198, R198, UR4, 0x1 ;  /* 0x00000004c6c67c11 */ /* 0x000fc4000f8e08ff */
[----:B------:R-:W-:Y:S01]  /*0470*/  LOP3.LUT R206, R206, 0x38, R212, 0x78, !PT ;  /* 0x00000038cece7812 */ /* 0x000fe200078e78d4 */
[----:B------:R-:W-:Y:S01]  /*0480*/  IMAD.IADD R202, R205, 0x1, R203 ;  /* 0x00000001cdca7824 */ /* 0x000fe200078e02cb */
[----:B------:R-:W-:Y:S01]  /*0490*/  LOP3.LUT R216, R216, 0x38, R211, 0x78, !PT ;  /* 0x00000038d8d87812 */ /* 0x000fe200078e78d3 */
[--C-:B------:R-:W-:Y:S01]  /*04a0*/  IMAD.IADD R196, R203, 0x1, R198.reuse ;  /* 0x00000001cbc47824 */ /* 0x100fe200078e02c6 */
[----:B------:R-:W-:Y:S02]  /*04b0*/  LEA R215, R215, UR5, 0x1 ;  /* 0x00000005d7d77c11 */ /* 0x000fe4000f8e08ff */
[----:B------:R-:W-:Y:S02]  /*04c0*/  SEL R204, R204, 0xffffffe0, !P1 ;  /* 0xffffffe0cccc7807 */ /* 0x000fe40004800000 */
[----:B------:R-:W-:Y:S01]  /*04d0*/  LEA R200, R200, UR5, 0x1 ;  /* 0x00000005c8c87c11 */ /* 0x000fe2000f8e08ff */
[----:B------:R-:W-:Y:S01]  /*04e0*/  VIADD R245, R215, 0x20 ;  /* 0x00000020d7f57836 */ /* 0x000fe20000000000 */
[----:B------:R-:W-:Y:S01]  /*04f0*/  LEA R207, R207, UR6, 0x1 ;  /* 0x00000006cfcf7c11 */ /* 0x000fe2000f8e08ff */
[----:B------:R-:W-:Y:S01]  /*0500*/  IMAD.IADD R197, R204, 0x1, R198 ;  /* 0x00000001ccc57824 */ /* 0x000fe200078e02c6 */
[----:B------:R-:W-:Y:S01]  /*0510*/  LOP3.LUT R214, R5, R214, RZ, 0xfc, !PT ;  /* 0x000000d605d67212 */ /* 0x000fe200078efcff */
[----:B------:R-:W-:Y:S01]  /*0520*/  IMAD.IADD R199, R203, 0x1, R200 ;  /* 0x00000001cbc77824 */ /* 0x000fe200078e02c8 */
[----:B------:R-:W-:Y:S01]  /*0530*/  LOP3.LUT R206, R206, 0x200, R0, 0xf8, !PT ;  /* 0x00000200cece7812 */ /* 0x000fe200078ef800 */
[C---:B------:R-:W-:Y:S01]  /*0540*/  IMAD.IADD R3, R207.reuse, 0x1, R204 ;  /* 0x00000001cf037824 */ /* 0x040fe200078e02cc */
[----:B------:R-:W-:Y:S01]  /*0550*/  LOP3.LUT R216, R216, 0x1e00, R212, 0xf8, !PT ;  /* 0x00001e00d8d87812 */ /* 0x000fe200078ef8d4 */
[----:B------:R-:W-:Y:S01]  /*0560*/  IMAD.IADD R2, R207, 0x1, R203 ;  /* 0x00000001cf027824 */ /* 0x000fe200078e02cb */
[----:B------:R-:W-:Y:S01]  /*0570*/  SHF.R.U32.HI R211, RZ, 0x5, R211 ;  /* 0x00000005ffd37819 */ /* 0x000fe200000116d3 */
[----:B------:R-:W-:Y:S01]  /*0580*/  @P3 VIADD R245, R215, 0xffffffe0 ;  /* 0xffffffe0d7f53836 */ /* 0x000fe20000000000 */
[----:B------:R-:W-:Y:S01]  /*0590*/  LEA R216, R216, UR6, 0x1 ;  /* 0x00000006d8d87c11 */ /* 0x000fe2000f8e08ff */
[----:B------:R-:W-:Y:S01]  /*05a0*/  IMAD.IADD R201, R204, 0x1, R202 ;  /* 0x00000001ccc97824 */ /* 0x000fe200078e02ca */
[----:B------:R-:W-:Y:S01]  /*05b0*/  LEA R214, R214, UR6, 0x1 ;  /* 0x00000006d6d67c11 */ /* 0x000fe2000f8e08ff */
[----:B------:R-:W-:Y:S01]  /*05c0*/  IMAD.IADD R195, R204, 0x1, R196 ;  /* 0x00000001ccc37824 */ /* 0x000fe200078e02c4 */
[----:B----4-:R-:W-:-:S07]  /*05d0*/  LEA R206, R206, UR6, 0x1 ;  /* 0x00000006cece7c11 */ /* 0x010fce000f8e08ff */
.L_x_827:
[----:B-1----:R-:W1:Y:S01]  /*05e0*/  LDCU.64 UR4, c[0x0][0x478] ;  /* 0x00008f00ff0477ac */ /* 0x002e620008000a00 */
[----:B----4-:R-:W2:Y:S01]  /*05f0*/  LDC.64 R4, c[0x0][0x460] ;  /* 0x00011800ff047b82 */ /* 0x010ea20000000a00 */
        /* <DEDUP_REMOVED lines=26> */
[----:B-1----:R-:W-:Y:S01]  /*07a0*/  ISETP.EQ.U32.AND P1, PT, R6, RZ, PT ;  /* 0x000000ff0600720c */ /* 0x002fe20003f22070 */
[----:B------:R-:W-:Y:S01]  /*07b0*/  IMAD.MOV.U32 R244, RZ, RZ, -0x1 ;  /* 0xfffffffffff47424 */ /* 0x000fe200078e00ff */
[----:B------:R-:W-:Y:S01]  /*07c0*/  IADD3 R12, P0, PT, R12, R6, RZ ;  /* 0x000000060c0c7210 */ /* 0x000fe20007f1e0ff */
[----:B------:R-:W1:Y:S01]  /*07d0*/  @!P4 LDC R11, c[0x0][0x43c] ;  /* 0x00010f00ff0bcb82 */ /* 0x000e620000000800 */
[----:B------:R-:W-:-:S03]  /*07e0*/  ISETP.EQ.OR.EX P1, PT, R7, RZ, !P5, P1 ;  /* 0x000000ff0700720c */ /* 0x000fc60006f22710 */
[----:B------:R-:W-:-:S04]  /*07f0*/  IMAD.X R13, R8, 0x1, R7, P0 ;  /* 0x00000001080d7824 */ /* 0x000fc800000e0607 */
[----:B------:R-:W4:Y:S06]  /*0800*/  @!P2 LDC R8, c[0x0][0x434] ;  /* 0x00010d00ff08ab82 */ /* 0x000f2c0000000800 */
[----:B------:R1:W5:Y:S01]  /*0810*/  @!P1 LDG.E R244, desc[UR22][R12.64] ;  /* 0x000000160cf49981 */ /* 0x000362000c1e1900 */
[----:B------:R-:W-:-:S04]  /*0820*/  ISETP.NE.U32.AND P1, PT, R6, RZ, PT ;  /* 0x000000ff0600720c */ /* 0x000fc80003f25070 */
        /* <DEDUP_REMOVED lines=10> */
.L_x_790:
[----:B-----5:R-:W-:Y:S01]  /*08d0*/  @!P4 IADD3 R242, PT, PT, R11, R9, -R243 ;  /* 0x000000090bf2c210 */ /* 0x020fe20007ffe8f3 */
[----:B------:R-:W-:-:S03]  /*08e0*/  @P2 IMAD.IADD R8, R10, 0x1, -R0 ;  /* 0x000000010a082824 */ /* 0x000fc600078e0a00 */
[----:B------:R-:W-:-:S13]  /*08f0*/  ISETP.GT.AND P0, PT, R242, UR25, PT ;  /* 0x00000019f2007c0c */ /* 0x000fda000bf04270 */
[----:B------:R-:W-:Y:S05]  /*0900*/  @!P0 BRA `(.L_x_791) ;  /* 0x0000005c00108947 */ /* 0x000fea0003800000 */
[----:B------:R-:W-:Y:S01]  /*0910*/  ISETP.NE.AND P4, PT, R0, -0x1, PT ;  /* 0xffffffff0000780c */ /* 0x000fe20003f85270 */
[----:B-1----:R-:W-:Y:S01]  /*0920*/  VIADD R12, R8, 0x3f ;  /* 0x0000003f080c7836 */ /* 0x002fe20000000000 */
[----:B------:R-:W-:-:S04]  /*0930*/  ISETP.NE.AND P0, PT, R244, -0x1, PT ;  /* 0xfffffffff400780c */ /* 0x000fc80003f05270 */
[----:B------:R-:W-:-:S04]  /*0940*/  SHF.R.S32.HI R9, RZ, 0x1f, R12 ;  /* 0x0000001fff097819 */ /* 0x000fc8000001140c */
[----:B------:R-:W-:-:S03]  /*0950*/  LEA.HI R9, R9, R12, RZ, 0x6 ;  /* 0x0000000c09097211 */ /* 0x000fc600078f30ff */
[----:B------:R-:W1:Y:S01]  /*0960*/  @!P4 LDC.64 R6, c[0x0][0x398] ;  /* 0x0000e600ff06cb82 */ /* 0x000e620000000a00 */
[----:B------:R-:W-:-:S04]  /*0970*/  SHF.R.S32.HI R237, RZ, 0x6, R9 ;  /* 0x00000006ffed7819 */ /* 0x000fc80000011409 */
[----:B------:R-:W-:-:S03]  /*0980*/  LEA R20, R237, 0xffffffc0, 0x6 ;  /* 0xffffffc0ed147811 */ /* 0x000fc600078e30ff */
[----:B------:R-:W2:Y:S01]  /*0990*/  @P4 LDC.64 R4, c[0x0][0x3b0] ;  /* 0x0000ec00ff044b82 */ /* 0x000ea20000000a00 */
[----:B------:R-:W-:Y:S01]  /*09a0*/  SHF.R.S32.HI R17, RZ, 0x1f, R20 ;  /* 0x0000001fff117819 */ /* 0x000fe20000011414 */
[----:B-1----:R-:W-:-:S04]  /*09b0*/  @!P4 IMAD.WIDE.U32 R10, R209, R6, RZ ;  /* 0x00000006d10ac225 */ /* 0x002fc800078e00ff */
[----:B------:R-:W-:Y:S02]  /*09c0*/  @!P4 IMAD R18, R209, R7, R11 ;  /* 0x00000007d112c224 */ /* 0x000fe400078e020b */
[----:B------:R-:W-:Y:S02]  /*09d0*/  @!P4 IMAD.MOV.U32 R21, RZ, RZ, R10 ;  /* 0x000000ffff15c224 */ /* 0x000fe400078e000a */
[----:B--2---:R-:W-:-:S04]  /*09e0*/  @P4 IMAD.WIDE.U32 R6, R0, R4, RZ ;  /* 0x0000000400064225 */ /* 0x004fc800078e00ff */
        /* <DEDUP_REMOVED lines=9> */
[----:B------:R-:W-:Y:S02]  /*0a80*/  IADD3 R5, PT, PT, R7, R4, RZ ;  /* 0x0000000407057210 */ /* 0x000fe40007ffe0ff */
[----:B------:R-:W-:-:S05]  /*0a90*/  MOV R4, R6 ;  /* 0x0000000600047202 */ /* 0x000fca0000000f00 */
[----:B--2---:R-:W-:-:S04]  /*0aa0*/  IMAD.WIDE.U32 R4, R209, UR4, R4 ;  /* 0x00000004d1047c25 */ /* 0x004fc8000f8e0004 */
[----:B------:R-:W-:Y:S01]  /*0ab0*/  IMAD R10, R209, UR5, R5 ;  /* 0x00000005d10a7c24 */ /* 0x000fe2000f8e0205 */
[----:B------:R-:W-:Y:S01]  /*0ac0*/  MOV R11, R4 ;  /* 0x00000004000b7202 */ /* 0x000fe20000000f00 */
[----:B------:R-:W-:Y:S06]  /*0ad0*/  BRA `(.L_x_793) ;  /* 0x0000000000187947 */ /* 0x000fec0003800000 */
.L_x_792:
[----:B------:R-:W1:Y:S01]  /*0ae0*/  LDCU.64 UR12, c[0x0][0x3b8] ;  /* 0x00007700ff0c77ac */ /* 0x000e620008000a00 */
[----:B------:R-:W-:-:S05]  /*0af0*/  IADD3 R4, PT, PT, R243, R244, RZ ;  /* 0x000000f4f3047210 */ /* 0x000fca0007ffe0ff */
[C---:B-1----:R-:W-:Y:S02]  /*0b00*/  IMAD R10, R4.reuse, UR13, RZ ;  /* 0x0000000d040a7c24 */ /* 0x042fe4000f8e02ff */
[----:B------:R-:W-:-:S05]  /*0b10*/  IMAD.WIDE.U32 R4, R4, UR12, RZ ;  /* 0x0000000c04047c25 */ /* 0x000fca000f8e00ff */
[----:B------:R-:W-:Y:S02]  /*0b20*/  IADD3 R10, PT, PT, R5, R10, RZ ;  /* 0x0000000a050a7210 */ /* 0x000fe40007ffe0ff */
[----:B------:R-:W-:-:S07]  /*0b30*/  MOV R11, R4 ;  /* 0x00000004000b7202 */ /* 0x000fce0000000f00 */
.L_x_793:
        /* <DEDUP_REMOVED lines=38> */
[----:B------:R-:W-:Y:S06]  /*0da0*/  BRA `(.L_x_795) ;  /* 0x0000000000147947 */ /* 0x000fec0003800000 */
.L_x_794:
[----:B------:R-:W1:Y:S01]  /*0db0*/  LDCU.64 UR10, c[0x0][0x3c0] ;  /* 0x00007800ff0a77ac */ /* 0x000e620008000a00 */
[----:B------:R-:W-:-:S05]  /*0dc0*/  IADD3 R14, PT, PT, R243, R244, RZ ;  /* 0x000000f4f30e7210 */ /* 0x000fca0007ffe0ff */
[C---:B-1----:R-:W-:Y:S02]  /*0dd0*/  IMAD R13, R14.reuse, UR11, RZ ;  /* 0x0000000b0e0d7c24 */ /* 0x042fe4000f8e02ff */
[----:B------:R-:W-:-:S05]  /*0de0*/  IMAD.WIDE.U32 R14, R14, UR10, RZ ;  /* 0x0000000a0e0e7c25 */ /* 0x000fca000f8e00ff */
[----:B------:R-:W-:Y:S02]  /*0df0*/  IADD3 R13, PT, PT, R15, R13, RZ ;  /* 0x0000000d0f0d7210 */ /* 0x000fe40007ffe0ff */
.L_x_795:
        /* <DEDUP_REMOVED lines=18> */
[----:B------:R-:W-:-:S04]  /*0f20*/  IMAD R4, R4, UR28, RZ ;  /* 0x0000001c04047c24 */ /* 0x000fc8000f8e02ff */
[----:B------:R-:W-:Y:S01]  /*0f30*/  IMAD R4, R24, UR4, R4 ;  /* 0x0000000418047c24 */ /* 0x000fe2000f8e0204 */
[----:B------:R-:W-:-:S04]  /*0f40*/  USHF.R.S32.HI UR4, URZ, 0x1f, UR29 ;  /* 0x0000001fff047899 */ /* 0x000fc8000801141d */
[----:B------:R-:W-:-:S05]  /*0f50*/  IADD3 R4, PT, PT, R23, R4, RZ ;  /* 0x0000000417047210 */ /* 0x000fca0007ffe0ff */
[----:B------:R-:W-:Y:S02]  /*0f60*/  IMAD R26, R4, UR29, RZ ;  /* 0x0000001d041a7c24 */ /* 0x000fe4000f8e02ff */
[----:B------:R-:W-:-:S04]  /*0f70*/  IMAD.WIDE.U32 R4, R22, UR29, RZ ;  /* 0x0000001d16047c25 */ /* 0x000fc8000f8e00ff */
[----:B------:R-:W-:Y:S01]  /*0f80*/  IMAD R26, R22, UR4, R26 ;  /* 0x00000004161a7c24 */ /* 0x000fe2000f8e021a */
[----:B------:R-:W-:-:S04]  /*0f90*/  MOV R22, R4 ;  /* 0x0000000400167202 */ /* 0x000fc80000000f00 */
[----:B------:R-:W-:Y:S01]  /*0fa0*/  IADD3 R26, PT, PT, R5, R26, RZ ;  /* 0x0000001a051a7210 */ /* 0x000fe20007ffe0ff */
[----:B------:R-:W-:Y:S06]  /*0fb0*/  BRA `(.L_x_797) ;  /* 0x00000000000c7947 */ /* 0x000fec0003800000 */
.L_x_796:
[C---:B------:R-:W-:Y:S02]  /*0fc0*/  IMAD R26, R0.reuse, UR7, RZ ;  /* 0x00000007001a7c24 */ /* 0x040fe4000f8e02ff */
[----:B------:R-:W-:-:S05]  /*0fd0*/  IMAD.WIDE.U32 R22, R0, UR6, RZ ;  /* 0x0000000600167c25 */ /* 0x000fca000f8e00ff */
[----:B------:R-:W-:-:S07]  /*0fe0*/  IADD3 R26, PT, PT, R23, R26, RZ ;  /* 0x0000001a171a7210 */ /* 0x000fce0007ffe0ff */
.L_x_797:
        /* <DEDUP_REMOVED lines=20> */
.L_x_798:
[----:B------:R-:W1:Y:S01]  /*1130*/  LDC R15, c[0x0][0x434] ;  /* 0x00010d00ff0f7b82 */ /* 0x000e620000000800 */
[----:B------:R-:W-:-:S04]  /*1140*/  IMAD R4, R209, UR28, R208 ;  /* 0x0000001cd1047c24 */ /* 0x000fc8000f8e02d0 */
[----:B-1----:R-:W-:-:S03]  /*1150*/  IMAD R15, R4, R15, RZ ;  /* 0x0000000f040f7224 */ /* 0x002fc600078e02ff */
.L_x_799:
[----:B------:R-:W-:-:S04]  /*1160*/  IADD3 R19, PT, PT, R237, -0x1, RZ ;  /* 0xffffffffed137810 */ /* 0x000fc80007ffe0ff */
[----:B------:R-:W-:Y:S01]  /*1170*/  MOV R241, R19 ;  /* 0x0000001300f17202 */ /* 0x000fe20000000f00 */
        /* <DEDUP_REMOVED lines=10> */
.L_x_800:
[----:B------:R-:W1:Y:S01]  /*1220*/  LDC R16, c[0x0][0x444] ;  /* 0x00011100ff107b82 */ /* 0x000e620000000800 */
[----:B------:R-:W-:-:S04]  /*1230*/  IMAD R0, R209, UR28, R208 ;  /* 0x0000001cd1007c24 */ /* 0x000fc8000f8e02d0 */
[----:B-1----:R-:W-:-:S07]  /*1240*/  IMAD R16, R0, R16, RZ ;  /* 0x0000001000107224 */ /* 0x002fce00078e02ff */
.L_x_801:
[----:B------:R-:W1:Y:S01]  /*1250*/  LDCU.128 UR4, c[0x0][0x590] ;  /* 0x0000b200ff0477ac */ /* 0x000e620008000c00 */
[----:B------:R-:W2:Y:S01]  /*1260*/  LDC.64 R4, c[0x0][0x3b0] ;  /* 0x0000ec00ff047b82 */ /* 0x000ea20000000a00 */
[----:B------:R-:W-:Y:S01]  /*1270*/  LOP3.LUT R24, R212, 0x38, RZ, 0xc0, !PT ;  /* 0x00000038d4187812 */ /* 0x000fe200078ec0ff */
[----:B------:R-:W3:Y:S01]  /*1280*/  S2R R0, SR_TID.X ;  /* 0x0000000000007919 */ /* 0x000ee20000002100 */
[----:B------:R-:W4:Y:S01]  /*1290*/  LDCU.64 UR14, c[0x0][0x3c8] ;  /* 0x00007900ff0e77ac */ /* 0x000f220008000a00 */
[----:B------:R-:W-:Y:S01]  /*12a0*/  ISETP.NE.AND P6, PT, RZ, UR16, PT ;  /* 0x00000010ff007c0c */ /* 0x000fe2000bfc5270 */
[----:B------:R-:W-:Y:S01]  /*12b0*/  BSSY.RECONVERGENT B1, `(.L_x_791) ;  /* 0x0000529000017945 */ /* 0x000fe20003800200 */
[----:B------:R-:W-:Y:S01]  /*12c0*/  IADD3 R32, P1, PT, R24, R32, RZ ;  /* 0x0000002018207210 */ /* 0x000fe20007f3e0ff */
[----:B------:R-:W-:Y:S01]  /*12d0*/  UIMAD UR29, UR28, UR29, URZ ;  /* 0x0000001d1c1d72a4 */ /* 0x000fe2000f8e02ff */
[----:B------:R-:W5:Y:S01]  /*12e0*/  LDC.64 R250, c[0x0][0x420] ;  /* 0x00010800fffa7b82 */ /* 0x000f620000000a00 */
[----:B------:R-:W5:Y:S01]  /*12f0*/  LDCU.64 UR18, c[0x0][0x570] ;  /* 0x0000ae00ff1277ac */ /* 0x000f620008000a00 */
[----:B------:R-:W-:Y:S01]  /*1300*/  LEA R16, R19, R16, 0x6 ;  /* 0x0000001013107211 */ /* 0x000fe200078e30ff */
[----:B------:R-:W-:Y:S01]  /*1310*/  IMAD.X R33, RZ, RZ, R7, P1 ;  /* 0x000000ffff217224 */ /* 0x000fe200008e0607 */
[--C-:B------:R-:W-:Y:S01]  /*1320*/  IADD3 R22, P2, P1, R30, R22, R29.reuse ;  /* 0x000000161e167210 */ /* 0x100fe2000795e01d */
[----:B------:R-:W5:Y:S01]  /*1330*/  LDCU.64 UR16, c[0x0][0x380] ;  /* 0x00007000ff1077ac */ /* 0x000f620008000a00 */
[----:B------:R-:W-:-:S02]  /*1340*/  SHF.R.S32.HI R29, RZ, 0x1f, R29 ;  /* 0x0000001fff1d7819 */ /* 0x000fc4000001141d */
[----:B------:R-:W4:Y:S01]  /*1350*/  LDC.64 R6, c[0x0][0x5f8] ;  /* 0x00017e00ff067b82 */ /* 0x000f220000000a00 */
[----:B-1----:R-:W-:Y:S02]  /*1360*/  IMAD R25, R17, UR4, RZ ;  /* 0x0000000411197c24 */ /* 0x002fe4000f8e02ff */
[----:B------:R-:W-:-:S04]  /*1370*/  IMAD.WIDE.U32 R32, R20, UR4, R32 ;  /* 0x0000000414207c25 */ /* 0x000fc8000f8e0020 */
[C---:B------:R-:W-:Y:S02]  /*1380*/  IMAD R25, R20.reuse, UR5, R25 ;  /* 0x0000000514197c24 */ /* 0x040fe4000f8e0219 */
[----:B--2---:R-:W-:Y:S01]  /*1390*/  IMAD R28, R17, R4, RZ ;  /* 0x00000004111c7224 */ /* 0x004fe200078e02ff */
[----:B------:R-:W-:Y:S01]  /*13a0*/  IADD3.X R17, PT, PT, R23, R26, R29, P2, P1 ;  /* 0x0000001a17117210 */ /* 0x000fe200017e241d */
[----:B------:R-:W-:Y:S01]  /*13b0*/  IMAD.IADD R33, R33, 0x1, R25 ;  /* 0x0000000121217824 */ /* 0x000fe200078e0219 */
[----:B------:R-:W-:Y:S01]  /*13c0*/  MOV R25, RZ ;  /* 0x000000ff00197202 */ /* 0x000fe20000000f00 */
[----:B------:R-:W-:Y:S02]  /*13d0*/  IMAD R28, R20, R5, R28 ;  /* 0x00000005141c7224 */ /* 0x000fe400078e021c */
[----:B------:R-:W-:Y:S01]  /*13e0*/  IMAD.WIDE.U32 R32, R208, UR6, R32 ;  /* 0x00000006d0207c25 */ /* 0x000fe2000f8e0020 */
[----:B---3--:R-:W-:-:S03]  /*13f0*/  LOP3.LUT R246, R0, 0x1f, RZ, 0xc0, !PT ;  /* 0x0000001f00f67812 */ /* 0x008fc600078ec0ff */
[----:B------:R-:W-:-:S04]  /*1400*/  IMAD.WIDE.U32 R30, R20, R4, R24 ;  /* 0x00000004141e7225 */ /* 0x000fc800078e0018 */
[----:B------:R-:W-:Y:S01]  /*1410*/  IMAD R27, R208, UR7, R33 ;  /* 0x00000007d01b7c24 */ /* 0x000fe2000f8e0221 */
[----:B------:R-:W-:Y:S01]  /*1420*/  IADD3 R20, P1, PT, R21, R30, RZ ;  /* 0x0000001e15147210 */ /* 0x000fe20007f3e0ff */
[----:B------:R-:W1:Y:S01]  /*1430*/  LDCU.64 UR6, c[0x0][0x550] ;  /* 0x0000aa00ff0677ac */ /* 0x000e620008000a00 */
[----:B------:R-:W-:Y:S02]  /*1440*/  IMAD.MOV.U32 R26, RZ, RZ, R32 ;  /* 0x000000ffff1a7224 */ /* 0x000fe400078e0020 */
[----:B------:R-:W-:Y:S01]  /*1450*/  IADD3.X R21, PT, PT, R18, R31, R28, P1, !PT ;  /* 0x0000001f12157210 */ /* 0x000fe20000ffe41c */
[----:B----4-:R-:W-:-:S04]  /*1460*/  IMAD.WIDE.U32 R32, R6, UR20, RZ ;  /* 0x0000001406207c25 */ /* 0x010fc8000f8e00ff */
[----:B------:R-:W-:Y:S01]  /*1470*/  IMAD.WIDE.U32 R28, R208, UR14, R20 ;  /* 0x0000000ed01c7c25 */ /* 0x000fe2000f8e0014 */
[----:B------:R-:W-:Y:S01]  /*1480*/  USHF.L.U64.HI UR14, UR4, 0x5, UR5 ;  /* 0x00000005040e7899 */ /* 0x000fe20008010205 */
[----:B------:R-:W2:Y:S02]  /*1490*/  LDC.64 R20, c[0x0][0x5e8] ;  /* 0x00017a00ff147b82 */ /* 0x000ea40000000a00 */
[----:B------:R-:W-:Y:S01]  /*14a0*/  IMAD R6, R7, UR20, R33 ;  /* 0x0000001407067c24 */ /* 0x000fe2000f8e0221 */
[----:B------:R-:W-:Y:S01]  /*14b0*/  SEL R7, R32, RZ, P6 ;  /* 0x000000ff20077207 */ /* 0x000fe20003000000 */
[----:B------:R-:W-:Y:S02]  /*14c0*/  IMAD R18, R211, UR29, R246 ;  /* 0x0000001dd3127c24 */ /* 0x000fe4000f8e02f6 */
[C---:B------:R-:W-:Y:S01]  /*14d0*/  IMAD.WIDE.U32 R26, R213.reuse, UR4, R26 ;  /* 0x00000004d51a7c25 */ /* 0x040fe2000f8e001a */
[----:B------:R-:W-:Y:S02]  /*14e0*/  SEL R6, R6, RZ, P6 ;  /* 0x000000ff06067207 */ /* 0x000fe40003000000 */
[----:B------:R-:W-:Y:S01]  /*14f0*/  IADD3 R7, P2, P1, R18, R22, R7 ;  /* 0x0000001612077210 */ /* 0x000fe2000795e007 */
[----:B------:R-:W-:Y:S01]  /*1500*/  IMAD R23, R208, UR15, R29 ;  /* 0x0000000fd0177c24 */ /* 0x000fe2000f8e021d */
[----:B------:R-:W-:Y:S01]  /*1510*/  SHF.R.S32.HI R18, RZ, 0x1f, R18 ;  /* 0x0000001fff127819 */ /* 0x000fe20000011412 */
[----:B------:R-:W-:Y:S01]  /*1520*/  USHF.L.U32 UR15, UR4, 0x5, URZ ;  /* 0x00000005040f7899 */ /* 0x000fe200080006ff */
[----:B------:R-:W-:Y:S01]  /*1530*/  IMAD R224, R213, UR5, R27 ;  /* 0x00000005d5e07c24 */ /* 0x000fe2000f8e021b */
[----:B------:R-:W-:Y:S01]  /*1540*/  USHF.L.U32 UR4, UR29, 0x6, URZ ;  /* 0x000000061d047899 */ /* 0x000fe200080006ff */
[----:B------:R-:W-:Y:S01]  /*1550*/  IADD3.X R17, PT, PT, R18, R17, R6, P2, P1 ;  /* 0x0000001112117210 */ /* 0x000fe200017e2406 */
[----:B------:R-:W-:Y:S01]  /*1560*/  IMAD.MOV.U32 R22, RZ, RZ, R28 ;  /* 0x000000ffff167224 */ /* 0x000fe200078e001c */
[----:B-1----:R-:W-:-:S02]  /*1570*/  LEA R225, P2, R26, UR6, 0x1 ;  /* 0x000000061ae17c11 */ /* 0x002fc4000f8408ff */
[----:B------:R-:W-:Y:S01]  /*1580*/  SHF.L.U32 R18, R4, 0x5, RZ ;  /* 0x0000000504127819 */ /* 0x000fe200000006ff */
[----:B------:R-:W-:Y:S01]  /*1590*/  IMAD.U32 R6, RZ, RZ, UR4 ;  /* 0x00000004ff067e24 */ /* 0x000fe2000f8e00ff */
[----:B------:R-:W-:Y:S01]  /*15a0*/  LEA.HI.X R224, R26, UR7, R224, 0x1, P2 ;  /* 0x000000071ae07c11 */ /* 0x000fe200090f0ce0 */
[----:B------:R-:W-:Y:S01]  /*15b0*/  IMAD.WIDE.U32 R22, R213, R4, R22 ;  /* 0x00000004d5167225 */ /* 0x000fe200078e0016 */
[----:B------:R-:W-:Y:S02]  /*15c0*/  IADD3 R7, P1, PT, R7, UR4, RZ ;  /* 0x0000000407077c10 */ /* 0x000fe4000ff3e0ff */
[----:B------:R-:W-:Y:S01]  /*15d0*/  ISETP.GT.AND P2, PT, R8, RZ, PT ;  /* 0x000000ff0800720c */ /* 0x000fe20003f44270 */
[----:B------:R-:W-:Y:S01]  /*15e0*/  IMAD R222, R213, R5, R23 ;  /* 0x00000005d5de7224 */ /* 0x000fe200078e0217 */
[----:B------:R-:W-:Y:S01]  /*15f0*/  LEA.HI.X.SX32 R6, R6, R17, 0x1, P1 ;  /* 0x0000001106067211 */ /* 0x000fe200008f0eff */
[----:B--2---:R-:W-:Y:S01]  /*1600*/  IMAD.WIDE R16, R16, 0x4, R20 ;  /* 0x0000000410107825 */ /* 0x004fe200078e0214 */
[----:B-----5:R-:W-:-:S02]  /*1610*/  LEA R248, P1, R7, UR18, 0x2 ;  /* 0x0000001207f87c11 */ /* 0x020fc4000f8210ff */
[C---:B------:R-:W-:Y:S01]  /*1620*/  LEA R223, P3, R22.reuse, UR16, 0x1 ;  /* 0x0000001016df7c11 */ /* 0x040fe2000f8608ff */
[----:B------:R-:W-:Y:S01]  /*1630*/  IMAD.MOV.U32 R219, RZ, RZ, R17 ;  /* 0x000000ffffdb7224 */ /* 0x000fe200078e0011 */
[----:B------:R-:W-:Y:S01]  /*1640*/  LEA.HI.X R249, R7, UR19, R6, 0x2, P1 ;  /* 0x0000001307f97c11 */ /* 0x000fe200088f1406 */
[----:B------:R-:W-:Y:S01]  /*1650*/  IMAD R6, R19, 0x40, R15 ;  /* 0x0000004013067824 */ /* 0x000fe200078e020f */
[C---:B------:R-:W-:Y:S02]  /*1660*/  IADD3 R15, P1, PT, R213.reuse, 0x20, RZ ;  /* 0x00000020d50f7810 */ /* 0x040fe40007f3e0ff */
[----:B------:R-:W-:Y:S01]  /*1670*/  LEA.HI.X R222, R22, UR17, R222, 0x1, P3 ;  /* 0x0000001116de7c11 */ /* 0x000fe200098f0cde */
[----:B------:R-:W-:Y:S01]  /*1680*/  IMAD.WIDE R250, R6, 0x4, R250 ;  /* 0x0000000406fa7825 */ /* 0x000fe200078e02fa */
[----:B------:R-:W-:Y:S02]  /*1690*/  MOV R220, R16 ;  /* 0x0000001000dc7202 */ /* 0x000fe40000000f00 */
[----:B------:R-:W-:Y:S01]  /*16a0*/  SHF.L.U64.HI R16, R4, 0x5, R5 ;  /* 0x0000000504107819 */ /* 0x000fe20000010205 */
        /* <DEDUP_REMOVED lines=15> */
.L_x_803:
[----:B------:R-:W1:Y:S01]  /*17a0*/  LDCU.64 UR10, c[0x0][0x5c0] ;  /* 0x0000b800ff0a77ac */ /* 0x000e620008000a00 */
[----:B------:R-:W-:-:S05]  /*17b0*/  IADD3 R0, PT, PT, R243, R244, RZ ;  /* 0x000000f4f3007210 */ /* 0x000fca0007ffe0ff */
[C---:B-1----:R-:W-:Y:S02]  /*17c0*/  IMAD R4, R0.reuse, UR11, RZ ;  /* 0x0000000b00047c24 */ /* 0x042fe4000f8e02ff */
[----:B------:R-:W-:-:S05]  /*17d0*/  IMAD.WIDE.U32 R6, R0, UR10, RZ ;  /* 0x0000000a00067c25 */ /* 0x000fca000f8e00ff */
[----:B------:R-:W-:Y:S02]  /*17e0*/  IADD3 R0, PT, PT, R7, R4, RZ ;  /* 0x0000000407007210 */ /* 0x000fe40007ffe0ff */
[----:B------:R-:W-:Y:S02]  /*17f0*/  MOV R4, R6 ;  /* 0x0000000600047202 */ /* 0x000fe40000000f00 */
.L_x_804:
        /* <DEDUP_REMOVED lines=11> */
.L_x_805:
[----:B------:R-:W1:Y:S01]  /*18b0*/  LDCU.64 UR6, c[0x0][0x5c8] ;  /* 0x0000b900ff0677ac */ /* 0x000e620008000a00 */
[----:B------:R-:W-:-:S05]  /*18c0*/  IADD3 R243, PT, PT, R243, R244, RZ ;  /* 0x000000f4f3f37210 */ /* 0x000fca0007ffe0ff */
[C---:B-1----:R-:W-:Y:S02]  /*18d0*/  IMAD R7, R243.reuse, UR7, RZ ;  /* 0x00000007f3077c24 */ /* 0x042fe4000f8e02ff */
[----:B------:R-:W-:-:S05]  /*18e0*/  IMAD.WIDE.U32 R8, R243, UR6, RZ ;  /* 0x00000006f3087c25 */ /* 0x000fca000f8e00ff */
[----:B------:R-:W-:Y:S02]  /*18f0*/  IADD3 R7, PT, PT, R9, R7, RZ ;  /* 0x0000000709077210 */ /* 0x000fe40007ffe0ff */
.L_x_806:
[----:B------:R-:W-:Y:S01]  /*1900*/  IMAD.U32 R6, RZ, RZ, UR10 ;  /* 0x0000000aff067e24 */ /* 0x000fe2000f8e00ff */
[----:B------:R-:W1:Y:S01]  /*1910*/  LDCU.64 UR4, c[0x0][0x5d8] ;  /* 0x0000bb00ff0477ac */ /* 0x000e620008000a00 */
[----:B------:R-:W-:Y:S01]  /*1920*/  IADD3 R242, PT, PT, R242, -UR25, RZ ;  /* 0x80000019f2f27c10 */ /* 0x000fe2000fffe0ff */
[----:B------:R-:W-:Y:S01]  /*1930*/  BSSY.RECONVERGENT B0, `(.L_x_807) ;  /* 0x0000015000007945 */ /* 0x000fe20003800200 */
[----:B------:R-:W-:Y:S01]  /*1940*/  IMAD.WIDE.U32 R10, R6, UR25, R24 ;  /* 0x00000019060a7c25 */ /* 0x000fe2000f8e0018 */
[----:B------:R-:W-:Y:S01]  /*1950*/  UIMAD UR12, UR24, UR10, URZ ;  /* 0x0000000a180c72a4 */ /* 0x000fe2000f8e02ff */
[-C--:B------:R-:W-:Y:S02]  /*1960*/  ISETP.GE.AND P2, PT, R213, R242.reuse, PT ;  /* 0x000000f2d500720c */ /* 0x080fe40003f46270 */
[----:B------:R-:W-:Y:S01]  /*1970*/  ISETP.GE.AND P1, PT, R5, R242, PT ;  /* 0x000000f20500720c */ /* 0x000fe20003f26270 */
[----:B------:R-:W-:Y:S01]  /*1980*/  UIMAD UR12, UR25, UR11, UR12 ;  /* 0x0000000b190c72a4 */ /* 0x000fe2000f8e020c */
[----:B------:R-:W-:-:S05]  /*1990*/  IADD3 R10, P0, PT, R4, R10, RZ ;  /* 0x0000000a040a7210 */ /* 0x000fca0007f1e0ff */
[----:B------:R-:W-:Y:S01]  /*19a0*/  IADD3.X R11, PT, PT, R0, UR12, R11, P0, !PT ;  /* 0x0000000c000b7c10 */ /* 0x000fe200087fe40b */
[----:B------:R-:W-:Y:S02]  /*19b0*/  IMAD.U32 R0, RZ, RZ, UR6 ;  /* 0x00000006ff007e24 */ /* 0x000fe4000f8e00ff */
[----:B-1----:R-:W-:-:S04]  /*19c0*/  IMAD.WIDE.U32 R10, R208, UR4, R10 ;  /* 0x00000004d00a7c25 */ /* 0x002fc8000f8e000a */
        /* <DEDUP_REMOVED lines=11> */
.L_x_808:
[----:B------:R-:W-:Y:S05]  /*1a80*/  BSYNC.RECONVERGENT B0 ;  /* 0x0000000000007941 */ /* 0x000fea0003800200 */
.L_x_807:
[----:B------:R-:W-:Y:S04]  /*1a90*/  BSSY.RECONVERGENT B0, `(.L_x_809) ;  /* 0x000000c000007945 */ /* 0x000fe80003800200 */
[----:B------:R-:W-:Y:S05]  /*1aa0*/  @P1 BRA `(.L_x_810) ;  /* 0x0000000000281947 */ /* 0x000fea0003800000 */
[----:B------:R-:W2:Y:S01]  /*1ab0*/  LDCU.64 UR4, c[0x0][0x560] ;  /* 0x0000ac00ff0477ac */ /* 0x000ea20008000a00 */
[----:B------:R-:W-:Y:S01]  /*1ac0*/  MOV R11, R4 ;  /* 0x00000004000b7202 */ /* 0x000fe20000000f00 */
[----:B------:R-:W-:Y:S02]  /*1ad0*/  IMAD R5, R17, UR10, RZ ;  /* 0x0000000a11057c24 */ /* 0x000fe4000f8e02ff */
[----:B------:R-:W-:-:S04]  /*1ae0*/  IMAD.WIDE.U32 R10, R15, UR10, R10 ;  /* 0x0000000a0f0a7c25 */ /* 0x000fc8000f8e000a */
[----:B------:R-:W-:-:S05]  /*1af0*/  IMAD R5, R15, UR11, R5 ;  /* 0x0000000b0f057c24 */ /* 0x000fca000f8e0205 */
[----:B------:R-:W-:Y:S02]  /*1b00*/  IADD3 R5, PT, PT, R11, R5, RZ ;  /* 0x000000050b057210 */ /* 0x000fe40007ffe0ff */
[----:B--2---:R-:W-:-:S04]  /*1b10*/  LEA R4, P0, R10, UR4, 0x1 ;  /* 0x000000040a047c11 */ /* 0x004fc8000f8008ff */
[----:B------:R-:W-:-:S05]  /*1b20*/  LEA.HI.X R5, R10, UR5, R5, 0x1, P0 ;  /* 0x000000050a057c11 */ /* 0x000fca00080f0c05 */
[----:B------:R2:W-:Y:S04]  /*1b30*/  STG.E.128 desc[UR22][R4.64], RZ ;  /* 0x000000ff04007986 */ /* 0x0005e8000c101d16 */
[----:B------:R2:W-:Y:S02]  /*1b40*/  STG.E.128 desc[UR22][R4.64+0x80], RZ ;  /* 0x000080ff04007986 */ /* 0x0005e4000c101d16 */
.L_x_810:
[----:B------:R-:W-:Y:S05]  /*1b50*/  BSYNC.RECONVERGENT B0 ;  /* 0x0000000000007941 */ /* 0x000fea0003800200 */
.L_x_809:
        /* <DEDUP_REMOVED lines=10> */
[----:B------:R-:W3:Y:S01]  /*1c00*/  LDCU.64 UR4, c[0x0][0x568] ;  /* 0x0000ad00ff0477ac */ /* 0x000ee20008000a00 */
[----:B--2---:R-:W-:Y:S02]  /*1c10*/  MOV R4, R6 ;  /* 0x0000000600047202 */ /* 0x004fe40000000f00 */
[----:B------:R-:W-:-:S03]  /*1c20*/  MOV R5, R0 ;  /* 0x0000000000057202 */ /* 0x000fc60000000f00 */
[----:B------:R-:W-:-:S04]  /*1c30*/  IMAD.WIDE.U32 R8, R213, UR6, R4 ;  /* 0x00000006d5087c25 */ /* 0x000fc8000f8e0004 */
[----:B------:R-:W-:Y:S01]  /*1c40*/  IMAD R4, R213, UR7, R9 ;  /* 0x00000007d5047c24 */ /* 0x000fe2000f8e0209 */
[----:B---3--:R-:W-:-:S04]  /*1c50*/  LEA R10, P0, R8, UR4, 0x1 ;  /* 0x00000004080a7c11 */ /* 0x008fc8000f8008ff */
[----:B------:R-:W-:-:S05]  /*1c60*/  LEA.HI.X R11, R8, UR5, R4, 0x1, P0 ;  /* 0x00000005080b7c11 */ /* 0x000fca00080f0c04 */
[----:B------:R3:W-:Y:S04]  /*1c70*/  STG.E.128 desc[UR22][R10.64], RZ ;  /* 0x000000ff0a007986 */ /* 0x0007e8000c101d16 */
[----:B------:R3:W-:Y:S02]  /*1c80*/  STG.E.128 desc[UR22][R10.64+0x80], RZ ;  /* 0x000080ff0a007986 */ /* 0x0007e4000c101d16 */
.L_x_812:
[----:B------:R-:W-:Y:S05]  /*1c90*/  BSYNC.RECONVERGENT B0 ;  /* 0x0000000000007941 */ /* 0x000fea0003800200 */
.L_x_811:
        /* <DEDUP_REMOVED lines=10> */
[----:B------:R2:W-:Y:S01]  /*1d40*/  STG.E.128 desc[UR22][R4.64+0x80], RZ ;  /* 0x000080ff04007986 */ /* 0x0005e2000c101d16 */
[----:B------:R-:W-:Y:S05]  /*1d50*/  BRA `(.L_x_813) ;  /* 0x0000004400f87947 */ /* 0x000fea0003800000 */
.L_x_802:
[----:B------:R-:W-:Y:S01]  /*1d60*/  VIADD R6, R242, -UR25 ;  /* 0x80000019f2067c36 */ /* 0x000fe20008000000 */
[----:B------:R-:W1:Y:S01]  /*1d70*/  LDCU.64 UR6, c[0x0][0x3d8] ;  /* 0x00007b00ff0677ac */ /* 0x000e620008000a00 */
[----:B------:R-:W-:Y:S02]  /*1d80*/  IMAD.U32 R4, RZ, RZ, UR10 ;  /* 0x0000000aff047e24 */ /* 0x000fe4000f8e00ff */
[----:B------:R-:W-:Y:S01]  /*1d90*/  IMAD R8, R19, -0x40, R8 ;  /* 0xffffffc013087824 */ /* 0x000fe200078e0208 */
[-C--:B------:R-:W-:Y:S01]  /*1da0*/  ISETP.GE.AND P3, PT, R5, R6.reuse, PT ;  /* 0x000000060500720c */ /* 0x080fe20003f66270 */
[----:B------:R-:W-:Y:S01]  /*1db0*/  UIMAD UR16, UR24, UR10, URZ ;  /* 0x0000000a181072a4 */ /* 0x000fe2000f8e02ff */
[--C-:B------:R-:W-:Y:S01]  /*1dc0*/  IMAD.WIDE.U32 R20, R4, UR25, R24.reuse ;  /* 0x0000001904147c25 */ /* 0x100fe2000f8e0018 */
[----:B------:R-:W-:Y:S01]  /*1dd0*/  ISETP.GE.AND P4, PT, R213, R6, PT ;  /* 0x00000006d500720c */ /* 0x000fe20003f86270 */
[----:B------:R-:W2:Y:S01]  /*1de0*/  LDCU.64 UR4, c[0x0][0x3d0] ;  /* 0x00007a00ff0477ac */ /* 0x000ea20008000a00 */
[----:B------:R-:W-:Y:S01]  /*1df0*/  LOP3.LUT R4, R241, 0x80000001, RZ, 0xc0, !PT ;  /* 0x80000001f1047812 */ /* 0x000fe200078ec0ff */
[----:B------:R-:W-:Y:S01]  /*1e00*/  IMAD.U32 R6, RZ, RZ, UR12 ;  /* 0x0000000cff067e24 */ /* 0x000fe2000f8e00ff */
[----:B------:R-:W-:Y:S01]  /*1e10*/  IADD3 R22, P0, PT, R14, R20, RZ ;  /* 0x000000140e167210 */ /* 0x000fe20007f1e0ff */
[----:B------:R-:W-:Y:S01]  /*1e20*/  UIMAD UR16, UR25, UR11, UR16 ;  /* 0x0000000b191072a4 */ /* 0x000fe2000f8e0210 */
[----:B------:R-:W-:Y:S01]  /*1e30*/  ISETP.GE.AND P2, PT, R5, R8, PT ;  /* 0x000000080500720c */ /* 0x000fe20003f46270 */
[----:B------:R-:W-:Y:S01]  /*1e40*/  IMAD.WIDE.U32 R24, R6, UR25, R24 ;  /* 0x0000001906187c25 */ /* 0x000fe2000f8e0018 */
[----:B------:R-:W-:-:S03]  /*1e50*/  ISETP.NE.AND P5, PT, R4, 0x1, PT ;  /* 0x000000010400780c */ /* 0x000fc60003fa5270 */
[----:B------:R-:W-:Y:S01]  /*1e60*/  IMAD.MOV.U32 R239, RZ, RZ, 0x7f800000 ;  /* 0x7f800000ffef7424 */ /* 0x000fe200078e00ff */
[----:B------:R-:W3:Y:S01]  /*1e70*/  @!P3 LDC.64 R4, c[0x0][0x390] ;  /* 0x0000e400ff04bb82 */ /* 0x000ee20000000a00 */
[----:B------:R-:W-:Y:S01]  /*1e80*/  IADD3.X R23, PT, PT, R13, UR16, R21, P0, !PT ;  /* 0x000000100d177c10 */ /* 0x000fe200087fe415 */
[----:B-1----:R-:W-:Y:S01]  /*1e90*/  IMAD R19, R12, UR6, RZ ;  /* 0x000000060c137c24 */ /* 0x002fe2000f8e02ff */
[----:B------:R-:W-:Y:S01]  /*1ea0*/  IADD3 R24, P0, PT, R11, R24, RZ ;  /* 0x000000180b187210 */ /* 0x000fe20007f1e0ff */
[----:B------:R-:W-:Y:S01]  /*1eb0*/  IMAD.U32 R21, RZ, RZ, UR15 ;  /* 0x0000000fff157e24 */ /* 0x000fe2000f8e00ff */
[----:B------:R-:W-:Y:S01]  /*1ec0*/  SEL R192, RZ, 0x4000, P5 ;  /* 0x00004000ffc07807 */ /* 0x000fe20002800000 */
[C---:B------:R-:W-:Y:S01]  /*1ed0*/  IMAD.WIDE.U32 R22, R9.reuse, UR6, R22 ;  /* 0x0000000609167c25 */ /* 0x040fe2000f8e0016 */
[----:B------:R-:W-:Y:S01]  /*1ee0*/  UIMAD UR6, UR24, UR12, URZ ;  /* 0x0000000c180672a4 */ /* 0x000fe2000f8e02ff */
[----:B------:R-:W1:Y:S02]  /*1ef0*/  @!P4 LDC.64 R6, c[0x0][0x390] ;  /* 0x0000e400ff06cb82 */ /* 0x000e640000000a00 */
[----:B------:R-:W-:Y:S01]  /*1f00*/  IMAD R19, R9, UR7, R19 ;  /* 0x0000000709137c24 */ /* 0x000fe2000f8e0213 */
[----:B------:R-:W-:Y:S01]  /*1f10*/  UIMAD UR6, UR25, UR13, UR6 ;  /* 0x0000000d190672a4 */ /* 0x000fe2000f8e0206 */
[----:B------:R-:W-:-:S02]  /*1f20*/  @!P3 IMAD R11, R17, UR10, RZ ;  /* 0x0000000a110bbc24 */ /* 0x000fc4000f8e02ff */
[----:B------:R-:W-:Y:S02]  /*1f30*/  IMAD.MOV.U32 R238, RZ, RZ, 0x7f800000 ;  /* 0x7f800000ffee7424 */ /* 0x000fe400078e00ff */
[----:B------:R-:W-:Y:S01]  /*1f40*/  @P6 BAR.SYNC.DEFER_BLOCKING 0x0 ;  /* 0x0000000000006b1d */ /* 0x000fe20000010000 */
[----:B------:R-:W-:Y:S01]  /*1f50*/  IMAD.IADD R23, R23, 0x1, R19 ;  /* 0x0000000117177824 */ /* 0x000fe200078e0213 */
[----:B------:R-:W-:Y:S01]  /*1f60*/  IADD3.X R25, PT, PT, R10, UR6, R25, P0, !PT ;  /* 0x000000060a197c10 */ /* 0x000fe200087fe419 */
[----:B------:R-:W-:Y:S01]  /*1f70*/  IMAD.U32 R14, RZ, RZ, UR15 ;  /* 0x0000000fff0e7e24 */ /* 0x000fe2000f8e00ff */
[----:B------:R-:W-:Y:S01]  /*1f80*/  @!P2 LEA R10, P0, R18, R223, 0x1 ;  /* 0x000000df120aa211 */ /* 0x000fe200078008ff */
[----:B------:R-:W-:-:S03]  /*1f90*/  IMAD.U32 R13, RZ, RZ, UR14 ;  /* 0x0000000eff0d7e24 */ /* 0x000fc6000f8e00ff */
[----:B------:R-:W4:Y:S01]  /*1fa0*/  LDC R217, c[0x0][0x44c] ;  /* 0x00011300ffd97b82 */ /* 0x000f220000000800 */
[----:B--2---:R-:W-:Y:S01]  /*1fb0*/  IMAD R20, R12, UR4, RZ ;  /* 0x000000040c147c24 */ /* 0x004fe2000f8e02ff */
[----:B------:R-:W-:Y:S01]  /*1fc0*/  @!P2 LEA R12, P1, R21, R225, 0x1 ;  /* 0x000000e1150ca211 */ /* 0x000fe200078208ff */
[C---:B------:R-:W-:Y:S01]  /*1fd0*/  @!P3 IMAD R11, R15.reuse, UR11, R11 ;  /* 0x0000000b0f0bbc24 */ /* 0x040fe2000f8e020b */
[----:B------:R-:W2:Y:S01]  /*1fe0*/  S2R R229, SR_TID.X ;  /* 0x0000000000e57919 */ /* 0x000ea20000002100 */
[----:B------:R-:W-:Y:S01]  /*1ff0*/  @!P3 IMAD.WIDE.U32 R26, R15, UR10, R22 ;  /* 0x0000000a0f1abc25 */ /* 0x000fe2000f8e0016 */
[----:B------:R-:W-:Y:S01]  /*2000*/  @!P2 LEA.HI.X R13, R14, R224, R13, 0x1, P1 ;  /* 0x000000e00e0da211 */ /* 0x000fe200008f0c0d */
[----:B------:R-:W2:Y:S02]  /*2010*/  LDCU UR7, c[0x0][0x590] ;  /* 0x0000b200ff0777ac */ /* 0x000ea40008000800 */
[C---:B------:R-:W-:Y:S02]  /*2020*/  IMAD R20, R9.reuse, UR5, R20 ;  /* 0x0000000509147c24 */ /* 0x040fe4000f8e0214 */
[----:B------:R-:W-:-:S04]  /*2030*/  IMAD.WIDE.U32 R24, R9, UR4, R24 ;  /* 0x0000000409187c25 */ /* 0x000fc8000f8e0018 */
[----:B------:R-:W-:Y:S02]  /*2040*/  IMAD.IADD R194, R205, 0x1, R204 ;  /* 0x00000001cdc27824 */ /* 0x000fe400078e02cc */
[----:B------:R-:W-:Y:S01]  /*2050*/  IMAD R226, R209, UR28, R208 ;  /* 0x0000001cd1e27c24 */ /* 0x000fe2000f8e02d0 */
[----:B------:R-:W-:Y:S01]  /*2060*/  SHF.R.U32.HI R218, RZ, 0x2, R0 ;  /* 0x00000002ffda7819 */ /* 0x000fe20000011600 */
[----:B------:R-:W-:Y:S01]  /*2070*/  @!P4 IMAD.MOV.U32 R28, RZ, RZ, R22 ;  /* 0x000000ffff1cc224 */ /* 0x000fe200078e0016 */
[----:B---3--:R-:W-:Y:S01]  /*2080*/  @!P3 LEA R22, P1, R26, R4, 0x1 ;  /* 0x000000041a16b211 */ /* 0x008fe200078208ff */
[----:B------:R-:W-:Y:S02]  /*2090*/  @!P4 IMAD.MOV.U32 R29, RZ, RZ, R23 ;  /* 0x000000ffff1dc224 */ /* 0x000fe400078e0017 */
[----:B------:R-:W-:Y:S01]  /*20a0*/  IMAD.MOV.U32 R228, RZ, RZ, 0x10 ;  /* 0x00000010ffe47424 */ /* 0x000fe200078e00ff */
[----:B------:R-:W-:Y:S01]  /*20b0*/  CS2R R94, SRZ ;  /* 0x00000000005e7805 */ /* 0x000fe2000001ff00 */
[----:B------:R-:W-:Y:S01]  /*20c0*/  @!P3 IMAD.IADD R9, R27, 0x1, R11 ;  /* 0x000000011b09b824 */ /* 0x000fe200078e020b */
[----:B------:R-:W-:Y:S01]  /*20d0*/  @!P2 LEA.HI.X R11, R18, R222, R16, 0x1, P0 ;  /* 0x000000de120ba211 */ /* 0x000fe200000f0c10 */
[----:B------:R-:W-:Y:S01]  /*20e0*/  @!P4 IMAD.WIDE.U32 R28, R213, UR10, R28 ;  /* 0x0000000ad51ccc25 */ /* 0x000fe2000f8e001c */
[----:B------:R-:W-:-:S02]  /*20f0*/  CS2R R92, SRZ ;  /* 0x00000000005c7805 */ /* 0x000fc4000001ff00 */
[----:B------:R-:W-:Y:S02]  /*2100*/  CS2R R98, SRZ ;  /* 0x0000000000627805 */ /* 0x000fe4000001ff00 */
[----:B------:R-:W-:Y:S01]  /*2110*/  @!P3 LEA.HI.X R23, R26, R5, R9, 0x1, P1 ;  /* 0x000000051a17b211 */ /* 0x000fe200008f0c09 */
[----:B------:R-:W-:Y:S01]  /*2120*/  IMAD.IADD R21, R25, 0x1, R20 ;  /* 0x0000000119157824 */ /* 0x000fe200078e0214 */
[C---:B-1----:R-:W-:Y:S01]  /*2130*/  @!P4 LEA R14, P0, R28.reuse, R6, 0x1 ;  /* 0x000000061c0ec211 */ /* 0x042fe200078008ff */
[----:B------:R-:W-:Y:S01]  /*2140*/  @!P3 IMAD R9, R17, UR12, RZ ;  /* 0x0000000c1109bc24 */ /* 0x000fe2000f8e02ff */
[----:B------:R-:W-:Y:S01]  /*2150*/  CS2R R96, SRZ ;  /* 0x0000000000607805 */ /* 0x000fe2000001ff00 */
[----:B------:R-:W-:Y:S01]  /*2160*/  @!P4 IMAD R4, R213, UR11, R29 ;  /* 0x0000000bd504cc24 */ /* 0x000fe2000f8e021d */
[----:B------:R-:W-:Y:S01]  /*2170*/  CS2R R90, SRZ ;  /* 0x00000000005a7805 */ /* 0x000fe2000001ff00 */
[----:B------:R-:W-:Y:S01]  /*2180*/  @!P3 IMAD.MOV.U32 R16, RZ, RZ, R24 ;  /* 0x000000ffff10b224 */ /* 0x000fe200078e0018 */
[----:B------:R-:W-:Y:S01]  /*2190*/  CS2R R88, SRZ ;  /* 0x0000000000587805 */ /* 0x000fe2000001ff00 */
[----:B------:R-:W-:Y:S01]  /*21a0*/  @!P3 IMAD.MOV.U32 R17, RZ, RZ, R21 ;  /* 0x000000ffff11b224 */ /* 0x000fe200078e0015 */
[----:B------:R-:W-:Y:S01]  /*21b0*/  CS2R R86, SRZ ;  /* 0x0000000000567805 */ /* 0x000fe2000001ff00 */
[C---:B------:R-:W-:Y:S01]  /*21c0*/  @!P3 IMAD R9, R15.reuse, UR13, R9 ;  /* 0x0000000d0f09bc24 */ /* 0x040fe2000f8e0209 */
[----:B------:R-:W-:Y:S01]  /*21d0*/  CS2R R84, SRZ ;  /* 0x0000000000547805 */ /* 0x000fe2000001ff00 */
[----:B------:R-:W-:Y:S01]  /*21e0*/  @!P3 IMAD.WIDE.U32 R16, R15, UR12, R16 ;  /* 0x0000000c0f10bc25 */ /* 0x000fe2000f8e0010 */
[----:B------:R-:W-:-:S02]  /*21f0*/  @!P4 LEA.HI.X R15, R28, R7, R4, 0x1, P0 ;  /* 0x000000071c0fc211 */ /* 0x000fc400000f0c04 */
[----:B------:R-:W-:Y:S01]  /*2200*/  CS2R R78, SRZ ;  /* 0x00000000004e7805 */ /* 0x000fe2000001ff00 */
[----:B------:R-:W1:Y:S01]  /*2210*/  @!P4 LDC.64 R6, c[0x0][0x388] ;  /* 0x0000e200ff06cb82 */ /* 0x000e620000000a00 */
[C---:B------:R-:W-:Y:S01]  /*2220*/  ISETP.GE.AND P0, PT, R213.reuse, R8, PT ;  /* 0x00000008d500720c */ /* 0x040fe20003f06270 */
[----:B------:R-:W-:Y:S01]  /*2230*/  @!P4 IMAD.MOV.U32 R20, RZ, RZ, R24 ;  /* 0x000000ffff14c224 */ /* 0x000fe200078e0018 */
[----:B------:R-:W-:Y:S01]  /*2240*/  @!PT LDS RZ, [RZ] ;  /* 0x00000000fffff984 */ /* 0x000fe20000000800 */
[----:B------:R-:W-:Y:S01]  /*2250*/  @!PT LDS RZ, [RZ] ;  /* 0x00000000fffff984 */ /* 0x000fe20000000800 */
[----:B------:R-:W-:Y:S01]  /*2260*/  @!PT LDS RZ, [RZ] ;  /* 0x00000000fffff984 */ /* 0x000fe20000000800 */
[----:B------:R-:W-:Y:S01]  /*2270*/  @!P4 LDGSTS.E.BYPASS.LTC128B.128 [R216+0x10000], desc[UR22][R14.64] ;  /* 0x100000000ed8cfae */ /* 0x000fe2000b981a16 */
[----:B------:R-:W-:Y:S01]  /*2280*/  IMAD.IADD R240, R216, 0x1, R192 ;  /* 0x00000001d8f07824 */ /* 0x000fe200078e02c0 */
[----:B------:R-:W-:Y:S01]  /*2290*/  CS2R R76, SRZ ;  /* 0x00000000004c7805 */ /* 0x000fe2000001ff00 */
[----:B------:R-:W-:Y:S01]  /*22a0*/  @!P4 IMAD.WIDE.U32 R20, R213, UR12, R20 ;  /* 0x0000000cd514cc25 */ /* 0x000fe2000f8e0014 */
[----:B------:R3:W-:Y:S01]  /*22b0*/  @!P4 LDGSTS.E.BYPASS.LTC128B.128 [R216+0x12000], desc[UR22][R14.64+0x80] ;  /* 0x120000800ed8cfae */ /* 0x0007e2000b981a16 */
[----:B------:R-:W2:Y:S01]  /*22c0*/  @!P3 LDC.64 R4, c[0x0][0x388] ;  /* 0x0000e200ff04bb82 */ /* 0x000ea20000000a00 */
[----:B------:R-:W-:Y:S01]  /*22d0*/  CS2R R82, SRZ ;  /* 0x0000000000527805 */ /* 0x000fe2000001ff00 */
[----:B------:R-:W-:Y:S01]  /*22e0*/  @!P3 IMAD.IADD R9, R17, 0x1, R9 ;  /* 0x000000011109b824 */ /* 0x000fe200078e0209 */
[----:B------:R1:W-:Y:S01]  /*22f0*/  @P4 STS.128 [R216+0x10000], RZ ;  /* 0x010000ffd8004388 */ /* 0x0003e20000000c00 */
[----:B------:R-:W-:Y:S01]  /*2300*/  IMAD.IADD R193, R207, 0x1, R192 ;  /* 0x00000001cfc17824 */ /* 0x000fe200078e02c0 */
        /* <DEDUP_REMOVED lines=11> */
[----:B-1----:R-:W-:Y:S02]  /*23c0*/  @!P4 LEA R6, P5, R20, R6, 0x1 ;  /* 0x000000061406c211 */ /* 0x002fe400078a08ff */
        /* <DEDUP_REMOVED lines=8> */
[----:B------:R-:W-:Y:S01]  /*2450*/  CS2R R36, SRZ ;  /* 0x0000000000247805 */ /* 0x000fe2000001ff00 */
[----:B------:R-:W-:Y:S01]  /*2460*/  @!P3 LDGSTS.E.BYPASS.LTC128B.128 [R216+0x13000], desc[UR22][R22.64+0x80] ;  /* 0x1300008016d8bfae */ /* 0x000fe2000b981a16 */
[C---:B--2---:R-:W-:Y:S02]  /*2470*/  @!P3 LEA R4, P1, R16.reuse, R4, 0x1 ;  /* 0x000000041004b211 */ /* 0x044fe400078208ff */
[----:B------:R-:W-:Y:S01]  /*2480*/  CS2R R30, SRZ ;  /* 0x00000000001e7805 */ /* 0x000fe2000001ff00 */
[----:B---3--:R-:W-:Y:S01]  /*2490*/  @!P0 IMAD.MOV.U32 R14, RZ, RZ, R225 ;  /* 0x000000ffff0e8224 */ /* 0x008fe200078e00e1 */
[----:B------:R-:W0:Y:S01]  /*24a0*/  LDGDEPBAR ;  /* 0x00000000000079af */ /* 0x000e220000000000 */
[----:B------:R-:W-:Y:S01]  /*24b0*/  @!P0 IMAD.MOV.U32 R15, RZ, RZ, R224 ;  /* 0x000000ffff0f8224 */ /* 0x000fe200078e00e0 */
[----:B------:R-:W-:Y:S02]  /*24c0*/  @!P3 LEA.HI.X R5, R16, R5, R9, 0x1, P1 ;  /* 0x000000051005b211 */ /* 0x000fe400008f0c09 */
[----:B------:R-:W-:-:S02]  /*24d0*/  CS2R R34, SRZ ;  /* 0x0000000000227805 */ /* 0x000fc4000001ff00 */
[----:B------:R-:W-:Y:S02]  /*24e0*/  ISETP.GE.AND P1, PT, R210, R8, PT ;  /* 0x00000008d200720c */ /* 0x000fe40003f26270 */
[----:B------:R-:W-:Y:S01]  /*24f0*/  CS2R R32, SRZ ;  /* 0x0000000000207805 */ /* 0x000fe2000001ff00 */
[----:B------:R-:W-:Y:S01]  /*2500*/  @!P0 LDGSTS.E.BYPASS.LTC128B.128 [R216+0x8000], desc[UR22][R14.64] ;  /* 0x080000000ed88fae */ /* 0x000fe2000b981a16 */
[----:B------:R-:W-:Y:S01]  /*2510*/  USHF.L.U32 UR29, UR29, 0x3, URZ ;  /* 0x000000031d1d7899 */ /* 0x000fe200080006ff */
[----:B------:R-:W1:Y:S02]  /*2520*/  LDCU UR4, c[0x0][0x3e0] ;  /* 0x00007c00ff0477ac */ /* 0x000e640008000800 */
[----:B------:R2:W-:Y:S01]  /*2530*/  @!P0 LDGSTS.E.BYPASS.LTC128B.128 [R216+0xa000], desc[UR22][R14.64+0x80] ;  /* 0x0a0000800ed88fae */ /* 0x0005e2000b981a16 */
[----:B------:R-:W3:Y:S03]  /*2540*/  LDCU UR6, c[0x0][0x45c] ;  /* 0x00008b80ff0677ac */ /* 0x000ee60008000800 */
[----:B------:R1:W-:Y:S01]  /*2550*/  @P0 STS.128 [R216+0x8000], RZ ;  /* 0x008000ffd8000388 */ /* 0x0003e20000000c00 */
[----:B------:R-:W1:Y:S03]  /*2560*/  LDCU.U8 UR5, c[0x0][0x4f8] ;  /* 0x00009f00ff0577ac */ /* 0x000e660008000000 */
[----:B------:R1:W-:Y:S04]  /*2570*/  @P0 STS.128 [R216+0xa000], RZ ;  /* 0x00a000ffd8000388 */ /* 0x0003e80000000c00 */
[----:B------:R1:W-:Y:S04]  /*2580*/  @P2 STS.128 [R216+0x9000], RZ ;  /* 0x009000ffd8002388 */ /* 0x0003e80000000c00 */
[----:B------:R1:W-:Y:S04]  /*2590*/  @P2 STS.128 [R216+0xb000], RZ ;  /* 0x00b000ffd8002388 */ /* 0x0003e80000000c00 */
[----:B------:R-:W-:Y:S01]  /*25a0*/  @!PT LDS RZ, [RZ] ;  /* 0x00000000fffff984 */ /* 0x000fe20000000800 */
[----:B------:R-:W-:Y:S01]  /*25b0*/  @!PT LDS RZ, [RZ] ;  /* 0x00000000fffff984 */ /* 0x000fe20000000800 */
[----:B------:R-:W-:Y:S01]  /*25c0*/  @!PT LDS RZ, [RZ] ;  /* 0x00000000fffff984 */ /* 0x000fe20000000800 */
[----:B------:R-:W-:Y:S04]  /*25d0*/  @!P2 LDGSTS.E.BYPASS.LTC128B.128 [R216+0x9000], desc[UR22][R12.64] ;  /* 0x090000000cd8afae */ /* 0x000fe8000b981a16 */
[----:B------:R4:W-:Y:S01]  /*25e0*/  @!P2 LDGSTS.E.BYPASS.LTC128B.128 [R216+0xb000], desc[UR22][R12.64+0x80] ;  /* 0x0b0000800cd8afae */ /* 0x0009e2000b981a16 */
[----:B--2---:R-:W-:-:S05]  /*25f0*/  @!P4 IMAD R14, R213, UR13, R21 ;  /* 0x0000000dd50ecc24 */ /* 0x004fca000f8e0215 */
[----:B------:R-:W-:Y:S01]  /*2600*/  @!P4 LEA.HI.X R7, R20, R7, R14, 0x1, P5 ;  /* 0x000000071407c211 */ /* 0x000fe200028f0c0e */
[----:B----4-:R-:W-:Y:S02]  /*2610*/  @!P0 IMAD.MOV.U32 R12, RZ, RZ, R223 ;  /* 0x000000ffff0c8224 */ /* 0x010fe400078e00df */
[----:B------:R-:W-:-:S05]  /*2620*/  @!P0 IMAD.MOV.U32 R13, RZ, RZ, R222 ;  /* 0x000000ffff0d8224 */ /* 0x000fca00078e00de */
[----:B------:R-:W-:Y:S04]  /*2630*/  @!P0 LDGSTS.E.BYPASS.LTC128B.128 [R240], desc[UR22][R12.64] ;  /* 0x000000000cf08fae */ /* 0x000fe8000b981a16 */
[----:B------:R-:W-:Y:S04]  /*2640*/  @!P0 LDGSTS.E.BYPASS.LTC128B.128 [R240+0x2000], desc[UR22][R12.64+0x80] ;  /* 0x020000800cf08fae */ /* 0x000fe8000b981a16 */
[----:B------:R2:W-:Y:S04]  /*2650*/  @P0 STS.128 [R240], RZ ;  /* 0x000000fff0000388 */ /* 0x0005e80000000c00 */
[----:B------:R2:W-:Y:S04]  /*2660*/  @P0 STS.128 [R240+0x2000], RZ ;  /* 0x002000fff0000388 */ /* 0x0005e80000000c00 */
[----:B------:R2:W-:Y:S04]  /*2670*/  @P2 STS.128 [R240+0x1000], RZ ;  /* 0x001000fff0002388 */ /* 0x0005e80000000c00 */
[----:B------:R2:W-:Y:S04]  /*2680*/  @P2 STS.128 [R240+0x3000], RZ ;  /* 0x003000fff0002388 */ /* 0x0005e80000000c00 */
        /* <DEDUP_REMOVED lines=16> */
[----:B----4-:R-:W-:-:S03]  /*2790*/  VIADD R6, R210, 0x8 ;  /* 0x00000008d2067836 */ /* 0x010fc60000000000 */
[----:B------:R-:W0:Y:S02]  /*27a0*/  LDGDEPBAR ;  /* 0x00000000000079af */ /* 0x000e240000000000 */
[----:B------:R-:W-:Y:S01]  /*27b0*/  ISETP.GE.AND P0, PT, R6, R8, PT ;  /* 0x000000080600720c */ /* 0x000fe20003f06270 */
[----:B------:R-:W-:-:S05]  /*27c0*/  IMAD.WIDE.U32 R6, R210, 0x4, R250 ;  /* 0x00000004d2067825 */ /* 0x000fca00078e00fa */
[----:B------:R-:W5:Y:S07]  /*27d0*/  @!P1 LDG.E R239, desc[UR22][R6.64] ;  /* 0x0000001606ef9981 */ /* 0x000f6e000c1e1900 */
[----:B------:R4:W5:Y:S01]  /*27e0*/  @!P0 LDG.E R238, desc[UR22][R6.64+0x20] ;  /* 0x0000201606ee8981 */ /* 0x000962000c1e1900 */
[----:B---3--:R-:W3:Y:S01]  /*27f0*/  LDC.64 R4, c[0x0][0x528] ;  /* 0x00014a00ff047b82 */ /* 0x008ee20000000a00 */
[----:B------:R-:W-:-:S07]  /*2800*/  DEPBAR.LE SB0, 0x1 ;  /* 0x000080400000791a */ /* 0x000fce0000000000 */
[----:B------:R-:W-:Y:S06]  /*2810*/  BAR.SYNC.DEFER_BLOCKING 0x0 ;  /* 0x0000000000007b1d */ /* 0x000fec0000010000 */
[----:B---3--:R-:W3:Y:S04]  /*2820*/  LDG.E.64 R8, desc[UR22][R4.64+0x8] ;  /* 0x0000081604087981 */ /* 0x008ee8000c1e1b00 */
[----:B------:R2:W1:Y:S04]  /*2830*/  LDSM.16.M88.4 R116, [R205] ;  /* 0x00000000cd74783b */ /* 0x0004680000000200 */
[----:B------:R2:W1:Y:S04]  /*2840*/  LDSM.16.M88.4 R120, [R205+0x800] ;  /* 0x00080000cd78783b */ /* 0x0004680000000200 */
[----:B------:R2:W1:Y:S04]  /*2850*/  LDSM.16.M88.4 R124, [R194] ;  /* 0x00000000c27c783b */ /* 0x0004680000000200 */
[----:B------:R2:W1:Y:S04]  /*2860*/  LDSM.16.M88.4 R128, [R194+0x800] ;  /* 0x00080000c280783b */ /* 0x0004680000000200 */
[----:B------:R2:W1:Y:S04]  /*2870*/  LDSM.16.M88.4 R132, [R202] ;  /* 0x00000000ca84783b */ /* 0x0004680000000200 */
[----:B------:R2:W1:Y:S04]  /*2880*/  LDSM.16.M88.4 R136, [R202+0x800] ;  /* 0x00080000ca88783b */ /* 0x0004680000000200 */
[----:B------:R-:W2:Y:S04]  /*2890*/  LDG.E.64 R4, desc[UR22][R4.64] ;  /* 0x0000001604047981 */ /* 0x000ea8000c1e1b00 */
        /* <DEDUP_REMOVED lines=10> */
[----:B------:R-:W-:Y:S01]  /*2940*/  IMAD.SHL.U32 R226, R226, 0x20, RZ ;  /* 0x00000020e2e27824 */ /* 0x000fe200078e00ff */
[----:B------:R-:W-:Y:S01]  /*2950*/  UIADD3 UR10, UPT, UPT, UR25, 0x40, URZ ;  /* 0x00000040190a7890 */ /* 0x000fe2000fffe0ff */
[----:B----4-:R-:W-:-:S05]  /*2960*/  IMAD.SHL.U32 R7, R0, 0x2, RZ ;  /* 0x0000000200077824 */ /* 0x010fca00078e00ff */
[----:B------:R-:W-:-:S04]  /*2970*/  LOP3.LUT R0, R7, 0x6, RZ, 0xc0, !PT ;  /* 0x0000000607007812 */ /* 0x000fc800078ec0ff */
[----:B------:R-:W-:Y:S02]  /*2980*/  LOP3.LUT R218, R0, 0xe0, R218, 0xf8, !PT ;  /* 0x000000e000da7812 */ /* 0x000fe400078ef8da */
[----:B------:R-:W-:-:S03]  /*2990*/  LOP3.LUT R6, R211, 0x3, RZ, 0xc0, !PT ;  /* 0x00000003d3067812 */ /* 0x000fc600078ec0ff */
[----:B------:R-:W-:Y:S01]  /*29a0*/  VIADD R218, R218, UR25 ;  /* 0x00000019dada7c36 */ /* 0x000fe20008000000 */
[----:B------:R-:W-:Y:S01]  /*29b0*/  CS2R R28, SRZ ;  /* 0x00000000001c7805 */ /* 0x000fe2000001ff00 */
[----:B------:R-:W-:Y:S01]  /*29c0*/  IMAD R237, R237, 0x4, R6 ;  /* 0x00000004eded7824 */ /* 0x000fe200078e0206 */
[----:B------:R-:W-:Y:S01]  /*29d0*/  CS2R R26, SRZ ;  /* 0x00000000001a7805 */ /* 0x000fe2000001ff00 */
[----:B------:R-:W-:Y:S01]  /*29e0*/  IMAD.IADD R0, R204, 0x1, R2 ;  /* 0x00000001cc007824 */ /* 0x000fe200078e0202 */
[----:B------:R-:W-:Y:S02]  /*29f0*/  CS2R R24, SRZ ;  /* 0x0000000000187805 */ /* 0x000fe4000001ff00 */
[----:B------:R-:W-:Y:S02]  /*2a00*/  CS2R R22, SRZ ;  /* 0x0000000000167805 */ /* 0x000fe4000001ff00 */
[----:B------:R-:W-:Y:S01]  /*2a10*/  CS2R R20, SRZ ;  /* 0x0000000000147805 */ /* 0x000fe2000001ff00 */
[----:B------:R-:W-:Y:S01]  /*2a20*/  IMAD.IADD R192, R206, 0x1, R192 ;  /* 0x00000001cec07824 */ /* 0x000fe200078e02c0 */
[----:B------:R-:W-:Y:S01]  /*2a30*/  USHF.L.U32 UR7, UR7, 0x6, URZ ;  /* 0x0000000607077899 */ /* 0x000fe200080006ff */
[----:B---3--:R-:W-:-:S02]  /*2a40*/  IADD3 R246, P1, P0, R226, R8, R246 ;  /* 0x00000008e2f67210 */ /* 0x008fc4000783e0f6 */
[----:B------:R-:W-:-:S04]  /*2a50*/  SHF.R.S32.HI R226, RZ, 0x1f, R226 ;  /* 0x0000001fffe27819 */ /* 0x000fc800000114e2 */
[----:B------:R-:W-:Y:S02]  /*2a60*/  IADD3.X R226, PT, PT, R226, R9, RZ, P1, P0 ;  /* 0x00000009e2e27210 */ /* 0x000fe40000fe04ff */
[----:B------:R-:W-:Y:S02]  /*2a70*/  ISETP.LE.AND P0, PT, R242, UR10, PT ;  /* 0x0000000af2007c0c */ /* 0x000fe4000bf03270 */
[----:B------:R-:W-:-:S04]  /*2a80*/  LOP3.LUT P1, RZ, R229, 0x4, RZ, 0xc0, !PT ;  /* 0x00000004e5ff7812 */ /* 0x000fc8000782c0ff */
[----:B------:R-:W-:Y:S01]  /*2a90*/  SEL R228, R228, 0xfffffff0, !P1 ;  /* 0xfffffff0e4e47807 */ /* 0x000fe20004800000 */
[----:B------:R-:W-:Y:S01]  /*2aa0*/  IMAD.WIDE.U32 R246, R246, -0x2daee0ad, RZ ;  /* 0xd2511f53f6f67825 */ /* 0x000fe200078e00ff */
[----:B------:R-:W-:Y:S02]  /*2ab0*/  SHF.R.U32.HI R229, RZ, 0x7, R229 ;  /* 0x00000007ffe57819 */ /* 0x000fe400000116e5 */
[----:B--2---:R-:W-:Y:S02]  /*2ac0*/  R2UR UR16, R5 ;  /* 0x00000000051072ca */ /* 0x004fe400000e0000 */
[----:B------:R-:W-:Y:S01]  /*2ad0*/  R2UR UR17, R4 ;  /* 0x00000000041172ca */ /* 0x000fe200000e0000 */
[----:B------:R-:W-:Y:S02]  /*2ae0*/  IMAD.IADD R227, R215, 0x1, R228 ;  /* 0x00000001d7e37824 */ /* 0x000fe400078e02e4 */
[C---:B------:R-:W-:Y:S02]  /*2af0*/  @P0 VIADD R236, R218.reuse, 0x19 ;  /* 0x00000019daec0836 */ /* 0x040fe40000000000 */
[----:B------:R-:W-:-:S02]  /*2b00*/  @P0 VIADD R235, R218, 0x18 ;  /* 0x00000018daeb0836 */ /* 0x000fc40000000000 */
[C---:B------:R-:W-:Y:S02]  /*2b10*/  @P0 VIADD R234, R218.reuse, 0x11 ;  /* 0x00000011daea0836 */ /* 0x040fe40000000000 */
[C---:B------:R-:W-:Y:S02]  /*2b20*/  @P0 VIADD R233, R218.reuse, 0x10 ;  /* 0x00000010dae90836 */ /* 0x040fe40000000000 */
[C---:B------:R-:W-:Y:S02]  /*2b30*/  @P0 VIADD R232, R218.reuse, 0x9 ;  /* 0x00000009dae80836 */ /* 0x040fe40000000000 */
[C---:B------:R-:W-:Y:S02]  /*2b40*/  @P0 VIADD R231, R218.reuse, 0x8 ;  /* 0x00000008dae70836 */ /* 0x040fe40000000000 */
[----:B------:R-:W-:Y:S01]  /*2b50*/  @P0 VIADD R230, R218, 0x1 ;  /* 0x00000001dae60836 */ /* 0x000fe20000000000 */
[----:B------:R-:W-:Y:S02]  /*2b60*/  UIADD3 UR13, UPT, UPT, UR17, -0x61c88647, URZ ;  /* 0x9e3779b9110d7890 */ /* 0x000fe4000fffe0ff */
[----:B------:R-:W-:-:S02]  /*2b70*/  UIADD3 UR12, UPT, UPT, UR16, -0x4498517b, URZ ;  /* 0xbb67ae85100c7890 */ /* 0x000fc4000fffe0ff */
[----:B------:R-:W-:Y:S02]  /*2b80*/  UIADD3 UR11, UPT, UPT, UR17, 0x3c6ef372, URZ ;  /* 0x3c6ef372110b7890 */ /* 0x000fe4000fffe0ff */
[----:B------:R-:W-:Y:S02]  /*2b90*/  UIADD3 UR10, UPT, UPT, UR16, 0x76cf5d0a, URZ ;  /* 0x76cf5d0a100a7890 */ /* 0x000fe4000fffe0ff */
[----:B------:R-:W-:Y:S02]  /*2ba0*/  UIADD3 UR32, UPT, UPT, UR17, -0x255992d5, URZ ;  /* 0xdaa66d2b11207890 */ /* 0x000fe4000fffe0ff */
[----:B------:R-:W-:Y:S02]  /*2bb0*/  UIADD3 UR31, UPT, UPT, UR16, 0x32370b8f, URZ ;  /* 0x32370b8f101f7890 */ /* 0x000fe4000fffe0ff */
[----:B------:R-:W-:Y:S02]  /*2bc0*/  UIADD3 UR30, UPT, UPT, UR17, 0x78dde6e4, URZ ;  /* 0x78dde6e4111e7890 */ /* 0x000fe4000fffe0ff */
[----:B------:R-:W-:-:S02]  /*2bd0*/  UIADD3 UR28, UPT, UPT, UR16, -0x126145ec, URZ ;  /* 0xed9eba14101c7890 */ /* 0x000fc4000fffe0ff */
[----:B------:R-:W-:Y:S02]  /*2be0*/  UIADD3 UR25, UPT, UPT, UR17, 0x1715609d, URZ ;  /* 0x1715609d11197890 */ /* 0x000fe4000fffe0ff */
[----:B------:R-:W-:Y:S02]  /*2bf0*/  UIADD3 UR24, UPT, UPT, UR16, -0x56f99767, URZ ;  /* 0xa906689910187890 */ /* 0x000fe4000fffe0ff */
[----:B------:R-:W-:Y:S02]  /*2c00*/  UIADD3 UR19, UPT, UPT, UR17, -0x4ab325aa, URZ ;  /* 0xb54cda5611137890 */ /* 0x000fe4000fffe0ff */
[----:B-1----:R-:W-:-:S12]  /*2c10*/  UIADD3 UR18, UPT, UPT, UR16, 0x646e171e, URZ ;  /* 0x646e171e10127890 */ /* 0x002fd8000fffe0ff */
.L_x_816:
[----:B------:R-:W0:Y:S01]  /*2c20*/  LDGDEPBAR ;  /* 0x00000000000079af */ /* 0x000e220000000000 */
[--C-:B------:R-:W-:Y:S01]  /*2c30*/  IMAD.IADD R182, R204, 0x1, R193.reuse ;  /* 0x00000001ccb67824 */ /* 0x100fe200078e02c1 */
[----:B-----5:R-:W-:Y:S01]  /*2c40*/  FSETP.NEU.FTZ.AND P2, PT, R238, -INF , PT ;  /* 0xff800000ee00780b */ /* 0x020fe20003f5d000 */
[----:B------:R-:W-:Y:S01]  /*2c50*/  IMAD.IADD R181, R203, 0x1, R193 ;  /* 0x00000001cbb57824 */ /* 0x000fe200078e02c1 */
[----:B------:R-:W-:Y:S01]  /*2c60*/  FSETP.NEU.FTZ.AND P6, PT, R239, -INF , PT ;  /* 0xff800000ef00780b */ /* 0x000fe20003fdd000 */
[----:B------:R-:W-:Y:S02]  /*2c70*/  IMAD.MOV.U32 R221, RZ, RZ, R219 ;  /* 0x000000ffffdd7224 */ /* 0x000fe400078e00db */
[----:B------:R-:W-:Y:S02]  /*2c80*/  IMAD.IADD R180, R204, 0x1, R181 ;  /* 0x00000001ccb47824 */ /* 0x000fe400078e02b5 */
[----:B------:R-:W-:Y:S01]  /*2c90*/  VIADD R237, R237, 0xfffffffc ;  /* 0xfffffffceded7836 */ /* 0x000fe20000000000 */
[----:B------:R-:W-:Y:S04]  /*2ca0*/  DEPBAR.LE SB0, 0x0 ;  /* 0x000080000000791a */ /* 0x000fe80000000000 */
[----:B------:R-:W-:Y:S06]  /*2cb0*/  BAR.SYNC.DEFER_BLOCKING 0x0 ;  /* 0x0000000000007b1d */ /* 0x000fec0000010000 */
[----:B------:R-:W-:Y:S08]  /*2cc0*/  LDSM.16.M88.4 R16, [R193] ;  /* 0x00000000c110783b */ /* 0x000ff00000000200 */
[----:B------:R-:W1:Y:S08]  /*2cd0*/  LDSM.16.M88.4 R8, [R205+-0x4000] ;  /* 0xffc00000cd08783b */ /* 0x000e700000000200 */
        /* <DEDUP_REMOVED lines=15> */
[----:B------:R-:W-:Y:S01]  /*2dd0*/  LDSM.16.M88.4 R60, [R193+0x2000] ;  /* 0x00200000c13c783b */ /* 0x000fe20000000200 */
[C---:B----4-:R-:W-:Y:S08]  /*2de0*/  HMMA.16816.F32 R12, R56.reuse, R64, R12 ;  /* 0x00000040380c723c */ /* 0x050ff0000000180c */
[----:B------:R-:W-:Y:S01]  /*2df0*/  HMMA.16816.F32 R16, R56, R66, R16 ;  /* 0x000000423810723c */ /* 0x000fe20000001810 */
[----:B------:R-:W4:Y:S07]  /*2e00*/  LDSM.16.M88.4 R56, [R201+-0x3800] ;  /* 0xffc80000c938783b */ /* 0x000f2e0000000200 */
[C---:B-1----:R-:W-:Y:S01]  /*2e10*/  HMMA.16816.F32 R4, R100.reuse, R104, R4 ;  /* 0x000000686404723c */ /* 0x042fe20000001804 */
[----:B------:R-:W1:Y:S07]  /*2e20*/  LDSM.16.M88.4 R64, [R205+-0x2000] ;  /* 0xffe00000cd40783b */ /* 0x000e6e0000000200 */
[C---:B------:R-:W-:Y:S01]  /*2e30*/  HMMA.16816.F32 R8, R100.reuse, R106, R8 ;  /* 0x0000006a6408723c */ /* 0x040fe20000001808 */
[----:B------:R-:W-:Y:S07]  /*2e40*/  LDSM.16.M88.4 R104, [R194+-0x2000] ;  /* 0xffe00000c268783b */ /* 0x000fee0000000200 */
[C---:B--2---:R-:W-:Y:S08]  /*2e50*/  HMMA.16816.F32 R12, R100.reuse, R52, R12 ;  /* 0x00000034640c723c */ /* 0x044ff0000000180c */
[----:B------:R-:W-:Y:S01]  /*2e60*/  HMMA.16816.F32 R16, R100, R54, R16 ;  /* 0x000000366410723c */ /* 0x000fe20000001810 */
[----:B------:R-:W2:Y:S07]  /*2e70*/  LDSM.16.M88.4 R52, [R205+-0x1800] ;  /* 0xffe80000cd34783b */ /* 0x000eae0000000200 */
[C---:B---3--:R-:W-:Y:S01]  /*2e80*/  HMMA.16816.F32 R4, R108.reuse, R112, R4 ;  /* 0x000000706c04723c */ /* 0x048fe20000001804 */
[----:B------:R-:W3:Y:S07]  /*2e90*/  LDSM.16.M88.4 R100, [R182+0x2000] ;  /* 0x00200000b664783b */ /* 0x000eee0000000200 */
[C---:B------:R-:W-:Y:S08]  /*2ea0*/  HMMA.16816.F32 R8, R108.reuse, R114, R8 ;  /* 0x000000726c08723c */ /* 0x040ff00000001808 */
[C---:B----4-:R-:W-:Y:S08]  /*2eb0*/  HMMA.16816.F32 R12, R108.reuse, R56, R12 ;  /* 0x000000386c0c723c */ /* 0x050ff0000000180c */
[----:B------:R-:W-:Y:S01]  /*2ec0*/  HMMA.16816.F32 R16, R108, R58, R16 ;  /* 0x0000003a6c10723c */ /* 0x000fe20000001810 */
[----:B------:R-:W4:Y:S02]  /*2ed0*/  LDSM.16.M88.4 R56, [R194+-0x1800] ;  /* 0xffe80000c238783b */ /* 0x000f240000000200 */
[----:B------:R-:W-:Y:S05]  /*2ee0*/  IMAD.WIDE.U32 R110, R237, -0x326172a9, RZ ;  /* 0xcd9e8d57ed6e7825 */ /* 0x000fea00078e00ff */
[C---:B-1----:R-:W-:Y:S01]  /*2ef0*/  HMMA.16816.F32 R4, R60.reuse, R64, R4 ;  /* 0x000000403c04723c */ /* 0x042fe20000001804 */
[----:B------:R-:W-:Y:S04]  /*2f00*/  IMAD.U32 R64, RZ, RZ, UR21 ;  /* 0x00000015ff407e24 */ /* 0x000fe8000f8e00ff */
[----:B------:R-:W-:Y:S03]  /*2f10*/  IMAD R64, R64, 0x2, R229 ;  /* 0x0000000240407824 */ /* 0x000fe600078e02e5 */
[C---:B------:R-:W-:Y:S03]  /*2f20*/  HMMA.16816.F32 R8, R60.reuse, R66, R8 ;  /* 0x000000423c08723c */ /* 0x040fe60000001808 */
[----:B------:R-:W-:Y:S02]  /*2f30*/  LOP3.LUT R108, R64, UR16, R247, 0x96, !PT ;  /* 0x00000010406c7c12 */ /* 0x000fe4000f8e96f7 */
[----:B------:R-:W-:Y:S03]  /*2f40*/  LDSM.16.M88.4 R64, [R202+-0x1800] ;  /* 0xffe80000ca40783b */ /* 0x000fe60000000200 */
[C---:B--2---:R-:W-:Y:S03]  /*2f50*/  HMMA.16816.F32 R12, R60.reuse, R52, R12 ;  /* 0x000000343c0c723c */ /* 0x044fe6000000180c */
[----:B------:R-:W-:Y:S05]  /*2f60*/  IMAD.WIDE.U32 R108, R108, -0x326172a9, RZ ;  /* 0xcd9e8d576c6c7825 */ /* 0x000fea00078e00ff */
[----:B------:R-:W-:Y:S01]  /*2f70*/  HMMA.16816.F32 R16, R60, R54, R16 ;  /* 0x000000363c10723c */ /* 0x000fe20000001810 */
[----:B------:R-:W-:Y:S07]  /*2f80*/  LDSM.16.M88.4 R52, [R181+0x2000] ;  /* 0x00200000b534783b */ /* 0x000fee0000000200 */
[C---:B---3--:R-:W-:Y:S01]  /*2f90*/  HMMA.16816.F32 R4, R100.reuse, R104, R4 ;  /* 0x000000686404723c */ /* 0x048fe20000001804 */
[----:B------:R-:W1:Y:S04]  /*2fa0*/  LDSM.16.M88.4 R60, [R202+-0x2000] ;  /* 0xffe00000ca3c783b */ /* 0x000e680000000200 */
[----:B------:R-:W-:Y:S03]  /*2fb0*/  LOP3.LUT R104, R226, UR17, R111, 0x96, !PT ;  /* 0x00000011e2687c12 */ /* 0x000fe6000f8e966f */
[C---:B------:R-:W-:Y:S03]  /*2fc0*/  HMMA.16816.F32 R8, R100.reuse, R106, R8 ;  /* 0x0000006a6408723c */ /* 0x040fe60000001808 */
[----:B------:R-:W-:Y:S05]  /*2fd0*/  IMAD.WIDE.U32 R104, R104, -0x2daee0ad, RZ ;  /* 0xd2511f5368687825 */ /* 0x000fea00078e00ff */
[C---:B----4-:R-:W-:Y:S03]  /*2fe0*/  HMMA.16816.F32 R12, R100.reuse, R56, R12 ;  /* 0x00000038640c723c */ /* 0x050fe6000000180c */
[----:B------:R-:W-:Y:S02]  /*2ff0*/  LOP3.LUT R106, R246, UR12, R105, 0x96, !PT ;  /* 0x0000000cf66a7c12 */ /* 0x000fe4000f8e9669 */
[----:B------:R-:W-:Y:S03]  /*3000*/  LOP3.LUT R105, R110, UR13, R109, 0x96, !PT ;  /* 0x0000000d6e697c12 */ /* 0x000fe6000f8e966d */
[----:B------:R-:W-:Y:S01]  /*3010*/  HMMA.16816.F32 R16, R100, R58, R16 ;  /* 0x0000003a6410723c */ /* 0x000fe20000001810 */
[----:B------:R-:W-:Y:S02]  /*3020*/  LDSM.16.M88.4 R56, [R180+0x2000] ;  /* 0x00200000b438783b */ /* 0x000fe40000000200 */
[----:B------:R-:W-:Y:S04]  /*3030*/  IMAD.WIDE.U32 R106, R106, -0x326172a9, RZ ;  /* 0xcd9e8d576a6a7825 */ /* 0x000fe800078e00ff */
[----:B------:R-:W-:Y:S01]  /*3040*/  IMAD.WIDE.U32 R110, R105, -0x2daee0ad, RZ ;  /* 0xd2511f53696e7825 */ /* 0x000fe200078e00ff */
[----:B------:R-:W-:Y:S01]  /*3050*/  LOP3.LUT R108, R108, UR11, R107, 0x96, !PT ;  /* 0x0000000b6c6c7c12 */ /* 0x000fe2000f8e966b */
[----:B------:R-:W2:Y:S03]  /*3060*/  LDSM.16.M88.4 R100, [R201+-0x2000] ;  /* 0xffe00000c964783b */ /* 0x000ea60000000200 */
[----:B------:R-:W-:Y:S01]  /*3070*/  LOP3.LUT R112, R104, UR10, R111, 0x96, !PT ;  /* 0x0000000a68707c12 */ /* 0x000fe2000f8e966f */
[----:B------:R-:W-:Y:S01]  /*3080*/  IMAD.WIDE.U32 R108, R108, -0x2daee0ad, RZ ;  /* 0xd2511f536c6c7825 */ /* 0x000fe200078e00ff */
[C---:B-1----:R-:W-:Y:S05]  /*3090*/  HMMA.16816.F32 R4, R52.reuse, R60, R4 ;  /* 0x0000003c3404723c */ /* 0x042fea0000001804 */
[----:B------:R-:W-:Y:S01]  /*30a0*/  IMAD.WIDE.U32 R112, R112, -0x326172a9, RZ ;  /* 0xcd9e8d5770707825 */ /* 0x000fe200078e00ff */
[----:B------:R-:W-:Y:S02]  /*30b0*/  LOP3.LUT R104, R110, UR31, R109, 0x96, !PT ;  /* 0x0000001f6e687c12 */ /* 0x000fe4000f8e966d */
[C---:B------:R-:W-:Y:S01]  /*30c0*/  HMMA.16816.F32 R8, R52.reuse, R62, R8 ;  /* 0x0000003e3408723c */ /* 0x040fe20000001808 */
[----:B------:R-:W1:Y:S02]  /*30d0*/  LDSM.16.M88.4 R60, [R201+-0x1800] ;  /* 0xffe80000c93c783b */ /* 0x000e640000000200 */
[----:B------:R-:W-:Y:S01]  /*30e0*/  LOP3.LUT R106, R106, UR32, R113, 0x96, !PT ;  /* 0x000000206a6a7c12 */ /* 0x000fe2000f8e9671 */
[----:B------:R-:W-:Y:S04]  /*30f0*/  IMAD.WIDE.U32 R104, R104, -0x326172a9, RZ ;  /* 0xcd9e8d5768687825 */ /* 0x000fe800078e00ff */
[C---:B------:R-:W-:Y:S03]  /*3100*/  HMMA.16816.F32 R12, R52.reuse, R64, R12 ;  /* 0x00000040340c723c */ /* 0x040fe6000000180c */
[----:B------:R-:W-:Y:S01]  /*3110*/  IMAD.WIDE.U32 R110, R106, -0x2daee0ad, RZ ;  /* 0xd2511f536a6e7825 */ /* 0x000fe200078e00ff */
[----:B------:R-:W-:Y:S02]  /*3120*/  LOP3.LUT R106, R112, UR30, R105, 0x96, !PT ;  /* 0x0000001e706a7c12 */ /* 0x000fe4000f8e9669 */
[C---:B------:R-:W-:Y:S02]  /*3130*/  LEA R112, P1, R210.reuse, R220, 0x2 ;  /* 0x000000dcd2707211 */ /* 0x040fe400078210ff */
[----:B------:R-:W-:Y:S03]  /*3140*/  HMMA.16816.F32 R16, R52, R66, R16 ;  /* 0x000000423410723c */ /* 0x000fe60000001810 */
[----:B------:R-:W-:Y:S01]  /*3150*/  LEA.HI.X R113, R210, R221, RZ, 0x2, P1 ;  /* 0x000000ddd2717211 */ /* 0x000fe200008f14ff */
[----:B------:R-:W-:Y:S01]  /*3160*/  IMAD.WIDE.U32 R106, R106, -0x2daee0ad, RZ ;  /* 0xd2511f536a6a7825 */ /* 0x000fe200078e00ff */
[----:B------:R-:W-:Y:S03]  /*3170*/  LOP3.LUT R108, R108, UR28, R111, 0x96, !PT ;  /* 0x0000001c6c6c7c12 */ /* 0x000fe6000f8e966f */
[C---:B--2---:R-:W-:Y:S01]  /*3180*/  HMMA.16816.F32 R4, R56.reuse, R100, R4 ;  /* 0x000000643804723c */ /* 0x044fe20000001804 */
[----:B------:R-:W2:Y:S04]  /*3190*/  LDG.E R65, desc[UR22][R112.64] ;  /* 0x0000001670417981 */ /* 0x000ea8000c1e1900 */
[----:B------:R-:W-:Y:S01]  /*31a0*/  LOP3.LUT R64, R110, UR24, R107, 0x96, !PT ;  /* 0x000000186e407c12 */ /* 0x000fe2000f8e966b */
[----:B------:R-:W-:Y:S02]  /*31b0*/  IMAD.WIDE.U32 R108, R108, -0x326172a9, RZ ;  /* 0xcd9e8d576c6c7825 */ /* 0x000fe400078e00ff */
[C---:B------:R-:W-:Y:S03]  /*31c0*/  HMMA.16816.F32 R8, R56.reuse, R102, R8 ;  /* 0x000000663808723c */ /* 0x040fe60000001808 */
[----:B------:R-:W-:Y:S01]  /*31d0*/  IMAD.WIDE.U32 R54, R64, -0x326172a9, RZ ;  /* 0xcd9e8d5740367825 */ /* 0x000fe200078e00ff */
[----:B------:R-:W-:Y:S01]  /*31e0*/  LOP3.LUT R104, R104, UR25, R109, 0x96, !PT ;  /* 0x0000001968687c12 */ /* 0x000fe2000f8e966d */
[----:B------:R3:W4:Y:S03]  /*31f0*/  LDG.E R64, desc[UR22][R112.64+0x20] ;  /* 0x0000201670407981 */ /* 0x000726000c1e1900 */
[----:B------:R-:W-:Y:S01]  /*3200*/  LOP3.LUT R101, R108, UR19, R55, 0x96, !PT ;  /* 0x000000136c657c12 */ /* 0x000fe2000f8e9637 */
[C---:B-1----:R-:W-:Y:S03]  /*3210*/  HMMA.16816.F32 R12, R56.reuse, R60, R12 ;  /* 0x0000003c380c723c */ /* 0x042fe6000000180c */
[----:B------:R-:W-:Y:S01]  /*3220*/  FMUL.FTZ R60, R239, 1.4426950216293334961 ;  /* 0x3fb8aa3bef3c7820 */ /* 0x000fe20000410000 */
[----:B------:R-:W-:Y:S01]  /*3230*/  FMUL.FTZ R61, R238, 1.4426950216293334961 ;  /* 0x3fb8aa3bee3d7820 */ /* 0x000fe20000410000 */
[----:B------:R-:W-:Y:S01]  /*3240*/  PRMT R55, R54, 0x7772, RZ ;  /* 0x0000777236377816 */ /* 0x000fe200000000ff */
[----:B------:R-:W-:Y:S01]  /*3250*/  IMAD.WIDE.U32 R108, R104, -0x2daee0ad, RZ ;  /* 0xd2511f53686c7825 */ /* 0x000fe200078e00ff */
[----:B------:R-:W-:Y:S01]  /*3260*/  PRMT R66, R54, 0x7771, RZ ;  /* 0x0000777136427816 */ /* 0x000fe200000000ff */
[----:B------:R-:W-:Y:S03]  /*3270*/  HMMA.16816.F32 R16, R56, R62, R16 ;  /* 0x0000003e3810723c */ /* 0x000fe60000001810 */
[----:B------:R-:W-:Y:S02]  /*3280*/  FSEL R60, R60, RZ, P6 ;  /* 0x000000ff3c3c7208 */ /* 0x000fe40003000000 */
[-C--:B------:R-:W-:Y:S02]  /*3290*/  @P0 ISETP.GE.AND P6, PT, R218, R242.reuse, PT ;  /* 0x000000f2da00020c */ /* 0x080fe40003fc6270 */
[----:B------:R-:W-:Y:S02]  /*32a0*/  PRMT R100, R101, 0x7632, R100 ;  /* 0x0000763265647816 */ /* 0x000fe40000000064 */
[----:B------:R-:W-:Y:S02]  /*32b0*/  FSEL R56, R61, RZ, P2 ;  /* 0x000000ff3d387208 */ /* 0x000fe40001000000 */
[----:B------:R-:W-:Y:S02]  /*32c0*/  @P0 FSEL R4, R4, -INF , !P6 ;  /* 0xff80000004040808 */ /* 0x000fe40007000000 */
[----:B------:R-:W-:Y:S01]  /*32d0*/  @P0 FSEL R6, R6, -INF , !P6 ;  /* 0xff80000006060808 */ /* 0x000fe20007000000 */
[----:B---3--:R-:W-:Y:S01]  /*32e0*/  IMAD.IADD R112, R245, 0x1, R228 ;  /* 0x00000001f5707824 */ /* 0x008fe200078e02e4 */
[----:B------:R-:W-:Y:S02]  /*32f0*/  ISETP.GT.U32.AND P3, PT, R66, UR5, PT ;  /* 0x0000000542007c0c */ /* 0x000fe4000bf64070 */
[-C--:B------:R-:W-:Y:S01]  /*3300*/  @P0 ISETP.GE.AND P2, PT, R230, R242.reuse, PT ;  /* 0x000000f2e600020c */ /* 0x080fe20003f46270 */
[----:B------:R-:W-:Y:S01]  /*3310*/  FFMA.FTZ R6, R6, UR6, -R56 ;  /* 0x0000000606067c23 */ /* 0x000fe20008010838 */
[-C--:B------:R-:W-:Y:S02]  /*3320*/  @P0 ISETP.GE.AND P6, PT, R231, R242.reuse, PT ;  /* 0x000000f2e700020c */ /* 0x080fe40003fc6270 */
[----:B------:R-:W-:Y:S02]  /*3330*/  LOP3.LUT R66, R100, 0xff, RZ, 0xc0, !PT ;  /* 0x000000ff64427812 */ /* 0x000fe400078ec0ff */
[----:B------:R-:W-:Y:S01]  /*3340*/  LOP3.LUT R57, R101, 0xffff, RZ, 0xc0, !PT ;  /* 0x0000ffff65397812 */ /* 0x000fe200078ec0ff */
[----:B------:R-:W1:Y:S01]  /*3350*/  MUFU.EX2 R100, R6 ;  /* 0x0000000600647308 */ /* 0x000e620000000800 */
[----:B------:R-:W-:Y:S02]  /*3360*/  @P0 FSEL R5, R5, -INF , !P2 ;  /* 0xff80000005050808 */ /* 0x000fe40005000000 */
[----:B------:R-:W-:Y:S02]  /*3370*/  @P0 FSEL R7, R7, -INF , !P2 ;  /* 0xff80000007070808 */ /* 0x000fe40005000000 */
[----:B------:R-:W-:Y:S01]  /*3380*/  @P0 FSEL R8, R8, -INF , !P6 ;  /* 0xff80000008080808 */ /* 0x000fe20007000000 */
[----:B------:R-:W-:Y:S01]  /*3390*/  FFMA.FTZ R5, R5, UR6, -R60 ;  /* 0x0000000605057c23 */ /* 0x000fe2000801083c */
[----:B------:R-:W-:Y:S01]  /*33a0*/  @P0 FSEL R10, R10, -INF , !P6 ;  /* 0xff8000000a0a0808 */ /* 0x000fe20007000000 */
[----:B------:R-:W-:Y:S01]  /*33b0*/  FFMA.FTZ R7, R7, UR6, -R56 ;  /* 0x0000000607077c23 */ /* 0x000fe20008010838 */
[----:B------:R-:W-:Y:S01]  /*33c0*/  ISETP.LE.U32.AND P1, PT, R66, UR5, PT ;  /* 0x0000000542007c0c */ /* 0x000fe2000bf23070 */
[--C-:B------:R-:W-:Y:S01]  /*33d0*/  FFMA.FTZ R66, R4, UR6, -R60.reuse ;  /* 0x0000000604427c23 */ /* 0x100fe2000801083c */
[-C--:B------:R-:W-:Y:S01]  /*33e0*/  @P0 ISETP.GE.AND P2, PT, R232, R242.reuse, PT ;  /* 0x000000f2e800020c */ /* 0x080fe20003f46270 */
[----:B------:R-:W-:Y:S01]  /*33f0*/  FFMA.FTZ R8, R8, UR6, -R60 ;  /* 0x0000000608087c23 */ /* 0x000fe2000801083c */
[-C--:B------:R-:W-:Y:S01]  /*3400*/  @P0 ISETP.GE.AND P6, PT, R233, R242.reuse, PT ;  /* 0x000000f2e900020c */ /* 0x080fe20003fc6270 */
[----:B------:R-:W-:Y:S01]  /*3410*/  FFMA.FTZ R10, R10, UR6, -R56 ;  /* 0x000000060a0a7c23 */ /* 0x000fe20008010838 */
[----:B------:R-:W-:Y:S01]  /*3420*/  SHF.R.U32.HI R4, RZ, 0x8, R57 ;  /* 0x00000008ff047819 */ /* 0x000fe20000011639 */
[----:B------:R-:W-:Y:S01]  /*3430*/  MUFU.EX2 R66, R66 ;  /* 0x0000004200427308 */ /* 0x000fe20000000800 */
[----:B------:R-:W-:Y:S02]  /*3440*/  @P0 FSEL R9, R9, -INF , !P2 ;  /* 0xff80000009090808 */ /* 0x000fe40005000000 */
[----:B------:R-:W-:Y:S02]  /*3450*/  @P0 FSEL R11, R11, -INF , !P2 ;  /* 0xff8000000b0b0808 */ /* 0x000fe40005000000 */
[----:B------:R-:W-:Y:S01]  /*3460*/  @P0 FSEL R12, R12, -INF , !P6 ;  /* 0xff8000000c0c0808 */ /* 0x000fe20007000000 */
[----:B------:R-:W-:Y:S01]  /*3470*/  FFMA.FTZ R9, R9, UR6, -R60 ;  /* 0x0000000609097c23 */ /* 0x000fe2000801083c */
[----:B------:R-:W-:Y:S01]  /*3480*/  @P0 FSEL R14, R14, -INF , !P6 ;  /* 0xff8000000e0e0808 */ /* 0x000fe20007000000 */
[----:B-1----:R-:W-:Y:S01]  /*3490*/  @!P1 FADD.FTZ R100, -R100, -RZ ;  /* 0x800000ff64649221 */ /* 0x002fe20000010100 */
[-C--:B------:R-:W-:Y:S01]  /*34a0*/  @P0 ISETP.GE.AND P2, PT, R234, R242.reuse, PT ;  /* 0x000000f2ea00020c */ /* 0x080fe20003f46270 */
[----:B------:R-:W1:Y:S01]  /*34b0*/  MUFU.EX2 R103, R9 ;  /* 0x0000000900677308 */ /* 0x000e620000000800 */
[-C--:B------:R-:W-:Y:S01]  /*34c0*/  @P0 ISETP.GE.AND P6, PT, R235, R242.reuse, PT ;  /* 0x000000f2eb00020c */ /* 0x080fe20003fc6270 */
[----:B------:R-:W-:Y:S01]  /*34d0*/  FFMA.FTZ R11, R11, UR6, -R56 ;  /* 0x000000060b0b7c23 */ /* 0x000fe20008010838 */
[----:B------:R-:W-:Y:S01]  /*34e0*/  LOP3.LUT R4, R4, 0xffff, RZ, 0xc0, !PT ;  /* 0x0000ffff04047812 */ /* 0x000fe200078ec0ff */
[----:B------:R-:W-:Y:S01]  /*34f0*/  FFMA.FTZ R12, R12, UR6, -R60 ;  /* 0x000000060c0c7c23 */ /* 0x000fe2000801083c */
[----:B------:R-:W-:Y:S01]  /*3500*/  @P0 FSEL R16, R16, -INF , !P6 ;  /* 0xff80000010100808 */ /* 0x000fe20007000000 */
[----:B------:R-:W-:Y:S01]  /*3510*/  FFMA.FTZ R14, R14, UR6, -R56 ;  /* 0x000000060e0e7c23 */ /* 0x000fe20008010838 */
[----:B------:R-:W-:Y:S02]  /*3520*/  @P0 FSEL R18, R18, -INF , !P6 ;  /* 0xff80000012120808 */ /* 0x000fe40007000000 */
[----:B------:R-:W-:Y:S01]  /*3530*/  LOP3.LUT R102, R101, 0xff, RZ, 0xc0, !PT ;  /* 0x000000ff65667812 */ /* 0x000fe200078ec0ff */
[----:B------:R-:W-:Y:S01]  /*3540*/  FFMA.FTZ R16, R16, UR6, -R60 ;  /* 0x0000000610107c23 */ /* 0x000fe2000801083c */
[----:B------:R-:W-:Y:S01]  /*3550*/  @P0 FSEL R13, R13, -INF , !P2 ;  /* 0xff8000000d0d0808 */ /* 0x000fe20005000000 */
[----:B------:R-:W-:Y:S01]  /*3560*/  FFMA.FTZ R18, R18, UR6, -R56 ;  /* 0x0000000612127c23 */ /* 0x000fe20008010838 */
[----:B------:R-:W-:Y:S01]  /*3570*/  @P0 FSEL R15, R15, -INF , !P2 ;  /* 0xff8000000f0f0808 */ /* 0x000fe20005000000 */
[----:B-1----:R-:W-:Y:S01]  /*3580*/  @P3 FADD.FTZ R103, -R103, -RZ ;  /* 0x800000ff67673221 */ /* 0x002fe20000010100 */
[----:B------:R-:W-:Y:S01]  /*3590*/  ISETP.LE.U32.AND P2, PT, R4, UR5, PT ;  /* 0x0000000504007c0c */ /* 0x000fe2000bf43070 */
[----:B------:R-:W-:Y:S01]  /*35a0*/  FFMA.FTZ R13, R13, UR6, -R60 ;  /* 0x000000060d0d7c23 */ /* 0x000fe2000801083c */
[----:B------:R-:W-:Y:S01]  /*35b0*/  @P0 ISETP.GE.AND P6, PT, R236, R242, PT ;  /* 0x000000f2ec00020c */ /* 0x000fe20003fc6270 */
[----:B------:R-:W-:Y:S01]  /*35c0*/  FFMA.FTZ R15, R15, UR6, -R56 ;  /* 0x000000060f0f7c23 */ /* 0x000fe20008010838 */
[----:B------:R-:W-:Y:S01]  /*35d0*/  PRMT R67, R54, 0x7770, RZ ;  /* 0x0000777036437816 */ /* 0x000fe200000000ff */
[----:B------:R-:W-:Y:S01]  /*35e0*/  MUFU.EX2 R107, R13 ;  /* 0x0000000d006b7308 */ /* 0x000fe20000000800 */
[----:B------:R-:W-:Y:S02]  /*35f0*/  SHF.R.U32.HI R4, RZ, 0x18, R101 ;  /* 0x00000018ff047819 */ /* 0x000fe40000011665 */
[----:B------:R-:W-:Y:S07]  /*3600*/  ISETP.LE.U32.AND P4, PT, R102, UR5, PT ;  /* 0x0000000566007c0c */ /* 0x000fee000bf83070 */
[----:B------:R-:W1:Y:S01]  /*3610*/  MUFU.EX2 R101, R7 ;  /* 0x0000000700657308 */ /* 0x000e620000000800 */
[----:B------:R-:W-:Y:S02]  /*3620*/  @P0 FSEL R17, R17, -INF , !P6 ;  /* 0xff80000011110808 */ /* 0x000fe40007000000 */
[----:B------:R-:W-:Y:S07]  /*3630*/  @P0 FSEL R19, R19, -INF , !P6 ;  /* 0xff80000013130808 */ /* 0x000fee0007000000 */
[----:B------:R-:W-:Y:S01]  /*3640*/  MUFU.EX2 R102, R8 ;  /* 0x0000000800667308 */ /* 0x000fe20000000800 */
[----:B------:R-:W-:Y:S01]  /*3650*/  ISETP.LE.U32.AND P5, PT, R67, UR5, PT ;  /* 0x0000000543007c0c */ /* 0x000fe2000bfa3070 */
[----:B------:R-:W-:Y:S01]  /*3660*/  FFMA.FTZ R60, R17, UR6, -R60 ;  /* 0x00000006113c7c23 */ /* 0x000fe2000801083c */
[----:B------:R-:W-:Y:S07]  /*3670*/  ISETP.LE.U32.AND P6, PT, R4, UR5, PT ;  /* 0x0000000504007c0c */ /* 0x000fee000bfc3070 */
[----:B------:R-:W3:Y:S01]  /*3680*/  MUFU.EX2 R67, R5 ;  /* 0x0000000500437308 */ /* 0x000ee20000000800 */
[----:B------:R-:W-:Y:S01]  /*3690*/  PRMT R104, R108, 0x7770, RZ ;  /* 0x000077706c687816 */ /* 0x000fe200000000ff */
[----:B------:R-:W-:Y:S01]  /*36a0*/  FFMA.FTZ R56, R19, UR6, -R56 ;  /* 0x0000000613387c23 */ /* 0x000fe20008010838 */
[----:B------:R-:W-:Y:S01]  /*36b0*/  LOP3.LUT R52, R106, UR18, R109, 0x96, !PT ;  /* 0x000000126a347c12 */ /* 0x000fe2000f8e966d */
[----:B------:R-:W-:Y:S01]  /*36c0*/  @!P4 FADD.FTZ R66, -R66, -RZ ;  /* 0x800000ff4242c221 */ /* 0x000fe20000010100 */
[----:B------:R-:W-:Y:S05]  /*36d0*/  ISETP.LE.U32.AND P1, PT, R104, UR5, PT ;  /* 0x0000000568007c0c */ /* 0x000fea000bf23070 */
[----:B------:R-:W-:Y:S01]  /*36e0*/  MUFU.EX2 R109, R15 ;  /* 0x0000000f006d7308 */ /* 0x000fe20000000800 */
[----:B------:R-:W-:Y:S02]  /*36f0*/  PRMT R105, R108, 0x7771, RZ ;  /* 0x000077716c697816 */ /* 0x000fe400000000ff */
[----:B------:R-:W-:Y:S07]  /*3700*/  ISETP.GT.U32.AND P4, PT, R55, UR5, PT ;  /* 0x0000000537007c0c */ /* 0x000fee000bf84070 */
[----:B------:R-:W3:Y:S01]  /*3710*/  MUFU.EX2 R104, R10 ;  /* 0x0000000a00687308 */ /* 0x000ee20000000800 */
[----:B------:R-:W-:Y:S01]  /*3720*/  PRMT R54, R54, 0x7773, RZ ;  /* 0x0000777336367816 */ /* 0x000fe200000000ff */
[----:B-1----:R-:W-:Y:S01]  /*3730*/  @!P6 FADD.FTZ R101, -R101, -RZ ;  /* 0x800000ff6565e221 */ /* 0x002fe20000010100 */
[----:B------:R-:W-:Y:S01]  /*3740*/  ISETP.GT.U32.AND P6, PT, R105, UR5, PT ;  /* 0x0000000569007c0c */ /* 0x000fe2000bfc4070 */
[----:B---3--:R-:W-:Y:S01]  /*3750*/  @!P2 FADD.FTZ R67, -R67, -RZ ;  /* 0x800000ff4343a221 */ /* 0x008fe20000010100 */
[----:B------:R-:W-:Y:S05]  /*3760*/  LOP3.LUT R4, R52, 0xffff, RZ, 0xc0, !PT ;  /* 0x0000ffff34047812 */ /* 0x000fea00078ec0ff */
[----:B------:R-:W1:Y:S01]  /*3770*/  MUFU.EX2 R105, R11 ;  /* 0x0000000b00697308 */ /* 0x000e620000000800 */
[----:B------:R-:W-:Y:S01]  /*3780*/  ISETP.GT.U32.AND P2, PT, R54, UR5, PT ;  /* 0x0000000536007c0c */ /* 0x000fe2000bf44070 */
[----:B------:R-:W-:Y:S01]  /*3790*/  @!P5 FADD.FTZ R102, -R102, -RZ ;  /* 0x800000ff6666d221 */ /* 0x000fe20000010100 */
[----:B------:R-:W-:Y:S07]  /*37a0*/  SHF.R.U32.HI R4, RZ, 0x8, R4 ;  /* 0x00000008ff047819 */ /* 0x000fee0000011604 */
[----:B------:R-:W3:Y:S01]  /*37b0*/  MUFU.EX2 R110, R16 ;  /* 0x00000010006e7308 */ /* 0x000ee20000000800 */
[----:B------:R-:W-:Y:S02]  /*37c0*/  PRMT R106, R108, 0x7772, RZ ;  /* 0x000077726c6a7816 */ /* 0x000fe400000000ff */
[----:B------:R-:W-:Y:S01]  /*37d0*/  LOP3.LUT R5, R52, 0xff, RZ, 0xc0, !PT ;  /* 0x000000ff34057812 */ /* 0x000fe200078ec0ff */
[----:B------:R-:W-:Y:S01]  /*37e0*/  @P4 FADD.FTZ R104, -R104, -RZ ;  /* 0x800000ff68684221 */ /* 0x000fe20000010100 */
[----:B------:R-:W-:Y:S05]  /*37f0*/  LOP3.LUT R4, R4, 0xffff, RZ, 0xc0, !PT ;  /* 0x0000ffff04047812 */ /* 0x000fea00078ec0ff */
[----:B------:R-:W3:Y:S01]  /*3800*/  MUFU.EX2 R111, R60 ;  /* 0x0000003c006f7308 */ /* 0x000ee20000000800 */
[----:B------:R-:W-:Y:S02]  /*3810*/  ISETP.GT.U32.AND P5, PT, R106, UR5, PT ;  /* 0x000000056a007c0c */ /* 0x000fe4000bfa4070 */
[----:B------:R-:W-:Y:S07]  /*3820*/  ISETP.LE.U32.AND P3, PT, R5, UR5, PT ;  /* 0x0000000505007c0c */ /* 0x000fee000bf63070 */
[----:B------:R-:W3:Y:S01]  /*3830*/  MUFU.EX2 R106, R12 ;  /* 0x0000000c006a7308 */ /* 0x000ee20000000800 */
[----:B------:R-:W-:Y:S01]  /*3840*/  ISETP.LE.U32.AND P4, PT, R4, UR5, PT ;  /* 0x0000000504007c0c */ /* 0x000fe2000bf83070 */
[----:B-1----:R-:W-:Y:S01]  /*3850*/  @P2 FADD.FTZ R105, -R105, -RZ ;  /* 0x800000ff69692221 */ /* 0x002fe20000010100 */
[--C-:B------:R-:W-:Y:S07]  /*3860*/  SHF.R.U32.HI R4, RZ, 0x18, R52.reuse ;  /* 0x00000018ff047819 */ /* 0x100fee0000011634 */
[----:B------:R-:W1:Y:S01]  /*3870*/  MUFU.EX2 R114, R18 ;  /* 0x0000001200727308 */ /* 0x000e620000000800 */
[----:B------:R-:W-:Y:S01]  /*3880*/  F2FP.RELU.F16.F32.PACK_AB R6, R67, R66 ;  /* 0x000000424306723e */ /* 0x000fe200000008ff */
[----:B---3--:R-:W-:Y:S01]  /*3890*/  @!P1 FADD.FTZ R110, -R110, -RZ ;  /* 0x800000ff6e6e9221 */ /* 0x008fe20000010100 */
[----:B------:R-:W-:Y:S07]  /*38a0*/  F2FP.RELU.F16.F32.PACK_AB R5, R101, R100 ;  /* 0x000000646505723e */ /* 0x000fee00000008ff */
[----:B------:R-:W-:Y:S01]  /*38b0*/  MUFU.EX2 R113, R56 ;  /* 0x0000003800717308 */ /* 0x000fe20000000800 */
[----:B------:R-:W-:Y:S01]  /*38c0*/  ISETP.LE.U32.AND P2, PT, R4, UR5, PT ;  /* 0x0000000504007c0c */ /* 0x000fe2000bf43070 */
[----:B------:R3:W-:Y:S01]  /*38d0*/  STS [R215], R6 ;  /* 0x00000006d7007388 */ /* 0x0007e20000000800 */
[----:B------:R-:W-:Y:S01]  /*38e0*/  F2FP.RELU.F16.F32.PACK_AB R4, R103, R102 ;  /* 0x000000666704723e */ /* 0x000fe200000008ff */
[----:B------:R-:W-:Y:S01]  /*38f0*/  @P6 FADD.FTZ R111, -R111, -RZ ;  /* 0x800000ff6f6f6221 */ /* 0x000fe20000010100 */
[----:B------:R-:W-:Y:S01]  /*3900*/  PRMT R52, R52, 0x7632, R52 ;  /* 0x0000763234347816 */ /* 0x000fe20000000034 */
[----:B------:R3:W-:Y:S01]  /*3910*/  STS [R215+0x400], R5 ;  /* 0x00040005d7007388 */ /* 0x0007e20000000800 */
[----:B------:R-:W-:Y:S01]  /*3920*/  PRMT R53, R108, 0x7773, RZ ;  /* 0x000077736c357816 */ /* 0x000fe200000000ff */
[----:B------:R-:W-:Y:S01]  /*3930*/  @!P3 FADD.FTZ R106, -R106, -RZ ;  /* 0x800000ff6a6ab221 */ /* 0x000fe20000010100 */
[----:B------:R-:W-:Y:S01]  /*3940*/  LOP3.LUT R52, R52, 0xff, RZ, 0xc0, !PT ;  /* 0x000000ff34347812 */ /* 0x000fe200078ec0ff */
[----:B------:R3:W-:Y:S01]  /*3950*/  STS [R227], R4 ;  /* 0x00000004e3007388 */ /* 0x0007e20000000800 */
[----:B------:R-:W3:Y:S01]  /*3960*/  MUFU.EX2 R108, R14 ;  /* 0x0000000e006c7308 */ /* 0x000ee20000000800 */
[----:B------:R-:W-:Y:S01]  /*3970*/  @!P4 FADD.FTZ R107, -R107, -RZ ;  /* 0x800000ff6b6bc221 */ /* 0x000fe20000010100 */
[----:B------:R-:W-:Y:S01]  /*3980*/  ISETP.LE.U32.AND P3, PT, R52, UR5, PT ;  /* 0x0000000534007c0c */ /* 0x000fe2000bf63070 */
[----:B------:R-:W-:Y:S01]  /*3990*/  @!P2 FADD.FTZ R109, -R109, -RZ ;  /* 0x800000ff6d6da221 */ /* 0x000fe20000010100 */
[----:B------:R-:W-:Y:S01]  /*39a0*/  ISETP.GT.U32.AND P4, PT, R53, UR5, PT ;  /* 0x0000000535007c0c */ /* 0x000fe2000bf84070 */
[----:B-1----:R-:W-:Y:S01]  /*39b0*/  @P5 FADD.FTZ R114, -R114, -RZ ;  /* 0x800000ff72725221 */ /* 0x002fe20000010100 */
[----:B------:R-:W-:Y:S02]  /*39c0*/  F2FP.RELU.F16.F32.PACK_AB R8, R105, R104 ;  /* 0x000000686908723e */ /* 0x000fe400000008ff */
[----:B------:R-:W-:Y:S02]  /*39d0*/  F2FP.RELU.F16.F32.PACK_AB R7, R107, R106 ;  /* 0x0000006a6b07723e */ /* 0x000fe400000008ff */
[----:B------:R-:W-:Y:S01]  /*39e0*/  FSETP.GE.FTZ.AND P2, PT, R66, RZ, PT ;  /* 0x000000ff4200720b */ /* 0x000fe20003f56000 */
[----:B------:R-:W-:Y:S01]  /*39f0*/  STS [R227+0x400], R8 ;  /* 0x00040008e3007388 */ /* 0x000fe20000000800 */
[----:B------:R-:W-:Y:S02]  /*3a00*/  FSETP.GE.FTZ.AND P1, PT, R67, RZ, PT ;  /* 0x000000ff4300720b */ /* 0x000fe40003f36000 */
[----:B------:R-:W-:Y:S01]  /*3a10*/  FSETP.GE.FTZ.AND P5, PT, R100, RZ, PT ;  /* 0x000000ff6400720b */ /* 0x000fe20003fb6000 */
[----:B---3--:R-:W-:Y:S01]  /*3a20*/  @!P3 FADD.FTZ R108, -R108, -RZ ;  /* 0x800000ff6c6cb221 */ /* 0x008fe20000010100 */
[----:B------:R-:W-:Y:S01]  /*3a30*/  STS [R245], R7 ;  /* 0x00000007f5007388 */ /* 0x000fe20000000800 */
[----:B------:R-:W-:Y:S01]  /*3a40*/  @P4 FADD.FTZ R113, -R113, -RZ ;  /* 0x800000ff71714221 */ /* 0x000fe20000010100 */
[----:B------:R-:W-:Y:S02]  /*3a50*/  FSETP.GE.FTZ.AND P3, PT, R103, RZ, PT ;  /* 0x000000ff6700720b */ /* 0x000fe40003f76000 */
[----:B------:R-:W-:Y:S02]  /*3a60*/  F2FP.RELU.F16.F32.PACK_AB R6, R109, R108 ;  /* 0x0000006c6d06723e */ /* 0x000fe400000008ff */
[----:B------:R-:W-:Y:S02]  /*3a70*/  F2FP.RELU.F16.F32.PACK_AB R5, R111, R110 ;  /* 0x0000006e6f05723e */ /* 0x000fe400000008ff */
[----:B------:R-:W-:Y:S01]  /*3a80*/  F2FP.RELU.F16.F32.PACK_AB R4, R113, R114 ;  /* 0x000000727104723e */ /* 0x000fe200000008ff */
[----:B------:R-:W-:Y:S01]  /*3a90*/  STS [R245+0x400], R6 ;  /* 0x00040006f5007388 */ /* 0x000fe20000000800 */
[----:B------:R-:W-:Y:S03]  /*3aa0*/  FSETP.GE.FTZ.AND P4, PT, R102, RZ, PT ;  /* 0x000000ff6600720b */ /* 0x000fe60003f96000 */
[----:B------:R-:W-:Y:S04]  /*3ab0*/  STS [R112], R5 ;  /* 0x0000000570007388 */ /* 0x000fe80000000800 */
[----:B------:R-:W-:Y:S04]  /*3ac0*/  STS [R112+0x400], R4 ;  /* 0x0004000470007388 */ /* 0x000fe80000000800 */
[----:B------:R-:W1:Y:S08]  /*3ad0*/  LDSM.16.M88.4 R16, [R207+0x8000] ;  /* 0x00800000cf10783b */ /* 0x000e700000000200 */
[----:B------:R-:W3:Y:S08]  /*3ae0*/  LDSM.16.M88.4 R52, [R3+0x8000] ;  /* 0x008000000334783b */ /* 0x000ef00000000200 */
[----:B------:R-:W2:Y:S08]  /*3af0*/  LDSM.16.M88.4 R56, [R2+0x8000] ;  /* 0x008000000238783b */ /* 0x000eb00000000200 */
[----:B------:R-:W4:Y:S01]  /*3b00*/  LDSM.16.M88.4 R60, [R0+0x8000] ;  /* 0x00800000003c783b */ /* 0x000f220000000200 */
[C---:B-1----:R-:W-:Y:S08]  /*3b10*/  HMMA.16816.F32 R4, R16.reuse, R116, RZ ;  /* 0x000000741004723c */ /* 0x042ff000000018ff */
[C---:B------:R-:W-:Y:S08]  /*3b20*/  HMMA.16816.F32 R8, R16.reuse, R118, RZ ;  /* 0x000000761008723c */ /* 0x040ff000000018ff */
[C---:B------:R-:W-:Y:S08]  /*3b30*/  HMMA.16816.F32 R12, R16.reuse, R120, RZ ;  /* 0x00000078100c723c */ /* 0x040ff000000018ff */
[----:B------:R-:W-:Y:S08]  /*3b40*/  HMMA.16816.F32 R16, R16, R122, RZ ;  /* 0x0000007a1010723c */ /* 0x000ff000000018ff */
[C---:B---3--:R-:W-:Y:S08]  /*3b50*/  HMMA.16816.F32 R4, R52.reuse, R124, R4 ;  /* 0x0000007c3404723c */ /* 0x048ff00000001804 */
        /* <DEDUP_REMOVED lines=9> */
[C---:B----4-:R-:W-:Y:S08]  /*3bf0*/  HMMA.16816.F32 R4, R60.reuse, R140, R4 ;  /* 0x0000008c3c04723c */ /* 0x050ff00000001804 */
        /* <DEDUP_REMOVED lines=12> */
[----:B------:R-:W-:Y:S08]  /*3cc0*/  HMMA.16816.F32 R16, R56, R162, R16 ;  /* 0x000000a23810723c */ /* 0x000ff00000001810 */
[C---:B---3--:R-:W-:Y:S08]  /*3cd0*/  HMMA.16816.F32 R4, R60.reuse, R164, R4 ;  /* 0x000000a43c04723c */ /* 0x048ff00000001804 */
[C---:B------:R-:W-:Y:S08]  /*3ce0*/  HMMA.16816.F32 R8, R60.reuse, R166, R8 ;  /* 0x000000a63c08723c */ /* 0x040ff00000001808 */
[C---:B------:R-:W-:Y:S08]  /*3cf0*/  HMMA.16816.F32 R12, R60.reuse, R168, R12 ;  /* 0x000000a83c0c723c */ /* 0x040ff0000000180c */
[----:B------:R-:W-:Y:S08]  /*3d00*/  HMMA.16816.F32 R16, R60, R170, R16 ;  /* 0x000000aa3c10723c */ /* 0x000ff00000001810 */
[C---:B-1----:R-:W-:Y:S08]  /*3d10*/  HMMA.16816.F32 R4, R52.reuse, R172, R4 ;  /* 0x000000ac3404723c */ /* 0x042ff00000001804 */
[C---:B------:R-:W-:Y:S08]  /*3d20*/  HMMA.16816.F32 R8, R52.reuse, R174, R8 ;  /* 0x000000ae3408723c */ /* 0x040ff00000001808 */
[C---:B------:R-:W-:Y:S03]  /*3d30*/  HMMA.16816.F32 R12, R52.reuse, R176, R12 ;  /* 0x000000b0340c723c */ /* 0x040fe6000000180c */
[C---:B------:R-:W-:Y:S01]  /*3d40*/  FADD.FTZ R4, -R65.reuse, R4 ;  /* 0x0000000441047221 */ /* 0x040fe20000010100 */
[C---:B------:R-:W-:Y:S01]  /*3d50*/  FADD.FTZ R56, -R65.reuse, R5 ;  /* 0x0000000541387221 */ /* 0x040fe20000010100 */
[----:B------:R-:W-:Y:S03]  /*3d60*/  FADD.FTZ R6, -R64, R6 ;  /* 0x0000000640067221 */ /* 0x000fe60000010100 */
[-C--:B------:R-:W-:Y:S01]  /*3d70*/  FSEL R5, R4, R65.reuse, P2 ;  /* 0x0000004104057208 */ /* 0x080fe20001000000 */
[----:B------:R-:W-:Y:S03]  /*3d80*/  HMMA.16816.F32 R16, R52, R178, R16 ;  /* 0x000000b23410723c */ /* 0x000fe60000001810 */
[----:B------:R-:W-:Y:S01]  /*3d90*/  FSETP.GE.FTZ.AND P2, PT, R106, RZ, PT ;  /* 0x000000ff6a00720b */ /* 0x000fe20003f56000 */
[C---:B------:R-:W-:Y:S01]  /*3da0*/  FADD.FTZ R9, -R65.reuse, R9 ;  /* 0x0000000941097221 */ /* 0x040fe20000010100 */
[----:B------:R-:W-:Y:S01]  /*3db0*/  FSEL R4, R56, R65, P1 ;  /* 0x0000004138047208 */ /* 0x000fe20000800000 */
[----:B------:R-:W-:Y:S01]  /*3dc0*/  FADD.FTZ R8, -R65, R8 ;  /* 0x0000000841087221 */ /* 0x000fe20000010100 */
[----:B------:R-:W-:Y:S01]  /*3dd0*/  FSETP.GE.FTZ.AND P1, PT, R111, RZ, PT ;  /* 0x000000ff6f00720b */ /* 0x000fe20003f36000 */
[----:B------:R-:W-:Y:S01]  /*3de0*/  FMUL.FTZ R5, R66, R5 ;  /* 0x0000000542057220 */ /* 0x000fe20000410000 */
[-C--:B------:R-:W-:Y:S01]  /*3df0*/  FSEL R9, R9, R65.reuse, P3 ;  /* 0x0000004109097208 */ /* 0x080fe20001800000 */
[----:B------:R-:W-:Y:S01]  /*3e00*/  FADD.FTZ R12, -R65, R12 ;  /* 0x0000000c410c7221 */ /* 0x000fe20000010100 */
[----:B------:R-:W-:Y:S01]  /*3e10*/  FSETP.GE.FTZ.AND P3, PT, R107, RZ, PT ;  /* 0x000000ff6b00720b */ /* 0x000fe20003f76000 */
[----:B------:R-:W-:Y:S01]  /*3e20*/  FADD.FTZ R13, -R65, R13 ;  /* 0x0000000d410d7221 */ /* 0x000fe20000010100 */
[-C--:B------:R-:W-:Y:S01]  /*3e30*/  FSEL R8, R8, R65.reuse, P4 ;  /* 0x0000004108087208 */ /* 0x080fe20002000000 */
[----:B------:R-:W-:Y:S01]  /*3e40*/  FMUL.FTZ R4, R67, R4 ;  /* 0x0000000443047220 */ /* 0x000fe20000410000 */
[----:B------:R-:W-:Y:S01]  /*3e50*/  FSEL R12, R12, R65, P2 ;  /* 0x000000410c0c7208 */ /* 0x000fe20001000000 */
[----:B------:R-:W-:Y:S01]  /*3e60*/  FMUL.FTZ R9, R103, R9 ;  /* 0x0000000967097220 */ /* 0x000fe20000410000 */
[----:B------:R-:W-:Y:S01]  /*3e70*/  FSETP.GE.FTZ.AND P2, PT, R110, RZ, PT ;  /* 0x000000ff6e00720b */ /* 0x000fe20003f56000 */
[----:B------:R-:W-:Y:S01]  /*3e80*/  FMUL.FTZ R8, R102, R8 ;  /* 0x0000000866087220 */ /* 0x000fe20000410000 */
[----:B------:R-:W-:Y:S01]  /*3e90*/  FSEL R13, R13, R65, P3 ;  /* 0x000000410d0d7208 */ /* 0x000fe20001800000 */
[----:B------:R-:W-:Y:S01]  /*3ea0*/  FADD.FTZ R16, -R65, R16 ;  /* 0x0000001041107221 */ /* 0x000fe20000010100 */
[----:B------:R-:W-:Y:S01]  /*3eb0*/  F2FP.F16.F32.PACK_AB R4, R4, R5 ;  /* 0x000000050404723e */ /* 0x000fe200000000ff */
[----:B------:R-:W-:Y:S01]  /*3ec0*/  FMUL.FTZ R12, R106, R12 ;  /* 0x0000000c6a0c7220 */ /* 0x000fe20000410000 */
[----:B------:R-:W-:Y:S01]  /*3ed0*/  FSETP.GE.FTZ.AND P4, PT, R101, RZ, PT ;  /* 0x000000ff6500720b */ /* 0x000fe20003f96000 */
[----:B------:R-:W-:Y:S01]  /*3ee0*/  FMUL.FTZ R13, R107, R13 ;  /* 0x0000000d6b0d7220 */ /* 0x000fe20000410000 */
[----:B------:R-:W-:Y:S01]  /*3ef0*/  FSEL R16, R16, R65, P2 ;  /* 0x0000004110107208 */ /* 0x000fe20001000000 */
[----:B------:R-:W-:Y:S01]  /*3f00*/  @P1 FADD.FTZ R65, -R65, R17 ;  /* 0x0000001141411221 */ /* 0x000fe20000010100 */
[----:B------:R-:W-:Y:S01]  /*3f10*/  ISETP.NE.AND P2, PT, R241, RZ, PT ;  /* 0x000000fff100720c */ /* 0x000fe20003f45270 */
[----:B------:R-:W-:Y:S01]  /*3f20*/  FADD.FTZ R52, -R64, R7 ;  /* 0x0000000740347221 */ /* 0x000fe20000010100 */
[----:B------:R-:W-:Y:S01]  /*3f30*/  F2FP.F16.F32.PACK_AB R8, R9, R8 ;  /* 0x000000080908723e */ /* 0x000fe200000000ff */
[----:B------:R-:W-:Y:S01]  /*3f40*/  FMUL.FTZ R16, R110, R16 ;  /* 0x000000106e107220 */ /* 0x000fe20000410000 */
[----:B------:R-:W-:Y:S01]  /*3f50*/  F2FP.F16.F32.PACK_AB R12, R13, R12 ;  /* 0x0000000c0d0c723e */ /* 0x000fe200000000ff */
[----:B------:R-:W-:Y:S08]  /*3f60*/  FMUL.FTZ R65, R111, R65 ;  /* 0x000000416f417220 */ /* 0x000ff00000410000 */
[----:B------:R-:W-:Y:S05]  /*3f70*/  @!P2 BRA `(.L_x_814) ;  /* 0x000000000068a947 */ /* 0x000fea0003800000 */
        /* <DEDUP_REMOVED lines=26> */
.L_x_814:
[----:B------:R-:W-:Y:S01]  /*4120*/  FADD.FTZ R10, -R64, R10 ;  /* 0x0000000a400a7221 */ /* 0x000fe20000010100 */
[----:B------:R-:W-:Y:S01]  /*4130*/  FSETP.GE.FTZ.AND P1, PT, R104, RZ, PT ;  /* 0x000000ff6800720b */ /* 0x000fe20003f36000 */
[C---:B------:R-:W-:Y:S01]  /*4140*/  FADD.FTZ R11, -R64.reuse, R11 ;  /* 0x0000000b400b7221 */ /* 0x040fe20000010100 */
[----:B------:R-:W-:Y:S01]  /*4150*/  FSETP.GE.FTZ.AND P3, PT, R105, RZ, PT ;  /* 0x000000ff6900720b */ /* 0x000fe20003f76000 */
[----:B------:R-:W-:Y:S01]  /*4160*/  FADD.FTZ R14, -R64, R14 ;  /* 0x0000000e400e7221 */ /* 0x000fe20000010100 */
[-C--:B------:R-:W-:Y:S01]  /*4170*/  FSEL R10, R10, R64.reuse, P1 ;  /* 0x000000400a0a7208 */ /* 0x080fe20000800000 */
[----:B------:R-:W-:Y:S01]  /*4180*/  FADD.FTZ R15, -R64, R15 ;  /* 0x0000000f400f7221 */ /* 0x000fe20000010100 */
[-C--:B------:R-:W-:Y:S01]  /*4190*/  FSEL R6, R6, R64.reuse, P5 ;  /* 0x0000004006067208 */ /* 0x080fe20002800000 */
[----:B------:R-:W-:Y:S01]  /*41a0*/  FADD.FTZ R18, -R64, R18 ;  /* 0x0000001240127221 */ /* 0x000fe20000010100 */
[----:B------:R-:W-:Y:S01]  /*41b0*/  FSEL R52, R52, R64, P4 ;  /* 0x0000004034347208 */ /* 0x000fe20002000000 */
[----:B------:R-:W-:Y:S01]  /*41c0*/  FMUL.FTZ R10, R104, R10 ;  /* 0x0000000a680a7220 */ /* 0x000fe20000410000 */
[----:B------:R-:W-:Y:S01]  /*41d0*/  FSETP.GE.FTZ.AND P1, PT, R113, RZ, PT ;  /* 0x000000ff7100720b */ /* 0x000fe20003f36000 */
[----:B------:R-:W-:Y:S01]  /*41e0*/  FMUL.FTZ R6, R100, R6 ;  /* 0x0000000664067220 */ /* 0x000fe20000410000 */
[----:B------:R-:W-:Y:S01]  /*41f0*/  FSEL R11, R11, R64, P3 ;  /* 0x000000400b0b7208 */ /* 0x000fe20001800000 */
[----:B------:R-:W-:Y:S01]  /*4200*/  FMUL.FTZ R52, R101, R52 ;  /* 0x0000003465347220 */ /* 0x000fe20000410000 */
[----:B------:R-:W-:Y:S01]  /*4210*/  FSETP.GE.FTZ.AND P5, PT, R108, RZ, PT ;  /* 0x000000ff6c00720b */ /* 0x000fe20003fb6000 */
[----:B------:R-:W-:Y:S01]  /*4220*/  STS [R215+-0x2000], R4 ;  /* 0xffe00004d7007388 */ /* 0x000fe20000000800 */
[----:B------:R-:W-:Y:S01]  /*4230*/  FSETP.GE.FTZ.AND P4, PT, R109, RZ, PT ;  /* 0x000000ff6d00720b */ /* 0x000fe20003f96000 */
[----:B------:R-:W-:Y:S01]  /*4240*/  FMUL.FTZ R11, R105, R11 ;  /* 0x0000000b690b7220 */ /* 0x000fe20000410000 */
[-C--:B------:R-:W-:Y:S01]  /*4250*/  FSEL R14, R14, R64.reuse, P5 ;  /* 0x000000400e0e7208 */ /* 0x080fe20002800000 */
[----:B------:R-:W-:Y:S01]  /*4260*/  IMAD R221, R217, UR4, RZ ;  /* 0x00000004d9dd7c24 */ /* 0x000fe2000f8e02ff */
[----:B------:R-:W-:Y:S02]  /*4270*/  FSEL R15, R15, R64, P4 ;  /* 0x000000400f0f7208 */ /* 0x000fe40002000000 */
[----:B------:R-:W-:Y:S01]  /*4280*/  FSETP.GE.FTZ.AND P3, PT, R114, RZ, PT ;  /* 0x000000ff7200720b */ /* 0x000fe20003f76000 */
[----:B------:R-:W-:Y:S01]  /*4290*/  FMUL.FTZ R14, R108, R14 ;  /* 0x0000000e6c0e7220 */ /* 0x000fe20000410000 */
[----:B------:R-:W-:Y:S01]  /*42a0*/  F2FP.F16.F32.PACK_AB R6, R52, R6 ;  /* 0x000000063406723e */ /* 0x000fe200000000ff */
[----:B------:R-:W-:Y:S01]  /*42b0*/  FMUL.FTZ R15, R109, R15 ;  /* 0x0000000f6d0f7220 */ /* 0x000fe20000410000 */
[----:B------:R-:W-:Y:S01]  /*42c0*/  FSEL R18, R18, R64, P3 ;  /* 0x0000004012127208 */ /* 0x000fe20001800000 */
[----:B------:R-:W-:Y:S01]  /*42d0*/  @P1 FADD.FTZ R64, -R64, R19 ;  /* 0x0000001340401221 */ /* 0x000fe20000010100 */
[----:B------:R-:W-:Y:S01]  /*42e0*/  F2FP.F16.F32.PACK_AB R10, R11, R10 ;  /* 0x0000000a0b0a723e */ /* 0x000fe200000000ff */
[----:B------:R-:W-:Y:S01]  /*42f0*/  STS [R215+-0x1c00], R6 ;  /* 0xffe40006d7007388 */ /* 0x000fe20000000800 */
[----:B------:R-:W-:Y:S01]  /*4300*/  F2FP.F16.F32.PACK_AB R14, R15, R14 ;  /* 0x0000000e0f0e723e */ /* 0x000fe200000000ff */
[----:B------:R-:W-:Y:S01]  /*4310*/  FMUL.FTZ R64, R113, R64 ;  /* 0x0000004071407220 */ /* 0x000fe20000410000 */
[----:B------:R-:W-:Y:S02]  /*4320*/  FMUL.FTZ R18, R114, R18 ;  /* 0x0000001272127220 */ /* 0x000fe40000410000 */
[----:B------:R-:W-:Y:S01]  /*4330*/  STS [R227+-0x2000], R8 ;  /* 0xffe00008e3007388 */ /* 0x000fe20000000800 */
[----:B------:R-:W-:Y:S04]  /*4340*/  F2FP.F16.F32.PACK_AB R16, R65, R16 ;  /* 0x000000104110723e */ /* 0x000fe800000000ff */
[----:B------:R-:W-:Y:S01]  /*4350*/  STS [R227+-0x1c00], R10 ;  /* 0xffe4000ae3007388 */ /* 0x000fe20000000800 */
[----:B------:R-:W-:Y:S04]  /*4360*/  F2FP.F16.F32.PACK_AB R18, R64, R18 ;  /* 0x000000124012723e */ /* 0x000fe800000000ff */
[----:B------:R-:W-:Y:S05]  /*4370*/  STS [R245+-0x2000], R12 ;  /* 0xffe0000cf5007388 */ /* 0x000fea0000000800 */
[----:B------:R-:W-:Y:S05]  /*4380*/  STS [R245+-0x1c00], R14 ;  /* 0xffe4000ef5007388 */ /* 0x000fea0000000800 */
[----:B------:R-:W-:Y:S05]  /*4390*/  STS [R112+-0x2000], R16 ;  /* 0xffe0001070007388 */ /* 0x000fea0000000800 */
[----:B------:R-:W-:Y:S01]  /*43a0*/  STS [R112+-0x1c00], R18 ;  /* 0xffe4001270007388 */ /* 0x000fe20000000800 */
[----:B------:R-:W-:Y:S06]  /*43b0*/  BAR.SYNC.DEFER_BLOCKING 0x0 ;  /* 0x0000000000007b1d */ /* 0x000fec0000010000 */
[----:B------:R-:W-:Y:S05]  /*43c0*/  LDSM.16.MT88.4 R4, [R200] ;  /* 0x00000000c804783b */ /* 0x000fea0000004200 */
[----:B------:R-:W2:Y:S05]  /*43d0*/  LDSM.16.MT88.4 R8, [R206+0x8000] ;  /* 0x00800000ce08783b */ /* 0x000eaa0000004200 */
[----:B------:R-:W3:Y:S05]  /*43e0*/  LDSM.16.MT88.4 R12, [R199] ;  /* 0x00000000c70c783b */ /* 0x000eea0000004200 */
[----:B------:R-:W4:Y:S05]  /*43f0*/  LDSM.16.MT88.4 R16, [R206+0xa000] ;  /* 0x00a00000ce10783b */ /* 0x000f2a0000004200 */
[----:B-1----:R-:W-:Y:S05]  /*4400*/  LDSM.16.MT88.4 R52, [R200+0x800] ;  /* 0x00080000c834783b */ /* 0x002fea0000004200 */
[----:B------:R-:W1:Y:S05]  /*4410*/  LDSM.16.MT88.4 R56, [R206+0x8800] ;  /* 0x00880000ce38783b */ /* 0x000e6a0000004200 */
[----:B------:R-:W5:Y:S05]  /*4420*/  LDSM.16.MT88.4 R60, [R199+0x800] ;  /* 0x00080000c73c783b */ /* 0x000f6a0000004200 */
[----:B------:R-:W5:Y:S05]  /*4430*/  LDSM.16.MT88.4 R64, [R206+0xa800] ;  /* 0x00a80000ce40783b */ /* 0x000f6a0000004200 */
[----:B------:R-:W-:Y:S01]  /*4440*/  LDSM.16.MT88.4 R100, [R206+0x9000] ;  /* 0x00900000ce64783b */ /* 0x000fe20000004200 */
[-C--:B--2---:R-:W-:Y:S04]  /*4450*/  HMMA.16816.F32 R20, R4, R8.reuse, R20 ;  /* 0x000000080414723c */ /* 0x084fe80000001814 */
[----:B------:R-:W-:Y:S04]  /*4460*/  LDSM.16.MT88.4 R104, [R199+0x1000] ;  /* 0x00100000c768783b */ /* 0x000fe80000004200 */
[C---:B---3--:R-:W-:Y:S08]  /*4470*/  HMMA.16816.F32 R24, R12.reuse, R8, R24 ;  /* 0x000000080c18723c */ /* 0x048ff00000001818 */
[-C--:B------:R-:W-:Y:S08]  /*4480*/  HMMA.16816.F32 R28, R12, R10.reuse, R28 ;  /* 0x0000000a0c1c723c */ /* 0x080ff0000000181c */
[C---:B------:R-:W-:Y:S01]  /*4490*/  HMMA.16816.F32 R32, R4.reuse, R10, R32 ;  /* 0x0000000a0420723c */ /* 0x040fe20000001820 */
[----:B------:R-:W2:Y:S07]  /*44a0*/  LDSM.16.MT88.4 R8, [R200+0x1000] ;  /* 0x00100000c808783b */ /* 0x000eae0000004200 */
[-C--:B----4-:R-:W-:Y:S08]  /*44b0*/  HMMA.16816.F32 R36, R4, R16.reuse, R36 ;  /* 0x000000100424723c */ /* 0x090ff00000001824 */
[C---:B------:R-:W-:Y:S08]  /*44c0*/  HMMA.16816.F32 R40, R12.reuse, R16, R40 ;  /* 0x000000100c28723c */ /* 0x040ff00000001828 */
[-C--:B------:R-:W-:Y:S01]  /*44d0*/  HMMA.16816.F32 R44, R12, R18.reuse, R44 ;  /* 0x000000120c2c723c */ /* 0x080fe2000000182c */
[----:B------:R-:W3:Y:S07]  /*44e0*/  LDSM.16.MT88.4 R12, [R206+0xb000] ;  /* 0x00b00000ce0c783b */ /* 0x000eee0000004200 */
[----:B------:R-:W-:Y:S01]  /*44f0*/  HMMA.16816.F32 R48, R4, R18, R48 ;  /* 0x000000120430723c */ /* 0x000fe20000001830 */
[----:B------:R-:W-:Y:S05]  /*4500*/  LDSM.16.MT88.4 R4, [R200+0x1800] ;  /* 0x00180000c804783b */ /* 0x000fea0000004200 */
[----:B------:R-:W4:Y:S02]  /*4510*/  LDSM.16.MT88.4 R16, [R206+0x9800] ;  /* 0x00980000ce10783b */ /* 0x000f240000004200 */
[-C--:B-1----:R-:W-:Y:S08]  /*4520*/  HMMA.16816.F32 R20, R52, R56.reuse, R20 ;  /* 0x000000383414723c */ /* 0x082ff00000001814 */
[C---:B-----5:R-:W-:Y:S08]  /*4530*/  HMMA.16816.F32 R24, R60.reuse, R56, R24 ;  /* 0x000000383c18723c */ /* 0x060ff00000001818 */
[-C--:B------:R-:W-:Y:S08]  /*4540*/  HMMA.16816.F32 R28, R60, R58.reuse, R28 ;  /* 0x0000003a3c1c723c */ /* 0x080ff0000000181c */
[C---:B------:R-:W-:Y:S01]  /*4550*/  HMMA.16816.F32 R32, R52.reuse, R58, R32 ;  /* 0x0000003a3420723c */ /* 0x040fe20000001820 */
[----:B------:R-:W1:Y:S07]  /*4560*/  LDSM.16.MT88.4 R56, [R199+0x1800] ;  /* 0x00180000c738783b */ /* 0x000e6e0000004200 */
[-C--:B------:R-:W-:Y:S08]  /*4570*/  HMMA.16816.F32 R36, R52, R64.reuse, R36 ;  /* 0x000000403424723c */ /* 0x080ff00000001824 */
[C---:B------:R-:W-:Y:S08]  /*4580*/  HMMA.16816.F32 R40, R60.reuse, R64, R40 ;  /* 0x000000403c28723c */ /* 0x040ff00000001828 */
[-C--:B------:R-:W-:Y:S01]  /*4590*/  HMMA.16816.F32 R44, R60, R66.reuse, R44 ;  /* 0x000000423c2c723c */ /* 0x080fe2000000182c */
[----:B------:R-:W5:Y:S01]  /*45a0*/  LDSM.16.MT88.4 R60, [R206+0xb800] ;  /* 0x00b80000ce3c783b */ /* 0x000f620000004200 */
[----:B------:R-:W-:Y:S06]  /*45b0*/  BAR.SYNC.DEFER_BLOCKING 0x0 ;  /* 0x0000000000007b1d */ /* 0x000fec0000010000 */
[----:B------:R-:W-:Y:S08]  /*45c0*/  HMMA.16816.F32 R48, R52, R66, R48 ;  /* 0x000000423430723c */ /* 0x000ff00000001830 */
[-C--:B--2---:R-:W-:Y:S08]  /*45d0*/  HMMA.16816.F32 R20, R8, R100.reuse, R20 ;  /* 0x000000640814723c */ /* 0x084ff00000001814 */
[C---:B------:R-:W-:Y:S08]  /*45e0*/  HMMA.16816.F32 R24, R104.reuse, R100, R24 ;  /* 0x000000646818723c */ /* 0x040ff00000001818 */
[-C--:B------:R-:W-:Y:S08]  /*45f0*/  HMMA.16816.F32 R28, R104, R102.reuse, R28 ;  /* 0x00000066681c723c */ /* 0x080ff0000000181c */
[C---:B------:R-:W-:Y:S08]  /*4600*/  HMMA.16816.F32 R32, R8.reuse, R102, R32 ;  /* 0x000000660820723c */ /* 0x040ff00000001820 */
[-C--:B---3--:R-:W-:Y:S08]  /*4610*/  HMMA.16816.F32 R36, R8, R12.reuse, R36 ;  /* 0x0000000c0824723c */ /* 0x088ff00000001824 */
[C---:B------:R-:W-:Y:S08]  /*4620*/  HMMA.16816.F32 R40, R104.reuse, R12, R40 ;  /* 0x0000000c6828723c */ /* 0x040ff00000001828 */
[-C--:B------:R-:W-:Y:S08]  /*4630*/  HMMA.16816.F32 R44, R104, R14.reuse, R44 ;  /* 0x0000000e682c723c */ /* 0x080ff0000000182c */
[----:B------:R-:W-:Y:S08]  /*4640*/  HMMA.16816.F32 R48, R8, R14, R48 ;  /* 0x0000000e0830723c */ /* 0x000ff00000001830 */
[-C--:B----4-:R-:W-:Y:S08]  /*4650*/  HMMA.16816.F32 R20, R4, R16.reuse, R20 ;  /* 0x000000100414723c */ /* 0x090ff00000001814 */
[C---:B-1----:R-:W-:Y:S08]  /*4660*/  HMMA.16816.F32 R24, R56.reuse, R16, R24 ;  /* 0x000000103818723c */ /* 0x042ff00000001818 */
        /* <DEDUP_REMOVED lines=11> */
[----:B------:R-:W-:Y:S04]  /*4720*/  IMAD.U32 R6, RZ, RZ, UR15 ;  /* 0x0000000fff067e24 */ /* 0x000fe8000f8e00ff */
[----:B------:R-:W-:Y:S05]  /*4730*/  IMAD.X R4, RZ, RZ, ~UR7, P1 ;  /* 0x80000007ff047e24 */ /* 0x000fea00088e06ff */
[----:B------:R-:W-:Y:S04]  /*4740*/  SHF.R.S64 R5, R5, 0x1f, R4 ;  /* 0x0000001f05057819 */ /* 0x000fe80000001004 */
[----:B------:R-:W-:Y:S01]  /*4750*/  IADD3 R225, P1, PT, R5, R225, RZ ;  /* 0x000000e105e17210 */ /* 0x000fe20007f3e0ff */
[----:B------:R-:W-:Y:S03]  /*4760*/  IMAD.U32 R5, RZ, RZ, UR15 ;  /* 0x0000000fff057e24 */ /* 0x000fe6000f8e00ff */
        /* <DEDUP_REMOVED lines=14> */
.L_x_815:
        /* <DEDUP_REMOVED lines=11> */
[----:B------:R-:W-:Y:S04]  /*4900*/  LDSM.16.M88.4 R184, [R196+0x1000] ;  /* 0x00100000c4b8783b */ /* 0x000fe80000000200 */
[----:B------:R-:W-:Y:S01]  /*4910*/  LDSM.16.MT88.4 R188, [R206+0xf000] ;  /* 0x00f00000cebc783b */ /* 0x000fe20000004200 */
        /* <DEDUP_REMOVED lines=17> */
[----:B------:R-:W-:Y:S02]  /*4a30*/  LEA R180, P1, R180, R248, 0x2 ;  /* 0x000000f8b4b47211 */ /* 0x000fe400078210ff */
[-C--:B------:R-:W-:Y:S01]  /*4a40*/  HMMA.16816.F32 R60, R112, R182.reuse, R60 ;  /* 0x000000b6703c723c */ /* 0x080fe2000000183c */
[----:B------:R-:W-:Y:S05]  /*4a50*/  IMAD.U32 R112, RZ, RZ, UR29 ;  /* 0x0000001dff707e24 */ /* 0x000fea000f8e00ff */
[----:B------:R-:W-:Y:S02]  /*4a60*/  LEA.HI.X.SX32 R181, R112, R249, 0x2, P1 ;  /* 0x000000f970b57211 */ /* 0x000fe400008f16ff */
[----:B------:R-:W-:Y:S01]  /*4a70*/  HMMA.16816.F32 R64, R104, R182, R64 ;  /* 0x000000b66840723c */ /* 0x000fe20000001840 */
[----:B------:R-:W-:Y:S03]  /*4a80*/  LDSM.16.M88.4 R104, [R195] ;  /* 0x00000000c368783b */ /* 0x000fe60000000200 */
[C---:B------:R-:W-:Y:S01]  /*4a90*/  LEA R182, P1, R221.reuse, R180, 0x5 ;  /* 0x000000b4ddb67211 */ /* 0x040fe200078228ff */
[----:B------:R-:W-:Y:S03]  /*4aa0*/  LDSM.16.M88.4 R112, [R195+0x1000] ;  /* 0x00100000c370783b */ /* 0x000fe60000000200 */
[C---:B------:R-:W-:Y:S01]  /*4ab0*/  LEA.HI.X.SX32 R183, R221.reuse, R181, 0x5, P1 ;  /* 0x000000b5ddb77211 */ /* 0x040fe200008f2eff */
[-C--:B-1----:R-:W-:Y:S08]  /*4ac0*/  HMMA.16816.F32 R4, R100, R108.reuse, R4 ;  /* 0x0000006c6404723c */ /* 0x082ff00000001804 */
[C---:B------:R-:W-:Y:S08]  /*4ad0*/  HMMA.16816.F32 R8, R184.reuse, R108, R8 ;  /* 0x0000006cb808723c */ /* 0x040ff00000001808 */
[-C--:B------:R-:W-:Y:S08]  /*4ae0*/  HMMA.16816.F32 R12, R184, R110.reuse, R12 ;  /* 0x0000006eb80c723c */ /* 0x080ff0000000180c */
[C---:B------:R-:W-:Y:S01]  /*4af0*/  HMMA.16816.F32 R16, R100.reuse, R110, R16 ;  /* 0x0000006e6410723c */ /* 0x040fe20000001810 */
[----:B------:R-:W1:Y:S07]  /*4b00*/  LDSM.16.MT88.4 R108, [R206+0xd800] ;  /* 0x00d80000ce6c783b */ /* 0x000e6e0000004200 */
[-C--:B------:R-:W-:Y:S08]  /*4b10*/  HMMA.16816.F32 R52, R100, R188.reuse, R52 ;  /* 0x000000bc6434723c */ /* 0x080ff00000001834 */
[C---:B------:R-:W-:Y:S08]  /*4b20*/  HMMA.16816.F32 R56, R184.reuse, R188, R56 ;  /* 0x000000bcb838723c */ /* 0x040ff00000001838 */
[-C--:B------:R-:W-:Y:S03]  /*4b30*/  HMMA.16816.F32 R60, R184, R190.reuse, R60 ;  /* 0x000000beb83c723c */ /* 0x080fe6000000183c */
[C---:B------:R-:W-:Y:S04]  /*4b40*/  LEA R184, P1, R221.reuse, R182, 0x5 ;  /* 0x000000b6ddb87211 */ /* 0x040fe800078228ff */
[C---:B------:R-:W-:Y:S01]  /*4b50*/  LEA.HI.X.SX32 R185, R221.reuse, R183, 0x5, P1 ;  /* 0x000000b7ddb97211 */ /* 0x040fe200008f2eff */
[----:B------:R-:W-:Y:S01]  /*4b60*/  HMMA.16816.F32 R64, R100, R190, R64 ;  /* 0x000000be6440723c */ /* 0x000fe20000001840 */
[----:B------:R-:W2:Y:S03]  /*4b70*/  LDSM.16.MT88.4 R100, [R206+0xf800] ;  /* 0x00f80000ce64783b */ /* 0x000ea60000004200 */
[C---:B------:R-:W-:Y:S04]  /*4b80*/  LEA R188, P1, R221.reuse, R184, 0x5 ;  /* 0x000000b8ddbc7211 */ /* 0x040fe800078228ff */
[C---:B------:R-:W-:Y:S01]  /*4b90*/  LEA.HI.X.SX32 R189, R221.reuse, R185, 0x5, P1 ;  /* 0x000000b9ddbd7211 */ /* 0x040fe200008f2eff */
[-C--:B-1----:R-:W-:Y:S05]  /*4ba0*/  HMMA.16816.F32 R4, R104, R108.reuse, R4 ;  /* 0x0000006c6804723c */ /* 0x082fea0000001804 */
        /* <DEDUP_REMOVED lines=9> */
[C---:B------:R-:W-:Y:S05]  /*4c40*/  LEA.HI.X.SX32 R111, R221.reuse, R109, 0x5, P1 ;  /* 0x0000006ddd6f7211 */ /* 0x040fea00008f2eff */
[C---:B------:R-:W-:Y:S04]  /*4c50*/  HMMA.16816.F32 R56, R112.reuse, R100, R56 ;  /* 0x000000647038723c */ /* 0x040fe80000001838 */
[C---:B------:R-:W-:Y:S04]  /*4c60*/  IMAD.WIDE R100, R221.reuse, -0xc0, R110 ;  /* 0xffffff40dd647825 */ /* 0x040fe800078e026e */
[-C--:B------:R-:W-:Y:S03]  /*4c70*/  HMMA.16816.F32 R60, R112, R102.reuse, R60 ;  /* 0x00000066703c723c */ /* 0x080fe6000000183c */
[C---:B------:R-:W-:Y:S04]  /*4c80*/  LEA R114, P1, R221.reuse, R100, 0x5 ;  /* 0x00000064dd727211 */ /* 0x040fe800078228ff */
[C---:B------:R-:W-:Y:S01]  /*4c90*/  LEA.HI.X.SX32 R115, R221.reuse, R101, 0x5, P1 ;  /* 0x00000065dd737211 */ /* 0x040fe200008f2eff */
        /* <DEDUP_REMOVED lines=22> */
[----:B------:R3:W-:Y:S04]  /*4e00*/  REDG.E.ADD.F32.FTZ.RN.STRONG.GPU desc[UR22][R248.64+0x80], R16 ;  /* 0x00008010f80079a6 */ /* 0x0007e8000c12f316 */
[----:B------:R3:W-:Y:S01]  /*4e10*/  REDG.E.ADD.F32.FTZ.RN.STRONG.GPU desc[UR22][R100.64+0x80], R17 ;  /* 0x00008011640079a6 */ /* 0x0007e2000c12f316 */
[C---:B------:R-:W-:Y:S03]  /*4e20*/  IMAD.WIDE R180, R221.reuse, -0xc0, R4 ;  /* 0xffffff40ddb47825 */ /* 0x040fe600078e0204 */
[----:B------:R-:W-:Y:S01]  /*4e30*/  REDG.E.ADD.F32.FTZ.RN.STRONG.GPU desc[UR22][R114.64+0x80], R18 ;  /* 0x00008012720079a6 */ /* 0x000fe2000c12f316 */
[C---:B----4-:R-:W-:Y:S03]  /*4e40*/  LEA R182, P1, R221.reuse, R180, 0x5 ;  /* 0x000000b4ddb67211 */ /* 0x050fe600078228ff */
        /* <DEDUP_REMOVED lines=21> */
[C---:B-1----:R-:W-:Y:S03]  /*4fa0*/  IMAD.WIDE R108, R221.reuse, -0xc0, R186 ;  /* 0xffffff40dd6c7825 */ /* 0x042fe600078e02ba */
[----:B------:R-:W-:Y:S01]  /*4fb0*/  REDG.E.ADD.F32.FTZ.RN.STRONG.GPU desc[UR22][R188.64+0x100], R57 ;  /* 0x00010039bc0079a6 */ /* 0x000fe2000c12f316 */
[C---:B------:R-:W-:Y:S03]  /*4fc0*/  LEA R10, P1, R221.reuse, R108, 0x5 ;  /* 0x0000006cdd0a7211 */ /* 0x040fe600078228ff */
[----:B------:R-:W-:Y:S01]  /*4fd0*/  REDG.E.ADD.F32.FTZ.RN.STRONG.GPU desc[UR22][R8.64+0x100], R58 ;  /* 0x0001003a080079a6 */ /* 0x000fe2000c12f316 */
[C---:B--2---:R-:W-:Y:S03]  /*4fe0*/  LEA.HI.X.SX32 R11, R221.reuse, R109, 0x5, P1 ;  /* 0x0000006ddd0b7211 */ /* 0x044fe600008f2eff */
        /* <DEDUP_REMOVED lines=18> */
[----:B------:R-:W-:Y:S04]  /*5110*/  LDSM.16.MT88.4 R8, [R192] ;  /* 0x00000000c008783b */ /* 0x000fe80000004200 */
[----:B------:R-:W-:Y:S04]  /*5120*/  REDG.E.ADD.F32.FTZ.RN.STRONG.GPU desc[UR22][R6.64+0x180], R63 ;  /* 0x0001803f060079a6 */ /* 0x000fe8000c12f316 */
[----:B------:R-:W1:Y:S04]  /*5130*/  LDSM.16.MT88.4 R4, [R200+-0x2000] ;  /* 0xffe00000c804783b */ /* 0x000e680000004200 */
[----:B------:R-:W2:Y:S04]  /*5140*/  LDSM.16.MT88.4 R12, [R199+-0x2000] ;  /* 0xffe00000c70c783b */ /* 0x000ea80000004200 */
[----:B------:R-:W3:Y:S04]  /*5150*/  LDSM.16.MT88.4 R16, [R192+0x2000] ;  /* 0x00200000c010783b */ /* 0x000ee80000004200 */
[----:B------:R-:W-:Y:S04]  /*5160*/  LDSM.16.MT88.4 R52, [R200+-0x1800] ;  /* 0xffe80000c834783b */ /* 0x000fe80000004200 */
[----:B------:R-:W4:Y:S04]  /*5170*/  LDSM.16.MT88.4 R56, [R192+0x800] ;  /* 0x00080000c038783b */ /* 0x000f280000004200 */
[----:B------:R-:W4:Y:S04]  /*5180*/  LDSM.16.MT88.4 R64, [R199+-0x1800] ;  /* 0xffe80000c740783b */ /* 0x000f280000004200 */
[----:B------:R-:W4:Y:S04]  /*5190*/  LDSM.16.MT88.4 R100, [R192+0x2800] ;  /* 0x00280000c064783b */ /* 0x000f280000004200 */
[----:B------:R-:W-:Y:S04]  /*51a0*/  LDSM.16.MT88.4 R60, [R192+0x1000] ;  /* 0x00100000c03c783b */ /* 0x000fe80000004200 */
[----:B------:R-:W-:Y:S04]  /*51b0*/  LDSM.16.MT88.4 R104, [R199+-0x1000] ;  /* 0xfff00000c768783b */ /* 0x000fe80000004200 */
[----:B------:R-:W-:Y:S01]  /*51c0*/  LDSM.16.MT88.4 R108, [R192+0x3800] ;  /* 0x00380000c06c783b */ /* 0x000fe20000004200 */
[-C--:B-1----:R-:W-:Y:S08]  /*51d0*/  HMMA.16816.F32 R68, R4, R8.reuse, R68 ;  /* 0x000000080444723c */ /* 0x082ff00000001844 */
        /* <DEDUP_REMOVED lines=49> */
[----:B------:R-:W-:Y:S01]  /*54f0*/  IADD3 R4, PT, PT, R214, 0xc040, RZ ;  /* 0x0000c040d6047810 */ /* 0x000fe20007ffe0ff */
[----:B------:R-:W3:Y:S01]  /*5500*/  LDCU UR5, c[0x0][0x4fc] ;  /* 0x00009f80ff0577ac */ /* 0x000ee20008000800 */
        /* <DEDUP_REMOVED lines=15> */
[----:B------:R-:W-:Y:S01]  /*5600*/  IADD3 R0, PT, PT, R214, 0xc000, RZ ;  /* 0x0000c000d6007810 */ /* 0x000fe20007ffe0ff */
        /* <DEDUP_REMOVED lines=25> */
[----:B---3--:R-:W-:Y:S01]  /*57a0*/  FMUL.FTZ R20, R20, UR5 ;  /* 0x0000000514147c20 */ /* 0x008fe20008410000 */
        /* <DEDUP_REMOVED lines=74> */
[----:B------:R-:W-:Y:S01]  /*5c50*/  ISETP.NE.AND P0, PT, R244, -0x1, PT ;  /* 0xfffffffff400780c */ /* 0x000fe20003f05270 */
        /* <DEDUP_REMOVED lines=26> */
[----:B------:R-:W-:Y:S01]  /*5e00*/  MOV R29, R4 ;  /* 0x00000004001d7202 */ /* 0x000fe20000000f00 */
[----:B------:R-:W-:Y:S05]  /*5e10*/  BRA `(.L_x_818) ;  /* 0x0000000000187947 */ /* 0x000fea0003800000 */
.L_x_817:
[----:B------:R-:W2:Y:S01]  /*5e20*/  LDCU.64 UR10, c[0x0][0x5c0] ;  /* 0x0000b800ff0a77ac */ /* 0x000ea20008000a00 */
[----:B-1----:R-:W-:-:S05]  /*5e30*/  IADD3 R4, PT, PT, R243, R244, RZ ;  /* 0x000000f4f3047210 */ /* 0x002fca0007ffe0ff */
[C---:B--2---:R-:W-:Y:S02]  /*5e40*/  IMAD R28, R4.reuse, UR11, RZ ;  /* 0x0000000b041c7c24 */ /* 0x044fe4000f8e02ff */
[----:B------:R-:W-:-:S05]  /*5e50*/  IMAD.WIDE.U32 R4, R4, UR10, RZ ;  /* 0x0000000a04047c25 */ /* 0x000fca000f8e00ff */
[----:B------:R-:W-:Y:S02]  /*5e60*/  IADD3 R28, PT, PT, R5, R28, RZ ;  /* 0x0000001c051c7210 */ /* 0x000fe40007ffe0ff */
[----:B------:R-:W-:Y:S02]  /*5e70*/  MOV R29, R4 ;  /* 0x00000004001d7202 */ /* 0x000fe40000000f00 */
.L_x_818:
        /* <DEDUP_REMOVED lines=11> */
.L_x_819:
[----:B------:R-:W1:Y:S01]  /*5f30*/  LDCU.64 UR6, c[0x0][0x5c8] ;  /* 0x0000b900ff0677ac */ /* 0x000e620008000a00 */
[----:B------:R-:W-:-:S05]  /*5f40*/  IADD3 R36, PT, PT, R243, R244, RZ ;  /* 0x000000f4f3247210 */ /* 0x000fca0007ffe0ff */
[C---:B-1----:R-:W-:Y:S02]  /*5f50*/  IMAD R0, R36.reuse, UR7, RZ ;  /* 0x0000000724007c24 */ /* 0x042fe4000f8e02ff */
[----:B------:R-:W-:-:S05]  /*5f60*/  IMAD.WIDE.U32 R36, R36, UR6, RZ ;  /* 0x0000000624247c25 */ /* 0x000fca000f8e00ff */
[----:B------:R-:W-:-:S07]  /*5f70*/  IADD3 R0, PT, PT, R37, R0, RZ ;  /* 0x0000000025007210 */ /* 0x000fce0007ffe0ff */
.L_x_820:
[----:B------:R-:W-:Y:S01]  /*5f80*/  BAR.SYNC.DEFER_BLOCKING 0x0 ;  /* 0x0000000000007b1d */ /* 0x000fe20000010000 */
[----:B------:R-:W-:Y:S01]  /*5f90*/  USHF.L.U32 UR12, UR21, 0x6, URZ ;  /* 0x00000006150c7899 */ /* 0x000fe200080006ff */
[----:B------:R-:W-:Y:S01]  /*5fa0*/  LOP3.LUT R38, R212, 0x38, RZ, 0xc0, !PT ;  /* 0x00000038d4267812 */ /* 0x000fe200078ec0ff */
[----:B------:R-:W-:Y:S01]  /*5fb0*/  USHF.L.U32 UR14, UR21, 0x6, URZ ;  /* 0x00000006150e7899 */ /* 0x000fe200080006ff */
[----:B------:R-:W-:Y:S01]  /*5fc0*/  IMAD.U32 R37, RZ, RZ, UR6 ;  /* 0x00000006ff257e24 */ /* 0x000fe2000f8e00ff */
[----:B------:R-:W-:Y:S01]  /*5fd0*/  UIMAD.WIDE.U32 UR16, UR12, UR10, URZ ;  /* 0x0000000a0c1072a5 */ /* 0x000fe2000f8e00ff */
[----:B------:R-:W-:Y:S01]  /*5fe0*/  BSSY.RECONVERGENT B0, `(.L_x_821) ;  /* 0x0000025000007945 */ /* 0x000fe20003800200 */
[----:B------:R-:W-:Y:S01]  /*5ff0*/  USHF.R.S32.HI UR13, URZ, 0x1f, UR12 ;  /* 0x0000001fff0d7899 */ /* 0x000fe2000801140c */
[----:B------:R-:W1:Y:S01]  /*6000*/  LDCU.64 UR4, c[0x0][0x5d8] ;  /* 0x0000bb00ff0477ac */ /* 0x000e620008000a00 */
[----:B------:R-:W-:Y:S02]  /*6010*/  IADD3 R242, PT, PT, R242, -UR14, RZ ;  /* 0x8000000ef2f27c10 */ /* 0x000fe4000fffe0ff */
[----:B------:R-:W-:Y:S01]  /*6020*/  IMAD.U32 R30, RZ, RZ, UR16 ;  /* 0x00000010ff1e7e24 */ /* 0x000fe2000f8e00ff */
[----:B------:R-:W-:Y:S01]  /*6030*/  UIMAD UR15, UR13, UR10, URZ ;  /* 0x0000000a0d0f72a4 */ /* 0x000fe2000f8e02ff */
[----:B------:R-:W-:Y:S01]  /*6040*/  ISETP.GE.AND P1, PT, R213, R242, PT ;  /* 0x000000f2d500720c */ /* 0x000fe20003f26270 */
[----:B------:R-:W-:-:S02]  /*6050*/  IMAD.U32 R31, RZ, RZ, UR17 ;  /* 0x00000011ff1f7e24 */ /* 0x000fc4000f8e00ff */
[----:B------:R-:W-:Y:S01]  /*6060*/  LOP3.LUT R30, R30, 0x38, R212, 0xf8, !PT ;  /* 0x000000381e1e7812 */ /* 0x000fe200078ef8d4 */
[----:B------:R-:W-:-:S03]  /*6070*/  UIMAD UR15, UR12, UR11, UR15 ;  /* 0x0000000b0c0f72a4 */ /* 0x000fc6000f8e020f */
[----:B------:R-:W-:Y:S01]  /*6080*/  IADD3 R44, P0, PT, R29, R30, RZ ;  /* 0x0000001e1d2c7210 */ /* 0x000fe20007f1e0ff */
[C---:B------:R-:W-:Y:S02]  /*6090*/  VIADD R30, R213.reuse, 0x20 ;  /* 0x00000020d51e7836 */ /* 0x040fe40000000000 */
[----:B------:R-:W-:Y:S01]  /*60a0*/  IMAD.U32 R29, RZ, RZ, UR15 ;  /* 0x0000000fff1d7e24 */ /* 0x000fe2000f8e00ff */
[----:B------:R2:W3:Y:S02]  /*60b0*/  LDS.128 R24, [R216+0xd000] ;  /* 0x00d00000d8187984 */ /* 0x0004e40000000c00 */
[----:B------:R-:W-:Y:S02]  /*60c0*/  ISETP.GE.AND P2, PT, R30, R242, PT ;  /* 0x000000f21e00720c */ /* 0x000fe40003f46270 */
[----:B------:R2:W4:Y:S01]  /*60d0*/  LDS.128 R20, [R216+0xf000] ;  /* 0x00f00000d8147984 */ /* 0x0005220000000c00 */
[----:B------:R-:W-:Y:S02]  /*60e0*/  IADD3.X R45, PT, PT, R28, UR17, R29, P0, !PT ;  /* 0x000000111c2d7c10 */ /* 0x000fe400087fe41d */
[----:B------:R-:W-:Y:S01]  /*60f0*/  IADD3 R40, P0, PT, R213, 0x20, RZ ;  /* 0x00000020d5287810 */ /* 0x000fe20007f1e0ff */
[----:B------:R2:W2:Y:S01]  /*6100*/  LDS.128 R16, [R216+0x10000] ;  /* 0x01000000d8107984 */ /* 0x0004a20000000c00 */
[----:B-1----:R-:W-:-:S02]  /*6110*/  IMAD.WIDE.U32 R44, R208, UR4, R44 ;  /* 0x00000004d02c7c25 */ /* 0x002fc4000f8e002c */
[----:B------:R-:W-:Y:S01]  /*6120*/  IADD3.X R39, PT, PT, RZ, RZ, RZ, P0, !PT ;  /* 0x000000ffff277210 */ /* 0x000fe200007fe4ff */
[----:B------:R1:W1:Y:S01]  /*6130*/  LDS.128 R12, [R216+0x11000] ;  /* 0x01100000d80c7984 */ /* 0x0002620000000c00 */
[----:B------:R-:W-:-:S03]  /*6140*/  IMAD R41, R208, UR5, R45 ;  /* 0x00000005d0297c24 */ /* 0x000fc6000f8e022d */
[----:B------:R1:W1:Y:S04]  /*6150*/  LDS.128 R8, [R216+0x12000] ;  /* 0x01200000d8087984 */ /* 0x0002680000000c00 */
[----:B------:R1:W1:Y:S01]  /*6160*/  LDS.128 R4, [R216+0x13000] ;  /* 0x01300000d8047984 */ /* 0x0002620000000c00 */
[----:B------:R-:W-:Y:S05]  /*6170*/  @P1 BRA `(.L_x_822) ;  /* 0x00000000002c1947 */ /* 0x000fea0003800000 */
[----:B------:R-:W3:Y:S01]  /*6180*/  LDS.128 R28, [R216+0xc000] ;  /* 0x00c00000d81c7984 */ /* 0x000ee20000000c00 */
[----:B------:R-:W4:Y:S01]  /*6190*/  LDCU.64 UR4, c[0x0][0x560] ;  /* 0x0000ac00ff0477ac */ /* 0x000f220008000a00 */
[----:B------:R-:W-:Y:S02]  /*61a0*/  MOV R42, R44 ;  /* 0x0000002c002a7202 */ /* 0x000fe40000000f00 */
[----:B------:R-:W2:Y:S01]  /*61b0*/  LDS.128 R32, [R216+0xe000] ;  /* 0x00e00000d8207984 */ /* 0x000ea20000000c00 */
[----:B------:R-:W-:-:S03]  /*61c0*/  MOV R43, R41 ;  /* 0x00000029002b7202 */ /* 0x000fc60000000f00 */
[----:B------:R-:W-:-:S04]  /*61d0*/  IMAD.WIDE.U32 R46, R213, UR10, R42 ;  /* 0x0000000ad52e7c25 */ /* 0x000fc8000f8e002a */
[----:B------:R-:W-:Y:S01]  /*61e0*/  IMAD R42, R213, UR11, R47 ;  /* 0x0000000bd52a7c24 */ /* 0x000fe2000f8e022f */
[----:B----4-:R-:W-:-:S04]  /*61f0*/  LEA R48, P0, R46, UR4, 0x1 ;  /* 0x000000042e307c11 */ /* 0x010fc8000f8008ff */
[----:B------:R-:W-:-:S05]  /*6200*/  LEA.HI.X R49, R46, UR5, R42, 0x1, P0 ;  /* 0x000000052e317c11 */ /* 0x000fca00080f0c2a */
[----:B---3--:R3:W-:Y:S04]  /*6210*/  STG.E.128 desc[UR22][R48.64], R28 ;  /* 0x0000001c30007986 */ /* 0x0087e8000c101d16 */
[----:B--2---:R3:W-:Y:S02]  /*6220*/  STG.E.128 desc[UR22][R48.64+0x80], R32 ;  /* 0x0000802030007986 */ /* 0x0047e4000c101d16 */
.L_x_822:
[----:B------:R-:W-:Y:S05]  /*6230*/  BSYNC.RECONVERGENT B0 ;  /* 0x0000000000007941 */ /* 0x000fea0003800200 */
.L_x_821:
[----:B------:R-:W-:Y:S04]  /*6240*/  BSSY.RECONVERGENT B0, `(.L_x_823) ;  /* 0x000000d000007945 */ /* 0x000fe80003800200 */
[----:B------:R-:W-:Y:S05]  /*6250*/  @P2 BRA `(.L_x_824) ;  /* 0x00000000002c2947 */ /* 0x000fea0003800000 */
[----:B------:R-:W4:Y:S01]  /*6260*/  LDCU.64 UR4, c[0x0][0x560] ;  /* 0x0000ac00ff0477ac */ /* 0x000f220008000a00 */
[----:B---3--:R-:W-:Y:S01]  /*6270*/  MOV R30, R44 ;  /* 0x0000002c001e7202 */ /* 0x008fe20000000f00 */
[----:B------:R-:W-:Y:S01]  /*6280*/  IMAD R28, R39, UR10, RZ ;  /* 0x0000000a271c7c24 */ /* 0x000fe2000f8e02ff */
[----:B------:R-:W-:-:S03]  /*6290*/  MOV R31, R41 ;  /* 0x00000029001f7202 */ /* 0x000fc60000000f00 */
[C---:B------:R-:W-:Y:S02]  /*62a0*/  IMAD R28, R40.reuse, UR11, R28 ;  /* 0x0000000b281c7c24 */ /* 0x040fe4000f8e021c */
[----:B------:R-:W-:-:S05]  /*62b0*/  IMAD.WIDE.U32 R30, R40, UR10, R30 ;  /* 0x0000000a281e7c25 */ /* 0x000fca000f8e001e */
[----:B------:R-:W-:Y:S02]  /*62c0*/  IADD3 R28, PT, PT, R28, R31, RZ ;  /* 0x0000001f1c1c7210 */ /* 0x000fe40007ffe0ff */
[----:B----4-:R-:W-:-:S04]  /*62d0*/  LEA R32, P0, R30, UR4, 0x1 ;  /* 0x000000041e207c11 */ /* 0x010fc8000f8008ff */
[----:B------:R-:W-:-:S05]  /*62e0*/  LEA.HI.X R33, R30, UR5, R28, 0x1, P0 ;  /* 0x000000051e217c11 */ /* 0x000fca00080f0c1c */
[----:B------:R3:W-:Y:S04]  /*62f0*/  STG.E.128 desc[UR22][R32.64], R24 ;  /* 0x0000001820007986 */ /* 0x0007e8000c101d16 */
[----:B------:R3:W-:Y:S02]  /*6300*/  STG.E.128 desc[UR22][R32.64+0x80], R20 ;  /* 0x0000801420007986 */ /* 0x0007e4000c101d16 */
.L_x_824:
[----:B------:R-:W-:Y:S05]  /*6310*/  BSYNC.RECONVERGENT B0 ;  /* 0x0000000000007941 */ /* 0x000fea0003800200 */
.L_x_823:
        /* <DEDUP_REMOVED lines=12> */
[----:B------:R-:W3:Y:S01]  /*63e0*/  LDCU.64 UR4, c[0x0][0x568] ;  /* 0x0000ad00ff0477ac */ /* 0x000ee20008000a00 */
[----:B------:R-:W-:Y:S02]  /*63f0*/  MOV R20, R22 ;  /* 0x0000001600147202 */ /* 0x000fe40000000f00 */
[----:B------:R-:W-:-:S03]  /*6400*/  MOV R21, R0 ;  /* 0x0000000000157202 */ /* 0x000fc60000000f00 */
[----:B------:R-:W-:-:S04]  /*6410*/  IMAD.WIDE.U32 R24, R213, UR6, R20 ;  /* 0x00000006d5187c25 */ /* 0x000fc8000f8e0014 */
[----:B------:R-:W-:Y:S01]  /*6420*/  IMAD R20, R213, UR7, R25 ;  /* 0x00000007d5147c24 */ /* 0x000fe2000f8e0219 */
[----:B---3--:R-:W-:-:S04]  /*6430*/  LEA R26, P0, R24, UR4, 0x1 ;  /* 0x00000004181a7c11 */ /* 0x008fc8000f8008ff */
[----:B------:R-:W-:-:S05]  /*6440*/  LEA.HI.X R27, R24, UR5, R20, 0x1, P0 ;  /* 0x00000005181b7c11 */ /* 0x000fca00080f0c14 */
[----:B--2---:R3:W-:Y:S04]  /*6450*/  STG.E.128 desc[UR22][R26.64], R16 ;  /* 0x000000101a007986 */ /* 0x0047e8000c101d16 */
[----:B-1----:R3:W-:Y:S02]  /*6460*/  STG.E.128 desc[UR22][R26.64+0x80], R8 ;  /* 0x000080081a007986 */ /* 0x0027e4000c101d16 */
.L_x_826:
[----:B------:R-:W-:Y:S05]  /*6470*/  BSYNC.RECONVERGENT B0 ;  /* 0x0000000000007941 */ /* 0x000fea0003800200 */
.L_x_825:
[----:B------:R-:W-:Y:S05]  /*6480*/  @P2 BRA `(.L_x_813) ;  /* 0x00000000002c2947 */ /* 0x000fea0003800000 */
[----:B------:R-:W4:Y:S01]  /*6490*/  LDCU.64 UR4, c[0x0][0x568] ;  /* 0x0000ad00ff0477ac */ /* 0x000f220008000a00 */
[----:B-1-3--:R-:W-:Y:S01]  /*64a0*/  MOV R8, R22 ;  /* 0x0000001600087202 */ /* 0x00afe20000000f00 */
        /* <DEDUP_REMOVED lines=9> */
.L_x_813:
[----:B------:R-:W-:Y:S05]  /*6540*/  BSYNC.RECONVERGENT B1 ;  /* 0x0000000000017941 */ /* 0x000fea0003800200 */
.L_x_791:
[----:B------:R-:W2:Y:S01]  /*6550*/  LDCU UR5, c[0x0][0x438] ;  /* 0x00008700ff0577ac */ /* 0x000ea20008000800 */
[----:B-1-3--:R-:W1:Y:S01]  /*6560*/  LDC R9, c[0x0][0x438] ;  /* 0x00010e00ff097b82 */ /* 0x00ae620000000800 */
        /* <DEDUP_REMOVED lines=9> */
.L_x_828:
        /* <DEDUP_REMOVED lines=16> */
.L_x_2426:


//--------------------- .text._ZN5flash44flash_bwd_dq_dk_dv_loop_seqk_parallel_kernelI23Flash_bwd_kernel_traitsILi128ELi64ELi64ELi8ELi4ELi2ELi2ELb1ELb0EN7cutlass6half_tE19Flash_kernel_traitsILi128ELi64ELi64ELi8ES3_EELb0ELb0ELb0ELb0ELb0ELb1ELb1EEEvNS_16Flash_bwd_paramsE --------------------------
	.section	.text._ZN5flash44flash_bwd_dq_dk_dv_loop_seqk_parallel_kernelI23Flash_bwd_kernel_traitsILi128ELi64ELi64ELi8ELi4ELi2ELi2ELb1ELb0EN7cutlass6half_tE19Flash_kernel_traitsILi128ELi64ELi64ELi8ES3_EELb0ELb0ELb0ELb0ELb0ELb1ELb1EEEvNS_16Flash_bwd_paramsE,"ax",@progbits
	.align	128
        .global         _ZN5flash44flash_bwd_dq_dk_dv_loop_seqk_parallel_kernelI23Flash_bwd_kernel_traitsILi128ELi64ELi64ELi8ELi4ELi2ELi2ELb1ELb0EN7cutlass6half_tE19Flash_kernel_traitsILi128ELi64ELi64ELi8ES3_EELb0ELb0ELb0ELb0ELb0ELb1ELb1EEEvNS_16Flash_bwd_paramsE
        .type           _ZN5flash44flash_bwd_dq_dk_dv_loop_seqk_parallel_kernelI23Flash_bwd_kernel_traitsILi128ELi64ELi64ELi8ELi4ELi2ELi2ELb1ELb0EN7cutlass6half_tE19Flash_kernel_traitsILi128ELi64ELi64ELi8ES3_EELb0ELb0ELb0ELb0ELb0ELb1ELb1EEEvNS_16Flash_bwd_paramsE,@function
        .size           _ZN5flash44flash_bwd_dq_dk_dv_loop_seqk_parallel_kernelI23Flash_bwd_kernel_traitsILi128ELi64ELi64ELi8ELi4ELi2ELi2ELb1ELb0EN7cutlass6half_tE19Flash_kernel_traitsILi128ELi64ELi64ELi8ES3_EELb0ELb0ELb0ELb0ELb0ELb1ELb1EEEvNS_16Flash_bwd_paramsE,(.L_x_2427 - _ZN5flash44flash_bwd_dq_dk_dv_loop_seqk_parallel_kernelI23Flash_bwd_kernel_traitsILi128ELi64ELi64ELi8ELi4ELi2ELi2ELb1ELb0EN7cutlass6half_tE19Flash_kernel_traitsILi128ELi64ELi64ELi8ES3_EELb0ELb0ELb0ELb0ELb0ELb1ELb1EEEvNS_16Flash_bwd_paramsE)
        .other          _ZN5flash44flash_bwd_dq_dk_dv_loop_seqk_parallel_kernelI23Flash_bwd_kernel_traitsILi128ELi64ELi64ELi8ELi4ELi2ELi2ELb1ELb0EN7cutlass6half_tE19Flash_kernel_traitsILi128ELi64ELi64ELi8ES3_EELb0ELb0ELb0ELb0ELb0ELb1ELb1EEEvNS_16Flash_bwd_paramsE,@"STO_CUDA_ENTRY STV_DEFAULT"
_ZN5flash44flash_bwd_dq_dk_dv_loop_seqk_parallel_kernelI23Flash_bwd_kernel_traitsILi128ELi64ELi64ELi8ELi4ELi2ELi2ELb1ELb0EN7cutlass6half_tE19Flash_kernel_traitsILi128ELi64ELi64ELi8ES3_EELb0ELb0ELb0ELb0ELb0ELb1ELb1EEEvNS_16Flash_bwd_paramsE:
.text._ZN5flash44flash_bwd_dq_dk_dv_loop_seqk_parallel_kernelI23Flash_bwd_kernel_traitsILi128ELi64ELi64ELi8ELi4ELi2ELi2ELb1ELb0EN7cutlass6half_tE19Flash_kernel_traitsILi128ELi64ELi64ELi8ES3_EELb0ELb0ELb0ELb0ELb0ELb1ELb1EEEvNS_16Flash_bwd_paramsE:
        /* <DEDUP_REMOVED lines=45> */
[----:B------:R-:W-:Y:S01]  /*02d0*/  LOP3.LUT R201, R0, 0x1c0, RZ, 0xc0, !PT ;  /* 0x000001c000c97812 */ /* 0x000fe200078ec0ff */
[----:B------:R-:W-:Y:S01]  /*02e0*/  VIADD R210, R209, 0x20 ;  /* 0x00000020d1d27836 */ /* 0x000fe20000000000 */
        /* <DEDUP_REMOVED lines=10> */
[----:B------:R-:W-:Y:S02]  /*0390*/  LOP3.LUT R195, R195, R201, RZ, 0x3c, !PT ;  /* 0x000000c9c3c37212 */ /* 0x000fe400078e3cff */
[----:B------:R-:W-:Y:S02]  /*03a0*/  LOP3.LUT R203, R193, 0xc00, R3, 0xf8, !PT ;  /* 0x00000c00c1cb7812 */ /* 0x000fe400078ef803 */
[----:B------:R-:W-:-:S02]  /*03b0*/  LOP3.LUT R201, R201, 0x8, R207, 0x78, !PT ;  /* 0x00000008c9c97812 */ /* 0x000fc400078e78cf */
[----:B------:R-:W-:Y:S02]  /*03c0*/  LOP3.LUT R193, R193, 0x400, R3, 0xf8, !PT ;  /* 0x00000400c1c17812 */ /* 0x000fe400078ef803 */
[----:B------:R-:W-:Y:S02]  /*03d0*/  LOP3.LUT R202, R202, 0x18, R209, 0xf8, !PT ;  /* 0x00000018caca7812 */ /* 0x000fe400078ef8d1 */
[----:B------:R-:W-:Y:S02]  /*03e0*/  R2P PR, R207, 0xe ;  /* 0x0000000ecf007804 */ /* 0x000fe40000000000 */
        /* <DEDUP_REMOVED lines=10> */
[----:B------:R-:W-:Y:S01]  /*0490*/  IMAD.IADD R2, R203, 0x1, R198 ;  /* 0x00000001cb027824 */ /* 0x000fe200078e02c6 */
        /* <DEDUP_REMOVED lines=8> */
[----:B------:R-:W-:Y:S01]  /*0520*/  LOP3.LUT R211, R5, R211, RZ, 0xfc, !PT ;  /* 0x000000d305d37212 */ /* 0x000fe200078efcff */
[----:B------:R-:W-:Y:S01]  /*0530*/  IMAD.IADD R199, R201, 0x1, R200 ;  /* 0x00000001c9c77824 */ /* 0x000fe200078e02c8 */
        /* <DEDUP_REMOVED lines=14> */
.L_x_866:
        /* <DEDUP_REMOVED lines=16> */
[----:B------:R-:W2:Y:S01]  /*0720*/  @P5 LDG.E R243, desc[UR16][R18.64] ;  /* 0x0000001012f35981 */ /* 0x000ea2000c1e1900 */
[C---:B------:R-:W-:Y:S02]  /*0730*/  ISETP.NE.AND.EX P3, PT, R5.reuse, RZ, PT, P3 ;  /* 0x000000ff0500720c */ /* 0x040fe40003f65330 */
[----:B------:R-:W-:-:S03]  /*0740*/  ISETP.NE.AND.EX P2, PT, R5, RZ, PT, P2 ;  /* 0x000000ff0500720c */ /* 0x000fc60003f45320 */
[----:B------:R-:W-:Y:S01]  /*0750*/  @P4 IADD3 R12, P0, PT, R14, UR4, RZ ;  /* 0x000000040e0c4c10 */ /* 0x000fe2000ff1e0ff */
[----:B---3--:R-:W-:Y:S01]  /*0760*/  IMAD.WIDE.U32 R16, R205, 0x4, R16 ;  /* 0x00000004cd107825 */ /* 0x008fe200078e0010 */
[----:B------:R-:W3:Y:S02]  /*0770*/  @!P4 LDC.64 R4, c[0x0][0x488] ;  /* 0x00012200ff04cb82 */ /* 0x000ee40000000a00 */
[----:B------:R-:W-:-:S05]  /*0780*/  @P4 IADD3.X R13, PT, PT, R10, UR5, RZ, P0, !PT ;  /* 0x000000050a0d4c10 */ /* 0x000fca00087fe4ff */
[----:B------:R4:W2:Y:S04]  /*0790*/  @P4 LDG.E R242, desc[UR16][R12.64] ;  /* 0x000000100cf24981 */ /* 0x0008a8000c1e1900 */
[----:B-----5:R1:W5:Y:S01]  /*07a0*/  @P2 LDG.E R9, desc[UR16][R16.64+0x4] ;  /* 0x0000041010092981 */ /* 0x020362000c1e1900 */
[----:B----4-:R-:W-:-:S06]  /*07b0*/  IMAD.MOV.U32 R12, RZ, RZ, -0x1 ;  /* 0xffffffffff0c7424 */ /* 0x010fcc00078e00ff */
[----:B------:R4:W5:Y:S01]  /*07c0*/  @P3 LDG.E R12, desc[UR16][R16.64] ;  /* 0x00000010100c3981 */ /* 0x000962000c1e1900 */
[----:B------:R-:W-:Y:S02]  /*07d0*/  ISETP.NE.AND P5, PT, R11, RZ, PT ;  /* 0x000000ff0b00720c */ /* 0x000fe40003fa5270 */
        /* <DEDUP_REMOVED lines=19> */
.L_x_829:
        /* <DEDUP_REMOVED lines=13> */
[----:B--2---:R-:W-:-:S04]  /*09e0*/  @!P4 IMAD.WIDE.U32 R26, R205, R6, RZ ;  /* 0x00000006cd1ac225 */ /* 0x004fc800078e00ff */
[----:B------:R-:W-:Y:S01]  /*09f0*/  @!P4 IMAD R18, R205, R7, R27 ;  /* 0x00000007cd12c224 */ /* 0x000fe200078e021b */
[----:B------:R-:W-:Y:S01]  /*0a00*/  SHF.R.S32.HI R27, RZ, 0x1f, R25 ;  /* 0x0000001fff1b7819 */ /* 0x000fe20000011419 */
[----:B---3--:R-:W-:-:S04]  /*0a10*/  @P4 IMAD.WIDE.U32 R6, R12, R4, RZ ;  /* 0x000000040c064225 */ /* 0x008fc800078e00ff */
        /* <DEDUP_REMOVED lines=11> */
[----:B------:R-:W-:Y:S02]  /*0ad0*/  IADD3 R7, PT, PT, R9, R6, RZ ;  /* 0x0000000609077210 */ /* 0x000fe40007ffe0ff */
[----:B------:R-:W-:-:S05]  /*0ae0*/  MOV R6, R8 ;  /* 0x0000000800067202 */ /* 0x000fca0000000f00 */
[----:B---3--:R-:W-:-:S04]  /*0af0*/  IMAD.WIDE.U32 R6, R205, UR6, R6 ;  /* 0x00000006cd067c25 */ /* 0x008fc8000f8e0006 */
[----:B------:R-:W-:Y:S01]  /*0b00*/  IMAD R16, R205, UR7, R7 ;  /* 0x00000007cd107c24 */ /* 0x000fe2000f8e0207 */
[----:B------:R-:W-:Y:S01]  /*0b10*/  MOV R17, R6 ;  /* 0x0000000600117202 */ /* 0x000fe20000000f00 */
[----:B------:R-:W-:Y:S06]  /*0b20*/  BRA `(.L_x_832) ;  /* 0x0000000000187947 */ /* 0x000fec0003800000 */
.L_x_831:
[----:B------:R-:W2:Y:S01]  /*0b30*/  LDC.64 R4, c[0x0][0x3b8] ;  /* 0x0000ee00ff047b82 */ /* 0x000ea20000000a00 */
[----:B------:R-:W-:-:S05]  /*0b40*/  IADD3 R6, PT, PT, R243, R244, RZ ;  /* 0x000000f4f3067210 */ /* 0x000fca0007ffe0ff */
[C---:B--2---:R-:W-:Y:S02]  /*0b50*/  IMAD R16, R6.reuse, R5, RZ ;  /* 0x0000000506107224 */ /* 0x044fe400078e02ff */
[----:B------:R-:W-:-:S05]  /*0b60*/  IMAD.WIDE.U32 R6, R6, R4, RZ ;  /* 0x0000000406067225 */ /* 0x000fca00078e00ff */
[----:B------:R-:W-:Y:S02]  /*0b70*/  IADD3 R16, PT, PT, R7, R16, RZ ;  /* 0x0000001007107210 */ /* 0x000fe40007ffe0ff */
[----:B------:R-:W-:-:S07]  /*0b80*/  MOV R17, R6 ;  /* 0x0000000600117202 */ /* 0x000fce0000000f00 */
.L_x_832:
        /* <DEDUP_REMOVED lines=13> */
[----:B-1----:R-:W-:-:S04]  /*0c60*/  IMAD.HI.U32 R15, R10, R8, RZ ;  /* 0x000000080a0f7227 */ /* 0x002fc800078e00ff */
        /* <DEDUP_REMOVED lines=22> */
[----:B------:R-:W-:Y:S02]  /*0dd0*/  IADD3 R7, PT, PT, R9, R6, RZ ;  /* 0x0000000609077210 */ /* 0x000fe40007ffe0ff */
[----:B------:R-:W-:-:S05]  /*0de0*/  MOV R6, R8 ;  /* 0x0000000800067202 */ /* 0x000fca0000000f00 */
[----:B--2---:R-:W-:-:S04]  /*0df0*/  IMAD.WIDE.U32 R6, R205, UR6, R6 ;  /* 0x00000006cd067c25 */ /* 0x004fc8000f8e0006 */
[----:B------:R-:W-:Y:S01]  /*0e00*/  IMAD R19, R205, UR7, R7 ;  /* 0x00000007cd137c24 */ /* 0x000fe2000f8e0207 */
[----:B------:R-:W-:Y:S01]  /*0e10*/  MOV R20, R6 ;  /* 0x0000000600147202 */ /* 0x000fe20000000f00 */
[----:B------:R-:W-:Y:S06]  /*0e20*/  BRA `(.L_x_834) ;  /* 0x0000000000187947 */ /* 0x000fec0003800000 */
.L_x_833:
[----:B------:R-:W1:Y:S01]  /*0e30*/  LDC.64 R10, c[0x0][0x3c0] ;  /* 0x0000f000ff0a7b82 */ /* 0x000e620000000a00 */
[----:B------:R-:W-:-:S05]  /*0e40*/  IADD3 R6, PT, PT, R243, R244, RZ ;  /* 0x000000f4f3067210 */ /* 0x000fca0007ffe0ff */
[C---:B-1----:R-:W-:Y:S02]  /*0e50*/  IMAD R19, R6.reuse, R11, RZ ;  /* 0x0000000b06137224 */ /* 0x042fe400078e02ff */
[----:B------:R-:W-:-:S05]  /*0e60*/  IMAD.WIDE.U32 R6, R6, R10, RZ ;  /* 0x0000000a06067225 */ /* 0x000fca00078e00ff */
[----:B------:R-:W-:Y:S02]  /*0e70*/  IADD3 R19, PT, PT, R7, R19, RZ ;  /* 0x0000001307137210 */ /* 0x000fe40007ffe0ff */
[----:B------:R-:W-:-:S07]  /*0e80*/  MOV R20, R6 ;  /* 0x0000000600147202 */ /* 0x000fce0000000f00 */
.L_x_834:
        /* <DEDUP_REMOVED lines=18> */
[----:B------:R-:W-:Y:S02]  /*0fb0*/  IMAD R22, R6, UR6, RZ ;  /* 0x0000000606167c24 */ /* 0x000fe4000f8e02ff */
[----:B------:R-:W-:-:S04]  /*0fc0*/  IMAD.WIDE.U32 R6, R32, R228, RZ ;  /* 0x000000e420067225 */ /* 0x000fc800078e00ff */
[----:B------:R-:W-:Y:S01]  /*0fd0*/  IMAD R22, R8, UR4, R22 ;  /* 0x0000000408167c24 */ /* 0x000fe2000f8e0216 */
[----:B------:R-:W-:-:S04]  /*0fe0*/  SHF.R.S32.HI R8, RZ, 0x1f, R228 ;  /* 0x0000001fff087819 */ /* 0x000fc800000114e4 */
[----:B------:R-:W-:Y:S02]  /*0ff0*/  IADD3 R22, PT, PT, R33, R22, RZ ;  /* 0x0000001621167210 */ /* 0x000fe40007ffe0ff */
[----:B------:R-:W-:-:S03]  /*1000*/  MOV R33, R6 ;  /* 0x0000000600217202 */ /* 0x000fc60000000f00 */
[----:B------:R-:W-:-:S04]  /*1010*/  IMAD R22, R22, R228, RZ ;  /* 0x000000e416167224 */ /* 0x000fc800078e02ff */
[----:B------:R-:W-:-:S05]  /*1020*/  IMAD R22, R8, R32, R22 ;  /* 0x0000002008167224 */ /* 0x000fca00078e0216 */
[----:B------:R-:W-:Y:S01]  /*1030*/  IADD3 R22, PT, PT, R7, R22, RZ ;  /* 0x0000001607167210 */ /* 0x000fe20007ffe0ff */
[----:B------:R-:W-:Y:S06]  /*1040*/  BRA `(.L_x_836) ;  /* 0x0000000000107947 */ /* 0x000fec0003800000 */
.L_x_835:
[-C--:B------:R-:W-:Y:S02]  /*1050*/  IMAD R22, R31, R12.reuse, RZ ;  /* 0x0000000c1f167224 */ /* 0x080fe400078e02ff */
[----:B------:R-:W-:-:S05]  /*1060*/  IMAD.WIDE.U32 R6, R30, R12, RZ ;  /* 0x0000000c1e067225 */ /* 0x000fca00078e00ff */
[----:B------:R-:W-:Y:S02]  /*1070*/  IADD3 R22, PT, PT, R7, R22, RZ ;  /* 0x0000001607167210 */ /* 0x000fe40007ffe0ff */
[----:B------:R-:W-:-:S07]  /*1080*/  MOV R33, R6 ;  /* 0x0000000600217202 */ /* 0x000fce0000000f00 */
.L_x_836:
        /* <DEDUP_REMOVED lines=20> */
.L_x_837:
[----:B------:R-:W1:Y:S01]  /*11d0*/  LDC R24, c[0x0][0x434] ;  /* 0x00010d00ff187b82 */ /* 0x000e620000000800 */
[----:B------:R-:W-:-:S04]  /*11e0*/  IMAD R7, R205, UR6, R204 ;  /* 0x00000006cd077c24 */ /* 0x000fc8000f8e02cc */
[----:B-1----:R-:W-:-:S03]  /*11f0*/  IMAD R24, R7, R24, RZ ;  /* 0x0000001807187224 */ /* 0x002fc600078e02ff */
.L_x_838:
        /* <DEDUP_REMOVED lines=12> */
.L_x_839:
[----:B------:R-:W1:Y:S01]  /*12c0*/  LDC R29, c[0x0][0x444] ;  /* 0x00011100ff1d7b82 */ /* 0x000e620000000800 */
[----:B------:R-:W-:-:S04]  /*12d0*/  IMAD R6, R205, UR6, R204 ;  /* 0x00000006cd067c24 */ /* 0x000fc8000f8e02cc */
[----:B-1----:R-:W-:-:S07]  /*12e0*/  IMAD R29, R6, R29, RZ ;  /* 0x0000001d061d7224 */ /* 0x002fce00078e02ff */
.L_x_840:
[----:B------:R-:W1:Y:S01]  /*12f0*/  S2R R12, SR_TID.X ;  /* 0x00000000000c7919 */ /* 0x000e620000002100 */
[----:B------:R-:W2:Y:S01]  /*1300*/  LDC.64 R8, c[0x0][0x5f8] ;  /* 0x00017e00ff087b82 */ /* 0x000ea20000000a00 */
[--C-:B------:R-:W-:Y:S01]  /*1310*/  IADD3 R33, P2, P1, R36, R33, R23.reuse ;  /* 0x0000002124217210 */ /* 0x100fe2000795e017 */
[----:B------:R-:W-:Y:S01]  /*1320*/  IMAD R228, R228, UR6, RZ ;  /* 0x00000006e4e47c24 */ /* 0x000fe2000f8e02ff */
[----:B------:R-:W-:Y:S01]  /*1330*/  ISETP.NE.AND P4, PT, RZ, UR5, PT ;  /* 0x00000005ff007c0c */ /* 0x000fe2000bf85270 */
[----:B------:R-:W3:Y:S01]  /*1340*/  LDCU.64 UR12, c[0x0][0x3c8] ;  /* 0x00007900ff0c77ac */ /* 0x000ee20008000a00 */
[----:B------:R-:W-:Y:S01]  /*1350*/  SHF.R.S32.HI R23, RZ, 0x1f, R23 ;  /* 0x0000001fff177819 */ /* 0x000fe20000011417 */
[C---:B------:R-:W-:Y:S01]  /*1360*/  IMAD R29, R21.reuse, 0x40, R29 ;  /* 0x00000040151d7824 */ /* 0x040fe200078e021d */
[----:B------:R-:W-:Y:S01]  /*1370*/  IADD3 R34, P3, PT, R214, R34, RZ ;  /* 0x00000022d6227210 */ /* 0x000fe20007f7e0ff */
[----:B------:R-:W4:Y:S01]  /*1380*/  LDC.64 R6, c[0x0][0x3b0] ;  /* 0x0000ec00ff067b82 */ /* 0x000f220000000a00 */
[----:B------:R-:W-:Y:S01]  /*1390*/  IADD3.X R30, PT, PT, R30, R22, R23, P2, P1 ;  /* 0x000000161e1e7210 */ /* 0x000fe200017e2417 */
[----:B------:R-:W-:Y:S01]  /*13a0*/  IMAD.MOV.U32 R22, RZ, RZ, R214 ;  /* 0x000000ffff167224 */ /* 0x000fe200078e00d6 */
[----:B------:R-:W-:Y:S01]  /*13b0*/  IADD3.X R35, PT, PT, RZ, R28, RZ, P3, !PT ;  /* 0x0000001cff237210 */ /* 0x000fe20001ffe4ff */
[----:B------:R-:W-:Y:S01]  /*13c0*/  IMAD.MOV.U32 R23, RZ, RZ, RZ ;  /* 0x000000ffff177224 */ /* 0x000fe200078e00ff */
[----:B------:R-:W5:Y:S01]  /*13d0*/  LDCU.64 UR6, c[0x0][0x550] ;  /* 0x0000aa00ff0677ac */ /* 0x000f620008000a00 */
[----:B------:R-:W-:Y:S01]  /*13e0*/  IMAD R24, R21, 0x40, R24 ;  /* 0x0000004015187824 */ /* 0x000fe200078e0218 */
[----:B------:R-:W-:Y:S01]  /*13f0*/  BSSY.RECONVERGENT B1, `(.L_x_830) ;  /* 0x00004c4000017945 */ /* 0x000fe20003800200 */
[----:B------:R-:W3:Y:S01]  /*1400*/  LDC.64 R218, c[0x0][0x590] ;  /* 0x00016400ffda7b82 */ /* 0x000ee20000000a00 */
[----:B------:R-:W5:Y:S01]  /*1410*/  LDCU.64 UR4, c[0x0][0x570] ;  /* 0x0000ae00ff0477ac */ /* 0x000f620008000a00 */
[----:B------:R-:W5:Y:S01]  /*1420*/  LDCU.64 UR10, c[0x0][0x380] ;  /* 0x00007000ff0a77ac */ /* 0x000f620008000a00 */
[----:B--2---:R-:W-:-:S05]  /*1430*/  IMAD.WIDE.U32 R36, R8, UR14, RZ ;  /* 0x0000000e08247c25 */ /* 0x004fca000f8e00ff */
[----:B------:R-:W2:Y:S01]  /*1440*/  LDC.64 R248, c[0x0][0x420] ;  /* 0x00010800fff87b82 */ /* 0x000ea20000000a00 */
[----:B------:R-:W-:Y:S01]  /*1450*/  IMAD R32, R9, UR14, R37 ;  /* 0x0000000e09207c24 */ /* 0x000fe2000f8e0225 */
[----:B------:R-:W-:Y:S02]  /*1460*/  SEL R8, R36, RZ, P4 ;  /* 0x000000ff24087207 */ /* 0x000fe40002000000 */
[----:B-1----:R-:W-:Y:S01]  /*1470*/  LOP3.LUT R31, R12, 0x1f, RZ, 0xc0, !PT ;  /* 0x0000001f0c1f7812 */ /* 0x002fe200078ec0ff */
[-C--:B----4-:R-:W-:Y:S01]  /*1480*/  IMAD R28, R27, R6.reuse, RZ ;  /* 0x000000061b1c7224 */ /* 0x090fe200078e02ff */
[----:B------:R-:W-:Y:S01]  /*1490*/  SEL R32, R32, RZ, P4 ;  /* 0x000000ff20207207 */ /* 0x000fe20002000000 */
[----:B------:R-:W-:-:S04]  /*14a0*/  IMAD.WIDE.U32 R36, R25, R6, R22 ;  /* 0x0000000619247225 */ /* 0x000fc800078e0016 */
[----:B------:R-:W-:Y:S01]  /*14b0*/  IMAD R31, R207, R228, R31 ;  /* 0x000000e4cf1f7224 */ /* 0x000fe200078e021f */
[----:B------:R-:W-:Y:S01]  /*14c0*/  IADD3 R26, P3, PT, R26, R36, RZ ;  /* 0x000000241a1a7210 */ /* 0x000fe20007f7e0ff */
[-C--:B---3--:R-:W-:Y:S02]  /*14d0*/  IMAD R27, R27, R218.reuse, RZ ;  /* 0x000000da1b1b7224 */ /* 0x088fe400078e02ff */
[----:B------:R-:W-:Y:S01]  /*14e0*/  IMAD.WIDE.U32 R34, R25, R218, R34 ;  /* 0x000000da19227225 */ /* 0x000fe200078e0022 */
[----:B------:R-:W-:Y:S02]  /*14f0*/  IADD3 R33, P2, P1, R31, R33, R8 ;  /* 0x000000211f217210 */ /* 0x000fe4000795e008 */
[----:B------:R-:W1:Y:S01]  /*1500*/  LDC.64 R8, c[0x0][0x598] ;  /* 0x00016600ff087b82 */ /* 0x000e620000000a00 */
[C---:B------:R-:W-:Y:S01]  /*1510*/  IMAD R27, R25.reuse, R219, R27 ;  /* 0x000000db191b7224 */ /* 0x040fe200078e021b */
[----:B------:R-:W-:Y:S01]  /*1520*/  SHF.R.S32.HI R31, RZ, 0x1f, R31 ;  /* 0x0000001fff1f7819 */ /* 0x000fe2000001141f */
[----:B------:R-:W-:Y:S01]  /*1530*/  IMAD R28, R25, R7, R28 ;  /* 0x00000007191c7224 */ /* 0x000fe200078e021c */
[----:B------:R-:W-:Y:S01]  /*1540*/  SHF.L.U64.HI R25, R6, 0x5, R7 ;  /* 0x0000000506197819 */ /* 0x000fe20000010207 */
[----:B------:R-:W-:Y:S01]  /*1550*/  IMAD.IADD R35, R35, 0x1, R27 ;  /* 0x0000000123237824 */ /* 0x000fe200078e021b */
[----:B------:R-:W-:Y:S01]  /*1560*/  IADD3.X R30, PT, PT, R31, R30, R32, P2, P1 ;  /* 0x0000001e1f1e7210 */ /* 0x000fe200017e2420 */
[----:B--2---:R-:W-:Y:S01]  /*1570*/  IMAD.WIDE R248, R24, 0x4, R248 ;  /* 0x0000000418f87825 */ /* 0x004fe200078e02f8 */
[----:B------:R-:W-:-:S02]  /*1580*/  IADD3.X R27, PT, PT, R18, R37, R28, P3, !PT ;  /* 0x00000025121b7210 */ /* 0x000fc40001ffe41c */
[----:B------:R-:W2:Y:S01]  /*1590*/  LDC.64 R36, c[0x0][0x5e8] ;  /* 0x00017a00ff247b82 */ /* 0x000ea20000000a00 */
[----:B------:R-:W-:Y:S02]  /*15a0*/  IMAD.SHL.U32 R18, R228, 0x40, RZ ;  /* 0x00000040e4127824 */ /* 0x000fe400078e00ff */
[----:B------:R-:W-:-:S03]  /*15b0*/  IMAD.WIDE.U32 R26, R204, UR12, R26 ;  /* 0x0000000ccc1a7c25 */ /* 0x000fc6000f8e001a */
[----:B------:R-:W-:Y:S01]  /*15c0*/  IADD3 R33, P1, PT, R18, R33, RZ ;  /* 0x0000002112217210 */ /* 0x000fe20007f3e0ff */
[----:B------:R-:W-:Y:S02]  /*15d0*/  IMAD R27, R204, UR13, R27 ;  /* 0x0000000dcc1b7c24 */ /* 0x000fe4000f8e021b */
[----:B------:R-:W-:Y:S01]  /*15e0*/  IMAD.SHL.U32 R220, R218, 0x20, RZ ;  /* 0x00000020dadc7824 */ /* 0x000fe200078e00ff */
[----:B------:R-:W-:Y:S01]  /*15f0*/  LEA.HI.X.SX32 R30, R18, R30, 0x1, P1 ;  /* 0x0000001e121e7211 */ /* 0x000fe200008f0eff */
[----:B------:R-:W-:Y:S01]  /*1600*/  IMAD.WIDE.U32 R26, R209, R6, R26 ;  /* 0x00000006d11a7225 */ /* 0x000fe200078e001a */
[----:B-----5:R-:W-:-:S03]  /*1610*/  LEA R246, P1, R33, UR4, 0x2 ;  /* 0x0000000421f67c11 */ /* 0x020fc6000f8210ff */
[----:B-1----:R-:W-:Y:S01]  /*1620*/  IMAD.WIDE.U32 R34, R204, R8, R34 ;  /* 0x00000008cc227225 */ /* 0x002fe200078e0022 */
[----:B------:R-:W-:Y:S02]  /*1630*/  LEA R225, P3, R26, UR10, 0x1 ;  /* 0x0000000a1ae17c11 */ /* 0x000fe4000f8608ff */
[----:B------:R-:W-:Y:S01]  /*1640*/  LEA.HI.X R247, R33, UR5, R30, 0x2, P1 ;  /* 0x0000000521f77c11 */ /* 0x000fe200088f141e */
[----:B------:R-:W-:Y:S01]  /*1650*/  IMAD R9, R204, R9, R35 ;  /* 0x00000009cc097224 */ /* 0x000fe200078e0223 */
[----:B------:R-:W-:Y:S01]  /*1660*/  MOV R8, R34 ;  /* 0x0000002200087202 */ /* 0x000fe20000000f00 */
[C---:B------:R-:W-:Y:S01]  /*1670*/  IMAD R224, R209.reuse, R7, R27 ;  /* 0x00000007d1e07224 */ /* 0x040fe200078e021b */
[----:B------:R-:W-:Y:S01]  /*1680*/  IADD3 R18, P1, PT, R209, 0x20, RZ ;  /* 0x00000020d1127810 */ /* 0x000fe20007f3e0ff */
[----:B--2---:R-:W-:-:S03]  /*1690*/  IMAD.WIDE R36, R29, 0x4, R36 ;  /* 0x000000041d247825 */ /* 0x004fc600078e0224 */
[----:B------:R-:W-:Y:S01]  /*16a0*/  LEA.HI.X R224, R26, UR11, R224, 0x1, P3 ;  /* 0x0000000b1ae07c11 */ /* 0x000fe200098f0ce0 */
[C---:B------:R-:W-:Y:S01]  /*16b0*/  IMAD.WIDE.U32 R8, R209.reuse, R218, R8 ;  /* 0x000000dad1087225 */ /* 0x040fe200078e0008 */
[----:B------:R-:W-:Y:S02]  /*16c0*/  MOV R222, R36 ;  /* 0x0000002400de7202 */ /* 0x000fe40000000f00 */
[----:B------:R-:W-:Y:S01]  /*16d0*/  SHF.L.U32 R26, R6, 0x5, RZ ;  /* 0x00000005061a7819 */ /* 0x000fe200000006ff */
[----:B------:R-:W-:Y:S01]  /*16e0*/  IMAD R226, R209, R219, R9 ;  /* 0x000000dbd1e27224 */ /* 0x000fe200078e0209 */
[----:B------:R-:W-:Y:S01]  /*16f0*/  LEA R227, P2, R8, UR6, 0x1 ;  /* 0x0000000608e37c11 */ /* 0x000fe2000f8408ff */
[----:B------:R-:W-:Y:S01]  /*1700*/  IMAD.MOV.U32 R221, RZ, RZ, R37 ;  /* 0x000000ffffdd7224 */ /* 0x000fe200078e0025 */
[----:B------:R-:W-:Y:S02]  /*1710*/  SHF.L.U64.HI R219, R218, 0x5, R219 ;  /* 0x00000005dadb7819 */ /* 0x000fe400000102db */
[----:B------:R-:W-:-:S02]  /*1720*/  LEA.HI.X R226, R8, UR7, R226, 0x1, P2 ;  /* 0x0000000708e27c11 */ /* 0x000fc400090f0ce2 */
[----:B------:R-:W-:Y:S02]  /*1730*/  ISETP.GT.AND P2, PT, R13, RZ, PT ;  /* 0x000000ff0d00720c */ /* 0x000fe40003f44270 */
[----:B------:R-:W-:-:S11]  /*1740*/  IADD3.X R24, PT, PT, RZ, RZ, RZ, P1, !PT ;  /* 0x000000ffff187210 */ /* 0x000fd60000ffe4ff */
        /* <DEDUP_REMOVED lines=15> */
[----:B------:R-:W-:Y:S05]  /*1840*/  BRA `(.L_x_843) ;  /* 0x0000000000187947 */ /* 0x000fea0003800000 */
.L_x_842:
[----:B------:R-:W1:Y:S01]  /*1850*/  LDC.64 R6, c[0x0][0x5c0] ;  /* 0x00017000ff067b82 */ /* 0x000e620000000a00 */
[----:B------:R-:W-:-:S05]  /*1860*/  IADD3 R4, PT, PT, R243, R244, RZ ;  /* 0x000000f4f3047210 */ /* 0x000fca0007ffe0ff */
[C---:B-1----:R-:W-:Y:S02]  /*1870*/  IMAD R8, R4.reuse, R7, RZ ;  /* 0x0000000704087224 */ /* 0x042fe400078e02ff */
[----:B------:R-:W-:-:S05]  /*1880*/  IMAD.WIDE.U32 R4, R4, R6, RZ ;  /* 0x0000000604047225 */ /* 0x000fca00078e00ff */
[----:B------:R-:W-:Y:S02]  /*1890*/  IADD3 R8, PT, PT, R5, R8, RZ ;  /* 0x0000000805087210 */ /* 0x000fe40007ffe0ff */
[----:B------:R-:W-:Y:S02]  /*18a0*/  MOV R9, R4 ;  /* 0x0000000400097202 */ /* 0x000fe40000000f00 */
.L_x_843:
        /* <DEDUP_REMOVED lines=13> */
.L_x_844:
[----:B------:R-:W1:Y:S01]  /*1980*/  LDC.64 R4, c[0x0][0x5c8] ;  /* 0x00017200ff047b82 */ /* 0x000e620000000a00 */
[----:B------:R-:W-:-:S05]  /*1990*/  IADD3 R243, PT, PT, R243, R244, RZ ;  /* 0x000000f4f3f37210 */ /* 0x000fca0007ffe0ff */
[C---:B-1----:R-:W-:Y:S02]  /*19a0*/  IMAD R11, R243.reuse, R5, RZ ;  /* 0x00000005f30b7224 */ /* 0x042fe400078e02ff */
[----:B------:R-:W-:-:S05]  /*19b0*/  IMAD.WIDE.U32 R12, R243, R4, RZ ;  /* 0x00000004f30c7225 */ /* 0x000fca00078e00ff */
[----:B------:R-:W-:Y:S02]  /*19c0*/  IADD3 R11, PT, PT, R13, R11, RZ ;  /* 0x0000000b0d0b7210 */ /* 0x000fe40007ffe0ff */
.L_x_845:
        /* <DEDUP_REMOVED lines=14> */
[----:B------:R-:W-:Y:S02]  /*1ab0*/  MOV R16, R14 ;  /* 0x0000000e00107202 */ /* 0x000fe40000000f00 */
[----:B------:R-:W-:-:S03]  /*1ac0*/  MOV R17, R8 ;  /* 0x0000000800117202 */ /* 0x000fc60000000f00 */
[----:B------:R-:W-:-:S04]  /*1ad0*/  IMAD.WIDE.U32 R16, R209, R6, R16 ;  /* 0x00000006d1107225 */ /* 0x000fc800078e0010 */
[----:B------:R-:W-:Y:S01]  /*1ae0*/  IMAD R9, R209, R7, R17 ;  /* 0x00000007d1097224 */ /* 0x000fe200078e0211 */
[----:B-1----:R-:W-:-:S04]  /*1af0*/  LEA R20, P0, R16, UR4, 0x1 ;  /* 0x0000000410147c11 */ /* 0x002fc8000f8008ff */
[----:B------:R-:W-:-:S05]  /*1b00*/  LEA.HI.X R21, R16, UR5, R9, 0x1, P0 ;  /* 0x0000000510157c11 */ /* 0x000fca00080f0c09 */
[----:B------:R1:W-:Y:S04]  /*1b10*/  STG.E.128 desc[UR16][R20.64], RZ ;  /* 0x000000ff14007986 */ /* 0x0003e8000c101d10 */
[----:B------:R1:W-:Y:S02]  /*1b20*/  STG.E.128 desc[UR16][R20.64+0x80], RZ ;  /* 0x000080ff14007986 */ /* 0x0003e4000c101d10 */
.L_x_847:
[----:B------:R-:W-:Y:S05]  /*1b30*/  BSYNC.RECONVERGENT B0 ;  /* 0x0000000000007941 */ /* 0x000fea0003800200 */
.L_x_846:
        /* <DEDUP_REMOVED lines=12> */
.L_x_849:
[----:B------:R-:W-:Y:S05]  /*1c00*/  BSYNC.RECONVERGENT B0 ;  /* 0x0000000000007941 */ /* 0x000fea0003800200 */
.L_x_848:
        /* <DEDUP_REMOVED lines=11> */
[----:B------:R-:W-:Y:S02]  /*1cc0*/  MOV R10, R8 ;  /* 0x00000008000a7202 */ /* 0x000fe40000000f00 */
[----:B------:R-:W-:-:S03]  /*1cd0*/  MOV R11, R6 ;  /* 0x00000006000b7202 */ /* 0x000fc60000000f00 */
[----:B------:R-:W-:-:S04]  /*1ce0*/  IMAD.WIDE.U32 R10, R209, R4, R10 ;  /* 0x00000004d10a7225 */ /* 0x000fc800078e000a */
[----:B------:R-:W-:Y:S01]  /*1cf0*/  IMAD R7, R209, R5, R11 ;  /* 0x00000005d1077224 */ /* 0x000fe200078e020b */
[----:B--2---:R-:W-:-:S04]  /*1d00*/  LEA R12, P0, R10, UR4, 0x1 ;  /* 0x000000040a0c7c11 */ /* 0x004fc8000f8008ff */
[----:B------:R-:W-:-:S05]  /*1d10*/  LEA.HI.X R13, R10, UR5, R7, 0x1, P0 ;  /* 0x000000050a0d7c11 */ /* 0x000fca00080f0c07 */
[----:B------:R2:W-:Y:S04]  /*1d20*/  STG.E.128 desc[UR16][R12.64], RZ ;  /* 0x000000ff0c007986 */ /* 0x0005e8000c101d10 */
[----:B------:R2:W-:Y:S02]  /*1d30*/  STG.E.128 desc[UR16][R12.64+0x80], RZ ;  /* 0x000080ff0c007986 */ /* 0x0005e4000c101d10 */
.L_x_851:
[----:B------:R-:W-:Y:S05]  /*1d40*/  BSYNC.RECONVERGENT B0 ;  /* 0x0000000000007941 */ /* 0x000fea0003800200 */
.L_x_850:
[----:B------:R-:W-:Y:S05]  /*1d50*/  @P1 BRA `(.L_x_852) ;  /* 0x0000004000b41947 */ /* 0x000fea0003800000 */
[----:B------:R-:W3:Y:S01]  /*1d60*/  LDCU.64 UR4, c[0x0][0x568] ;  /* 0x0000ad00ff0477ac */ /* 0x000ee20008000a00 */
[----:B------:R-:W-:Y:S01]  /*1d70*/  MOV R7, R6 ;  /* 0x0000000600077202 */ /* 0x000fe20000000f00 */
[----:B------:R-:W-:Y:S01]  /*1d80*/  IMAD R24, R24, R4, RZ ;  /* 0x0000000418187224 */ /* 0x000fe200078e02ff */
[----:B------:R-:W-:-:S03]  /*1d90*/  MOV R6, R8 ;  /* 0x0000000800067202 */ /* 0x000fc60000000f00 */
[C---:B------:R-:W-:Y:S02]  /*1da0*/  IMAD R24, R18.reuse, R5, R24 ;  /* 0x0000000512187224 */ /* 0x040fe400078e0218 */
[----:B------:R-:W-:-:S05]  /*1db0*/  IMAD.WIDE.U32 R6, R18, R4, R6 ;  /* 0x0000000412067225 */ /* 0x000fca00078e0006 */
[----:B------:R-:W-:Y:S02]  /*1dc0*/  IADD3 R24, PT, PT, R7, R24, RZ ;  /* 0x0000001807187210 */ /* 0x000fe40007ffe0ff */
[----:B---3--:R-:W-:-:S04]  /*1dd0*/  LEA R4, P0, R6, UR4, 0x1 ;  /* 0x0000000406047c11 */ /* 0x008fc8000f8008ff */
[----:B------:R-:W-:-:S05]  /*1de0*/  LEA.HI.X R5, R6, UR5, R24, 0x1, P0 ;  /* 0x0000000506057c11 */ /* 0x000fca00080f0c18 */
[----:B------:R3:W-:Y:S04]  /*1df0*/  STG.E.128 desc[UR16][R4.64], RZ ;  /* 0x000000ff04007986 */ /* 0x0007e8000c101d10 */
[----:B------:R3:W-:Y:S01]  /*1e00*/  STG.E.128 desc[UR16][R4.64+0x80], RZ ;  /* 0x000080ff04007986 */ /* 0x0007e2000c101d10 */
[----:B------:R-:W-:Y:S05]  /*1e10*/  BRA `(.L_x_852) ;  /* 0x0000004000847947 */ /* 0x000fea0003800000 */
.L_x_841:
[----:B------:R-:W1:Y:S01]  /*1e20*/  LDCU.64 UR4, c[0x0][0x3d8] ;  /* 0x00007b00ff0477ac */ /* 0x000e620008000a00 */
[----:B------:R-:W-:Y:S02]  /*1e30*/  VIADD R217, R242, -UR19 ;  /* 0x80000013f2d97c36 */ /* 0x000fe40008000000 */
[C---:B------:R-:W-:Y:S02]  /*1e40*/  IMAD R6, R10.reuse, UR18, RZ ;  /* 0x000000120a067c24 */ /* 0x040fe4000f8e02ff */
[----:B------:R-:W-:Y:S01]  /*1e50*/  IMAD.WIDE.U32 R8, R10, UR19, R22 ;  /* 0x000000130a087c25 */ /* 0x000fe2000f8e0016 */
[----:B------:R-:W-:-:S03]  /*1e60*/  ISETP.GE.AND P6, PT, R209, R217, PT ;  /* 0x000000d9d100720c */ /* 0x000fc60003fc6270 */
[----:B------:R-:W-:Y:S01]  /*1e70*/  IMAD R13, R21, -0x40, R13 ;  /* 0xffffffc0150d7824 */ /* 0x000fe200078e020d */
[----:B------:R-:W-:Y:S01]  /*1e80*/  IADD3 R28, P0, PT, R20, R8, RZ ;  /* 0x00000008141c7210 */ /* 0x000fe20007f1e0ff */
[----:B------:R-:W-:Y:S01]  /*1e90*/  IMAD R6, R11, UR19, R6 ;  /* 0x000000130b067c24 */ /* 0x000fe2000f8e0206 */
[----:B------:R-:W-:Y:S01]  /*1ea0*/  ISETP.GE.AND P5, PT, R210, R217, PT ;  /* 0x000000d9d200720c */ /* 0x000fe20003fa6270 */
[----:B------:R-:W-:Y:S01]  /*1eb0*/  IMAD.WIDE.U32 R30, R4, UR19, R22 ;  /* 0x00000013041e7c25 */ /* 0x000fe2000f8e0016 */
[----:B------:R-:W-:-:S03]  /*1ec0*/  ISETP.GE.AND P3, PT, R210, R13, PT ;  /* 0x0000000dd200720c */ /* 0x000fc60003f66270 */
[----:B------:R-:W-:Y:S01]  /*1ed0*/  IMAD.MOV.U32 R239, RZ, RZ, 0x7f800000 ;  /* 0x7f800000ffef7424 */ /* 0x000fe200078e00ff */
[----:B------:R-:W-:Y:S01]  /*1ee0*/  IADD3.X R29, PT, PT, R19, R9, R6, P0, !PT ;  /* 0x00000009131d7210 */ /* 0x000fe200007fe406 */
[----:B-1----:R-:W-:Y:S01]  /*1ef0*/  IMAD R6, R14, UR4, RZ ;  /* 0x000000040e067c24 */ /* 0x002fe2000f8e02ff */
[----:B------:R-:W1:Y:S01]  /*1f00*/  @!P6 LDC.64 R8, c[0x0][0x390] ;  /* 0x0000e400ff08eb82 */ /* 0x000e620000000a00 */
[----:B------:R-:W-:Y:S01]  /*1f10*/  LOP3.LUT R19, R241, 0x80000001, RZ, 0xc0, !PT ;  /* 0x80000001f1137812 */ /* 0x000fe200078ec0ff */
[----:B------:R-:W-:Y:S01]  /*1f20*/  IMAD.MOV.U32 R238, RZ, RZ, 0x7f800000 ;  /* 0x7f800000ffee7424 */ /* 0x000fe200078e00ff */
[----:B------:R-:W-:Y:S01]  /*1f30*/  IADD3 R30, P0, PT, R17, R30, RZ ;  /* 0x0000001e111e7210 */ /* 0x000fe20007f1e0ff */
[----:B------:R-:W-:Y:S01]  /*1f40*/  IMAD R6, R15, UR5, R6 ;  /* 0x000000050f067c24 */ /* 0x000fe2000f8e0206 */
[----:B------:R-:W-:Y:S01]  /*1f50*/  ISETP.NE.AND P2, PT, R19, 0x1, PT ;  /* 0x000000011300780c */ /* 0x000fe20003f45270 */
[----:B------:R-:W-:Y:S01]  /*1f60*/  IMAD.WIDE.U32 R28, R15, UR4, R28 ;  /* 0x000000040f1c7c25 */ /* 0x000fe2000f8e001c */
[----:B------:R-:W2:Y:S01]  /*1f70*/  LDCU.64 UR4, c[0x0][0x3d0] ;  /* 0x00007a00ff0477ac */ /* 0x000ea20008000a00 */
[----:B------:R-:W3:Y:S01]  /*1f80*/  S2R R216, SR_TID.X ;  /* 0x0000000000d87919 */ /* 0x000ee20000002100 */
[----:B------:R-:W-:Y:S01]  /*1f90*/  SEL R188, RZ, 0x4000, P2 ;  /* 0x00004000ffbc7807 */ /* 0x000fe20001000000 */
[----:B------:R-:W-:Y:S01]  /*1fa0*/  IMAD.IADD R29, R29, 0x1, R6 ;  /* 0x000000011d1d7824 */ /* 0x000fe200078e0206 */
[----:B------:R-:W-:Y:S01]  /*1fb0*/  ISETP.GE.AND P2, PT, R206, R13, PT ;  /* 0x0000000dce00720c */ /* 0x000fe20003f46270 */
[----:B------:R-:W4:Y:S01]  /*1fc0*/  @!P5 LDC.64 R6, c[0x0][0x390] ;  /* 0x0000e400ff06db82 */ /* 0x000f220000000a00 */
[-C--:B------:R-:W-:Y:S01]  /*1fd0*/  @!P5 IMAD R19, R24, R10.reuse, RZ ;  /* 0x0000000a1813d224 */ /* 0x080fe200078e02ff */
[----:B------:R-:W-:Y:S01]  /*1fe0*/  SHF.R.U32.HI R218, RZ, 0x2, R12 ;  /* 0x00000002ffda7819 */ /* 0x000fe2000001160c */
[-CC-:B------:R-:W-:Y:S01]  /*1ff0*/  @!P6 IMAD.WIDE.U32 R20, R209, R10.reuse, R28.reuse ;  /* 0x0000000ad114e225 */ /* 0x180fe200078e001c */
[----:B------:R-:W1:Y:S03]  /*2000*/  LDCU UR7, c[0x0][0x50c] ;  /* 0x0000a180ff0777ac */ /* 0x000e660008000800 */
[----:B------:R-:W-:Y:S01]  /*2010*/  @!P5 IMAD.WIDE.U32 R28, R18, R10, R28 ;  /* 0x0000000a121cd225 */ /* 0x000fe200078e001c */
[----:B------:R-:W3:Y:S01]  /*2020*/  LDC R215, c[0x0][0x44c] ;  /* 0x00011300ffd77b82 */ /* 0x000ee20000000800 */
[----:B------:R-:W1:Y:S02]  /*2030*/  LDCU UR6, c[0x0][0x45c] ;  /* 0x00008b80ff0677ac */ /* 0x000e640008000800 */
[----:B------:R-:W-:Y:S01]  /*2040*/  IMAD R10, R4, UR18, RZ ;  /* 0x00000012040a7c24 */ /* 0x000fe2000f8e02ff */
[----:B-1----:R-:W-:Y:S01]  /*2050*/  @!P6 LEA R22, P1, R20, R8, 0x1 ;  /* 0x000000081416e211 */ /* 0x002fe200078208ff */
[----:B------:R-:W-:-:S02]  /*2060*/  @!P5 IMAD R19, R18, R11, R19 ;  /* 0x0000000b1213d224 */ /* 0x000fc400078e0213 */
[----:B------:R-:W-:Y:S02]  /*2070*/  IMAD R10, R5, UR19, R10 ;  /* 0x00000013050a7c24 */ /* 0x000fe4000f8e020a */
[----:B------:R-:W-:Y:S02]  /*2080*/  @!P6 IMAD R11, R209, R11, R21 ;  /* 0x0000000bd10be224 */ /* 0x000fe400078e0215 */
[----:B------:R-:W-:Y:S01]  /*2090*/  VIADD R8, R206, 0x8 ;  /* 0x00000008ce087836 */ /* 0x000fe20000000000 */
[----:B------:R-:W-:Y:S01]  /*20a0*/  IADD3.X R31, PT, PT, R16, R31, R10, P0, !PT ;  /* 0x0000001f101f7210 */ /* 0x000fe200007fe40a */
[----:B------:R-:W-:Y:S01]  /*20b0*/  @P4 BAR.SYNC.DEFER_BLOCKING 0x0 ;  /* 0x0000000000004b1d */ /* 0x000fe20000010000 */
[----:B------:R-:W-:Y:S01]  /*20c0*/  @!P5 IMAD.IADD R19, R29, 0x1, R19 ;  /* 0x000000011d13d824 */ /* 0x000fe200078e0213 */
[----:B------:R-:W-:Y:S01]  /*20d0*/  @!P6 LEA.HI.X R23, R20, R9, R11, 0x1, P1 ;  /* 0x000000091417e211 */ /* 0x000fe200008f0c0b */
[----:B--2---:R-:W-:Y:S01]  /*20e0*/  IMAD R14, R14, UR4, RZ ;  /* 0x000000040e0e7c24 */ /* 0x004fe2000f8e02ff */
[----:B----4-:R-:W-:Y:S01]  /*20f0*/  @!P5 LEA R16, P4, R28, R6, 0x1 ;  /* 0x000000061c10d211 */ /* 0x010fe200078808ff */
[C---:B------:R-:W-:Y:S01]  /*2100*/  IMAD.WIDE.U32 R30, R15.reuse, UR4, R30 ;  /* 0x000000040f1e7c25 */ /* 0x040fe2000f8e001e */
[----:B------:R-:W-:Y:S01]  /*2110*/  ISETP.GE.AND P1, PT, R8, R13, PT ;  /* 0x0000000d0800720c */ /* 0x000fe20003f26270 */
[----:B------:R-:W-:Y:S01]  /*2120*/  UIADD3 UR10, UPT, UPT, UR19, 0x40, URZ ;  /* 0x00000040130a7890 */ /* 0x000fe2000fffe0ff */
[----:B------:R-:W1:Y:S01]  /*2130*/  @!P6 LDC.64 R8, c[0x0][0x388] ;  /* 0x0000e200ff08eb82 */ /* 0x000e620000000a00 */
[----:B------:R-:W-:Y:S01]  /*2140*/  @!P5 LEA.HI.X R17, R28, R7, R19, 0x1, P4 ;  /* 0x000000071c11d211 */ /* 0x000fe200020f0c13 */
[----:B------:R-:W-:Y:S01]  /*2150*/  IMAD R14, R15, UR5, R14 ;  /* 0x000000050f0e7c24 */ /* 0x000fe2000f8e020e */
[----:B------:R-:W-:Y:S01]  /*2160*/  ISETP.GE.AND P4, PT, R209, R13, PT ;  /* 0x0000000dd100720c */ /* 0x000fe20003f86270 */
[----:B------:R-:W-:Y:S01]  /*2170*/  @!P5 IMAD R13, R24, R4, RZ ;  /* 0x00000004180dd224 */ /* 0x000fe200078e02ff */
[C---:B------:R-:W-:Y:S01]  /*2180*/  @!P3 LEA R10, P0, R220.reuse, R227, 0x1 ;  /* 0x000000e3dc0ab211 */ /* 0x040fe200078008ff */
[----:B------:R-:W-:Y:S01]  /*2190*/  IMAD.IADD R15, R31, 0x1, R14 ;  /* 0x000000011f0f7824 */ /* 0x000fe200078e020e */
[----:B------:R-:W2:Y:S01]  /*21a0*/  LDCU UR4, c[0x0][0x590] ;  /* 0x0000b200ff0477ac */ /* 0x000ea20008000800 */
[----:B------:R-:W4:Y:S01]  /*21b0*/  @!P5 LDC.64 R6, c[0x0][0x388] ;  /* 0x0000e200ff06db82 */ /* 0x000f220000000a00 */
[----:B------:R-:W-:Y:S01]  /*21c0*/  @!P6 IMAD.MOV.U32 R14, RZ, RZ, R30 ;  /* 0x000000ffff0ee224 */ /* 0x000fe200078e001e */
[----:B------:R-:W-:Y:S01]  /*21d0*/  @!P3 LEA.HI.X R11, R220, R226, R219, 0x1, P0 ;  /* 0x000000e2dc0bb211 */ /* 0x000fe200000f0cdb */
[--C-:B------:R-:W-:Y:S01]  /*21e0*/  @!P5 IMAD.MOV.U32 R31, RZ, RZ, R15.reuse ;  /* 0x000000ffff1fd224 */ /* 0x100fe200078e000f */
[----:B------:R-:W-:Y:S01]  /*21f0*/  @!P3 LEA R20, P0, R26, R225, 0x1 ;  /* 0x000000e11a14b211 */ /* 0x000fe200078008ff */
[C---:B------:R-:W-:Y:S01]  /*2200*/  @!P6 IMAD.WIDE.U32 R14, R209.reuse, R4, R14 ;  /* 0x00000004d10ee225 */ /* 0x040fe200078e000e */
[----:B------:R-:W-:Y:S01]  /*2210*/  @!PT LDS RZ, [RZ] ;  /* 0x00000000fffff984 */ /* 0x000fe20000000800 */
[----:B------:R-:W-:Y:S01]  /*2220*/  @!PT LDS RZ, [RZ] ;  /* 0x00000000fffff984 */ /* 0x000fe20000000800 */
[----:B------:R-:W-:Y:S01]  /*2230*/  @!PT LDS RZ, [RZ] ;  /* 0x00000000fffff984 */ /* 0x000fe20000000800 */
[----:B------:R-:W-:Y:S03]  /*2240*/  @!P6 LDGSTS.E.BYPASS.LTC128B.128 [R213+0x10000], desc[UR16][R22.64] ;  /* 0x1000000016d5efae */ /* 0x000fe6000b981a10 */
[-C--:B------:R-:W-:Y:S01]  /*2250*/  @!P5 IMAD R13, R18, R5.reuse, R13 ;  /* 0x00000005120dd224 */ /* 0x080fe200078e020d */
[----:B------:R-:W-:Y:S01]  /*2260*/  @!P3 LEA.HI.X R21, R26, R224, R25, 0x1, P0 ;  /* 0x000000e01a15b211 */ /* 0x000fe200000f0c19 */
[----:B------:R-:W-:Y:S01]  /*2270*/  @!P6 IMAD R5, R209, R5, R15 ;  /* 0x00000005d105e224 */ /* 0x000fe200078e020f */
[----:B------:R-:W-:Y:S01]  /*2280*/  @!P6 LDGSTS.E.BYPASS.LTC128B.128 [R213+0x12000], desc[UR16][R22.64+0x80] ;  /* 0x1200008016d5efae */ /* 0x000fe2000b981a10 */
[----:B------:R-:W-:-:S04]  /*2290*/  @!P5 IMAD.WIDE.U32 R18, R18, R4, R30 ;  /* 0x000000041212d225 */ /* 0x000fc800078e001e */
[----:B------:R-:W-:Y:S01]  /*22a0*/  IMAD.IADD R240, R213, 0x1, R188 ;  /* 0x00000001d5f07824 */ /* 0x000fe200078e02bc */
[----:B------:R2:W-:Y:S01]  /*22b0*/  @P6 STS.128 [R213+0x10000], RZ ;  /* 0x010000ffd5006388 */ /* 0x0005e20000000c00 */
[C---:B-1----:R-:W-:Y:S01]  /*22c0*/  @!P6 LEA R8, P0, R14.reuse, R8, 0x1 ;  /* 0x000000080e08e211 */ /* 0x042fe200078008ff */
[----:B------:R-:W-:Y:S02]  /*22d0*/  @!P5 IMAD.IADD R13, R19, 0x1, R13 ;  /* 0x00000001130dd824 */ /* 0x000fe400078e020d */
[----:B------:R-:W-:Y:S01]  /*22e0*/  IMAD.MOV.U32 R230, RZ, RZ, 0x10 ;  /* 0x00000010ffe67424 */ /* 0x000fe200078e00ff */
[----:B------:R1:W-:Y:S01]  /*22f0*/  @P6 STS.128 [R213+0x12000], RZ ;  /* 0x012000ffd5006388 */ /* 0x0003e20000000c00 */
[----:B------:R-:W-:Y:S01]  /*2300*/  @!P6 LEA.HI.X R9, R14, R9, R5, 0x1, P0 ;  /* 0x000000090e09e211 */ /* 0x000fe200000f0c05 */
[----:B------:R-:W-:Y:S01]  /*2310*/  IMAD.WIDE.U32 R4, R206, 0x4, R248 ;  /* 0x00000004ce047825 */ /* 0x000fe200078e00f8 */
[C---:B----4-:R-:W-:Y:S01]  /*2320*/  @!P5 LEA R6, P0, R18.reuse, R6, 0x1 ;  /* 0x000000061206d211 */ /* 0x050fe200078008ff */
[----:B------:R1:W-:Y:S01]  /*2330*/  @P5 STS.128 [R213+0x11000], RZ ;  /* 0x011000ffd5005388 */ /* 0x0003e20000000c00 */
[----:B------:R-:W-:Y:S01]  /*2340*/  CS2R R94, SRZ ;  /* 0x00000000005e7805 */ /* 0x000fe2000001ff00 */
[----:B------:R-:W-:Y:S01]  /*2350*/  IMAD.IADD R189, R203, 0x1, R188 ;  /* 0x00000001cbbd7824 */ /* 0x000fe200078e02bc */
[----:B------:R-:W-:Y:S01]  /*2360*/  @!P5 LEA.HI.X R7, R18, R7, R13, 0x1, P0 ;  /* 0x000000071207d211 */ /* 0x000fe200000f0c0d */
[----:B------:R1:W-:Y:S01]  /*2370*/  @P5 STS.128 [R213+0x13000], RZ ;  /* 0x013000ffd5005388 */ /* 0x0003e20000000c00 */
[----:B------:R-:W-:Y:S01]  /*2380*/  IMAD.SHL.U32 R228, R228, 0x8, RZ ;  /* 0x00000008e4e47824 */ /* 0x000fe200078e00ff */
[----:B------:R-:W-:-:S02]  /*2390*/  CS2R R92, SRZ ;  /* 0x00000000005c7805 */ /* 0x000fc4000001ff00 */
[----:B------:R-:W-:Y:S01]  /*23a0*/  CS2R R98, SRZ ;  /* 0x0000000000627805 */ /* 0x000fe2000001ff00 */
[----:B------:R-:W-:Y:S01]  /*23b0*/  @!PT LDS RZ, [RZ] ;  /* 0x00000000fffff984 */ /* 0x000fe20000000800 */
[----:B------:R-:W-:Y:S01]  /*23c0*/  @!PT LDS RZ, [RZ] ;  /* 0x00000000fffff984 */ /* 0x000fe20000000800 */
[----:B------:R-:W-:Y:S01]  /*23d0*/  @!PT LDS RZ, [RZ] ;  /* 0x00000000fffff984 */ /* 0x000fe20000000800 */
[----:B------:R-:W-:Y:S01]  /*23e0*/  @!P5 LDGSTS.E.BYPASS.LTC128B.128 [R213+0x11000], desc[UR16][R16.64] ;  /* 0x1100000010d5dfae */ /* 0x000fe2000b981a10 */
[----:B------:R-:W-:Y:S02]  /*23f0*/  CS2R R96, SRZ ;  /* 0x0000000000607805 */ /* 0x000fe4000001ff00 */
[----:B------:R-:W-:Y:S02]  /*2400*/  CS2R R90, SRZ ;  /* 0x00000000005a7805 */ /* 0x000fe4000001ff00 */
[----:B------:R-:W-:Y:S01]  /*2410*/  CS2R R88, SRZ ;  /* 0x0000000000587805 */ /* 0x000fe2000001ff00 */
[----:B------:R4:W-:Y:S01]  /*2420*/  @!P5 LDGSTS.E.BYPASS.LTC128B.128 [R213+0x13000], desc[UR16][R16.64+0x80] ;  /* 0x1300008010d5dfae */ /* 0x0009e2000b981a10 */
[----:B------:R-:W-:Y:S02]  /*2430*/  CS2R R86, SRZ ;  /* 0x0000000000567805 */ /* 0x000fe4000001ff00 */
[----:B------:R-:W-:-:S02]  /*2440*/  CS2R R84, SRZ ;  /* 0x0000000000547805 */ /* 0x000fc4000001ff00 */
[----:B------:R-:W-:Y:S01]  /*2450*/  CS2R R78, SRZ ;  /* 0x00000000004e7805 */ /* 0x000fe2000001ff00 */
[----:B------:R-:W0:Y:S01]  /*2460*/  LDGDEPBAR ;  /* 0x00000000000079af */ /* 0x000e220000000000 */
[----:B------:R-:W-:Y:S02]  /*2470*/  CS2R R76, SRZ ;  /* 0x00000000004c7805 */ /* 0x000fe4000001ff00 */
[----:B------:R-:W-:Y:S02]  /*2480*/  CS2R R82, SRZ ;  /* 0x0000000000527805 */ /* 0x000fe4000001ff00 */
[----:B------:R-:W-:Y:S01]  /*2490*/  CS2R R80, SRZ ;  /* 0x0000000000507805 */ /* 0x000fe2000001ff00 */
[----:B------:R-:W5:Y:S01]  /*24a0*/  @!P2 LDG.E R239, desc[UR16][R4.64] ;  /* 0x0000001004efa981 */ /* 0x000f62000c1e1900 */
[----:B------:R-:W-:Y:S02]  /*24b0*/  CS2R R74, SRZ ;  /* 0x00000000004a7805 */ /* 0x000fe4000001ff00 */
[----:B------:R-:W-:-:S02]  /*24c0*/  CS2R R72, SRZ ;  /* 0x0000000000487805 */ /* 0x000fc4000001ff00 */
[----:B------:R-:W-:Y:S01]  /*24d0*/  CS2R R70, SRZ ;  /* 0x0000000000467805 */ /* 0x000fe2000001ff00 */
[----:B------:R-:W5:Y:S01]  /*24e0*/  @!P1 LDG.E R238, desc[UR16][R4.64+0x20] ;  /* 0x0000201004ee9981 */ /* 0x000f62000c1e1900 */
        /* <DEDUP_REMOVED lines=13> */
[----:B----4-:R-:W-:Y:S02]  /*25c0*/  @!P4 IMAD.MOV.U32 R16, RZ, RZ, R227 ;  /* 0x000000ffff10c224 */ /* 0x010fe400078e00e3 */
[----:B------:R-:W-:-:S05]  /*25d0*/  @!P4 IMAD.MOV.U32 R17, RZ, RZ, R226 ;  /* 0x000000ffff11c224 */ /* 0x000fca00078e00e2 */
[----:B------:R-:W-:Y:S04]  /*25e0*/  @!P4 LDGSTS.E.BYPASS.LTC128B.128 [R213+0x8000], desc[UR16][R16.64] ;  /* 0x0800000010d5cfae */ /* 0x000fe8000b981a10 */
[----:B------:R-:W-:Y:S04]  /*25f0*/  @!P4 LDGSTS.E.BYPASS.LTC128B.128 [R213+0xa000], desc[UR16][R16.64+0x80] ;  /* 0x0a00008010d5cfae */ /* 0x000fe8000b981a10 */
        /* <DEDUP_REMOVED lines=8> */
[----:B------:R3:W-:Y:S02]  /*2680*/  @!P3 LDGSTS.E.BYPASS.LTC128B.128 [R213+0xb000], desc[UR16][R10.64+0x80] ;  /* 0x0b0000800ad5bfae */ /* 0x0007e4000b981a10 */
[----:B---3--:R-:W-:-:S02]  /*2690*/  @!P4 IMAD.MOV.U32 R10, RZ, RZ, R225 ;  /* 0x000000ffff0ac224 */ /* 0x008fc400078e00e1 */
        /* <DEDUP_REMOVED lines=23> */
[----:B------:R-:W0:Y:S01]  /*2810*/  LDGDEPBAR ;  /* 0x00000000000079af */ /* 0x000e220000000000 */
[----:B------:R-:W-:-:S04]  /*2820*/  DEPBAR.LE SB0, 0x1 ;  /* 0x000080400000791a */ /* 0x000fc80000000000 */
[----:B------:R-:W-:Y:S01]  /*2830*/  BAR.SYNC.DEFER_BLOCKING 0x0 ;  /* 0x0000000000007b1d */ /* 0x000fe20000010000 */
[----:B------:R-:W-:-:S05]  /*2840*/  IMAD.SHL.U32 R4, R12, 0x2, RZ ;  /* 0x000000020c047824 */ /* 0x000fca00078e00ff */
[----:B------:R4:W1:Y:S04]  /*2850*/  LDSM.16.M88.4 R116, [R201] ;  /* 0x00000000c974783b */ /* 0x0008680000000200 */
        /* <DEDUP_REMOVED lines=15> */
[----:B------:R-:W-:-:S02]  /*2950*/  LOP3.LUT R4, R4, 0x6, RZ, 0xc0, !PT ;  /* 0x0000000604047812 */ /* 0x000fc400078ec0ff */
[----:B------:R-:W-:Y:S02]  /*2960*/  ISETP.LE.AND P0, PT, R242, UR10, PT ;  /* 0x0000000af2007c0c */ /* 0x000fe4000bf03270 */
[----:B------:R-:W-:Y:S02]  /*2970*/  LOP3.LUT R218, R4, 0xe0, R218, 0xf8, !PT ;  /* 0x000000e004da7812 */ /* 0x000fe400078ef8da */
[----:B------:R-:W-:-:S03]  /*2980*/  LOP3.LUT P1, RZ, R216, 0x4, RZ, 0xc0, !PT ;  /* 0x00000004d8ff7812 */ /* 0x000fc6000782c0ff */
[----:B------:R-:W-:Y:S01]  /*2990*/  VIADD R218, R218, UR19 ;  /* 0x00000013dada7c36 */ /* 0x000fe20008000000 */
[----:B------:R-:W-:Y:S02]  /*29a0*/  SEL R230, R230, 0xfffffff0, !P1 ;  /* 0xfffffff0e6e67807 */ /* 0x000fe40004800000 */
[----:B------:R-:W-:Y:S02]  /*29b0*/  CS2R R30, SRZ ;  /* 0x00000000001e7805 */ /* 0x000fe4000001ff00 */
[----:B------:R-:W-:Y:S02]  /*29c0*/  CS2R R26, SRZ ;  /* 0x00000000001a7805 */ /* 0x000fe4000001ff00 */
[----:B------:R-:W-:Y:S02]  /*29d0*/  CS2R R24, SRZ ;  /* 0x0000000000187805 */ /* 0x000fe4000001ff00 */
[----:B------:R-:W-:Y:S02]  /*29e0*/  CS2R R22, SRZ ;  /* 0x0000000000167805 */ /* 0x000fe4000001ff00 */
[----:B---3--:R-:W-:Y:S01]  /*29f0*/  CS2R R20, SRZ ;  /* 0x0000000000147805 */ /* 0x008fe2000001ff00 */
[----:B------:R-:W-:-:S02]  /*2a00*/  IMAD.IADD R188, R202, 0x1, R188 ;  /* 0x00000001cabc7824 */ /* 0x000fc400078e02bc */
[----:B------:R-:W-:Y:S02]  /*2a10*/  IMAD.IADD R229, R212, 0x1, R230 ;  /* 0x00000001d4e57824 */ /* 0x000fe400078e02e6 */
[C---:B------:R-:W-:Y:S02]  /*2a20*/  @P0 VIADD R237, R218.reuse, 0x19 ;  /* 0x00000019daed0836 */ /* 0x040fe40000000000 */
[C---:B------:R-:W-:Y:S02]  /*2a30*/  @P0 VIADD R236, R218.reuse, 0x18 ;  /* 0x00000018daec0836 */ /* 0x040fe40000000000 */
[C---:B------:R-:W-:Y:S02]  /*2a40*/  @P0 VIADD R235, R218.reuse, 0x11 ;  /* 0x00000011daeb0836 */ /* 0x040fe40000000000 */
[C---:B------:R-:W-:Y:S02]  /*2a50*/  @P0 VIADD R234, R218.reuse, 0x10 ;  /* 0x00000010daea0836 */ /* 0x040fe40000000000 */
[----:B------:R-:W-:-:S02]  /*2a60*/  @P0 VIADD R233, R218, 0x9 ;  /* 0x00000009dae90836 */ /* 0x000fc40000000000 */
[C---:B------:R-:W-:Y:S02]  /*2a70*/  @P0 VIADD R232, R218.reuse, 0x8 ;  /* 0x00000008dae80836 */ /* 0x040fe40000000000 */
[----:B------:R-:W-:Y:S01]  /*2a80*/  @P0 VIADD R231, R218, 0x1 ;  /* 0x00000001dae70836 */ /* 0x000fe20000000000 */
[----:B--2-4-:R-:W-:-:S12]  /*2a90*/  USHF.L.U32 UR4, UR4, 0x6, URZ ;  /* 0x0000000604047899 */ /* 0x014fd800080006ff */
.L_x_855:
[----:B------:R-:W0:Y:S01]  /*2aa0*/  LDGDEPBAR ;  /* 0x00000000000079af */ /* 0x000e220000000000 */
[-C--:B------:R-:W-:Y:S02]  /*2ab0*/  IADD3 R182, PT, PT, R200, R189.reuse, RZ ;  /* 0x000000bdc8b67210 */ /* 0x080fe40007ffe0ff */
[----:B------:R-:W-:Y:S02]  /*2ac0*/  IADD3 R181, PT, PT, R198, R189, RZ ;  /* 0x000000bdc6b57210 */ /* 0x000fe40007ffe0ff */
[----:B-----5:R-:W-:Y:S02]  /*2ad0*/  FSETP.NEU.FTZ.AND P2, PT, R239, -INF , PT ;  /* 0xff800000ef00780b */ /* 0x020fe40003f5d000 */
[----:B------:R-:W-:Y:S02]  /*2ae0*/  IADD3 R180, PT, PT, R200, R181, RZ ;  /* 0x000000b5c8b47210 */ /* 0x000fe40007ffe0ff */
[-C--:B------:R-:W-:Y:S02]  /*2af0*/  @P0 ISETP.GE.AND P3, PT, R218, R242.reuse, PT ;  /* 0x000000f2da00020c */ /* 0x080fe40003f66270 */
[-C--:B------:R-:W-:Y:S02]  /*2b00*/  @P0 ISETP.GE.AND P4, PT, R231, R242.reuse, PT ;  /* 0x000000f2e700020c */ /* 0x080fe40003f86270 */
[-C--:B------:R-:W-:Y:S02]  /*2b10*/  @P0 ISETP.GE.AND P6, PT, R233, R242.reuse, PT ;  /* 0x000000f2e900020c */ /* 0x080fe40003fc6270 */
[----:B------:R-:W-:Y:S02]  /*2b20*/  FSETP.NEU.FTZ.AND P1, PT, R238, -INF , PT ;  /* 0xff800000ee00780b */ /* 0x000fe40003f3d000 */
[----:B------:R-:W-:Y:S02]  /*2b30*/  @P0 ISETP.GE.AND P5, PT, R232, R242, PT ;  /* 0x000000f2e800020c */ /* 0x000fe40003fa6270 */
[----:B------:R-:W-:Y:S01]  /*2b40*/  MOV R223, R221 ;  /* 0x000000dd00df7202 */ /* 0x000fe20000000f00 */
[----:B------:R-:W-:Y:S04]  /*2b50*/  DEPBAR.LE SB0, 0x0 ;  /* 0x000080000000791a */ /* 0x000fe80000000000 */
[----:B------:R-:W-:Y:S06]  /*2b60*/  BAR.SYNC.DEFER_BLOCKING 0x0 ;  /* 0x0000000000007b1d */ /* 0x000fec0000010000 */
[----:B------:R-:W-:Y:S08]  /*2b70*/  LDSM.16.M88.4 R16, [R189] ;  /* 0x00000000bd10783b */ /* 0x000ff00000000200 */
[----:B------:R-:W2:Y:S08]  /*2b80*/  LDSM.16.M88.4 R8, [R201+-0x4000] ;  /* 0xffc00000c908783b */ /* 0x000eb00000000200 */
[----:B------:R-:W3:Y:S08]  /*2b90*/  LDSM.16.M88.4 R52, [R201+-0x3800] ;  /* 0xffc80000c934783b */ /* 0x000ef00000000200 */
[----:B------:R-:W-:Y:S08]  /*2ba0*/  LDSM.16.M88.4 R56, [R182] ;  /* 0x00000000b638783b */ /* 0x000ff00000000200 */
[----:B------:R-:W4:Y:S08]  /*2bb0*/  LDSM.16.M88.4 R60, [R199+-0x4000] ;  /* 0xffc00000c73c783b */ /* 0x000f300000000200 */
[----:B------:R-:W1:Y:S01]  /*2bc0*/  LDSM.16.M88.4 R64, [R199+-0x3800] ;  /* 0xffc80000c740783b */ /* 0x000e620000000200 */
[C---:B--2---:R-:W-:Y:S07]  /*2bd0*/  HMMA.16816.F32 R4, R16.reuse, R8, RZ ;  /* 0x000000081004723c */ /* 0x044fee00000018ff */
[----:B------:R-:W-:Y:S01]  /*2be0*/  LDSM.16.M88.4 R100, [R181] ;  /* 0x00000000b564783b */ /* 0x000fe20000000200 */
[C---:B------:R-:W-:Y:S07]  /*2bf0*/  HMMA.16816.F32 R8, R16.reuse, R10, RZ ;  /* 0x0000000a1008723c */ /* 0x040fee00000018ff */
[----:B------:R-:W2:Y:S01]  /*2c00*/  LDSM.16.M88.4 R104, [R197+-0x4000] ;  /* 0xffc00000c568783b */ /* 0x000ea20000000200 */
[C---:B---3--:R-:W-:Y:S07]  /*2c10*/  HMMA.16816.F32 R12, R16.reuse, R52, RZ ;  /* 0x00000034100c723c */ /* 0x048fee00000018ff */
[----:B------:R-:W-:Y:S01]  /*2c20*/  LDSM.16.M88.4 R108, [R180] ;  /* 0x00000000b46c783b */ /* 0x000fe20000000200 */
[----:B------:R-:W-:Y:S07]  /*2c30*/  HMMA.16816.F32 R16, R16, R54, RZ ;  /* 0x000000361010723c */ /* 0x000fee00000018ff */
[----:B------:R-:W3:Y:S01]  /*2c40*/  LDSM.16.M88.4 R52, [R197+-0x3800] ;  /* 0xffc80000c534783b */ /* 0x000ee20000000200 */
[C---:B----4-:R-:W-:Y:S07]  /*2c50*/  HMMA.16816.F32 R4, R56.reuse, R60, R4 ;  /* 0x0000003c3804723c */ /* 0x050fee0000001804 */
[----:B------:R-:W4:Y:S01]  /*2c60*/  LDSM.16.M88.4 R112, [R196+-0x4000] ;  /* 0xffc00000c470783b */ /* 0x000f220000000200 */
[C---:B------:R-:W-:Y:S07]  /*2c70*/  HMMA.16816.F32 R8, R56.reuse, R62, R8 ;  /* 0x0000003e3808723c */ /* 0x040fee0000001808 */
[----:B------:R-:W-:Y:S01]  /*2c80*/  LDSM.16.M88.4 R60, [R189+0x2000] ;  /* 0x00200000bd3c783b */ /* 0x000fe20000000200 */
[C---:B-1----:R-:W-:Y:S08]  /*2c90*/  HMMA.16816.F32 R12, R56.reuse, R64, R12 ;  /* 0x00000040380c723c */ /* 0x042ff0000000180c */
[----:B------:R-:W-:Y:S01]  /*2ca0*/  HMMA.16816.F32 R16, R56, R66, R16 ;  /* 0x000000423810723c */ /* 0x000fe20000001810 */
[----:B------:R-:W1:Y:S07]  /*2cb0*/  LDSM.16.M88.4 R56, [R196+-0x3800] ;  /* 0xffc80000c438783b */ /* 0x000e6e0000000200 */
[C---:B--2---:R-:W-:Y:S01]  /*2cc0*/  HMMA.16816.F32 R4, R100.reuse, R104, R4 ;  /* 0x000000686404723c */ /* 0x044fe20000001804 */
[----:B------:R-:W2:Y:S07]  /*2cd0*/  LDSM.16.M88.4 R64, [R201+-0x2000] ;  /* 0xffe00000c940783b */ /* 0x000eae0000000200 */
[C---:B------:R-:W-:Y:S01]  /*2ce0*/  HMMA.16816.F32 R8, R100.reuse, R106, R8 ;  /* 0x0000006a6408723c */ /* 0x040fe20000001808 */
[----:B------:R-:W-:Y:S07]  /*2cf0*/  LDSM.16.M88.4 R104, [R199+-0x2000] ;  /* 0xffe00000c768783b */ /* 0x000fee0000000200 */
[C---:B---3--:R-:W-:Y:S08]  /*2d00*/  HMMA.16816.F32 R12, R100.reuse, R52, R12 ;  /* 0x00000034640c723c */ /* 0x048ff0000000180c */
[----:B------:R-:W-:Y:S01]  /*2d10*/  HMMA.16816.F32 R16, R100, R54, R16 ;  /* 0x000000366410723c */ /* 0x000fe20000001810 */
[----:B------:R-:W3:Y:S07]  /*2d20*/  LDSM.16.M88.4 R52, [R201+-0x1800] ;  /* 0xffe80000c934783b */ /* 0x000eee0000000200 */
[C---:B----4-:R-:W-:Y:S01]  /*2d30*/  HMMA.16816.F32 R4, R108.reuse, R112, R4 ;  /* 0x000000706c04723c */ /* 0x050fe20000001804 */
[----:B------:R-:W4:Y:S07]  /*2d40*/  LDSM.16.M88.4 R100, [R182+0x2000] ;  /* 0x00200000b664783b */ /* 0x000f2e0000000200 */
[C---:B------:R-:W-:Y:S01]  /*2d50*/  HMMA.16816.F32 R8, R108.reuse, R114, R8 ;  /* 0x000000726c08723c */ /* 0x040fe20000001808 */
[----:B------:R-:W-:Y:S07]  /*2d60*/  LDSM.16.M88.4 R112, [R197+-0x2000] ;  /* 0xffe00000c570783b */ /* 0x000fee0000000200 */
[C---:B-1----:R-:W-:Y:S08]  /*2d70*/  HMMA.16816.F32 R12, R108.reuse, R56, R12 ;  /* 0x000000386c0c723c */ /* 0x042ff0000000180c */
[----:B------:R-:W-:Y:S01]  /*2d80*/  HMMA.16816.F32 R16, R108, R58, R16 ;  /* 0x0000003a6c10723c */ /* 0x000fe20000001810 */
[----:B------:R-:W1:Y:S07]  /*2d90*/  LDSM.16.M88.4 R56, [R199+-0x1800] ;  /* 0xffe80000c738783b */ /* 0x000e6e0000000200 */
[C---:B--2---:R-:W-:Y:S01]  /*2da0*/  HMMA.16816.F32 R4, R60.reuse, R64, R4 ;  /* 0x000000403c04723c */ /* 0x044fe20000001804 */
[----:B------:R-:W2:Y:S07]  /*2db0*/  LDSM.16.M88.4 R108, [R181+0x2000] ;  /* 0x00200000b56c783b */ /* 0x000eae0000000200 */
[C---:B------:R-:W-:Y:S01]  /*2dc0*/  HMMA.16816.F32 R8, R60.reuse, R66, R8 ;  /* 0x000000423c08723c */ /* 0x040fe20000001808 */
[----:B------:R-:W-:Y:S07]  /*2dd0*/  LDSM.16.M88.4 R64, [R196+-0x2000] ;  /* 0xffe00000c440783b */ /* 0x000fee0000000200 */
[C---:B---3--:R-:W-:Y:S08]  /*2de0*/  HMMA.16816.F32 R12, R60.reuse, R52, R12 ;  /* 0x000000343c0c723c */ /* 0x048ff0000000180c */
[----:B------:R-:W-:Y:S01]  /*2df0*/  HMMA.16816.F32 R16, R60, R54, R16 ;  /* 0x000000363c10723c */ /* 0x000fe20000001810 */
[----:B------:R-:W3:Y:S07]  /*2e00*/  LDSM.16.M88.4 R52, [R197+-0x1800] ;  /* 0xffe80000c534783b */ /* 0x000eee0000000200 */
[C---:B----4-:R-:W-:Y:S01]  /*2e10*/  HMMA.16816.F32 R4, R100.reuse, R104, R4 ;  /* 0x000000686404723c */ /* 0x050fe20000001804 */
[----:B------:R-:W4:Y:S04]  /*2e20*/  LDSM.16.M88.4 R60, [R180+0x2000] ;  /* 0x00200000b43c783b */ /* 0x000f280000000200 */
[----:B------:R-:W-:Y:S03]  /*2e30*/  IADD3 R105, PT, PT, R245, R230, RZ ;  /* 0x000000e6f5697210 */ /* 0x000fe60007ffe0ff */
[C---:B------:R-:W-:Y:S08]  /*2e40*/  HMMA.16816.F32 R8, R100.reuse, R106, R8 ;  /* 0x0000006a6408723c */ /* 0x040ff00000001808 */
[C---:B-1----:R-:W-:Y:S08]  /*2e50*/  HMMA.16816.F32 R12, R100.reuse, R56, R12 ;  /* 0x00000038640c723c */ /* 0x042ff0000000180c */
[----:B------:R-:W-:Y:S08]  /*2e60*/  HMMA.16816.F32 R16, R100, R58, R16 ;  /* 0x0000003a6410723c */ /* 0x000ff00000001810 */
[C---:B--2---:R-:W-:Y:S08]  /*2e70*/  HMMA.16816.F32 R4, R108.reuse, R112, R4 ;  /* 0x000000706c04723c */ /* 0x044ff00000001804 */
[C---:B------:R-:W-:Y:S03]  /*2e80*/  HMMA.16816.F32 R8, R108.reuse, R114, R8 ;  /* 0x000000726c08723c */ /* 0x040fe60000001808 */
[----:B------:R-:W-:Y:S05]  /*2e90*/  FMUL.FTZ R114, R239, 1.4426950216293334961 ;  /* 0x3fb8aa3bef727820 */ /* 0x000fea0000410000 */
[C---:B---3--:R-:W-:Y:S03]  /*2ea0*/  HMMA.16816.F32 R12, R108.reuse, R52, R12 ;  /* 0x000000346c0c723c */ /* 0x048fe6000000180c */
[----:B------:R-:W-:Y:S02]  /*2eb0*/  FSEL R114, R114, RZ, P2 ;  /* 0x000000ff72727208 */ /* 0x000fe40001000000 */
[-C--:B------:R-:W-:Y:S03]  /*2ec0*/  @P0 ISETP.GE.AND P2, PT, R234, R242.reuse, PT ;  /* 0x000000f2ea00020c */ /* 0x080fe60003f46270 */
[----:B------:R-:W-:Y:S01]  /*2ed0*/  HMMA.16816.F32 R16, R108, R54, R16 ;  /* 0x000000366c10723c */ /* 0x000fe20000001810 */
[----:B------:R-:W1:Y:S07]  /*2ee0*/  LDSM.16.M88.4 R52, [R196+-0x1800] ;  /* 0xffe80000c434783b */ /* 0x000e6e0000000200 */
[C---:B----4-:R-:W-:Y:S08]  /*2ef0*/  HMMA.16816.F32 R4, R60.reuse, R64, R4 ;  /* 0x000000403c04723c */ /* 0x050ff00000001804 */
[C---:B------:R-:W-:Y:S11]  /*2f00*/  HMMA.16816.F32 R8, R60.reuse, R66, R8 ;  /* 0x000000423c08723c */ /* 0x040ff60000001808 */
[----:B------:R-:W-:Y:S01]  /*2f10*/  FMUL.FTZ R4, R4, UR7 ;  /* 0x0000000704047c20 */ /* 0x000fe20008410000 */
[----:B------:R-:W-:Y:S01]  /*2f20*/  FMUL.FTZ R6, R6, UR7 ;  /* 0x0000000706067c20 */ /* 0x000fe20008410000 */
[----:B------:R-:W-:Y:S01]  /*2f30*/  FMUL.FTZ R5, R5, UR7 ;  /* 0x0000000705057c20 */ /* 0x000fe20008410000 */
[----:B------:R-:W-:Y:S01]  /*2f40*/  FMUL.FTZ R7, R7, UR7 ;  /* 0x0000000707077c20 */ /* 0x000fe20008410000 */
[----:B------:R2:W3:Y:S04]  /*2f50*/  MUFU.TANH R56, R4 ;  /* 0x0000000400387308 */ /* 0x0004e80000002400 */
[----:B------:R-:W-:Y:S01]  /*2f60*/  FMUL.FTZ R10, R10, UR7 ;  /* 0x000000070a0a7c20 */ /* 0x000fe20008410000 */
[----:B------:R-:W-:Y:S01]  /*2f70*/  FMUL.FTZ R11, R11, UR7 ;  /* 0x000000070b0b7c20 */ /* 0x000fe20008410000 */
[----:B------:R-:W-:Y:S01]  /*2f80*/  FMUL.FTZ R9, R9, UR7 ;  /* 0x0000000709097c20 */ /* 0x000fe20008410000 */
[----:B------:R-:W-:Y:S03]  /*2f90*/  FMUL.FTZ R8, R8, UR7 ;  /* 0x0000000708087c20 */ /* 0x000fe60008410000 */
[----:B------:R-:W-:Y:S01]  /*2fa0*/  MUFU.TANH R66, R10 ;  /* 0x0000000a00427308 */ /* 0x000fe20000002400 */
[C---:B-1----:R-:W-:Y:S09]  /*2fb0*/  HMMA.16816.F32 R12, R60.reuse, R52, R12 ;  /* 0x000000343c0c723c */ /* 0x042ff2000000180c */
[----:B------:R-:W-:Y:S01]  /*2fc0*/  MUFU.TANH R67, R11 ;  /* 0x0000000b00437308 */ /* 0x000fe20000002400 */
[----:B------:R-:W-:Y:S03]  /*2fd0*/  HMMA.16816.F32 R16, R60, R54, R16 ;  /* 0x000000363c10723c */ /* 0x000fe60000001810 */
[----:B--2---:R-:W-:Y:S06]  /*2fe0*/  FMUL.FTZ R4, R238, 1.4426950216293334961 ;  /* 0x3fb8aa3bee047820 */ /* 0x004fec0000410000 */
[----:B------:R3:W-:Y:S01]  /*2ff0*/  MUFU.TANH R57, R6 ;  /* 0x0000000600397308 */ /* 0x0007e20000002400 */
[----:B------:R-:W-:Y:S02]  /*3000*/  FSEL R4, R4, RZ, P1 ;  /* 0x000000ff04047208 */ /* 0x000fe40000800000 */
[----:B------:R-:W-:Y:S01]  /*3010*/  @P0 ISETP.GE.AND P1, PT, R235, R242, PT ;  /* 0x000000f2eb00020c */ /* 0x000fe20003f26270 */
[----:B------:R-:W-:Y:S01]  /*3020*/  FMUL.FTZ R13, R13, UR7 ;  /* 0x000000070d0d7c20 */ /* 0x000fe20008410000 */
[----:B------:R-:W-:Y:S01]  /*3030*/  FMUL.FTZ R15, R15, UR7 ;  /* 0x000000070f0f7c20 */ /* 0x000fe20008410000 */
[----:B------:R-:W-:Y:S04]  /*3040*/  FMUL.FTZ R14, R14, UR7 ;  /* 0x000000070e0e7c20 */ /* 0x000fe80008410000 */
[----:B------:R-:W1:Y:S01]  /*3050*/  MUFU.TANH R58, R5 ;  /* 0x00000005003a7308 */ /* 0x000e620000002400 */
[----:B------:R-:W-:Y:S01]  /*3060*/  FMUL.FTZ R12, R12, UR7 ;  /* 0x000000070c0c7c20 */ /* 0x000fe20008410000 */
[----:B------:R-:W-:Y:S01]  /*3070*/  FMUL.FTZ R18, R18, UR7 ;  /* 0x0000000712127c20 */ /* 0x000fe20008410000 */
[----:B------:R-:W-:Y:S01]  /*3080*/  FMUL.FTZ R19, R19, UR7 ;  /* 0x0000000713137c20 */ /* 0x000fe20008410000 */
[----:B------:R-:W-:Y:S06]  /*3090*/  FMUL.FTZ R16, R16, UR7 ;  /* 0x0000000710107c20 */ /* 0x000fec0008410000 */
[----:B------:R-:W2:Y:S01]  /*30a0*/  MUFU.TANH R65, R9 ;  /* 0x0000000900417308 */ /* 0x000ea20000002400 */
[----:B------:R-:W-:Y:S01]  /*30b0*/  FMUL.FTZ R17, R17, UR7 ;  /* 0x0000000711117c20 */ /* 0x000fe20008410000 */
[-C--:B---3--:R-:W-:Y:S02]  /*30c0*/  MOV R6, R56.reuse ;  /* 0x0000003800067202 */ /* 0x088fe40000000f00 */
[C---:B------:R-:W-:Y:S01]  /*30d0*/  @P0 FSEL R6, R56.reuse, -INF , !P3 ;  /* 0xff80000038060808 */ /* 0x040fe20005800000 */
[----:B------:R-:W-:Y:S05]  /*30e0*/  FFMA.FTZ R56, -R56, R56, 1 ;  /* 0x3f80000038387423 */ /* 0x000fea0000010138 */
[----:B------:R-:W3:Y:S01]  /*30f0*/  MUFU.TANH R61, R13 ;  /* 0x0000000d003d7308 */ /* 0x000ee20000002400 */
[--C-:B------:R-:W-:Y:S01]  /*3100*/  FFMA.FTZ R185, R6, UR6, -R114.reuse ;  /* 0x0000000606b97c23 */ /* 0x100fe20008010872 */
[-C--:B-1----:R-:W-:Y:S01]  /*3110*/  MOV R5, R58.reuse ;  /* 0x0000003a00057202 */ /* 0x082fe20000000f00 */
[----:B------:R-:W-:Y:S01]  /*3120*/  FMUL.FTZ R56, R56, UR7 ;  /* 0x0000000738387c20 */ /* 0x000fe20008410000 */
[C---:B------:R-:W-:Y:S01]  /*3130*/  @P0 FSEL R5, R58.reuse, -INF , !P4 ;  /* 0xff8000003a050808 */ /* 0x040fe20006000000 */
[----:B------:R-:W-:Y:S05]  /*3140*/  FFMA.FTZ R58, -R58, R58, 1 ;  /* 0x3f8000003a3a7423 */ /* 0x000fea000001013a */
[----:B------:R-:W1:Y:S01]  /*3150*/  MUFU.TANH R59, R7 ;  /* 0x00000007003b7308 */ /* 0x000e620000002400 */
[--C-:B------:R-:W-:Y:S01]  /*3160*/  FFMA.FTZ R184, R5, UR6, -R114.reuse ;  /* 0x0000000605b87c23 */ /* 0x100fe20008010872 */
[-C--:B--2---:R-:W-:Y:S01]  /*3170*/  MOV R6, R65.reuse ;  /* 0x0000004100067202 */ /* 0x084fe20000000f00 */
[----:B------:R-:W-:Y:S01]  /*3180*/  FMUL.FTZ R58, R58, UR7 ;  /* 0x000000073a3a7c20 */ /* 0x000fe20008410000 */
[C---:B------:R-:W-:Y:S01]  /*3190*/  @P0 FSEL R6, R65.reuse, -INF , !P6 ;  /* 0xff80000041060808 */ /* 0x040fe20007000000 */
[----:B------:R-:W-:Y:S01]  /*31a0*/  FFMA.FTZ R65, -R65, R65, 1 ;  /* 0x3f80000041417423 */ /* 0x000fe20000010141 */
[-C--:B------:R-:W-:Y:S04]  /*31b0*/  MOV R5, R66.reuse ;  /* 0x0000004200057202 */ /* 0x080fe80000000f00 */
[----:B------:R2:W-:Y:S01]  /*31c0*/  MUFU.TANH R64, R8 ;  /* 0x0000000800407308 */ /* 0x0005e20000002400 */
[----:B------:R-:W-:Y:S01]  /*31d0*/  @P0 FSEL R5, R66, -INF , !P5 ;  /* 0xff80000042050808 */ /* 0x000fe20006800000 */
[----:B------:R-:W-:Y:S01]  /*31e0*/  FFMA.FTZ R182, R6, UR6, -R114 ;  /* 0x0000000606b67c23 */ /* 0x000fe20008010872 */
[-C--:B---3--:R-:W-:Y:S01]  /*31f0*/  MOV R6, R61.reuse ;  /* 0x0000003d00067202 */ /* 0x088fe20000000f00 */
[----:B------:R-:W-:Y:S01]  /*3200*/  FMUL.FTZ R65, R65, UR7 ;  /* 0x0000000741417c20 */ /* 0x000fe20008410000 */
[----:B------:R-:W-:Y:S01]  /*3210*/  @P0 FSEL R6, R61, -INF , !P1 ;  /* 0xff8000003d060808 */ /* 0x000fe20004800000 */
[----:B------:R-:W-:Y:S01]  /*3220*/  FFMA.FTZ R111, R5, UR6, -R4 ;  /* 0x00000006056f7c23 */ /* 0x000fe20008010804 */
[----:B------:R-:W-:Y:S03]  /*3230*/  FFMA.FTZ R61, -R61, R61, 1 ;  /* 0x3f8000003d3d7423 */ /* 0x000fe6000001013d */
[----:B------:R-:W3:Y:S01]  /*3240*/  MUFU.TANH R63, R15 ;  /* 0x0000000f003f7308 */ /* 0x000ee20000002400 */
[----:B------:R-:W-:Y:S01]  /*3250*/  FFMA.FTZ R66, -R66, R66, 1 ;  /* 0x3f80000042427423 */ /* 0x000fe20000010142 */
[-C--:B-1----:R-:W-:Y:S01]  /*3260*/  MOV R9, R59.reuse ;  /* 0x0000003b00097202 */ /* 0x082fe20000000f00 */
[----:B------:R-:W-:Y:S01]  /*3270*/  FFMA.FTZ R180, R6, UR6, -R114 ;  /* 0x0000000606b47c23 */ /* 0x000fe20008010872 */
[C---:B------:R-:W-:Y:S01]  /*3280*/  @P0 FSEL R9, R59.reuse, -INF , !P4 ;  /* 0xff8000003b090808 */ /* 0x040fe20006000000 */
[----:B------:R-:W-:Y:S01]  /*3290*/  FFMA.FTZ R59, -R59, R59, 1 ;  /* 0x3f8000003b3b7423 */ /* 0x000fe2000001013b */
[-C--:B------:R-:W-:Y:S01]  /*32a0*/  @P0 ISETP.GE.AND P4, PT, R237, R242.reuse, PT ;  /* 0x000000f2ed00020c */ /* 0x080fe20003f86270 */
[----:B------:R-:W-:Y:S03]  /*32b0*/  FMUL.FTZ R61, R61, UR7 ;  /* 0x000000073d3d7c20 */ /* 0x000fe60008410000 */
[----:B------:R-:W1:Y:S01]  /*32c0*/  MUFU.TANH R101, R18 ;  /* 0x0000001200657308 */ /* 0x000e620000002400 */
[--C-:B------:R-:W-:Y:S01]  /*32d0*/  FFMA.FTZ R112, R9, UR6, -R4.reuse ;  /* 0x0000000609707c23 */ /* 0x100fe20008010804 */
[-C--:B--2---:R-:W-:Y:S01]  /*32e0*/  MOV R8, R57.reuse ;  /* 0x0000003900087202 */ /* 0x084fe20000000f00 */
[----:B------:R-:W-:Y:S01]  /*32f0*/  FMUL.FTZ R59, R59, UR7 ;  /* 0x000000073b3b7c20 */ /* 0x000fe20008410000 */
[C---:B------:R-:W-:Y:S01]  /*3300*/  @P0 FSEL R8, R57.reuse, -INF , !P3 ;  /* 0xff80000039080808 */ /* 0x040fe20005800000 */
[----:B------:R-:W-:Y:S01]  /*3310*/  FFMA.FTZ R57, -R57, R57, 1 ;  /* 0x3f80000039397423 */ /* 0x000fe20000010139 */
[----:B------:R-:W-:Y:S01]  /*3320*/  @P0 ISETP.GE.AND P3, PT, R236, R242, PT ;  /* 0x000000f2ec00020c */ /* 0x000fe20003f66270 */
[----:B------:R-:W-:Y:S03]  /*3330*/  FMUL.FTZ R66, R66, UR7 ;  /* 0x0000000742427c20 */ /* 0x000fe60008410000 */
[----:B------:R-:W2:Y:S01]  /*3340*/  MUFU.TANH R62, R14 ;  /* 0x0000000e003e7308 */ /* 0x000ea20000002400 */
[--C-:B------:R-:W-:Y:S01]  /*3350*/  FFMA.FTZ R113, R8, UR6, -R4.reuse ;  /* 0x0000000608717c23 */ /* 0x100fe20008010804 */
[-C--:B---3--:R-:W-:Y:S01]  /*3360*/  MOV R5, R63.reuse ;  /* 0x0000003f00057202 */ /* 0x088fe20000000f00 */
[----:B------:R-:W-:Y:S01]  /*3370*/  FMUL.FTZ R57, R57, UR7 ;  /* 0x0000000739397c20 */ /* 0x000fe20008410000 */
[C---:B------:R-:W-:Y:S01]  /*3380*/  @P0 FSEL R5, R63.reuse, -INF , !P1 ;  /* 0xff8000003f050808 */ /* 0x040fe20004800000 */
[----:B------:R-:W-:Y:S01]  /*3390*/  FFMA.FTZ R63, -R63, R63, 1 ;  /* 0x3f8000003f3f7423 */ /* 0x000fe2000001013f */
[-C--:B------:R-:W-:Y:S04]  /*33a0*/  MOV R7, R64.reuse ;  /* 0x0000004000077202 */ /* 0x080fe80000000f00 */
[----:B------:R-:W3:Y:S01]  /*33b0*/  MUFU.TANH R100, R19 ;  /* 0x0000001300647308 */ /* 0x000ee20000002400 */
[----:B------:R-:W-:Y:S01]  /*33c0*/  FFMA.FTZ R108, R5, UR6, -R4 ;  /* 0x00000006056c7c23 */ /* 0x000fe20008010804 */
[----:B-1----:R-:W-:Y:S01]  /*33d0*/  MOV R6, R101 ;  /* 0x0000006500067202 */ /* 0x002fe20000000f00 */
[----:B------:R-:W-:Y:S01]  /*33e0*/  FMUL.FTZ R63, R63, UR7 ;  /* 0x000000073f3f7c20 */ /* 0x000fe20008410000 */
[C---:B------:R-:W-:Y:S01]  /*33f0*/  @P0 FSEL R7, R64.reuse, -INF , !P5 ;  /* 0xff80000040070808 */ /* 0x040fe20006800000 */
[----:B------:R-:W-:Y:S01]  /*3400*/  FFMA.FTZ R64, -R64, R64, 1 ;  /* 0x3f80000040407423 */ /* 0x000fe20000010140 */
[----:B------:R-:W-:Y:S02]  /*3410*/  MOV R8, R67 ;  /* 0x0000004300087202 */ /* 0x000fe40000000f00 */
[----:B------:R-:W-:Y:S02]  /*3420*/  @P0 FSEL R6, R101, -INF , !P3 ;  /* 0xff80000065060808 */ /* 0x000fe40005800000 */
[----:B------:R-:W1:Y:S01]  /*3430*/  MUFU.TANH R60, R12 ;  /* 0x0000000c003c7308 */ /* 0x000e620000002400 */
[----:B--2---:R-:W-:Y:S01]  /*3440*/  MOV R9, R62 ;  /* 0x0000003e00097202 */ /* 0x004fe20000000f00 */
[----:B------:R-:W-:Y:S01]  /*3450*/  FFMA.FTZ R183, R7, UR6, -R114 ;  /* 0x0000000607b77c23 */ /* 0x000fe20008010872 */
[----:B------:R-:W-:Y:S01]  /*3460*/  @P0 FSEL R9, R62, -INF , !P2 ;  /* 0xff8000003e090808 */ /* 0x000fe20005000000 */
[--C-:B------:R-:W-:Y:S01]  /*3470*/  FFMA.FTZ R107, R6, UR6, -R4.reuse ;  /* 0x00000006066b7c23 */ /* 0x100fe20008010804 */
[----:B------:R-:W-:Y:S01]  /*3480*/  @P0 FSEL R8, R67, -INF , !P6 ;  /* 0xff80000043080808 */ /* 0x000fe20007000000 */
[----:B------:R-:W-:Y:S01]  /*3490*/  FMUL.FTZ R64, R64, UR7 ;  /* 0x0000000740407c20 */ /* 0x000fe20008410000 */
[----:B------:R-:W-:Y:S01]  /*34a0*/  LEA R186, P1, R206, R222, 0x2 ;  /* 0x000000deceba7211 */ /* 0x000fe200078210ff */
[--C-:B------:R-:W-:Y:S01]  /*34b0*/  FFMA.FTZ R109, R9, UR6, -R4.reuse ;  /* 0x00000006096d7c23 */ /* 0x100fe20008010804 */
[----:B---3--:R-:W-:Y:S01]  /*34c0*/  MOV R5, R100 ;  /* 0x0000006400057202 */ /* 0x008fe20000000f00 */
[--C-:B------:R-:W-:Y:S01]  /*34d0*/  FFMA.FTZ R110, R8, UR6, -R4.reuse ;  /* 0x00000006086e7c23 */ /* 0x100fe20008010804 */
[----:B------:R-:W-:Y:S01]  /*34e0*/  @P0 FSEL R5, R100, -INF , !P4 ;  /* 0xff80000064050808 */ /* 0x000fe20006000000 */
[----:B------:R-:W-:Y:S01]  /*34f0*/  MUFU.EX2 R185, R185 ;  /* 0x000000b900b97308 */ /* 0x000fe20000000800 */
[----:B------:R-:W-:Y:S01]  /*3500*/  LEA.HI.X R187, R206, R223, RZ, 0x2, P1 ;  /* 0x000000dfcebb7211 */ /* 0x000fe200008f14ff */
[----:B------:R-:W-:Y:S01]  /*3510*/  FFMA.FTZ R67, -R67, R67, 1 ;  /* 0x3f80000043437423 */ /* 0x000fe20000010143 */
[----:B------:R-:W-:Y:S01]  /*3520*/  FFMA.FTZ R62, -R62, R62, 1 ;  /* 0x3f8000003e3e7423 */ /* 0x000fe2000001013e */
[----:B------:R-:W-:Y:S06]  /*3530*/  FFMA.FTZ R4, R5, UR6, -R4 ;  /* 0x0000000605047c23 */ /* 0x000fec0008010804 */
[----:B------:R-:W2:Y:S01]  /*3540*/  MUFU.EX2 R184, R184 ;  /* 0x000000b800b87308 */ /* 0x000ea20000000800 */
[-C--:B-1----:R-:W-:Y:S01]  /*3550*/  MOV R7, R60.reuse ;  /* 0x0000003c00077202 */ /* 0x082fe20000000f00 */
[----:B------:R-:W3:Y:S01]  /*3560*/  LDG.E R104, desc[UR16][R186.64] ;  /* 0x00000010ba687981 */ /* 0x000ee2000c1e1900 */
[C---:B------:R-:W-:Y:S07]  /*3570*/  @P0 FSEL R7, R60.reuse, -INF , !P2 ;  /* 0xff8000003c070808 */ /* 0x040fee0005000000 */
[----:B------:R-:W-:Y:S01]  /*3580*/  MUFU.EX2 R113, R113 ;  /* 0x0000007100717308 */ /* 0x000fe20000000800 */
[----:B------:R-:W-:Y:S01]  /*3590*/  ISETP.NE.AND P2, PT, R241, RZ, PT ;  /* 0x000000fff100720c */ /* 0x000fe20003f45270 */
[----:B------:R-:W-:Y:S01]  /*35a0*/  FFMA.FTZ R60, -R60, R60, 1 ;  /* 0x3f8000003c3c7423 */ /* 0x000fe2000001013c */
[----:B------:R-:W-:Y:S07]  /*35b0*/  FFMA.FTZ R101, -R101, R101, 1 ;  /* 0x3f80000065657423 */ /* 0x000fee0000010165 */
[----:B------:R-:W1:Y:S01]  /*35c0*/  MUFU.EX2 R112, R112 ;  /* 0x0000007000707308 */ /* 0x000e620000000800 */
[--C-:B------:R-:W-:Y:S01]  /*35d0*/  FFMA.FTZ R181, R7, UR6, -R114.reuse ;  /* 0x0000000607b57c23 */ /* 0x100fe20008010872 */
[----:B------:R-:W-:Y:S01]  /*35e0*/  FMUL.FTZ R60, R60, UR7 ;  /* 0x000000073c3c7c20 */ /* 0x000fe20008410000 */
[----:B------:R-:W-:Y:S07]  /*35f0*/  FFMA.FTZ R100, -R100, R100, 1 ;  /* 0x3f80000064647423 */ /* 0x000fee0000010164 */
[----:B------:R-:W4:Y:S01]  /*3600*/  MUFU.TANH R103, R16 ;  /* 0x0000001000677308 */ /* 0x000f220000002400 */
[----:B------:R-:W-:Y:S01]  /*3610*/  FMUL.FTZ R67, R67, UR7 ;  /* 0x0000000743437c20 */ /* 0x000fe20008410000 */
[----:B--2---:R-:W-:Y:S01]  /*3620*/  F2FP.F16.F32.PACK_AB R6, R184, R185 ;  /* 0x000000b9b806723e */ /* 0x004fe200000000ff */
[----:B------:R-:W-:Y:S01]  /*3630*/  FMUL.FTZ R62, R62, UR7 ;  /* 0x000000073e3e7c20 */ /* 0x000fe20008410000 */
[----:B------:R-:W-:Y:S01]  /*3640*/  FMUL.FTZ R101, R101, UR7 ;  /* 0x0000000765657c20 */ /* 0x000fe20008410000 */
[----:B------:R-:W-:Y:S02]  /*3650*/  FMUL.FTZ R100, R100, UR7 ;  /* 0x0000000764647c20 */ /* 0x000fe40008410000 */
[----:B------:R2:W-:Y:S03]  /*3660*/  STS [R212], R6 ;  /* 0x00000006d4007388 */ /* 0x0005e60000000800 */
[----:B------:R-:W2:Y:S01]  /*3670*/  MUFU.TANH R102, R17 ;  /* 0x0000001100667308 */ /* 0x000ea20000002400 */
[----:B-1----:R-:W-:Y:S05]  /*3680*/  F2FP.F16.F32.PACK_AB R5, R112, R113 ;  /* 0x000000717005723e */ /* 0x002fea00000000ff */
[----:B------:R1:W-:Y:S04]  /*3690*/  STS [R212+0x400], R5 ;  /* 0x00040005d4007388 */ /* 0x0003e80000000800 */
[----:B------:R-:W-:Y:S01]  /*36a0*/  MUFU.EX2 R183, R183 ;  /* 0x000000b700b77308 */ /* 0x000fe20000000800 */
[-C--:B----4-:R-:W-:Y:S01]  /*36b0*/  MOV R8, R103.reuse ;  /* 0x0000006700087202 */ /* 0x090fe20000000f00 */
[----:B------:R-:W4:Y:S08]  /*36c0*/  LDG.E R186, desc[UR16][R186.64+0x20] ;  /* 0x00002010baba7981 */ /* 0x000f30000c1e1900 */
[----:B------:R-:W1:Y:S01]  /*36d0*/  MUFU.EX2 R182, R182 ;  /* 0x000000b600b67308 */ /* 0x000e620000000800 */
[C---:B------:R-:W-:Y:S01]  /*36e0*/  @P0 FSEL R8, R103.reuse, -INF , !P3 ;  /* 0xff80000067080808 */ /* 0x040fe20005800000 */
[----:B------:R-:W-:Y:S08]  /*36f0*/  FFMA.FTZ R103, -R103, R103, 1 ;  /* 0x3f80000067677423 */ /* 0x000ff00000010167 */
[----:B------:R1:W-:Y:S01]  /*3700*/  MUFU.EX2 R106, R4 ;  /* 0x00000004006a7308 */ /* 0x0003e20000000800 */
[-C--:B--2---:R-:W-:Y:S01]  /*3710*/  MOV R7, R102.reuse ;  /* 0x0000006600077202 */ /* 0x084fe20000000f00 */
[--C-:B------:R-:W-:Y:S01]  /*3720*/  FFMA.FTZ R115, R8, UR6, -R114.reuse ;  /* 0x0000000608737c23 */ /* 0x100fe20008010872 */
[C---:B------:R-:W-:Y:S07]  /*3730*/  @P0 FSEL R7, R102.reuse, -INF , !P4 ;  /* 0xff80000066070808 */ /* 0x040fee0006000000 */
[----:B------:R-:W-:Y:S01]  /*3740*/  MUFU.EX2 R111, R111 ;  /* 0x0000006f006f7308 */ /* 0x000fe20000000800 */
[----:B------:R-:W-:Y:S01]  /*3750*/  FFMA.FTZ R102, -R102, R102, 1 ;  /* 0x3f80000066667423 */ /* 0x000fe20000010166 */
[----:B------:R-:W-:Y:S08]  /*3760*/  FMUL.FTZ R103, R103, UR7 ;  /* 0x0000000767677c20 */ /* 0x000ff00008410000 */
[----:B------:R-:W2:Y:S01]  /*3770*/  MUFU.EX2 R110, R110 ;  /* 0x0000006e006e7308 */ /* 0x000ea20000000800 */
[----:B------:R-:W-:Y:S01]  /*3780*/  FFMA.FTZ R114, R7, UR6, -R114 ;  /* 0x0000000607727c23 */ /* 0x000fe20008010872 */
[----:B------:R-:W-:Y:S08]  /*3790*/  FMUL.FTZ R102, R102, UR7 ;  /* 0x0000000766667c20 */ /* 0x000ff00008410000 */
[----:B------:R-:W-:Y:S01]  /*37a0*/  MUFU.EX2 R181, R181 ;  /* 0x000000b500b57308 */ /* 0x000fe20000000800 */
[----:B-1----:R-:W-:Y:S09]  /*37b0*/  F2FP.F16.F32.PACK_AB R4, R182, R183 ;  /* 0x000000b7b604723e */ /* 0x002ff200000000ff */
[----:B------:R-:W1:Y:S01]  /*37c0*/  MUFU.EX2 R180, R180 ;  /* 0x000000b400b47308 */ /* 0x000e620000000800 */
[----:B------:R1:W-:Y:S09]  /*37d0*/  STS [R229], R4 ;  /* 0x00000004e5007388 */ /* 0x0003f20000000800 */
[----:B------:R-:W-:Y:S01]  /*37e0*/  MUFU.EX2 R109, R109 ;  /* 0x0000006d006d7308 */ /* 0x000fe20000000800 */
[----:B--2---:R-:W-:Y:S09]  /*37f0*/  F2FP.F16.F32.PACK_AB R8, R110, R111 ;  /* 0x0000006f6e08723e */ /* 0x004ff200000000ff */
[----:B------:R-:W2:Y:S01]  /*3800*/  MUFU.EX2 R108, R108 ;  /* 0x0000006c006c7308 */ /* 0x000ea20000000800 */
[----:B------:R-:W-:Y:S09]  /*3810*/  STS [R229+0x400], R8 ;  /* 0x00040008e5007388 */ /* 0x000ff20000000800 */
[----:B------:R-:W-:Y:S01]  /*3820*/  MUFU.EX2 R115, R115 ;  /* 0x0000007300737308 */ /* 0x000fe20000000800 */
[----:B-1----:R-:W-:Y:S09]  /*3830*/  F2FP.F16.F32.PACK_AB R7, R180, R181 ;  /* 0x000000b5b407723e */ /* 0x002ff200000000ff */
[----:B------:R-:W1:Y:S01]  /*3840*/  MUFU.EX2 R114, R114 ;  /* 0x0000007200727308 */ /* 0x000e620000000800 */
[----:B------:R-:W-:Y:S09]  /*3850*/  STS [R245], R7 ;  /* 0x00000007f5007388 */ /* 0x000ff20000000800 */
[----:B------:R-:W1:Y:S01]  /*3860*/  MUFU.EX2 R107, R107 ;  /* 0x0000006b006b7308 */ /* 0x000e620000000800 */
[----:B--2---:R-:W-:Y:S05]  /*3870*/  F2FP.F16.F32.PACK_AB R6, R108, R109 ;  /* 0x0000006d6c06723e */ /* 0x004fea00000000ff */
[----:B------:R-:W-:Y:S01]  /*3880*/  STS [R245+0x400], R6 ;  /* 0x00040006f5007388 */ /* 0x000fe20000000800 */
[----:B-1----:R-:W-:Y:S02]  /*3890*/  F2FP.F16.F32.PACK_AB R5, R114, R115 ;  /* 0x000000737205723e */ /* 0x002fe400000000ff */
[----:B------:R-:W-:Y:S03]  /*38a0*/  F2FP.F16.F32.PACK_AB R4, R106, R107 ;  /* 0x0000006b6a04723e */ /* 0x000fe600000000ff */
[----:B------:R-:W-:Y:S04]  /*38b0*/  STS [R105], R5 ;  /* 0x0000000569007388 */ /* 0x000fe80000000800 */
[----:B------:R-:W-:Y:S04]  /*38c0*/  STS [R105+0x400], R4 ;  /* 0x0004000469007388 */ /* 0x000fe80000000800 */
[----:B------:R-:W1:Y:S08]  /*38d0*/  LDSM.16.M88.4 R16, [R203+0x8000] ;  /* 0x00800000cb10783b */ /* 0x000e700000000200 */
[----:B------:R-:W2:Y:S01]  /*38e0*/  LDSM.16.M88.4 R52, [R3+0x8000] ;  /* 0x008000000334783b */ /* 0x000ea20000000200 */
[C---:B-1----:R-:W-:Y:S08]  /*38f0*/  HMMA.16816.F32 R4, R16.reuse, R116, RZ ;  /* 0x000000741004723c */ /* 0x042ff000000018ff */
[C---:B------:R-:W-:Y:S08]  /*3900*/  HMMA.16816.F32 R8, R16.reuse, R118, RZ ;  /* 0x000000761008723c */ /* 0x040ff000000018ff */
[C---:B------:R-:W-:Y:S08]  /*3910*/  HMMA.16816.F32 R12, R16.reuse, R120, RZ ;  /* 0x00000078100c723c */ /* 0x040ff000000018ff */
[----:B------:R-:W-:Y:S08]  /*3920*/  HMMA.16816.F32 R16, R16, R122, RZ ;  /* 0x0000007a1010723c */ /* 0x000ff000000018ff */
[C---:B--2---:R-:W-:Y:S08]  /*3930*/  HMMA.16816.F32 R4, R52.reuse, R124, R4 ;  /* 0x0000007c3404723c */ /* 0x044ff00000001804 */
[C---:B------:R-:W-:Y:S08]  /*3940*/  HMMA.16816.F32 R8, R52.reuse, R126, R8 ;  /* 0x0000007e3408723c */ /* 0x040ff00000001808 */
[C---:B------:R-:W-:Y:S08]  /*3950*/  HMMA.16816.F32 R12, R52.reuse, R128, R12 ;  /* 0x00000080340c723c */ /* 0x040ff0000000180c */
[----:B------:R-:W-:Y:S01]  /*3960*/  HMMA.16816.F32 R16, R52, R130, R16 ;  /* 0x000000823410723c */ /* 0x000fe20000001810 */
[----:B------:R-:W1:Y:S07]  /*3970*/  LDSM.16.M88.4 R52, [R2+0x8000] ;  /* 0x008000000234783b */ /* 0x000e6e0000000200 */
[C---:B-1----:R-:W-:Y:S08]  /*3980*/  HMMA.16816.F32 R4, R52.reuse, R132, R4 ;  /* 0x000000843404723c */ /* 0x042ff00000001804 */
        /* <DEDUP_REMOVED lines=26> */
[C---:B------:R-:W-:Y:S03]  /*3b30*/  HMMA.16816.F32 R12, R52.reuse, R176, R12 ;  /* 0x000000b0340c723c */ /* 0x040fe6000000180c */
[C---:B---3--:R-:W-:Y:S01]  /*3b40*/  FADD.FTZ R4, -R104.reuse, R4 ;  /* 0x0000000468047221 */ /* 0x048fe20000010100 */
[----:B------:R-:W-:Y:S01]  /*3b50*/  FADD.FTZ R5, -R104, R5 ;  /* 0x0000000568057221 */ /* 0x000fe20000010100 */
[C---:B----4-:R-:W-:Y:S01]  /*3b60*/  FADD.FTZ R6, -R186.reuse, R6 ;  /* 0x00000006ba067221 */ /* 0x050fe20000010100 */
[----:B------:R-:W-:Y:S01]  /*3b70*/  FADD.FTZ R7, -R186, R7 ;  /* 0x00000007ba077221 */ /* 0x000fe20000010100 */
[----:B------:R-:W-:Y:S01]  /*3b80*/  FMUL.FTZ R4, R185, R4 ;  /* 0x00000004b9047220 */ /* 0x000fe20000410000 */
[----:B------:R-:W-:Y:S03]  /*3b90*/  HMMA.16816.F32 R16, R52, R178, R16 ;  /* 0x000000b23410723c */ /* 0x000fe60000001810 */
[C---:B------:R-:W-:Y:S01]  /*3ba0*/  FADD.FTZ R8, -R104.reuse, R8 ;  /* 0x0000000868087221 */ /* 0x040fe20000010100 */
[----:B------:R-:W-:Y:S01]  /*3bb0*/  FADD.FTZ R9, -R104, R9 ;  /* 0x0000000968097221 */ /* 0x000fe20000010100 */
[----:B------:R-:W-:Y:S01]  /*3bc0*/  FMUL.FTZ R5, R184, R5 ;  /* 0x00000005b8057220 */ /* 0x000fe20000410000 */
[----:B------:R-:W-:Y:S01]  /*3bd0*/  FMUL.FTZ R6, R113, R6 ;  /* 0x0000000671067220 */ /* 0x000fe20000410000 */
[----:B------:R-:W-:Y:S01]  /*3be0*/  FMUL.FTZ R8, R183, R8 ;  /* 0x00000008b7087220 */ /* 0x000fe20000410000 */
[----:B------:R-:W-:Y:S01]  /*3bf0*/  FMUL.FTZ R9, R182, R9 ;  /* 0x00000009b6097220 */ /* 0x000fe20000410000 */
[----:B------:R-:W-:Y:S01]  /*3c00*/  FMUL.FTZ R7, R112, R7 ;  /* 0x0000000770077220 */ /* 0x000fe20000410000 */
[----:B------:R-:W-:Y:S01]  /*3c10*/  FADD.FTZ R10, -R186, R10 ;  /* 0x0000000aba0a7221 */ /* 0x000fe20000010100 */
[C---:B------:R-:W-:Y:S01]  /*3c20*/  FADD.FTZ R12, -R104.reuse, R12 ;  /* 0x0000000c680c7221 */ /* 0x040fe20000010100 */
[----:B------:R-:W-:Y:S01]  /*3c30*/  FADD.FTZ R13, -R104, R13 ;  /* 0x0000000d680d7221 */ /* 0x000fe20000010100 */
[C---:B------:R-:W-:Y:S01]  /*3c40*/  FADD.FTZ R11, -R186.reuse, R11 ;  /* 0x0000000bba0b7221 */ /* 0x040fe20000010100 */
[----:B------:R-:W-:Y:S01]  /*3c50*/  FADD.FTZ R14, -R186, R14 ;  /* 0x0000000eba0e7221 */ /* 0x000fe20000010100 */
[----:B------:R-:W-:Y:S01]  /*3c60*/  FMUL.FTZ R12, R181, R12 ;  /* 0x0000000cb50c7220 */ /* 0x000fe20000410000 */
[----:B------:R-:W-:Y:S01]  /*3c70*/  FMUL.FTZ R13, R180, R13 ;  /* 0x0000000db40d7220 */ /* 0x000fe20000410000 */
[----:B------:R-:W-:Y:S01]  /*3c80*/  FADD.FTZ R15, -R186, R15 ;  /* 0x0000000fba0f7221 */ /* 0x000fe20000010100 */
        /* <DEDUP_REMOVED lines=60> */
.L_x_853:
        /* <DEDUP_REMOVED lines=14> */
[----:B------:R-:W2:Y:S04]  /*4130*/  LDSM.16.MT88.4 R8, [R202+0x8000] ;  /* 0x00800000ca08783b */ /* 0x000ea80000004200 */
[----:B------:R-:W3:Y:S04]  /*4140*/  LDSM.16.MT88.4 R12, [R194] ;  /* 0x00000000c20c783b */ /* 0x000ee80000004200 */
[----:B------:R-:W4:Y:S04]  /*4150*/  LDSM.16.MT88.4 R16, [R202+0xa000] ;  /* 0x00a00000ca10783b */ /* 0x000f280000004200 */
[----:B-1----:R-:W-:Y:S04]  /*4160*/  LDSM.16.MT88.4 R52, [R195+0x800] ;  /* 0x00080000c334783b */ /* 0x002fe80000004200 */
[----:B------:R-:W1:Y:S04]  /*4170*/  LDSM.16.MT88.4 R56, [R202+0x8800] ;  /* 0x00880000ca38783b */ /* 0x000e680000004200 */
[----:B------:R-:W5:Y:S04]  /*4180*/  LDSM.16.MT88.4 R60, [R194+0x800] ;  /* 0x00080000c23c783b */ /* 0x000f680000004200 */
[----:B------:R-:W5:Y:S04]  /*4190*/  LDSM.16.MT88.4 R64, [R202+0xa800] ;  /* 0x00a80000ca40783b */ /* 0x000f680000004200 */
[----:B------:R-:W-:Y:S04]  /*41a0*/  LDSM.16.MT88.4 R100, [R202+0x9000] ;  /* 0x00900000ca64783b */ /* 0x000fe80000004200 */
[----:B------:R-:W-:Y:S01]  /*41b0*/  LDSM.16.MT88.4 R104, [R194+0x1000] ;  /* 0x00100000c268783b */ /* 0x000fe20000004200 */
[-C--:B--2---:R-:W-:Y:S08]  /*41c0*/  HMMA.16816.F32 R20, R4, R8.reuse, R20 ;  /* 0x000000080414723c */ /* 0x084ff00000001814 */
        /* <DEDUP_REMOVED lines=9> */
[----:B------:R-:W-:Y:S04]  /*4260*/  LDSM.16.MT88.4 R4, [R195+0x1800] ;  /* 0x00180000c304783b */ /* 0x000fe80000004200 */
[----:B------:R-:W4:Y:S03]  /*4270*/  LDSM.16.MT88.4 R16, [R202+0x9800] ;  /* 0x00980000ca10783b */ /* 0x000f260000004200 */
        /* <DEDUP_REMOVED lines=35> */
[----:B------:R-:W-:Y:S01]  /*44b0*/  LEA.HI.X.SX32 R226, R4, R226, 0x1, P1 ;  /* 0x000000e204e27211 */ /* 0x000fe200008f0eff */
[----:B------:R-:W-:Y:S01]  /*44c0*/  IMAD.MOV.U32 R4, RZ, RZ, R227 ;  /* 0x000000ffff047224 */ /* 0x000fe200078e00e3 */
[C---:B------:R-:W-:Y:S03]  /*44d0*/  LEA R6, P1, R220.reuse, R227, 0x1 ;  /* 0x000000e3dc067211 */ /* 0x040fe600078208ff */
[----:B------:R-:W-:Y:S01]  /*44e0*/  IMAD.MOV.U32 R5, RZ, RZ, R226 ;  /* 0x000000ffff057224 */ /* 0x000fe200078e00e2 */
[----:B------:R-:W-:Y:S04]  /*44f0*/  LEA.HI.X R7, R220, R226, R219, 0x1, P1 ;  /* 0x000000e2dc077211 */ /* 0x000fe800008f0cdb */
        /* <DEDUP_REMOVED lines=8> */
.L_x_854:
        /* <DEDUP_REMOVED lines=61> */
[C---:B------:R-:W-:Y:S04]  /*4950*/  LEA R100, P1, R223.reuse, R110, 0x5 ;  /* 0x0000006edf647211 */ /* 0x040fe800078228ff */
[-C--:B------:R-:W-:Y:S03]  /*4960*/  HMMA.16816.F32 R60, R180, R102.reuse, R60 ;  /* 0x00000066b43c723c */ /* 0x080fe6000000183c */
[C---:B------:R-:W-:Y:S05]  /*4970*/  LEA.HI.X.SX32 R101, R223.reuse, R111, 0x5, P1 ;  /* 0x0000006fdf657211 */ /* 0x040fea00008f2eff */
[----:B------:R-:W-:Y:S04]  /*4980*/  HMMA.16816.F32 R64, R104, R102, R64 ;  /* 0x000000666840723c */ /* 0x000fe80000001840 */
[----:B------:R-:W-:Y:S04]  /*4990*/  @P2 IMAD.WIDE.U32 R102, R206, 0x4, R248 ;  /* 0x00000004ce662825 */ /* 0x000fe800078e00f8 */
[C---:B------:R-:W-:Y:S01]  /*49a0*/  IMAD.WIDE R182, R223.reuse, -0xc0, R100 ;  /* 0xffffff40dfb67825 */ /* 0x040fe200078e0264 */
[----:B------:R-:W5:Y:S04]  /*49b0*/  @P2 LDG.E R239, desc[UR16][R102.64+-0x100] ;  /* 0xffff001066ef2981 */ /* 0x000f68000c1e1900 */
[----:B------:R1:W5:Y:S01]  /*49c0*/  @P2 LDG.E R238, desc[UR16][R102.64+-0xe0] ;  /* 0xffff201066ee2981 */ /* 0x000362000c1e1900 */
[C---:B------:R-:W-:Y:S03]  /*49d0*/  LEA R180, P1, R223.reuse, R182, 0x5 ;  /* 0x000000b6dfb47211 */ /* 0x040fe600078228ff */
[----:B------:R2:W-:Y:S01]  /*49e0*/  REDG.E.ADD.F32.FTZ.RN.STRONG.GPU desc[UR16][R246.64], R4 ;  /* 0x00000004f60079a6 */ /* 0x0005e2000c12f310 */
[C---:B------:R-:W-:Y:S02]  /*49f0*/  LEA.HI.X.SX32 R181, R223.reuse, R183, 0x5, P1 ;  /* 0x000000b7dfb57211 */ /* 0x040fe400008f2eff */
[C---:B------:R-:W-:Y:S01]  /*4a00*/  LEA R106, P1, R223.reuse, R180, 0x5 ;  /* 0x000000b4df6a7211 */ /* 0x040fe200078228ff */
[----:B------:R3:W-:Y:S03]  /*4a10*/  REDG.E.ADD.F32.FTZ.RN.STRONG.GPU desc[UR16][R112.64], R5 ;  /* 0x00000005700079a6 */ /* 0x0007e6000c12f310 */
[C---:B------:R-:W-:Y:S01]  /*4a20*/  LEA.HI.X.SX32 R107, R223.reuse, R181, 0x5, P1 ;  /* 0x000000b5df6b7211 */ /* 0x040fe200008f2eff */
[----:B------:R4:W-:Y:S01]  /*4a30*/  REDG.E.ADD.F32.FTZ.RN.STRONG.GPU desc[UR16][R184.64], R6 ;  /* 0x00000006b80079a6 */ /* 0x0009e2000c12f310 */
[C---:B------:R-:W-:Y:S03]  /*4a40*/  LEA R104, P1, R223.reuse, R106, 0x5 ;  /* 0x0000006adf687211 */ /* 0x040fe600078228ff */
[----:B------:R4:W-:Y:S01]  /*4a50*/  REDG.E.ADD.F32.FTZ.RN.STRONG.GPU desc[UR16][R186.64], R7 ;  /* 0x00000007ba0079a6 */ /* 0x0009e2000c12f310 */
[C---:B------:R-:W-:Y:S03]  /*4a60*/  LEA.HI.X.SX32 R105, R223.reuse, R107, 0x5, P1 ;  /* 0x0000006bdf697211 */ /* 0x040fe600008f2eff */
        /* <DEDUP_REMOVED lines=8> */
[----:B------:R3:W-:Y:S01]  /*4af0*/  REDG.E.ADD.F32.FTZ.RN.STRONG.GPU desc[UR16][R246.64+0x80], R16 ;  /* 0x00008010f60079a6 */ /* 0x0007e2000c12f310 */
[C---:B------:R-:W-:Y:S03]  /*4b00*/  LEA R112, P1, R223.reuse, R4, 0x5 ;  /* 0x00000004df707211 */ /* 0x040fe600078228ff */
[----:B------:R3:W-:Y:S01]  /*4b10*/  REDG.E.ADD.F32.FTZ.RN.STRONG.GPU desc[UR16][R182.64+0x80], R17 ;  /* 0x00008011b60079a6 */ /* 0x0007e2000c12f310 */
[C---:B------:R-:W-:Y:S03]  /*4b20*/  LEA.HI.X.SX32 R113, R223.reuse, R5, 0x5, P1 ;  /* 0x00000005df717211 */ /* 0x040fe600008f2eff */
[----:B------:R3:W-:Y:S01]  /*4b30*/  REDG.E.ADD.F32.FTZ.RN.STRONG.GPU desc[UR16][R180.64+0x80], R18 ;  /* 0x00008012b40079a6 */ /* 0x0007e2000c12f310 */
[C---:B----4-:R-:W-:Y:S03]  /*4b40*/  IMAD.WIDE R184, R223.reuse, -0xc0, R112 ;  /* 0xffffff40dfb87825 */ /* 0x050fe600078e0270 */
[----:B------:R4:W-:Y:S01]  /*4b50*/  REDG.E.ADD.F32.FTZ.RN.STRONG.GPU desc[UR16][R106.64+0x80], R19 ;  /* 0x000080136a0079a6 */ /* 0x0009e2000c12f310 */
[C---:B------:R-:W-:Y:S03]  /*4b60*/  LEA R6, P1, R223.reuse, R184, 0x5 ;  /* 0x000000b8df067211 */ /* 0x040fe600078228ff */
[----:B------:R-:W-:Y:S01]  /*4b70*/  REDG.E.ADD.F32.FTZ.RN.STRONG.GPU desc[UR16][R104.64+0x80], R12 ;  /* 0x0000800c680079a6 */ /* 0x000fe2000c12f310 */
[C---:B------:R-:W-:Y:S03]  /*4b80*/  LEA.HI.X.SX32 R7, R223.reuse, R185, 0x5, P1 ;  /* 0x000000b9df077211 */ /* 0x040fe600008f2eff */
        /* <DEDUP_REMOVED lines=12> */
[----:B------:R4:W-:Y:S03]  /*4c50*/  REDG.E.ADD.F32.FTZ.RN.STRONG.GPU desc[UR16][R6.64+0x100], R54 ;  /* 0x00010036060079a6 */ /* 0x0009e6000c12f310 */
[C---:B------:R-:W-:Y:S01]  /*4c60*/  LEA.HI.X.SX32 R109, R223.reuse, R9, 0x5, P1 ;  /* 0x00000009df6d7211 */ /* 0x040fe200008f2eff */
[----:B------:R-:W-:Y:S01]  /*4c70*/  REDG.E.ADD.F32.FTZ.RN.STRONG.GPU desc[UR16][R186.64+0x100], R55 ;  /* 0x00010037ba0079a6 */ /* 0x000fe2000c12f310 */
[C---:B-1----:R-:W-:Y:S03]  /*4c80*/  LEA R110, P1, R223.reuse, R108, 0x5 ;  /* 0x0000006cdf6e7211 */ /* 0x042fe600078228ff */
[----:B------:R-:W-:Y:S01]  /*4c90*/  REDG.E.ADD.F32.FTZ.RN.STRONG.GPU desc[UR16][R114.64+0x100], R56 ;  /* 0x00010038720079a6 */ /* 0x000fe2000c12f310 */
[C---:B------:R-:W-:Y:S03]  /*4ca0*/  LEA.HI.X.SX32 R111, R223.reuse, R109, 0x5, P1 ;  /* 0x0000006ddf6f7211 */ /* 0x040fe600008f2eff */
[----:B------:R-:W-:Y:S01]  /*4cb0*/  REDG.E.ADD.F32.FTZ.RN.STRONG.GPU desc[UR16][R8.64+0x100], R57 ;  /* 0x00010039080079a6 */ /* 0x000fe2000c12f310 */
[C---:B--2---:R-:W-:Y:S03]  /*4cc0*/  IMAD.WIDE R100, R223.reuse, -0xc0, R110 ;  /* 0xffffff40df647825 */ /* 0x044fe600078e026e */
[----:B------:R-:W-:Y:S01]  /*4cd0*/  REDG.E.ADD.F32.FTZ.RN.STRONG.GPU desc[UR16][R108.64+0x100], R58 ;  /* 0x0001003a6c0079a6 */ /* 0x000fe2000c12f310 */
[C---:B------:R-:W-:Y:S03]  /*4ce0*/  LEA R10, P1, R223.reuse, R100, 0x5 ;  /* 0x00000064df0a7211 */ /* 0x040fe600078228ff */
[----:B------:R-:W-:Y:S01]  /*4cf0*/  REDG.E.ADD.F32.FTZ.RN.STRONG.GPU desc[UR16][R110.64+0x100], R59 ;  /* 0x0001003b6e0079a6 */ /* 0x000fe2000c12f310 */
[C---:B------:R-:W-:Y:S03]  /*4d00*/  LEA.HI.X.SX32 R11, R223.reuse, R101, 0x5, P1 ;  /* 0x00000065df0b7211 */ /* 0x040fe600008f2eff */
[----:B------:R-:W-:Y:S01]  /*4d10*/  REDG.E.ADD.F32.FTZ.RN.STRONG.GPU desc[UR16][R246.64+0x180], R64 ;  /* 0x00018040f60079a6 */ /* 0x000fe2000c12f310 */
[C---:B---3--:R-:W-:Y:S03]  /*4d20*/  LEA R16, P1, R223.reuse, R10, 0x5 ;  /* 0x0000000adf107211 */ /* 0x048fe600078228ff */
        /* <DEDUP_REMOVED lines=8> */
[C---:B----4-:R-:W-:Y:S02]  /*4db0*/  LEA.HI.X.SX32 R19, R223.reuse, R183, 0x5, P1 ;  /* 0x000000b7df137211 */ /* 0x050fe400008f2eff */
[C---:B------:R-:W-:Y:S01]  /*4dc0*/  LEA R4, P1, R223.reuse, R18, 0x5 ;  /* 0x00000012df047211 */ /* 0x040fe200078228ff */
[----:B------:R-:W-:Y:S03]  /*4dd0*/  LDSM.16.MT88.4 R8, [R188] ;  /* 0x00000000bc08783b */ /* 0x000fe60000004200 */
[C---:B------:R-:W-:Y:S01]  /*4de0*/  LEA.HI.X.SX32 R5, R223.reuse, R19, 0x5, P1 ;  /* 0x00000013df057211 */ /* 0x040fe200008f2eff */
[----:B------:R-:W-:Y:S01]  /*4df0*/  REDG.E.ADD.F32.FTZ.RN.STRONG.GPU desc[UR16][R18.64+0x180], R61 ;  /* 0x0001803d120079a6 */ /* 0x000fe2000c12f310 */
[C---:B------:R-:W-:Y:S03]  /*4e00*/  LEA R6, P1, R223.reuse, R4, 0x5 ;  /* 0x00000004df067211 */ /* 0x040fe600078228ff */
[----:B------:R-:W-:Y:S01]  /*4e10*/  REDG.E.ADD.F32.FTZ.RN.STRONG.GPU desc[UR16][R4.64+0x180], R62 ;  /* 0x0001803e040079a6 */ /* 0x000fe2000c12f310 */
[----:B------:R-:W-:Y:S03]  /*4e20*/  LEA.HI.X.SX32 R7, R223, R5, 0x5, P1 ;  /* 0x00000005df077211 */ /* 0x000fe600008f2eff */
[----:B------:R-:W-:Y:S04]  /*4e30*/  LDSM.16.MT88.4 R12, [R194+-0x2000] ;  /* 0xffe00000c20c783b */ /* 0x000fe80000004200 */
[----:B------:R-:W-:Y:S04]  /*4e40*/  REDG.E.ADD.F32.FTZ.RN.STRONG.GPU desc[UR16][R6.64+0x180], R63 ;  /* 0x0001803f060079a6 */ /* 0x000fe8000c12f310 */
[----:B------:R-:W1:Y:S04]  /*4e50*/  LDSM.16.MT88.4 R4, [R195+-0x2000] ;  /* 0xffe00000c304783b */ /* 0x000e680000004200 */
[----:B------:R-:W2:Y:S04]  /*4e60*/  LDSM.16.MT88.4 R16, [R188+0x2000] ;  /* 0x00200000bc10783b */ /* 0x000ea80000004200 */
[----:B------:R-:W-:Y:S04]  /*4e70*/  LDSM.16.MT88.4 R52, [R195+-0x1800] ;  /* 0xffe80000c334783b */ /* 0x000fe80000004200 */
[----:B------:R-:W3:Y:S04]  /*4e80*/  LDSM.16.MT88.4 R56, [R188+0x800] ;  /* 0x00080000bc38783b */ /* 0x000ee80000004200 */
[----:B------:R-:W4:Y:S04]  /*4e90*/  LDSM.16.MT88.4 R64, [R194+-0x1800] ;  /* 0xffe80000c240783b */ /* 0x000f280000004200 */
[----:B------:R-:W4:Y:S04]  /*4ea0*/  LDSM.16.MT88.4 R100, [R188+0x2800] ;  /* 0x00280000bc64783b */ /* 0x000f280000004200 */
[----:B------:R-:W-:Y:S04]  /*4eb0*/  LDSM.16.MT88.4 R60, [R188+0x1000] ;  /* 0x00100000bc3c783b */ /* 0x000fe80000004200 */
[----:B------:R-:W-:Y:S04]  /*4ec0*/  LDSM.16.MT88.4 R104, [R194+-0x1000] ;  /* 0xfff00000c268783b */ /* 0x000fe80000004200 */
[----:B------:R-:W-:Y:S01]  /*4ed0*/  LDSM.16.MT88.4 R108, [R188+0x3800] ;  /* 0x00380000bc6c783b */ /* 0x000fe20000004200 */
[-C--:B-1----:R-:W-:Y:S08]  /*4ee0*/  HMMA.16816.F32 R68, R4, R8.reuse, R68 ;  /* 0x000000080444723c */ /* 0x082ff00000001844 */
[C---:B------:R-:W-:Y:S08]  /*4ef0*/  HMMA.16816.F32 R72, R12.reuse, R8, R72 ;  /* 0x000000080c48723c */ /* 0x040ff00000001848 */
[-C--:B------:R-:W-:Y:S08]  /*4f00*/  HMMA.16816.F32 R76, R12, R10.reuse, R76 ;  /* 0x0000000a0c4c723c */ /* 0x080ff0000000184c */
[C---:B------:R-:W-:Y:S01]  /*4f10*/  HMMA.16816.F32 R80, R4.reuse, R10, R80 ;  /* 0x0000000a0450723c */ /* 0x040fe20000001850 */
[----:B------:R-:W1:Y:S07]  /*4f20*/  LDSM.16.MT88.4 R8, [R195+-0x1000] ;  /* 0xfff00000c308783b */ /* 0x000e6e0000004200 */
[-C--:B--2---:R-:W-:Y:S08]  /*4f30*/  HMMA.16816.F32 R84, R4, R16.reuse, R84 ;  /* 0x000000100454723c */ /* 0x084ff00000001854 */
[C---:B------:R-:W-:Y:S08]  /*4f40*/  HMMA.16816.F32 R88, R12.reuse, R16, R88 ;  /* 0x000000100c58723c */ /* 0x040ff00000001858 */
[-C--:B------:R-:W-:Y:S01]  /*4f50*/  HMMA.16816.F32 R92, R12, R18.reuse, R92 ;  /* 0x000000120c5c723c */ /* 0x080fe2000000185c */
[----:B------:R-:W2:Y:S07]  /*4f60*/  LDSM.16.MT88.4 R12, [R188+0x3000] ;  /* 0x00300000bc0c783b */ /* 0x000eae0000004200 */
[----:B------:R-:W-:Y:S01]  /*4f70*/  HMMA.16816.F32 R96, R4, R18, R96 ;  /* 0x000000120460723c */ /* 0x000fe20000001860 */
[----:B------:R-:W-:Y:S04]  /*4f80*/  LDSM.16.MT88.4 R4, [R195+-0x800] ;  /* 0xfff80000c304783b */ /* 0x000fe80000004200 */
[----:B------:R-:W2:Y:S03]  /*4f90*/  LDSM.16.MT88.4 R16, [R188+0x1800] ;  /* 0x00180000bc10783b */ /* 0x000ea60000004200 */
[-C--:B---3--:R-:W-:Y:S08]  /*4fa0*/  HMMA.16816.F32 R68, R52, R56.reuse, R68 ;  /* 0x000000383444723c */ /* 0x088ff00000001844 */
[C---:B----4-:R-:W-:Y:S08]  /*4fb0*/  HMMA.16816.F32 R72, R64.reuse, R56, R72 ;  /* 0x000000384048723c */ /* 0x050ff00000001848 */
[-C--:B------:R-:W-:Y:S08]  /*4fc0*/  HMMA.16816.F32 R76, R64, R58.reuse, R76 ;  /* 0x0000003a404c723c */ /* 0x080ff0000000184c */
[C---:B------:R-:W-:Y:S01]  /*4fd0*/  HMMA.16816.F32 R80, R52.reuse, R58, R80 ;  /* 0x0000003a3450723c */ /* 0x040fe20000001850 */
[----:B------:R-:W3:Y:S07]  /*4fe0*/  LDSM.16.MT88.4 R56, [R194+-0x800] ;  /* 0xfff80000c238783b */ /* 0x000eee0000004200 */
        /* <DEDUP_REMOVED lines=14> */
[-C--:B------:R-:W-:Y:S05]  /*50d0*/  HMMA.16816.F32 R68, R4, R16.reuse, R68 ;  /* 0x000000100444723c */ /* 0x080fea0000001844 */
[----:B------:R-:W-:Y:S03]  /*50e0*/  ISETP.NE.U32.AND P1, PT, R8, 0x1, PT ;  /* 0x000000010800780c */ /* 0x000fe60003f25070 */
[C---:B---3--:R-:W-:Y:S08]  /*50f0*/  HMMA.16816.F32 R72, R56.reuse, R16, R72 ;  /* 0x000000103848723c */ /* 0x048ff00000001848 */
        /* <DEDUP_REMOVED lines=126> */
[----:B-1----:R-:W-:Y:S02]  /*58e0*/  IADD3 R5, PT, PT, R9, R4, RZ ;  /* 0x0000000409057210 */ /* 0x002fe40007ffe0ff */
[----:B------:R-:W-:-:S05]  /*58f0*/  MOV R4, R8 ;  /* 0x0000000800047202 */ /* 0x000fca0000000f00 */
[----:B---3--:R-:W-:-:S04]  /*5900*/  IMAD.WIDE.U32 R4, R205, UR6, R4 ;  /* 0x00000006cd047c25 */ /* 0x008fc8000f8e0004 */
[----:B------:R-:W-:Y:S01]  /*5910*/  IMAD R32, R205, UR7, R5 ;  /* 0x00000007cd207c24 */ /* 0x000fe2000f8e0205 */
[----:B------:R-:W-:Y:S01]  /*5920*/  MOV R33, R4 ;  /* 0x0000000400217202 */ /* 0x000fe20000000f00 */
[----:B------:R-:W-:Y:S05]  /*5930*/  BRA `(.L_x_857) ;  /* 0x0000000000187947 */ /* 0x000fea0003800000 */
.L_x_856:
[----:B------:R-:W1:Y:S01]  /*5940*/  LDC.64 R6, c[0x0][0x5c0] ;  /* 0x00017000ff067b82 */ /* 0x000e620000000a00 */
[----:B------:R-:W-:-:S05]  /*5950*/  IADD3 R4, PT, PT, R243, R244, RZ ;  /* 0x000000f4f3047210 */ /* 0x000fca0007ffe0ff */
[C---:B-1----:R-:W-:Y:S02]  /*5960*/  IMAD R32, R4.reuse, R7, RZ ;  /* 0x0000000704207224 */ /* 0x042fe400078e02ff */
[----:B------:R-:W-:-:S05]  /*5970*/  IMAD.WIDE.U32 R4, R4, R6, RZ ;  /* 0x0000000604047225 */ /* 0x000fca00078e00ff */
[----:B------:R-:W-:Y:S02]  /*5980*/  IADD3 R32, PT, PT, R5, R32, RZ ;  /* 0x0000002005207210 */ /* 0x000fe40007ffe0ff */
[----:B------:R-:W-:Y:S02]  /*5990*/  MOV R33, R4 ;  /* 0x0000000400217202 */ /* 0x000fe40000000f00 */
.L_x_857:
        /* <DEDUP_REMOVED lines=15> */
.L_x_858:
[----:B------:R-:W1:Y:S01]  /*5a90*/  LDC.64 R4, c[0x0][0x5c8] ;  /* 0x00017200ff047b82 */ /* 0x000e620000000a00 */
[----:B------:R-:W-:-:S05]  /*5aa0*/  IADD3 R8, PT, PT, R243, R244, RZ ;  /* 0x000000f4f3087210 */ /* 0x000fca0007ffe0ff */
[C---:B-1----:R-:W-:Y:S02]  /*5ab0*/  IMAD R40, R8.reuse, R5, RZ ;  /* 0x0000000508287224 */ /* 0x042fe400078e02ff */
[----:B------:R-:W-:-:S05]  /*5ac0*/  IMAD.WIDE.U32 R8, R8, R4, RZ ;  /* 0x0000000408087225 */ /* 0x000fca00078e00ff */
[----:B------:R-:W-:Y:S02]  /*5ad0*/  IADD3 R40, PT, PT, R9, R40, RZ ;  /* 0x0000002809287210 */ /* 0x000fe40007ffe0ff */
[----:B------:R-:W-:-:S07]  /*5ae0*/  MOV R41, R8 ;  /* 0x0000000800297202 */ /* 0x000fce0000000f00 */
.L_x_859:
        /* <DEDUP_REMOVED lines=29> */
[----:B------:R-:W-:-:S04]  /*5cc0*/  IMAD.WIDE.U32 R48, R209, R6, R48 ;  /* 0x00000006d1307225 */ /* 0x000fc800078e0030 */
[----:B------:R-:W-:Y:S01]  /*5cd0*/  IMAD R45, R209, R7, R49 ;  /* 0x00000007d12d7224 */ /* 0x000fe200078e0231 */
[----:B--2---:R-:W-:-:S04]  /*5ce0*/  LEA R50, P0, R48, UR4, 0x1 ;  /* 0x0000000430327c11 */ /* 0x004fc8000f8008ff */
[----:B------:R-:W-:-:S05]  /*5cf0*/  LEA.HI.X R51, R48, UR5, R45, 0x1, P0 ;  /* 0x0000000530337c11 */ /* 0x000fca00080f0c2d */
[----:B---3--:R2:W-:Y:S04]  /*5d00*/  STG.E.128 desc[UR16][R50.64], R32 ;  /* 0x0000002032007986 */ /* 0x0085e8000c101d10 */
[----:B----4-:R2:W-:Y:S02]  /*5d10*/  STG.E.128 desc[UR16][R50.64+0x80], R36 ;  /* 0x0000802432007986 */ /* 0x0105e4000c101d10 */
.L_x_861:
[----:B------:R-:W-:Y:S05]  /*5d20*/  BSYNC.RECONVERGENT B0 ;  /* 0x0000000000007941 */ /* 0x000fea0003800200 */
.L_x_860:
[----:B------:R-:W-:Y:S04]  /*5d30*/  BSSY.RECONVERGENT B0, `(.L_x_862) ;  /* 0x000000d000007945 */ /* 0x000fe80003800200 */
[----:B------:R-:W-:Y:S05]  /*5d40*/  @P2 BRA `(.L_x_863) ;  /* 0x00000000002c2947 */ /* 0x000fea0003800000 */
[----:B------:R-:W3:Y:S01]  /*5d50*/  LDCU.64 UR4, c[0x0][0x560] ;  /* 0x0000ac00ff0477ac */ /* 0x000ee20008000a00 */
[----:B--2---:R-:W-:Y:S01]  /*5d60*/  MOV R34, R46 ;  /* 0x0000002e00227202 */ /* 0x004fe20000000f00 */
[----:B------:R-:W-:Y:S01]  /*5d70*/  IMAD R32, R42, R6, RZ ;  /* 0x000000062a207224 */ /* 0x000fe200078e02ff */
[----:B------:R-:W-:-:S03]  /*5d80*/  MOV R35, R44 ;  /* 0x0000002c00237202 */ /* 0x000fc60000000f00 */
[C---:B------:R-:W-:Y:S02]  /*5d90*/  IMAD R32, R43.reuse, R7, R32 ;  /* 0x000000072b207224 */ /* 0x040fe400078e0220 */
[----:B------:R-:W-:-:S05]  /*5da0*/  IMAD.WIDE.U32 R34, R43, R6, R34 ;  /* 0x000000062b227225 */ /* 0x000fca00078e0022 */
[----:B------:R-:W-:Y:S02]  /*5db0*/  IADD3 R32, PT, PT, R32, R35, RZ ;  /* 0x0000002320207210 */ /* 0x000fe40007ffe0ff */
[----:B---3--:R-:W-:-:S04]  /*5dc0*/  LEA R6, P0, R34, UR4, 0x1 ;  /* 0x0000000422067c11 */ /* 0x008fc8000f8008ff */
[----:B------:R-:W-:-:S05]  /*5dd0*/  LEA.HI.X R7, R34, UR5, R32, 0x1, P0 ;  /* 0x0000000522077c11 */ /* 0x000fca00080f0c20 */
[----:B------:R2:W-:Y:S04]  /*5de0*/  STG.E.128 desc[UR16][R6.64], R28 ;  /* 0x0000001c06007986 */ /* 0x0005e8000c101d10 */
[----:B-1----:R2:W-:Y:S02]  /*5df0*/  STG.E.128 desc[UR16][R6.64+0x80], R24 ;  /* 0x0000801806007986 */ /* 0x0025e4000c101d10 */
.L_x_863:
[----:B------:R-:W-:Y:S05]  /*5e00*/  BSYNC.RECONVERGENT B0 ;  /* 0x0000000000007941 */ /* 0x000fea0003800200 */
.L_x_862:
        /* <DEDUP_REMOVED lines=12> */
[----:B------:R-:W3:Y:S01]  /*5ed0*/  LDCU.64 UR4, c[0x0][0x568] ;  /* 0x0000ad00ff0477ac */ /* 0x000ee20008000a00 */
[----:B------:R-:W-:Y:S02]  /*5ee0*/  MOV R26, R24 ;  /* 0x00000018001a7202 */ /* 0x000fe40000000f00 */
[----:B------:R-:W-:-:S03]  /*5ef0*/  MOV R27, R6 ;  /* 0x00000006001b7202 */ /* 0x000fc60000000f00 */
[----:B------:R-:W-:-:S04]  /*5f00*/  IMAD.WIDE.U32 R26, R209, R4, R26 ;  /* 0x00000004d11a7225 */ /* 0x000fc800078e001a */
[----:B------:R-:W-:Y:S01]  /*5f10*/  IMAD R7, R209, R5, R27 ;  /* 0x00000005d1077224 */ /* 0x000fe200078e021b */
[----:B---3--:R-:W-:-:S04]  /*5f20*/  LEA R28, P0, R26, UR4, 0x1 ;  /* 0x000000041a1c7c11 */ /* 0x008fc8000f8008ff */
[----:B------:R-:W-:-:S05]  /*5f30*/  LEA.HI.X R29, R26, UR5, R7, 0x1, P0 ;  /* 0x000000051a1d7c11 */ /* 0x000fca00080f0c07 */
[----:B----4-:R1:W-:Y:S04]  /*5f40*/  STG.E.128 desc[UR16][R28.64], R20 ;  /* 0x000000141c007986 */ /* 0x0103e8000c101d10 */
[----:B------:R1:W-:Y:S02]  /*5f50*/  STG.E.128 desc[UR16][R28.64+0x80], R12 ;  /* 0x0000800c1c007986 */ /* 0x0003e4000c101d10 */
.L_x_865:
[----:B------:R-:W-:Y:S05]  /*5f60*/  BSYNC.RECONVERGENT B0 ;  /* 0x0000000000007941 */ /* 0x000fea0003800200 */
.L_x_864:
[----:B------:R-:W-:Y:S05]  /*5f70*/  @P2 BRA `(.L_x_852) ;  /* 0x00000000002c2947 */ /* 0x000fea0003800000 */
[----:B------:R-:W2:Y:S01]  /*5f80*/  LDCU.64 UR4, c[0x0][0x568] ;  /* 0x0000ad00ff0477ac */ /* 0x000ea20008000a00 */
[----:B------:R-:W-:Y:S01]  /*5f90*/  MOV R7, R6 ;  /* 0x0000000600077202 */ /* 0x000fe20000000f00 */
        /* <DEDUP_REMOVED lines=9> */
.L_x_852:
[----:B------:R-:W-:Y:S05]  /*6030*/  BSYNC.RECONVERGENT B1 ;  /* 0x0000000000017941 */ /* 0x000fea0003800200 */
.L_x_830:
        /* <DEDUP_REMOVED lines=11> */
.L_x_867:
        /* <DEDUP_REMOVED lines=9> */
.L_x_2427:


//--------------------- .text._ZN5flash44flash_bwd_dq_dk_dv_loop_seqk_parallel_kernelI23Flash_bwd_kernel_traitsILi128ELi64ELi64ELi8ELi4ELi2ELi2ELb1ELb0EN7cutlass6half_tE19Flash_kernel_traitsILi128ELi64ELi64ELi8ES3_EELb1ELb0ELb0ELb0ELb0ELb0ELb0EEEvNS_16Flash_bwd_paramsE --------------------------
	.section	.text._ZN5flash44flash_bwd_dq_dk_dv_loop_seqk_parallel_kernelI23Flash_bwd_kernel_traitsILi128ELi64ELi64ELi8ELi4ELi2ELi2ELb1ELb0EN7cutlass6half_tE19Flash_kernel_traitsILi128ELi64ELi64ELi8ES3_EELb1ELb0ELb0ELb0ELb0ELb0ELb0EEEvNS_16Flash_bwd_paramsE,"ax",@progbits
	.align	128
        .global         _ZN5flash44flash_bwd_dq_dk_dv_loop_seqk_parallel_kernelI23Flash_bwd_kernel_traitsILi128ELi64ELi64ELi8ELi4ELi2ELi2ELb1ELb0EN7cutlass6half_tE19Flash_kernel_traitsILi128ELi64ELi64ELi8ES3_EELb1ELb0ELb0ELb0ELb0ELb0ELb0EEEvNS_16Flash_bwd_paramsE
        .type           _ZN5flash44flash_bwd_dq_dk_dv_loop_seqk_parallel_kernelI23Flash_bwd_kernel_traitsILi128ELi64ELi64ELi8ELi4ELi2ELi2ELb1ELb0EN7cutlass6half_tE19Flash_kernel_traitsILi128ELi64ELi64ELi8ES3_EELb1ELb0ELb0ELb0ELb0ELb0ELb0EEEvNS_16Flash_bwd_paramsE,@function
        .size           _ZN5flash44flash_bwd_dq_dk_dv_loop_seqk_parallel_kernelI23Flash_bwd_kernel_traitsILi128ELi64ELi64ELi8ELi4ELi2ELi2ELb1ELb0EN7cutlass6half_tE19Flash_kernel_traitsILi128ELi64ELi64ELi8ES3_EELb1ELb0ELb0ELb0ELb0ELb0ELb0EEEvNS_16Flash_bwd_paramsE,(.L_x_2428 - _ZN5flash44flash_bwd_dq_dk_dv_loop_seqk_parallel_kernelI23Flash_bwd_kernel_traitsILi128ELi64ELi64ELi8ELi4ELi2ELi2ELb1ELb0EN7cutlass6half_tE19Flash_kernel_traitsILi128ELi64ELi64ELi8ES3_EELb1ELb0ELb0ELb0ELb0ELb0ELb0EEEvNS_16Flash_bwd_paramsE)
        .other          _ZN5flash44flash_bwd_dq_dk_dv_loop_seqk_parallel_kernelI23Flash_bwd_kernel_traitsILi128ELi64ELi64ELi8ELi4ELi2ELi2ELb1ELb0EN7cutlass6half_tE19Flash_kernel_traitsILi128ELi64ELi64ELi8ES3_EELb1ELb0ELb0ELb0ELb0ELb0ELb0EEEvNS_16Flash_bwd_paramsE,@"STO_CUDA_ENTRY STV_DEFAULT"
_ZN5flash44flash_bwd_dq_dk_dv_loop_seqk_parallel_kernelI23Flash_bwd_kernel_traitsILi128ELi64ELi64ELi8ELi4ELi2ELi2ELb1ELb0EN7cutlass6half_tE19Flash_kernel_traitsILi128ELi64ELi64ELi8ES3_EELb1ELb0ELb0ELb0ELb0ELb0ELb0EEEvNS_16Flash_bwd_paramsE:
.text._ZN5flash44flash_bwd_dq_dk_dv_loop_seqk_parallel_kernelI23Flash_bwd_kernel_traitsILi128ELi64ELi64ELi8ELi4ELi2ELi2ELb1ELb0EN7cutlass6half_tE19Flash_kernel_traitsILi128ELi64ELi64ELi8ES3_EELb1ELb0ELb0ELb0ELb0ELb0ELb0EEEvNS_16Flash_bwd_paramsE:
        /* <DEDUP_REMOVED lines=34> */
[--C-:B------:R-:W-:Y:S02]  /*0220*/  LOP3.LUT R6, R9, 0x3800, R8.reuse, 0xf8, !PT ;  /* 0x0000380009067812 */ /* 0x100fe400078ef808 */
[----:B------:R-:W-:Y:S02]  /*0230*/  LOP3.LUT R218, R7, 0x1c0, R8, 0xf8, !PT ;  /* 0x000001c007da7812 */ /* 0x000fe400078ef808 */
[----:B------:R-:W-:Y:S02]  /*0240*/  SHF.R.U32.HI R213, RZ, 0x3, R205 ;  /* 0x00000003ffd57819 */ /* 0x000fe400000116cd */
[----:B------:R-:W-:Y:S02]  /*0250*/  LOP3.LUT R8, R8, 0x1c0, RZ, 0xc0, !PT ;  /* 0x000001c008087812 */ /* 0x000fe400078ec0ff */
[----:B------:R-:W-:Y:S02]  /*0260*/  LOP3.LUT R210, R5, 0x30, RZ, 0xc0, !PT ;  /* 0x0000003005d27812 */ /* 0x000fe400078ec0ff */
[----:B------:R-:W-:-:S02]  /*0270*/  LOP3.LUT R7, R4, 0xc00, RZ, 0xc0, !PT ;  /* 0x00000c0004077812 */ /* 0x000fc400078ec0ff */
[----:B------:R-:W-:Y:S02]  /*0280*/  LOP3.LUT R9, R4, 0x400, RZ, 0xc0, !PT ;  /* 0x0000040004097812 */ /* 0x000fe400078ec0ff */
[----:B------:R-:W-:Y:S02]  /*0290*/  LOP3.LUT R217, R8, 0x18, R213, 0xf8, !PT ;  /* 0x0000001808d97812 */ /* 0x000fe400078ef8d5 */
[----:B------:R-:W-:Y:S01]  /*02a0*/  LOP3.LUT R210, R210, 0x7, R3, 0xf8, !PT ;  /* 0x00000007d2d27812 */ /* 0x000fe200078ef803 */
[----:B------:R-:W-:Y:S01]  /*02b0*/  IMAD.SHL.U32 R3, R205, 0x40, RZ ;  /* 0x00000040cd037824 */ /* 0x000fe200078e00ff */
[--C-:B------:R-:W-:Y:S02]  /*02c0*/  LOP3.LUT R7, R7, 0x6, R2.reuse, 0xf8, !PT ;  /* 0x0000000607077812 */ /* 0x100fe400078ef802 */
[--C-:B------:R-:W-:Y:S02]  /*02d0*/  LOP3.LUT R8, R9, 0x6, R2.reuse, 0xf8, !PT ;  /* 0x0000000609087812 */ /* 0x100fe400078ef802 */
[----:B------:R-:W-:-:S02]  /*02e0*/  LOP3.LUT R217, R217, 0x38, R2, 0x78, !PT ;  /* 0x00000038d9d97812 */ /* 0x000fc400078e7802 */
[----:B------:R-:W-:Y:S02]  /*02f0*/  LOP3.LUT R2, R2, 0x20, RZ, 0xc0, !PT ;  /* 0x0000002002027812 */ /* 0x000fe400078ec0ff */
[----:B------:R-:W-:Y:S02]  /*0300*/  LOP3.LUT R10, R3, 0x1c0, RZ, 0xc0, !PT ;  /* 0x000001c0030a7812 */ /* 0x000fe400078ec0ff */
[----:B------:R-:W-:Y:S02]  /*0310*/  LOP3.LUT R2, R2, 0x18, R213, 0xf8, !PT ;  /* 0x0000001802027812 */ /* 0x000fe400078ef8d5 */
[----:B------:R-:W-:Y:S02]  /*0320*/  LOP3.LUT R12, R5, 0x10, RZ, 0xc0, !PT ;  /* 0x00000010050c7812 */ /* 0x000fe400078ec0ff */
[----:B------:R-:W-:Y:S02]  /*0330*/  LOP3.LUT R0, R211, 0x1f8, RZ, 0xc0, !PT ;  /* 0x000001f8d3007812 */ /* 0x000fe400078ec0ff */
[----:B------:R-:W-:-:S02]  /*0340*/  LOP3.LUT R10, R10, 0x38, R211, 0xf8, !PT ;  /* 0x000000380a0a7812 */ /* 0x000fc400078ef8d3 */
[----:B------:R-:W-:Y:S02]  /*0350*/  LOP3.LUT R2, R2, 0x1c0, R3, 0xf8, !PT ;  /* 0x000001c002027812 */ /* 0x000fe400078ef803 */
[----:B------:R-:W-:Y:S02]  /*0360*/  R2P PR, R205, 0xe ;  /* 0x0000000ecd007804 */ /* 0x000fe40000000000 */
[--C-:B------:R-:W-:Y:S02]  /*0370*/  LOP3.LUT R201, R12, 0x8, R205.reuse, 0xf8, !PT ;  /* 0x000000080cc97812 */ /* 0x100fe400078ef8cd */
[--C-:B------:R-:W-:Y:S02]  /*0380*/  LOP3.LUT R0, R0, 0x38, R205.reuse, 0x78, !PT ;  /* 0x0000003800007812 */ /* 0x100fe400078e78cd */
[----:B------:R-:W-:Y:S02]  /*0390*/  LOP3.LUT R218, R7, R218, RZ, 0xfc, !PT ;  /* 0x000000da07da7212 */ /* 0x000fe400078efcff */
[----:B------:R-:W-:-:S02]  /*03a0*/  LOP3.LUT R205, R10, 0x8, R205, 0x78, !PT ;  /* 0x000000080acd7812 */ /* 0x000fc400078e78cd */
[----:B------:R-:W-:Y:S02]  /*03b0*/  LOP3.LUT R7, R3, 0x200, RZ, 0xc0, !PT ;  /* 0x0000020003077812 */ /* 0x000fe400078ec0ff */
[----:B------:R-:W-:Y:S02]  /*03c0*/  LOP3.LUT R204, R2, 0x38, R211, 0x78, !PT ;  /* 0x0000003802cc7812 */ /* 0x000fe400078e78d3 */
[----:B------:R-:W-:Y:S02]  /*03d0*/  LOP3.LUT R5, R10, 0x8, R5, 0x78, !PT ;  /* 0x000000080a057812 */ /* 0x000fe400078e7805 */
[----:B------:R-:W-:Y:S01]  /*03e0*/  LOP3.LUT R205, R6, R205, RZ, 0xfc, !PT ;  /* 0x000000cd06cd7212 */ /* 0x000fe200078efcff */
[----:B---3--:R-:W-:Y:S01]  /*03f0*/  IMAD.U32 R6, RZ, RZ, UR4 ;  /* 0x00000004ff067e24 */ /* 0x008fe2000f8e00ff */
[----:B------:R-:W-:Y:S01]  /*0400*/  LOP3.LUT R200, R7, 0x400, R4, 0xf8, !PT ;  /* 0x0000040007c87812 */ /* 0x000fe200078ef804 */
[----:B------:R-:W-:Y:S01]  /*0410*/  UIADD3 UR4, UPT, UPT, UR6, 0x10000, URZ ;  /* 0x0001000006047890 */ /* 0x000fe2000fffe0ff */
[----:B------:R-:W-:Y:S01]  /*0420*/  LOP3.LUT R204, R204, 0x200, R3, 0xf8, !PT ;  /* 0x00000200cccc7812 */ /* 0x000fe200078ef803 */
[----:B------:R-:W-:Y:S01]  /*0430*/  IMAD.MOV.U32 R3, RZ, RZ, 0x10 ;  /* 0x00000010ff037424 */ /* 0x000fe200078e00ff */
[----:B------:R-:W-:-:S02]  /*0440*/  LEA R218, R218, UR5, 0x1 ;  /* 0x00000005dada7c11 */ /* 0x000fc4000f8e08ff */
[----:B------:R-:W-:Y:S02]  /*0450*/  LOP3.LUT R200, R200, R5, RZ, 0xfc, !PT ;  /* 0x00000005c8c87212 */ /* 0x000fe400078efcff */
[----:B------:R-:W-:Y:S01]  /*0460*/  LOP3.LUT R201, R201, R10, RZ, 0x3c, !PT ;  /* 0x0000000ac9c97212 */ /* 0x000fe200078e3cff */
[C---:B------:R-:W-:Y:S01]  /*0470*/  VIADD R220, R218.reuse, 0x20 ;  /* 0x00000020dadc7836 */ /* 0x040fe20000000000 */
[----:B------:R-:W-:Y:S01]  /*0480*/  LOP3.LUT R206, R7, 0xc00, R4, 0xf8, !PT ;  /* 0x00000c0007ce7812 */ /* 0x000fe200078ef804 */
[----:B------:R-:W-:Y:S01]  /*0490*/  @P3 VIADD R220, R218, 0xffffffe0 ;  /* 0xffffffe0dadc3836 */ /* 0x000fe20000000000 */
[----:B------:R-:W-:Y:S02]  /*04a0*/  SEL R3, R3, 0xfffffff0, !P2 ;  /* 0xfffffff003037807 */ /* 0x000fe40005000000 */
[----:B------:R-:W-:Y:S02]  /*04b0*/  SEL R202, R202, 0xffffffc0, !P2 ;  /* 0xffffffc0caca7807 */ /* 0x000fe40005000000 */
[----:B------:R-:W-:Y:S01]  /*04c0*/  LEA R200, R200, UR4, 0x1 ;  /* 0x00000004c8c87c11 */ /* 0x000fe2000f8e08ff */
[----:B------:R-:W-:Y:S01]  /*04d0*/  IMAD.IADD R241, R218, 0x1, R3 ;  /* 0x00000001daf17824 */ /* 0x000fe200078e0203 */
[----:B------:R-:W-:Y:S01]  /*04e0*/  LOP3.LUT R217, R8, R217, RZ, 0xfc, !PT ;  /* 0x000000d908d97212 */ /* 0x000fe200078efcff */
[----:B------:R-:W-:Y:S01]  /*04f0*/  IMAD.IADD R222, R3, 0x1, R220 ;  /* 0x0000000103de7824 */ /* 0x000fe200078e02dc */
[----:B------:R-:W-:Y:S01]  /*0500*/  LOP3.LUT R201, R201, 0x200, R4, 0xf8, !PT ;  /* 0x00000200c9c97812 */ /* 0x000fe200078ef804 */
[----:B------:R-:W-:Y:S01]  /*0510*/  IMAD.IADD R199, R202, 0x1, R200 ;  /* 0x00000001cac77824 */ /* 0x000fe200078e02c8 */
[----:B----4-:R-:W-:-:S02]  /*0520*/  LEA R214, P0, R209, R214, 0x2 ;  /* 0x000000d6d1d67211 */ /* 0x010fc400078010ff */
[----:B------:R-:W-:Y:S02]  /*0530*/  LOP3.LUT R206, R206, R5, RZ, 0xfc, !PT ;  /* 0x00000005cece7212 */ /* 0x000fe400078efcff */
        /* <DEDUP_REMOVED lines=9> */
[----:B------:R-:W-:Y:S02]  /*05d0*/  LEA R205, R205, UR4, 0x1 ;  /* 0x00000004cdcd7c11 */ /* 0x000fe4000f8e08ff */
[----:B------:R-:W-:-:S07]  /*05e0*/  LEA R204, R204, UR6, 0x1 ;  /* 0x00000006cccc7c11 */ /* 0x000fce000f8e08ff */
.L_x_925:
        /* <DEDUP_REMOVED lines=45> */
.L_x_868:
        /* <DEDUP_REMOVED lines=15> */
[----:B------:R-:W-:Y:S02]  /*09b0*/  @!P3 IMAD R13, R209, R5, R19 ;  /* 0x00000005d10db224 */ /* 0x000fe400078e0213 */
[----:B---3--:R-:W-:-:S04]  /*09c0*/  @P3 IMAD.WIDE.U32 R4, R16, R2, RZ ;  /* 0x0000000210043225 */ /* 0x008fc800078e00ff */
[----:B------:R-:W-:Y:S02]  /*09d0*/  @P3 IMAD R13, R16, R3, R5 ;  /* 0x00000003100d3224 */ /* 0x000fe400078e0205 */
[----:B------:R-:W-:Y:S01]  /*09e0*/  @P3 IMAD.MOV.U32 R18, RZ, RZ, R4 ;  /* 0x000000ffff123224 */ /* 0x000fe200078e0004 */
[----:B------:R-:W-:Y:S06]  /*09f0*/  @P2 BRA `(.L_x_870) ;  /* 0x0000000000282947 */ /* 0x000fec0003800000 */
        /* <DEDUP_REMOVED lines=10> */
.L_x_870:
[----:B------:R-:W2:Y:S01]  /*0aa0*/  LDCU.64 UR12, c[0x0][0x3b8] ;  /* 0x00007700ff0c77ac */ /* 0x000ea20008000a00 */
[----:B-1----:R-:W-:-:S05]  /*0ab0*/  IADD3 R10, PT, PT, R239, R240, RZ ;  /* 0x000000f0ef0a7210 */ /* 0x002fca0007ffe0ff */
[C---:B--2---:R-:W-:Y:S02]  /*0ac0*/  IMAD R8, R10.reuse, UR13, RZ ;  /* 0x0000000d0a087c24 */ /* 0x044fe4000f8e02ff */
[----:B------:R-:W-:-:S05]  /*0ad0*/  IMAD.WIDE.U32 R10, R10, UR12, RZ ;  /* 0x0000000c0a0a7c25 */ /* 0x000fca000f8e00ff */
[----:B------:R-:W-:-:S07]  /*0ae0*/  IADD3 R8, PT, PT, R11, R8, RZ ;  /* 0x000000080b087210 */ /* 0x000fce0007ffe0ff */
.L_x_871:
        /* <DEDUP_REMOVED lines=39> */
.L_x_872:
[----:B------:R-:W1:Y:S01]  /*0d60*/  LDCU.64 UR10, c[0x0][0x3c0] ;  /* 0x00007800ff0a77ac */ /* 0x000e620008000a00 */
[----:B------:R-:W-:-:S05]  /*0d70*/  IADD3 R2, PT, PT, R239, R240, RZ ;  /* 0x000000f0ef027210 */ /* 0x000fca0007ffe0ff */
[C---:B-1----:R-:W-:Y:S02]  /*0d80*/  IMAD R11, R2.reuse, UR11, RZ ;  /* 0x0000000b020b7c24 */ /* 0x042fe4000f8e02ff */
[----:B------:R-:W-:-:S05]  /*0d90*/  IMAD.WIDE.U32 R2, R2, UR10, RZ ;  /* 0x0000000a02027c25 */ /* 0x000fca000f8e00ff */
[----:B------:R-:W-:Y:S02]  /*0da0*/  IADD3 R11, PT, PT, R3, R11, RZ ;  /* 0x0000000b030b7210 */ /* 0x000fe40007ffe0ff */
[----:B------:R-:W-:-:S07]  /*0db0*/  MOV R12, R2 ;  /* 0x00000002000c7202 */ /* 0x000fce0000000f00 */
.L_x_873:
[----:B------:R-:W1:Y:S01]  /*0dc0*/  @!P3 LDC.64 R4, c[0x0][0x588] ;  /* 0x00016200ff04bb82 */ /* 0x000e620000000a00 */
[----:B------:R-:W2:Y:S01]  /*0dd0*/  LDCU UR26, c[0x0][0x3e0] ;  /* 0x00007c00ff1a77ac */ /* 0x000ea20008000800 */
[----:B------:R-:W2:Y:S06]  /*0de0*/  LDCU UR29, c[0x0][0x44c] ;  /* 0x00008980ff1d77ac */ /* 0x000eac0008000800 */
[----:B------:R-:W3:Y:S01]  /*0df0*/  @P3 LDC.64 R2, c[0x0][0x590] ;  /* 0x00016400ff023b82 */ /* 0x000ee20000000a00 */
[----:B--2---:R-:W-:Y:S01]  /*0e00*/  UIMAD.WIDE UR6, UR26, UR29, URZ ;  /* 0x0000001d1a0672a5 */ /* 0x004fe2000f8e02ff */
[----:B-1----:R-:W-:-:S04]  /*0e10*/  @!P3 IMAD.WIDE.U32 R22, R209, R4, RZ ;  /* 0x00000004d116b225 */ /* 0x002fc800078e00ff */
[----:B------:R-:W-:Y:S01]  /*0e20*/  @!P3 IMAD R5, R209, R5, R23 ;  /* 0x00000005d105b224 */ /* 0x000fe200078e0217 */
[----:B------:R-:W-:Y:S01]  /*0e30*/  @!P3 MOV R4, R22 ;  /* 0x000000160004b202 */ /* 0x000fe20000000f00 */
        /* <DEDUP_REMOVED lines=20> */
.L_x_874:
[C---:B------:R-:W-:Y:S02]  /*0f80*/  IMAD R22, R16.reuse, UR7, RZ ;  /* 0x0000000710167c24 */ /* 0x040fe4000f8e02ff */
[----:B------:R-:W-:-:S05]  /*0f90*/  IMAD.WIDE.U32 R26, R16, UR6, RZ ;  /* 0x00000006101a7c25 */ /* 0x000fca000f8e00ff */
[----:B------:R-:W-:Y:S02]  /*0fa0*/  IADD3 R22, PT, PT, R27, R22, RZ ;  /* 0x000000161b167210 */ /* 0x000fe40007ffe0ff */
.L_x_875:
        /* <DEDUP_REMOVED lines=20> */
.L_x_876:
[----:B------:R-:W1:Y:S01]  /*10f0*/  LDC R14, c[0x0][0x434] ;  /* 0x00010d00ff0e7b82 */ /* 0x000e620000000800 */
[----:B------:R-:W-:-:S04]  /*1100*/  IMAD R3, R209, UR26, R208 ;  /* 0x0000001ad1037c24 */ /* 0x000fc8000f8e02d0 */
[----:B-1----:R-:W-:-:S03]  /*1110*/  IMAD R14, R3, R14, RZ ;  /* 0x0000000e030e7224 */ /* 0x002fc600078e02ff */
.L_x_877:
        /* <DEDUP_REMOVED lines=11> */
.L_x_878:
[----:B------:R-:W1:Y:S01]  /*11d0*/  LDC R24, c[0x0][0x444] ;  /* 0x00011100ff187b82 */ /* 0x000e620000000800 */
[----:B------:R-:W-:-:S04]  /*11e0*/  IMAD R3, R209, UR26, R208 ;  /* 0x0000001ad1037c24 */ /* 0x000fc8000f8e02d0 */
[----:B-1----:R-:W-:-:S07]  /*11f0*/  IMAD R24, R3, R24, RZ ;  /* 0x0000001803187224 */ /* 0x002fce00078e02ff */
.L_x_879:
[----:B------:R-:W1:Y:S01]  /*1200*/  LDCU.128 UR4, c[0x0][0x590] ;  /* 0x0000b200ff0477ac */ /* 0x000e620008000c00 */
[----:B------:R-:W-:Y:S01]  /*1210*/  IADD3 R4, P0, PT, R212, R4, RZ ;  /* 0x00000004d4047210 */ /* 0x000fe20007f1e0ff */
[----:B------:R-:W2:Y:S01]  /*1220*/  S2R R20, SR_TID.X ;  /* 0x0000000000147919 */ /* 0x000ea20000002100 */
[----:B------:R-:W3:Y:S01]  /*1230*/  LDC.64 R2, c[0x0][0x3b0] ;  /* 0x0000ec00ff027b82 */ /* 0x000ee20000000a00 */
[----:B------:R-:W-:Y:S01]  /*1240*/  MOV R17, RZ ;  /* 0x000000ff00117202 */ /* 0x000fe20000000f00 */
[----:B------:R-:W4:Y:S01]  /*1250*/  LDCU.64 UR18, c[0x0][0x3c8] ;  /* 0x00007900ff1277ac */ /* 0x000f220008000a00 */
[----:B------:R-:W5:Y:S01]  /*1260*/  S2R R248, SR_TID.X ;  /* 0x0000000000f87919 */ /* 0x000f620000002100 */
[----:B------:R-:W-:Y:S01]  /*1270*/  IMAD.X R5, RZ, RZ, R5, P0 ;  /* 0x000000ffff057224 */ /* 0x000fe200000e0605 */
[--C-:B------:R-:W-:Y:S01]  /*1280*/  IADD3 R19, P1, P0, R28, R26, R25.reuse ;  /* 0x0000001a1c137210 */ /* 0x100fe2000783e019 */
[----:B------:R-:W-:Y:S01]  /*1290*/  UIMAD UR29, UR26, UR29, URZ ;  /* 0x0000001d1a1d72a4 */ /* 0x000fe2000f8e02ff */
[----:B------:R-:W-:Y:S01]  /*12a0*/  SHF.R.S32.HI R25, RZ, 0x1f, R25 ;  /* 0x0000001fff197819 */ /* 0x000fe20000011419 */
[----:B------:R-:W4:Y:S01]  /*12b0*/  LDCU.64 UR16, c[0x0][0x380] ;  /* 0x00007000ff1077ac */ /* 0x000f220008000a00 */
[----:B------:R-:W-:Y:S01]  /*12c0*/  ISETP.NE.AND P4, PT, RZ, UR14, PT ;  /* 0x0000000eff007c0c */ /* 0x000fe2000bf85270 */
[----:B------:R-:W4:Y:S01]  /*12d0*/  LDC.64 R246, c[0x0][0x420] ;  /* 0x00010800fff67b82 */ /* 0x000f220000000a00 */
[----:B------:R-:W-:Y:S01]  /*12e0*/  BSSY.RECONVERGENT B1, `(.L_x_869) ;  /* 0x00005c4000017945 */ /* 0x000fe20003800200 */
[----:B------:R-:W4:Y:S01]  /*12f0*/  LDCU.64 UR14, c[0x0][0x550] ;  /* 0x0000aa00ff0e77ac */ /* 0x000f220008000a00 */
[----:B-1----:R-:W-:-:S05]  /*1300*/  IMAD.WIDE.U32 R30, R9, UR4, R4 ;  /* 0x00000004091e7c25 */ /* 0x002fca000f8e0004 */
[----:B------:R-:W1:Y:S01]  /*1310*/  LDC.64 R4, c[0x0][0x5f8] ;  /* 0x00017e00ff047b82 */ /* 0x000e620000000a00 */
[----:B------:R-:W-:-:S04]  /*1320*/  IMAD R16, R15, UR4, RZ ;  /* 0x000000040f107c24 */ /* 0x000fc8000f8e02ff */
[----:B------:R-:W-:Y:S02]  /*1330*/  IMAD R16, R9, UR5, R16 ;  /* 0x0000000509107c24 */ /* 0x000fe4000f8e0210 */
[----:B---3--:R-:W-:Y:S01]  /*1340*/  IMAD R26, R15, R2, RZ ;  /* 0x000000020f1a7224 */ /* 0x008fe200078e02ff */
[----:B------:R-:W-:Y:S01]  /*1350*/  IADD3.X R15, PT, PT, R21, R22, R25, P1, P0 ;  /* 0x00000016150f7210 */ /* 0x000fe20000fe0419 */
[----:B------:R-:W-:Y:S02]  /*1360*/  IMAD.IADD R31, R31, 0x1, R16 ;  /* 0x000000011f1f7824 */ /* 0x000fe400078e0210 */
[----:B------:R-:W-:Y:S02]  /*1370*/  IMAD.MOV.U32 R16, RZ, RZ, R212 ;  /* 0x000000ffff107224 */ /* 0x000fe400078e00d4 */
[----:B------:R-:W-:-:S04]  /*1380*/  IMAD.WIDE.U32 R30, R208, UR6, R30 ;  /* 0x00000006d01e7c25 */ /* 0x000fc8000f8e001e */
[----:B------:R-:W-:Y:S01]  /*1390*/  IMAD.WIDE.U32 R28, R9, R2, R16 ;  /* 0x00000002091c7225 */ /* 0x000fe200078e0010 */
[----:B-----5:R-:W-:-:S03]  /*13a0*/  LOP3.LUT R248, R248, 0x1f, RZ, 0xc0, !PT ;  /* 0x0000001ff8f87812 */ /* 0x020fc600078ec0ff */
[----:B------:R-:W-:Y:S01]  /*13b0*/  IMAD R26, R9, R3, R26 ;  /* 0x00000003091a7224 */ /* 0x000fe200078e021a */
[----:B--2---:R-:W-:Y:S01]  /*13c0*/  SHF.R.U32.HI R9, RZ, 0x5, R20 ;  /* 0x00000005ff097819 */ /* 0x004fe20000011614 */
[----:B------:R-:W-:Y:S01]  /*13d0*/  IMAD R23, R208, UR7, R31 ;  /* 0x00000007d0177c24 */ /* 0x000fe2000f8e021f */
[----:B------:R-:W-:Y:S01]  /*13e0*/  IADD3 R28, P0, PT, R18, R28, RZ ;  /* 0x0000001c121c7210 */ /* 0x000fe20007f1e0ff */
[----:B------:R-:W-:Y:S01]  /*13f0*/  IMAD.MOV.U32 R22, RZ, RZ, R30 ;  /* 0x000000ffff167224 */ /* 0x000fe200078e001e */
[----:B------:R-:W2:Y:S01]  /*1400*/  LDCU.64 UR6, c[0x0][0x570] ;  /* 0x0000ae00ff0677ac */ /* 0x000ea20008000a00 */
[----:B-1----:R-:W-:Y:S01]  /*1410*/  IMAD.WIDE.U32 R30, R4, UR20, RZ ;  /* 0x00000014041e7c25 */ /* 0x002fe2000f8e00ff */
[----:B------:R-:W-:-:S03]  /*1420*/  IADD3.X R29, PT, PT, R13, R29, R26, P0, !PT ;  /* 0x0000001d0d1d7210 */ /* 0x000fc600007fe41a */
[----:B------:R-:W-:Y:S01]  /*1430*/  IMAD R4, R5, UR20, R31 ;  /* 0x0000001405047c24 */ /* 0x000fe2000f8e021f */
[----:B------:R-:W-:Y:S01]  /*1440*/  SEL R5, R30, RZ, P4 ;  /* 0x000000ff1e057207 */ /* 0x000fe20002000000 */
[----:B------:R-:W-:Y:S02]  /*1450*/  IMAD R20, R9, UR29, R248 ;  /* 0x0000001d09147c24 */ /* 0x000fe4000f8e02f8 */
[----:B----4-:R-:W-:Y:S01]  /*1460*/  IMAD.WIDE.U32 R26, R208, UR18, R28 ;  /* 0x00000012d01a7c25 */ /* 0x010fe2000f8e001c */
[----:B------:R-:W-:Y:S01]  /*1470*/  SEL R4, R4, RZ, P4 ;  /* 0x000000ff04047207 */ /* 0x000fe20002000000 */
[----:B------:R-:W-:Y:S01]  /*1480*/  USHF.L.U64.HI UR18, UR4, 0x5, UR5 ;  /* 0x0000000504127899 */ /* 0x000fe20008010205 */
[----:B------:R-:W-:Y:S01]  /*1490*/  IADD3 R5, P1, P0, R20, R19, R5 ;  /* 0x0000001314057210 */ /* 0x000fe2000783e005 */
[----:B------:R-:W-:Y:S01]  /*14a0*/  IMAD.WIDE.U32 R22, R213, UR4, R22 ;  /* 0x00000004d5167c25 */ /* 0x000fe2000f8e0016 */
[----:B------:R-:W1:Y:S01]  /*14b0*/  LDC.64 R18, c[0x0][0x5e8] ;  /* 0x00017a00ff127b82 */ /* 0x000e620000000a00 */
[----:B------:R-:W-:-:S02]  /*14c0*/  SHF.R.S32.HI R20, RZ, 0x1f, R20 ;  /* 0x0000001fff147819 */ /* 0x000fc40000011414 */
[----:B------:R-:W-:Y:S01]  /*14d0*/  IMAD R27, R208, UR19, R27 ;  /* 0x00000013d01b7c24 */ /* 0x000fe2000f8e021b */
[----:B------:R-:W-:Y:S01]  /*14e0*/  USHF.L.U32 UR19, UR4, 0x5, URZ ;  /* 0x0000000504137899 */ /* 0x000fe200080006ff */
[C---:B------:R-:W-:Y:S01]  /*14f0*/  IMAD R229, R213.reuse, UR5, R23 ;  /* 0x00000005d5e57c24 */ /* 0x040fe2000f8e0217 */
[----:B------:R-:W-:Y:S01]  /*1500*/  IADD3.X R15, PT, PT, R20, R15, R4, P1, P0 ;  /* 0x0000000f140f7210 */ /* 0x000fe20000fe0404 */
[----:B------:R-:W-:Y:S01]  /*1510*/  USHF.L.U32 UR4, UR29, 0x6, URZ ;  /* 0x000000061d047899 */ /* 0x000fe200080006ff */
[----:B------:R-:W-:Y:S01]  /*1520*/  LEA R228, P1, R22, UR14, 0x1 ;  /* 0x0000000e16e47c11 */ /* 0x000fe2000f8208ff */
[----:B------:R-:W-:-:S03]  /*1530*/  IMAD.WIDE.U32 R20, R213, R2, R26 ;  /* 0x00000002d5147225 */ /* 0x000fc600078e001a */
[----:B------:R-:W-:Y:S01]  /*1540*/  LEA.HI.X R229, R22, UR15, R229, 0x1, P1 ;  /* 0x0000000f16e57c11 */ /* 0x000fe200088f0ce5 */
[----:B------:R-:W-:Y:S01]  /*1550*/  IMAD R13, R237, 0x40, R24 ;  /* 0x00000040ed0d7824 */ /* 0x000fe200078e0218 */
[----:B------:R-:W-:Y:S01]  /*1560*/  ISETP.GT.AND P1, PT, R0, RZ, PT ;  /* 0x000000ff0000720c */ /* 0x000fe20003f24270 */
[----:B------:R-:W-:Y:S01]  /*1570*/  IMAD R227, R213, R3, R21 ;  /* 0x00000003d5e37224 */ /* 0x000fe200078e0215 */
[----:B------:R-:W-:Y:S02]  /*1580*/  MOV R4, UR4 ;  /* 0x0000000400047c02 */ /* 0x000fe40008000f00 */
[----:B------:R-:W-:Y:S02]  /*1590*/  IADD3 R5, P0, PT, R5, UR4, RZ ;  /* 0x0000000405057c10 */ /* 0x000fe4000ff1e0ff */
[----:B------:R-:W-:Y:S02]  /*15a0*/  LEA R226, P3, R20, UR16, 0x1 ;  /* 0x0000001014e27c11 */ /* 0x000fe4000f8608ff */
[----:B------:R-:W-:-:S02]  /*15b0*/  LEA.HI.X.SX32 R4, R4, R15, 0x1, P0 ;  /* 0x0000000f04047211 */ /* 0x000fc400000f0eff */
[----:B--2---:R-:W-:Y:S01]  /*15c0*/  LEA R244, P0, R5, UR6, 0x2 ;  /* 0x0000000605f47c11 */ /* 0x004fe2000f8010ff */
[----:B-1----:R-:W-:Y:S01]  /*15d0*/  IMAD.WIDE R224, R13, 0x4, R18 ;  /* 0x000000040de07825 */ /* 0x002fe200078e0212 */
[----:B------:R-:W-:Y:S02]  /*15e0*/  LEA.HI.X R227, R20, UR17, R227, 0x1, P3 ;  /* 0x0000001114e37c11 */ /* 0x000fe400098f0ce3 */
[----:B------:R-:W-:Y:S01]  /*15f0*/  LEA.HI.X R245, R5, UR7, R4, 0x2, P0 ;  /* 0x0000000705f57c11 */ /* 0x000fe200080f1404 */
[----:B------:R-:W-:Y:S01]  /*1600*/  IMAD R5, R237, 0x40, R14 ;  /* 0x00000040ed057824 */ /* 0x000fe200078e020e */
[----:B------:R-:W-:Y:S01]  /*1610*/  IADD3 R4, P0, PT, R213, 0x20, RZ ;  /* 0x00000020d5047810 */ /* 0x000fe20007f1e0ff */
[----:B------:R-:W-:Y:S01]  /*1620*/  IMAD.MOV.U32 R223, RZ, RZ, R225 ;  /* 0x000000ffffdf7224 */ /* 0x000fe200078e00e1 */
[C---:B------:R-:W-:Y:S01]  /*1630*/  SHF.L.U64.HI R14, R2.reuse, 0x5, R3 ;  /* 0x00000005020e7819 */ /* 0x040fe20000010203 */
[----:B------:R-:W-:Y:S01]  /*1640*/  IMAD.WIDE R246, R5, 0x4, R246 ;  /* 0x0000000405f67825 */ /* 0x000fe200078e02f6 */
[----:B------:R-:W-:-:S02]  /*1650*/  SHF.L.U32 R3, R2, 0x5, RZ ;  /* 0x0000000502037819 */ /* 0x000fc400000006ff */
[----:B------:R-:W-:Y:S01]  /*1660*/  IADD3.X R2, PT, PT, RZ, RZ, RZ, P0, !PT ;  /* 0x000000ffff027210 */ /* 0x000fe200007fe4ff */
[----:B------:R-:W-:Y:S01]  /*1670*/  VIADD R13, R213, 0x20 ;  /* 0x00000020d50d7836 */ /* 0x000fe20000000000 */
        /* <DEDUP_REMOVED lines=12> */
.L_x_881:
[----:B------:R-:W1:Y:S01]  /*1740*/  LDCU.64 UR10, c[0x0][0x5c0] ;  /* 0x0000b800ff0a77ac */ /* 0x000e620008000a00 */
[----:B------:R-:W-:-:S05]  /*1750*/  IADD3 R0, PT, PT, R239, R240, RZ ;  /* 0x000000f0ef007210 */ /* 0x000fca0007ffe0ff */
[C---:B-1----:R-:W-:Y:S02]  /*1760*/  IMAD R3, R0.reuse, UR11, RZ ;  /* 0x0000000b00037c24 */ /* 0x042fe4000f8e02ff */
[----:B------:R-:W-:-:S05]  /*1770*/  IMAD.WIDE.U32 R6, R0, UR10, RZ ;  /* 0x0000000a00067c25 */ /* 0x000fca000f8e00ff */
[----:B------:R-:W-:Y:S02]  /*1780*/  IADD3 R0, PT, PT, R7, R3, RZ ;  /* 0x0000000307007210 */ /* 0x000fe40007ffe0ff */
.L_x_882:
        /* <DEDUP_REMOVED lines=11> */
.L_x_883:
[----:B------:R-:W1:Y:S01]  /*1840*/  LDCU.64 UR6, c[0x0][0x5c8] ;  /* 0x0000b900ff0677ac */ /* 0x000e620008000a00 */
[----:B------:R-:W-:-:S05]  /*1850*/  IADD3 R239, PT, PT, R239, R240, RZ ;  /* 0x000000f0efef7210 */ /* 0x000fca0007ffe0ff */
[C---:B-1----:R-:W-:Y:S02]  /*1860*/  IMAD R5, R239.reuse, UR7, RZ ;  /* 0x00000007ef057c24 */ /* 0x042fe4000f8e02ff */
[----:B------:R-:W-:-:S05]  /*1870*/  IMAD.WIDE.U32 R8, R239, UR6, RZ ;  /* 0x00000006ef087c25 */ /* 0x000fca000f8e00ff */
[----:B------:R-:W-:Y:S02]  /*1880*/  IADD3 R5, PT, PT, R9, R5, RZ ;  /* 0x0000000509057210 */ /* 0x000fe40007ffe0ff */
.L_x_884:
        /* <DEDUP_REMOVED lines=9> */
[----:B------:R-:W-:Y:S01]  /*1920*/  IADD3 R10, P0, PT, R6, R10, RZ ;  /* 0x0000000a060a7210 */ /* 0x000fe20007f1e0ff */
[----:B------:R-:W-:-:S04]  /*1930*/  IMAD.U32 R3, RZ, RZ, UR6 ;  /* 0x00000006ff037e24 */ /* 0x000fc8000f8e00ff */
[----:B------:R-:W-:-:S03]  /*1940*/  IADD3.X R11, PT, PT, R0, UR12, R11, P0, !PT ;  /* 0x0000000c000b7c10 */ /* 0x000fc600087fe40b */
[----:B-1----:R-:W-:-:S04]  /*1950*/  IMAD.WIDE.U32 R10, R208, UR4, R10 ;  /* 0x00000004d00a7c25 */ /* 0x002fc8000f8e000a */
[----:B------:R-:W-:Y:S01]  /*1960*/  IMAD R7, R208, UR5, R11 ;  /* 0x00000005d0077c24 */ /* 0x000fe2000f8e020b */
[----:B------:R-:W-:Y:S06]  /*1970*/  @P4 BRA `(.L_x_886) ;  /* 0x00000000002c4947 */ /* 0x000fec0003800000 */
        /* <DEDUP_REMOVED lines=11> */
.L_x_886:
[----:B------:R-:W-:Y:S05]  /*1a30*/  BSYNC.RECONVERGENT B0 ;  /* 0x0000000000007941 */ /* 0x000fea0003800200 */
.L_x_885:
[----:B------:R-:W-:Y:S04]  /*1a40*/  BSSY.RECONVERGENT B0, `(.L_x_887) ;  /* 0x000000f000007945 */ /* 0x000fe80003800200 */
[----:B------:R-:W-:Y:S05]  /*1a50*/  @P3 BRA `(.L_x_888) ;  /* 0x0000000000343947 */ /* 0x000fea0003800000 */
[----:B------:R-:W2:Y:S01]  /*1a60*/  LDCU UR12, c[0x0][0x440] ;  /* 0x00008800ff0c77ac */ /* 0x000ea20008000800 */
[----:B------:R-:W-:Y:S02]  /*1a70*/  IMAD R9, R2, UR10, RZ ;  /* 0x0000000a02097c24 */ /* 0x000fe4000f8e02ff */
[----:B------:R-:W-:Y:S01]  /*1a80*/  IMAD.MOV.U32 R6, RZ, RZ, R10 ;  /* 0x000000ffff067224 */ /* 0x000fe200078e000a */
[----:B------:R-:W3:Y:S01]  /*1a90*/  LDCU.64 UR4, c[0x0][0x560] ;  /* 0x0000ac00ff0477ac */ /* 0x000ee20008000a00 */
[C---:B------:R-:W-:Y:S02]  /*1aa0*/  IMAD R9, R4.reuse, UR11, R9 ;  /* 0x0000000b04097c24 */ /* 0x040fe4000f8e0209 */
[----:B------:R-:W-:-:S05]  /*1ab0*/  IMAD.WIDE.U32 R6, R4, UR10, R6 ;  /* 0x0000000a04067c25 */ /* 0x000fca000f8e0006 */
[----:B------:R-:W-:Y:S02]  /*1ac0*/  IADD3 R9, PT, PT, R7, R9, RZ ;  /* 0x0000000907097210 */ /* 0x000fe40007ffe0ff */
[----:B--2---:R-:W-:Y:S02]  /*1ad0*/  ISETP.GE.AND P1, PT, R212, UR12, PT ;  /* 0x0000000cd4007c0c */ /* 0x004fe4000bf26270 */
[----:B------:R-:W-:Y:S02]  /*1ae0*/  ISETP.GE.AND P0, PT, R216, UR12, PT ;  /* 0x0000000cd8007c0c */ /* 0x000fe4000bf06270 */
[----:B---3--:R-:W-:-:S04]  /*1af0*/  LEA R10, P2, R6, UR4, 0x1 ;  /* 0x00000004060a7c11 */ /* 0x008fc8000f8408ff */
[----:B------:R-:W-:-:S05]  /*1b00*/  LEA.HI.X R11, R6, UR5, R9, 0x1, P2 ;  /* 0x00000005060b7c11 */ /* 0x000fca00090f0c09 */
[----:B------:R2:W-:Y:S04]  /*1b10*/  @!P1 STG.E.128 desc[UR22][R10.64], RZ ;  /* 0x000000ff0a009986 */ /* 0x0005e8000c101d16 */
[----:B------:R2:W-:Y:S02]  /*1b20*/  @!P0 STG.E.128 desc[UR22][R10.64+0x80], RZ ;  /* 0x000080ff0a008986 */ /* 0x0005e4000c101d16 */
.L_x_888:
[----:B------:R-:W-:Y:S05]  /*1b30*/  BSYNC.RECONVERGENT B0 ;  /* 0x0000000000007941 */ /* 0x000fea0003800200 */
.L_x_887:
        /* <DEDUP_REMOVED lines=14> */
[----:B--2---:R-:W-:-:S04]  /*1c20*/  IMAD.WIDE.U32 R10, R213, UR6, R6 ;  /* 0x00000006d50a7c25 */ /* 0x004fc8000f8e0006 */
[----:B------:R-:W-:Y:S01]  /*1c30*/  IMAD R0, R213, UR7, R11 ;  /* 0x00000007d5007c24 */ /* 0x000fe2000f8e020b */
[----:B---3--:R-:W-:Y:S02]  /*1c40*/  ISETP.GE.AND P1, PT, R212, UR10, PT ;  /* 0x0000000ad4007c0c */ /* 0x008fe4000bf26270 */
[----:B------:R-:W-:Y:S02]  /*1c50*/  ISETP.GE.AND P0, PT, R216, UR10, PT ;  /* 0x0000000ad8007c0c */ /* 0x000fe4000bf06270 */
[----:B----4-:R-:W-:-:S04]  /*1c60*/  LEA R6, P2, R10, UR4, 0x1 ;  /* 0x000000040a067c11 */ /* 0x010fc8000f8408ff */
[----:B------:R-:W-:-:S05]  /*1c70*/  LEA.HI.X R7, R10, UR5, R0, 0x1, P2 ;  /* 0x000000050a077c11 */ /* 0x000fca00090f0c00 */
[----:B------:R3:W-:Y:S04]  /*1c80*/  @!P1 STG.E.128 desc[UR22][R6.64], RZ ;  /* 0x000000ff06009986 */ /* 0x0007e8000c101d16 */
[----:B------:R3:W-:Y:S02]  /*1c90*/  @!P0 STG.E.128 desc[UR22][R6.64+0x80], RZ ;  /* 0x000080ff06008986 */ /* 0x0007e4000c101d16 */
.L_x_890:
[----:B------:R-:W-:Y:S05]  /*1ca0*/  BSYNC.RECONVERGENT B0 ;  /* 0x0000000000007941 */ /* 0x000fea0003800200 */
.L_x_889:
        /* <DEDUP_REMOVED lines=9> */
[----:B-----5:R-:W-:-:S04]  /*1d40*/  LEA R4, P1, R2, UR4, 0x1 ;  /* 0x0000000402047c11 */ /* 0x020fc8000f8208ff */
[----:B------:R-:W-:-:S07]  /*1d50*/  LEA.HI.X R5, R2, UR5, R5, 0x1, P1 ;  /* 0x0000000502057c11 */ /* 0x000fce00088f0c05 */
[----:B------:R4:W-:Y:S01]  /*1d60*/  @!P0 STG.E.128 desc[UR22][R4.64], RZ ;  /* 0x000000ff04008986 */ /* 0x0009e2000c101d16 */
[----:B------:R-:W-:-:S13]  /*1d70*/  ISETP.GE.AND P0, PT, R216, UR10, PT ;  /* 0x0000000ad8007c0c */ /* 0x000fda000bf06270 */
[----:B------:R-:W-:Y:S05]  /*1d80*/  @P0 BRA `(.L_x_891) ;  /* 0x0000005000640947 */ /* 0x000fea0003800000 */
[----:B------:R1:W-:Y:S01]  /*1d90*/  STG.E.128 desc[UR22][R4.64+0x80], RZ ;  /* 0x000080ff04007986 */ /* 0x0003e2000c101d16 */
[----:B------:R-:W-:Y:S05]  /*1da0*/  BRA `(.L_x_891) ;  /* 0x00000050005c7947 */ /* 0x000fea0003800000 */
.L_x_880:
[----:B------:R-:W-:Y:S01]  /*1db0*/  IMAD.U32 R5, RZ, RZ, UR10 ;  /* 0x0000000aff057e24 */ /* 0x000fe2000f8e00ff */
[----:B------:R-:W1:Y:S01]  /*1dc0*/  LDCU.64 UR4, c[0x0][0x3d8] ;  /* 0x00007b00ff0477ac */ /* 0x000e620008000a00 */
[----:B------:R-:W-:Y:S02]  /*1dd0*/  BSSY.RECONVERGENT B0, `(.L_x_892) ;  /* 0x0000028000007945 */ /* 0x000fe40003800200 */
[----:B------:R-:W-:Y:S01]  /*1de0*/  IMAD.WIDE.U32 R18, R5, UR25, R16 ;  /* 0x0000001905127c25 */ /* 0x000fe2000f8e0010 */
[----:B------:R-:W-:Y:S01]  /*1df0*/  UIMAD UR6, UR24, UR10, URZ ;  /* 0x0000000a180672a4 */ /* 0x000fe2000f8e02ff */
[----:B------:R-:W-:Y:S01]  /*1e00*/  LOP3.LUT R5, R237, 0x80000001, RZ, 0xc0, !PT ;  /* 0x80000001ed057812 */ /* 0x000fe200078ec0ff */
[----:B------:R-:W-:Y:S01]  /*1e10*/  @P4 BAR.SYNC.DEFER_BLOCKING 0x0 ;  /* 0x0000000000004b1d */ /* 0x000fe20000010000 */
[----:B------:R-:W-:Y:S01]  /*1e20*/  IADD3 R20, P0, PT, R12, R18, RZ ;  /* 0x000000120c147210 */ /* 0x000fe20007f1e0ff */
[----:B------:R-:W-:Y:S01]  /*1e30*/  UIMAD UR6, UR25, UR11, UR6 ;  /* 0x0000000b190672a4 */ /* 0x000fe2000f8e0206 */
[----:B------:R-:W-:-:S04]  /*1e40*/  IADD3 R12, PT, PT, R238, -UR25, RZ ;  /* 0x80000019ee0c7c10 */ /* 0x000fc8000fffe0ff */
[----:B------:R-:W-:Y:S02]  /*1e50*/  ISETP.GE.AND P6, PT, R213, R12, PT ;  /* 0x0000000cd500720c */ /* 0x000fe40003fc6270 */
[----:B------:R-:W-:Y:S01]  /*1e60*/  IADD3.X R21, PT, PT, R11, UR6, R19, P0, !PT ;  /* 0x000000060b157c10 */ /* 0x000fe200087fe413 */
[----:B-1----:R-:W-:Y:S01]  /*1e70*/  IMAD R18, R6, UR4, RZ ;  /* 0x0000000406127c24 */ /* 0x002fe2000f8e02ff */
[----:B------:R-:W-:-:S03]  /*1e80*/  ISETP.NE.AND P0, PT, R5, 0x1, PT ;  /* 0x000000010500780c */ /* 0x000fc60003f05270 */
[C---:B------:R-:W-:Y:S01]  /*1e90*/  IMAD R11, R7.reuse, UR5, R18 ;  /* 0x00000005070b7c24 */ /* 0x040fe2000f8e0212 */
[----:B------:R-:W-:Y:S01]  /*1ea0*/  SEL R5, RZ, 0x4000, P0 ;  /* 0x00004000ff057807 */ /* 0x000fe20000000000 */
[----:B------:R-:W-:-:S04]  /*1eb0*/  IMAD.WIDE.U32 R18, R7, UR4, R20 ;  /* 0x0000000407127c25 */ /* 0x000fc8000f8e0014 */
[----:B------:R-:W-:Y:S01]  /*1ec0*/  IMAD.IADD R11, R19, 0x1, R11 ;  /* 0x00000001130b7824 */ /* 0x000fe200078e020b */
        /* <DEDUP_REMOVED lines=22> */
.L_x_893:
[----:B------:R2:W-:Y:S04]  /*2030*/  STS.128 [R219+0x10000], RZ ;  /* 0x010000ffdb007388 */ /* 0x0005e80000000c00 */
[----:B------:R2:W-:Y:S02]  /*2040*/  STS.128 [R219+0x12000], RZ ;  /* 0x012000ffdb007388 */ /* 0x0005e40000000c00 */
.L_x_894:
[----:B------:R-:W-:Y:S05]  /*2050*/  BSYNC.RECONVERGENT B0 ;  /* 0x0000000000007941 */ /* 0x000fea0003800200 */
.L_x_892:
        /* <DEDUP_REMOVED lines=26> */
.L_x_896:
[----:B------:R-:W-:Y:S05]  /*2200*/  BSYNC.RECONVERGENT B0 ;  /* 0x0000000000007941 */ /* 0x000fea0003800200 */
.L_x_895:
        /* <DEDUP_REMOVED lines=21> */
.L_x_898:
[----:B------:R1:W-:Y:S04]  /*2360*/  STS.128 [R219+0x8000], RZ ;  /* 0x008000ffdb007388 */ /* 0x0003e80000000c00 */
[----:B------:R1:W-:Y:S02]  /*2370*/  STS.128 [R219+0xa000], RZ ;  /* 0x00a000ffdb007388 */ /* 0x0003e40000000c00 */
.L_x_899:
[----:B------:R-:W-:Y:S05]  /*2380*/  BSYNC.RECONVERGENT B0 ;  /* 0x0000000000007941 */ /* 0x000fea0003800200 */
.L_x_897:
[----:B------:R-:W-:Y:S01]  /*2390*/  ISETP.GE.AND P3, PT, R13, R0, PT ;  /* 0x000000000d00720c */ /* 0x000fe20003f66270 */
[----:B------:R-:W-:-:S12]  /*23a0*/  BSSY.RECONVERGENT B0, `(.L_x_900) ;  /* 0x0000016000007945 */ /* 0x000fd80003800200 */
[----:B------:R1:W-:Y:S04]  /*23b0*/  @P3 STS.128 [R219+0x9000], RZ ;  /* 0x009000ffdb003388 */ /* 0x0003e80000000c00 */
[----:B------:R1:W-:Y:S01]  /*23c0*/  @P3 STS.128 [R219+0xb000], RZ ;  /* 0x00b000ffdb003388 */ /* 0x0003e20000000c00 */
[----:B------:R-:W-:Y:S05]  /*23d0*/  @P3 BRA `(.L_x_901) ;  /* 0x0000000000483947 */ /* 0x000fea0003800000 */
[----:B------:R-:W5:Y:S01]  /*23e0*/  LDCU UR4, c[0x0][0x440] ;  /* 0x00008800ff0477ac */ /* 0x000f620008000800 */
[----:B------:R-:W-:Y:S02]  /*23f0*/  IMAD.U32 R13, RZ, RZ, UR19 ;  /* 0x00000013ff0d7e24 */ /* 0x000fe4000f8e00ff */
[----:B------:R-:W-:Y:S02]  /*2400*/  IMAD.U32 R11, RZ, RZ, UR19 ;  /* 0x00000013ff0b7e24 */ /* 0x000fe4000f8e00ff */
[----:B------:R-:W-:Y:S01]  /*2410*/  IMAD.U32 R12, RZ, RZ, UR18 ;  /* 0x00000012ff0c7e24 */ /* 0x000fe2000f8e00ff */
        /* <DEDUP_REMOVED lines=14> */
.L_x_901:
[----:B------:R-:W-:Y:S05]  /*2500*/  BSYNC.RECONVERGENT B0 ;  /* 0x0000000000007941 */ /* 0x000fea0003800200 */
.L_x_900:
[----:B------:R-:W-:Y:S01]  /*2510*/  BSSY.RECONVERGENT B0, `(.L_x_902) ;  /* 0x0000015000007945 */ /* 0x000fe20003800200 */
[----:B------:R-:W-:-:S03]  /*2520*/  IADD3 R236, PT, PT, R219, R5, RZ ;  /* 0x00000005dbec7210 */ /* 0x000fc60007ffe0ff */
        /* <DEDUP_REMOVED lines=17> */
.L_x_903:
[----:B------:R1:W-:Y:S04]  /*2640*/  STS.128 [R236], RZ ;  /* 0x000000ffec007388 */ /* 0x0003e80000000c00 */
[----:B------:R1:W-:Y:S02]  /*2650*/  STS.128 [R236+0x2000], RZ ;  /* 0x002000ffec007388 */ /* 0x0003e40000000c00 */
.L_x_904:
[----:B------:R-:W-:Y:S05]  /*2660*/  BSYNC.RECONVERGENT B0 ;  /* 0x0000000000007941 */ /* 0x000fea0003800200 */
.L_x_902:
        /* <DEDUP_REMOVED lines=27> */
.L_x_906:
[----:B------:R-:W-:Y:S05]  /*2820*/  BSYNC.RECONVERGENT B0 ;  /* 0x0000000000007941 */ /* 0x000fea0003800200 */
.L_x_905:
        /* <DEDUP_REMOVED lines=34> */
.L_x_908:
[----:B------:R1:W-:Y:S04]  /*2a50*/  STS.128 [R219+0xc000], RZ ;  /* 0x00c000ffdb007388 */ /* 0x0003e80000000c00 */
[----:B------:R1:W-:Y:S02]  /*2a60*/  STS.128 [R219+0xe000], RZ ;  /* 0x00e000ffdb007388 */ /* 0x0003e40000000c00 */
.L_x_909:
[----:B------:R-:W-:Y:S05]  /*2a70*/  BSYNC.RECONVERGENT B0 ;  /* 0x0000000000007941 */ /* 0x000fea0003800200 */
.L_x_907:
[----:B------:R1:W-:Y:S01]  /*2a80*/  @P5 STS.128 [R219+0xd000], RZ ;  /* 0x00d000ffdb005388 */ /* 0x0003e20000000c00 */
[----:B------:R-:W-:Y:S03]  /*2a90*/  BSSY.RECONVERGENT B0, `(.L_x_910) ;  /* 0x0000018000007945 */ /* 0x000fe60003800200 */
[----:B------:R1:W-:Y:S01]  /*2aa0*/  @P5 STS.128 [R219+0xf000], RZ ;  /* 0x00f000ffdb005388 */ /* 0x0003e20000000c00 */
        /* <DEDUP_REMOVED lines=22> */
.L_x_911:
[----:B------:R-:W-:Y:S05]  /*2c10*/  BSYNC.RECONVERGENT B0 ;  /* 0x0000000000007941 */ /* 0x000fea0003800200 */
.L_x_910:
[----:B------:R-:W0:Y:S01]  /*2c20*/  LDGDEPBAR ;  /* 0x00000000000079af */ /* 0x000e220000000000 */
[----:B------:R-:W3:Y:S01]  /*2c30*/  LDC.64 R12, c[0x0][0x528] ;  /* 0x00014a00ff0c7b82 */ /* 0x000ee20000000a00 */
[C---:B------:R-:W-:Y:S01]  /*2c40*/  IMAD.IADD R4, R205.reuse, 0x1, R202 ;  /* 0x00000001cd047824 */ /* 0x040fe200078e02ca */
[----:B------:R-:W4:Y:S01]  /*2c50*/  S2R R242, SR_TID.X ;  /* 0x0000000000f27919 */ /* 0x000f220000002100 */
[----:B------:R-:W-:Y:S01]  /*2c60*/  IMAD.IADD R198, R205, 0x1, R203 ;  /* 0x00000001cdc67824 */ /* 0x000fe200078e02cb */
[----:B------:R-:W-:Y:S01]  /*2c70*/  UIADD3 UR25, UPT, UPT, UR25, 0x40, URZ ;  /* 0x0000004019197890 */ /* 0x000fe2000fffe0ff */
[----:B--2---:R-:W-:Y:S01]  /*2c80*/  IMAD R7, R209, UR26, R208 ;  /* 0x0000001ad1077c24 */ /* 0x004fe2000f8e02d0 */
[----:B------:R-:W2:Y:S02]  /*2c90*/  LDCU UR10, c[0x0][0x590] ;  /* 0x0000b200ff0a77ac */ /* 0x000ea40008000800 */
[----:B------:R-:W1:Y:S01]  /*2ca0*/  LDC R221, c[0x0][0x44c] ;  /* 0x00011300ffdd7b82 */ /* 0x000e620000000800 */
[----:B------:R-:W-:Y:S01]  /*2cb0*/  LOP3.LUT R9, R9, 0x3, RZ, 0xc0, !PT ;  /* 0x0000000309097812 */ /* 0x000fe200078ec0ff */
[----:B------:R-:W1:Y:S01]  /*2cc0*/  LDCU UR4, c[0x0][0x440] ;  /* 0x00008800ff0477ac */ /* 0x000e620008000800 */
[----:B------:R-:W1:Y:S01]  /*2cd0*/  LDCU UR5, c[0x0][0x3e0] ;  /* 0x00007c00ff0577ac */ /* 0x000e620008000800 */
[----:B------:R-:W1:Y:S01]  /*2ce0*/  LDCU UR7, c[0x0][0x45c] ;  /* 0x00008b80ff0777ac */ /* 0x000e620008000800 */
[----:B------:R-:W-:-:S04]  /*2cf0*/  DEPBAR.LE SB0, 0x1 ;  /* 0x000080400000791a */ /* 0x000fc80000000000 */
[----:B------:R-:W-:Y:S06]  /*2d00*/  BAR.SYNC.DEFER_BLOCKING 0x0 ;  /* 0x0000000000007b1d */ /* 0x000fec0000010000 */
[----:B------:R-:W1:Y:S01]  /*2d10*/  LDCU.U8 UR6, c[0x0][0x4f8] ;  /* 0x00009f00ff0677ac */ /* 0x000e620008000000 */
[----:B---3--:R-:W3:Y:S04]  /*2d20*/  LDG.E.64 R2, desc[UR22][R12.64] ;  /* 0x000000160c027981 */ /* 0x008ee8000c1e1b00 */
[----:B------:R-:W3:Y:S04]  /*2d30*/  LDG.E.64 R10, desc[UR22][R12.64+0x8] ;  /* 0x000008160c0a7981 */ /* 0x000ee8000c1e1b00 */
[----:B------:R-:W1:Y:S04]  /*2d40*/  LDSM.16.M88.4 R132, [R4] ;  /* 0x000000000484783b */ /* 0x000e680000000200 */
[----:B------:R-:W1:Y:S04]  /*2d50*/  LDSM.16.M88.4 R136, [R4+0x800] ;  /* 0x000800000488783b */ /* 0x000e680000000200 */
[----:B------:R-:W1:Y:S04]  /*2d60*/  LDSM.16.M88.4 R164, [R4+0x2000] ;  /* 0x0020000004a4783b */ /* 0x000e680000000200 */
[----:B------:R-:W1:Y:S04]  /*2d70*/  LDSM.16.M88.4 R168, [R4+0x2800] ;  /* 0x0028000004a8783b */ /* 0x000e680000000200 */
[----:B------:R-:W1:Y:S04]  /*2d80*/  LDSM.16.M88.4 R116, [R205] ;  /* 0x00000000cd74783b */ /* 0x000e680000000200 */
[----:B------:R-:W1:Y:S04]  /*2d90*/  LDSM.16.M88.4 R120, [R205+0x800] ;  /* 0x00080000cd78783b */ /* 0x000e680000000200 */
[----:B------:R-:W1:Y:S04]  /*2da0*/  LDSM.16.M88.4 R124, [R198] ;  /* 0x00000000c67c783b */ /* 0x000e680000000200 */
[----:B------:R-:W1:Y:S04]  /*2db0*/  LDSM.16.M88.4 R128, [R198+0x800] ;  /* 0x00080000c680783b */ /* 0x000e680000000200 */
[----:B------:R-:W1:Y:S04]  /*2dc0*/  LDSM.16.M88.4 R148, [R205+0x2000] ;  /* 0x00200000cd94783b */ /* 0x000e680000000200 */
[----:B------:R-:W1:Y:S04]  /*2dd0*/  LDSM.16.M88.4 R152, [R205+0x2800] ;  /* 0x00280000cd98783b */ /* 0x000e680000000200 */
[----:B------:R-:W1:Y:S04]  /*2de0*/  LDSM.16.M88.4 R156, [R198+0x2000] ;  /* 0x00200000c69c783b */ /* 0x000e680000000200 */
[----:B------:R-:W1:Y:S01]  /*2df0*/  LDSM.16.M88.4 R160, [R198+0x2800] ;  /* 0x00280000c6a0783b */ /* 0x000e620000000200 */
[----:B------:R-:W-:Y:S01]  /*2e00*/  ISETP.LE.AND P4, PT, R238, UR25, PT ;  /* 0x00000019ee007c0c */ /* 0x000fe2000bf83270 */
[----:B------:R-:W-:-:S02]  /*2e10*/  IMAD.SHL.U32 R7, R7, 0x20, RZ ;  /* 0x0000002007077824 */ /* 0x000fc400078e00ff */
[----:B------:R-:W-:-:S03]  /*2e20*/  IMAD.IADD R192, R206, 0x1, R202 ;  /* 0x00000001cec07824 */ /* 0x000fc600078e02ca */
[----:B------:R-:W-:-:S07]  /*2e30*/  SHF.R.S32.HI R230, RZ, 0x1f, R7 ;  /* 0x0000001fffe67819 */ /* 0x000fce0000011407 */
[----:B----4-:R-:W-:Y:S01]  /*2e40*/  @P4 IMAD.SHL.U32 R0, R242, 0x2, RZ ;  /* 0x00000002f2004824 */ /* 0x010fe200078e00ff */
[----:B------:R-:W-:-:S04]  /*2e50*/  @P4 SHF.R.U32.HI R231, RZ, 0x2, R242 ;  /* 0x00000002ffe74819 */ /* 0x000fc800000116f2 */
[----:B------:R-:W-:Y:S01]  /*2e60*/  @P4 LOP3.LUT R0, R0, 0x6, RZ, 0xc0, !PT ;  /* 0x0000000600004812 */ /* 0x000fe200078ec0ff */
[----:B------:R-:W-:Y:S01]  /*2e70*/  IMAD R232, R232, 0x4, R9 ;  /* 0x00000004e8e87824 */ /* 0x000fe200078e0209 */
[----:B------:R-:W-:Y:S01]  /*2e80*/  CS2R R94, SRZ ;  /* 0x00000000005e7805 */ /* 0x000fe2000001ff00 */
[----:B------:R-:W-:Y:S01]  /*2e90*/  IMAD.IADD R197, R206, 0x1, R5 ;  /* 0x00000001cec57824 */ /* 0x000fe200078e0205 */
[----:B------:R-:W-:Y:S01]  /*2ea0*/  @P4 LOP3.LUT R231, R0, 0xe0, R231, 0xf8, !PT ;  /* 0x000000e000e74812 */ /* 0x000fe200078ef8e7 */
[----:B------:R-:W-:Y:S01]  /*2eb0*/  IMAD.IADD R196, R204, 0x1, R5 ;  /* 0x00000001ccc47824 */ /* 0x000fe200078e0205 */
[C---:B------:R-:W-:Y:S01]  /*2ec0*/  IADD3 R0, PT, PT, R203.reuse, R205, R202 ;  /* 0x000000cdcb007210 */ /* 0x040fe20007ffe0ca */
[----:B------:R-:W-:Y:S01]  /*2ed0*/  IMAD.MOV.U32 R233, RZ, RZ, R236 ;  /* 0x000000ffffe97224 */ /* 0x000fe200078e00ec */
[----:B------:R-:W-:Y:S01]  /*2ee0*/  CS2R R92, SRZ ;  /* 0x00000000005c7805 */ /* 0x000fe2000001ff00 */
[----:B------:R-:W-:Y:S01]  /*2ef0*/  IMAD.IADD R193, R206, 0x1, R203 ;  /* 0x00000001cec17824 */ /* 0x000fe200078e02cb */
        /* <DEDUP_REMOVED lines=32> */
[----:B------:R-:W-:Y:S01]  /*3100*/  SHF.R.U32.HI R242, RZ, 0x7, R242 ;  /* 0x00000007fff27819 */ /* 0x000fe200000116f2 */
[----:B--2---:R-:W-:Y:S02]  /*3110*/  USHF.L.U32 UR10, UR10, 0x6, URZ ;  /* 0x000000060a0a7899 */ /* 0x004fe400080006ff */
[----:B------:R-:W-:Y:S01]  /*3120*/  USHF.L.U32 UR29, UR29, 0x3, URZ ;  /* 0x000000031d1d7899 */ /* 0x000fe200080006ff */
[----:B---3--:R-:W-:-:S02]  /*3130*/  R2UR UR11, R3 ;  /* 0x00000000030b72ca */ /* 0x008fc400000e0000 */
[----:B------:R-:W-:Y:S01]  /*3140*/  R2UR UR12, R2 ;  /* 0x00000000020c72ca */ /* 0x000fe200000e0000 */
[----:B------:R-:W-:Y:S01]  /*3150*/  IMAD.IADD R3, R203, 0x1, R4 ;  /* 0x00000001cb037824 */ /* 0x000fe200078e0204 */
[----:B------:R-:W-:Y:S01]  /*3160*/  IADD3 R248, P1, P0, R7, R10, R248 ;  /* 0x0000000a07f87210 */ /* 0x000fe2000783e0f8 */
[----:B------:R-:W-:-:S03]  /*3170*/  IMAD.IADD R2, R205, 0x1, R202 ;  /* 0x00000001cd027824 */ /* 0x000fc600078e02ca */
[----:B------:R-:W2:Y:S01]  /*3180*/  LDSM.16.M88.4 R140, [R3] ;  /* 0x00000000038c783b */ /* 0x000ea20000000200 */
[----:B------:R-:W-:Y:S01]  /*3190*/  IADD3.X R230, PT, PT, R230, R11, RZ, P1, P0 ;  /* 0x0000000be6e67210 */ /* 0x000fe20000fe04ff */
[----:B------:R-:W-:Y:S02]  /*31a0*/  IMAD.WIDE.U32 R248, R248, -0x2daee0ad, RZ ;  /* 0xd2511f53f8f87825 */ /* 0x000fe400078e00ff */
[----:B------:R-:W3:Y:S04]  /*31b0*/  LDSM.16.M88.4 R144, [R3+0x800] ;  /* 0x000800000390783b */ /* 0x000ee80000000200 */
[----:B------:R-:W4:Y:S04]  /*31c0*/  LDSM.16.M88.4 R172, [R3+0x2000] ;  /* 0x0020000003ac783b */ /* 0x000f280000000200 */
[----:B------:R1:W2:Y:S01]  /*31d0*/  LDSM.16.M88.4 R176, [R3+0x2800] ;  /* 0x0028000003b0783b */ /* 0x0002a20000000200 */
[----:B------:R-:W-:-:S02]  /*31e0*/  UIADD3 UR33, UPT, UPT, UR12, -0x61c88647, URZ ;  /* 0x9e3779b90c217890 */ /* 0x000fc4000fffe0ff */
[----:B------:R-:W-:Y:S02]  /*31f0*/  UIADD3 UR32, UPT, UPT, UR11, -0x4498517b, URZ ;  /* 0xbb67ae850b207890 */ /* 0x000fe4000fffe0ff */
[----:B------:R-:W-:Y:S02]  /*3200*/  UIADD3 UR31, UPT, UPT, UR12, 0x3c6ef372, URZ ;  /* 0x3c6ef3720c1f7890 */ /* 0x000fe4000fffe0ff */
[----:B------:R-:W-:Y:S02]  /*3210*/  UIADD3 UR30, UPT, UPT, UR11, 0x76cf5d0a, URZ ;  /* 0x76cf5d0a0b1e7890 */ /* 0x000fe4000fffe0ff */
[----:B------:R-:W-:Y:S02]  /*3220*/  UIADD3 UR26, UPT, UPT, UR12, -0x255992d5, URZ ;  /* 0xdaa66d2b0c1a7890 */ /* 0x000fe4000fffe0ff */
[----:B------:R-:W-:Y:S02]  /*3230*/  UIADD3 UR25, UPT, UPT, UR11, 0x32370b8f, URZ ;  /* 0x32370b8f0b197890 */ /* 0x000fe4000fffe0ff */
[----:B------:R-:W-:-:S02]  /*3240*/  UIADD3 UR24, UPT, UPT, UR12, 0x78dde6e4, URZ ;  /* 0x78dde6e40c187890 */ /* 0x000fc4000fffe0ff */
[----:B------:R-:W-:Y:S02]  /*3250*/  UIADD3 UR17, UPT, UPT, UR11, -0x126145ec, URZ ;  /* 0xed9eba140b117890 */ /* 0x000fe4000fffe0ff */
[----:B------:R-:W-:Y:S02]  /*3260*/  UIADD3 UR16, UPT, UPT, UR12, 0x1715609d, URZ ;  /* 0x1715609d0c107890 */ /* 0x000fe4000fffe0ff */
[----:B------:R-:W-:Y:S01]  /*3270*/  UIADD3 UR15, UPT, UPT, UR11, -0x56f99767, URZ ;  /* 0xa90668990b0f7890 */ /* 0x000fe2000fffe0ff */
[----:B-1----:R-:W-:Y:S01]  /*3280*/  IMAD.IADD R3, R203, 0x1, R192 ;  /* 0x00000001cb037824 */ /* 0x002fe200078e02c0 */
[----:B------:R-:W-:Y:S02]  /*3290*/  UIADD3 UR14, UPT, UPT, UR12, -0x4ab325aa, URZ ;  /* 0xb54cda560c0e7890 */ /* 0x000fe4000fffe0ff */
[----:B------:R-:W-:-:S12]  /*32a0*/  UIADD3 UR13, UPT, UPT, UR11, 0x646e171e, URZ ;  /* 0x646e171e0b0d7890 */ /* 0x000fd8000fffe0ff */
.L_x_914:
[----:B------:R-:W0:Y:S01]  /*32b0*/  LDGDEPBAR ;  /* 0x00000000000079af */ /* 0x000e220000000000 */
[--C-:B------:R-:W-:Y:S01]  /*32c0*/  IMAD.IADD R181, R203, 0x1, R197.reuse ;  /* 0x00000001cbb57824 */ /* 0x100fe200078e02c5 */
[----:B------:R-:W-:Y:S01]  /*32d0*/  LEA R186, P0, R210, R224, 0x2 ;  /* 0x000000e0d2ba7211 */ /* 0x000fe200078010ff */
[----:B------:R-:W-:Y:S01]  /*32e0*/  IMAD.IADD R182, R202, 0x1, R197 ;  /* 0x00000001cab67824 */ /* 0x000fe200078e02c5 */
[----:B-----5:R-:W-:Y:S01]  /*32f0*/  FSETP.NEU.FTZ.AND P2, PT, R235, -INF , PT ;  /* 0xff800000eb00780b */ /* 0x020fe20003f5d000 */
[----:B------:R-:W-:Y:S02]  /*3300*/  VIADD R232, R232, 0xfffffffc ;  /* 0xfffffffce8e87836 */ /* 0x000fe40000000000 */
[----:B------:R-:W-:Y:S02]  /*3310*/  IMAD.IADD R180, R203, 0x1, R182 ;  /* 0x00000001cbb47824 */ /* 0x000fe400078e02b6 */
[----:B------:R-:W-:Y:S04]  /*3320*/  IMAD.WIDE.U32 R190, R232, -0x326172a9, RZ ;  /* 0xcd9e8d57e8be7825 */ /* 0x000fe800078e00ff */
[----:B------:R-:W-:Y:S01]  /*3330*/  IMAD.U32 R183, RZ, RZ, UR21 ;  /* 0x00000015ffb77e24 */ /* 0x000fe2000f8e00ff */
[----:B------:R-:W-:Y:S01]  /*3340*/  LOP3.LUT R250, R230, UR12, R191, 0x96, !PT ;  /* 0x0000000ce6fa7c12 */ /* 0x000fe2000f8e96bf */
[----:B------:R-:W-:Y:S02]  /*3350*/  IMAD.MOV.U32 R225, RZ, RZ, R223 ;  /* 0x000000ffffe17224 */ /* 0x000fe400078e00df */
[----:B------:R-:W-:Y:S02]  /*3360*/  IMAD R183, R183, 0x2, R242 ;  /* 0x00000002b7b77824 */ /* 0x000fe400078e02f2 */
[----:B------:R-:W-:Y:S01]  /*3370*/  IMAD.U32 R184, RZ, RZ, UR21 ;  /* 0x00000015ffb87e24 */ /* 0x000fe2000f8e00ff */
[----:B------:R-:W-:Y:S01]  /*3380*/  LEA.HI.X R187, R210, R225, RZ, 0x2, P0 ;  /* 0x000000e1d2bb7211 */ /* 0x000fe200000f14ff */
[----:B------:R-:W-:Y:S01]  /*3390*/  IMAD.WIDE.U32 R250, R250, -0x2daee0ad, RZ ;  /* 0xd2511f53fafa7825 */ /* 0x000fe200078e00ff */
[----:B------:R-:W-:Y:S01]  /*33a0*/  LOP3.LUT R183, R183, UR11, R249, 0x96, !PT ;  /* 0x0000000bb7b77c12 */ /* 0x000fe2000f8e96f9 */
[----:B------:R-:W-:Y:S04]  /*33b0*/  DEPBAR.LE SB0, 0x0 ;  /* 0x000080000000791a */ /* 0x000fe80000000000 */
[----:B------:R-:W-:Y:S01]  /*33c0*/  BAR.SYNC.DEFER_BLOCKING 0x0 ;  /* 0x0000000000007b1d */ /* 0x000fe20000010000 */
[----:B------:R-:W-:Y:S02]  /*33d0*/  FSETP.NEU.FTZ.AND P0, PT, R234, -INF , PT ;  /* 0xff800000ea00780b */ /* 0x000fe40003f1d000 */
[----:B------:R-:W-:Y:S05]  /*33e0*/  LOP3.LUT R188, R248, UR32, R251, 0x96, !PT ;  /* 0x00000020f8bc7c12 */ /* 0x000fea000f8e96fb */
[----:B------:R-:W-:Y:S01]  /*33f0*/  IMAD.WIDE.U32 R188, R188, -0x326172a9, RZ ;  /* 0xcd9e8d57bcbc7825 */ /* 0x000fe200078e00ff */
[----:B------:R-:W-:Y:S08]  /*3400*/  LDSM.16.M88.4 R52, [R197] ;  /* 0x00000000c534783b */ /* 0x000ff00000000200 */
[----:B------:R-:W1:Y:S08]  /*3410*/  LDSM.16.M88.4 R56, [R205+-0x4000] ;  /* 0xffc00000cd38783b */ /* 0x000e700000000200 */
[----:B------:R-:W3:Y:S08]  /*3420*/  LDSM.16.M88.4 R60, [R205+-0x3800] ;  /* 0xffc80000cd3c783b */ /* 0x000ef00000000200 */
[----:B------:R-:W-:Y:S08]  /*3430*/  LDSM.16.M88.4 R64, [R181] ;  /* 0x00000000b540783b */ /* 0x000ff00000000200 */
[----:B------:R-:W4:Y:S08]  /*3440*/  LDSM.16.M88.4 R100, [R198+-0x4000] ;  /* 0xffc00000c664783b */ /* 0x000f300000000200 */
[----:B------:R-:W2:Y:S01]  /*3450*/  LDSM.16.M88.4 R104, [R198+-0x3800] ;  /* 0xffc80000c668783b */ /* 0x000ea20000000200 */
[C---:B-1----:R-:W-:Y:S07]  /*3460*/  HMMA.16816.F32 R4, R52.reuse, R56, RZ ;  /* 0x000000383404723c */ /* 0x042fee00000018ff */
[----:B------:R-:W-:Y:S01]  /*3470*/  LDSM.16.M88.4 R108, [R182] ;  /* 0x00000000b66c783b */ /* 0x000fe20000000200 */
[C---:B------:R-:W-:Y:S07]  /*3480*/  HMMA.16816.F32 R8, R52.reuse, R58, RZ ;  /* 0x0000003a3408723c */ /* 0x040fee00000018ff */
[----:B------:R-:W1:Y:S01]  /*3490*/  LDSM.16.M88.4 R112, [R2+-0x4000] ;  /* 0xffc000000270783b */ /* 0x000e620000000200 */
        /* <DEDUP_REMOVED lines=8> */
[C---:B--2---:R-:W-:Y:S08]  /*3520*/  HMMA.16816.F32 R12, R64.reuse, R104, R12 ;  /* 0x00000068400c723c */ /* 0x044ff0000000180c */
[----:B------:R-:W-:Y:S01]  /*3530*/  HMMA.16816.F32 R16, R64, R106, R16 ;  /* 0x0000006a4010723c */ /* 0x000fe20000001810 */
[----:B------:R-:W2:Y:S07]  /*3540*/  LDSM.16.M88.4 R64, [R0+-0x3800] ;  /* 0xffc800000040783b */ /* 0x000eae0000000200 */
[C---:B-1----:R-:W-:Y:S01]  /*3550*/  HMMA.16816.F32 R4, R108.reuse, R112, R4 ;  /* 0x000000706c04723c */ /* 0x042fe20000001804 */
[----:B------:R-:W1:Y:S07]  /*3560*/  LDSM.16.M88.4 R104, [R205+-0x2000] ;  /* 0xffe00000cd68783b */ /* 0x000e6e0000000200 */
        /* <DEDUP_REMOVED lines=8> */
[----:B------:R3:W-:Y:S07]  /*35f0*/  LDSM.16.M88.4 R60, [R182+0x2000] ;  /* 0x00200000b63c783b */ /* 0x0007ee0000000200 */
[C---:B--2---:R-:W-:Y:S08]  /*3600*/  HMMA.16816.F32 R12, R56.reuse, R64, R12 ;  /* 0x00000040380c723c */ /* 0x044ff0000000180c */
[----:B------:R-:W-:Y:S01]  /*3610*/  HMMA.16816.F32 R16, R56, R66, R16 ;  /* 0x000000423810723c */ /* 0x000fe20000001810 */
[----:B------:R-:W2:Y:S07]  /*3620*/  LDSM.16.M88.4 R56, [R198+-0x1800] ;  /* 0xffe80000c638783b */ /* 0x000eae0000000200 */
[C---:B-1----:R-:W-:Y:S01]  /*3630*/  HMMA.16816.F32 R4, R100.reuse, R104, R4 ;  /* 0x000000686404723c */ /* 0x042fe20000001804 */
[----:B------:R-:W1:Y:S04]  /*3640*/  LDSM.16.M88.4 R64, [R2+-0x2000] ;  /* 0xffe000000240783b */ /* 0x000e680000000200 */
[----:B---3--:R-:W-:Y:S03]  /*3650*/  IMAD.WIDE.U32 R182, R183, -0x326172a9, RZ ;  /* 0xcd9e8d57b7b67825 */ /* 0x008fe600078e00ff */
[C---:B------:R-:W-:Y:S03]  /*3660*/  HMMA.16816.F32 R8, R100.reuse, R106, R8 ;  /* 0x0000006a6408723c */ /* 0x040fe60000001808 */
[----:B------:R-:W-:Y:S01]  /*3670*/  LOP3.LUT R190, R190, UR33, R183, 0x96, !PT ;  /* 0x00000021bebe7c12 */ /* 0x000fe2000f8e96b7 */
[----:B------:R-:W-:Y:S01]  /*3680*/  @P4 IMAD R183, R184, 0x40, R231 ;  /* 0x00000040b8b74824 */ /* 0x000fe200078e02e7 */
[----:B------:R-:W-:Y:S03]  /*3690*/  LOP3.LUT R184, R182, UR31, R189, 0x96, !PT ;  /* 0x0000001fb6b87c12 */ /* 0x000fe6000f8e96bd */
[C---:B------:R-:W-:Y:S03]  /*36a0*/  HMMA.16816.F32 R12, R100.reuse, R52, R12 ;  /* 0x00000034640c723c */ /* 0x040fe6000000180c */
[C---:B------:R-:W-:Y:S02]  /*36b0*/  @P4 VIADD R189, R183.reuse, 0x9 ;  /* 0x00000009b7bd4836 */ /* 0x040fe40000000000 */
[C---:B------:R-:W-:Y:S02]  /*36c0*/  @P4 VIADD R185, R183.reuse, 0x1 ;  /* 0x00000001b7b94836 */ /* 0x040fe40000000000 */
[----:B------:R-:W-:Y:S01]  /*36d0*/  @P4 VIADD R207, R183, 0x8 ;  /* 0x00000008b7cf4836 */ /* 0x000fe20000000000 */
[----:B------:R-:W-:Y:S01]  /*36e0*/  HMMA.16816.F32 R16, R100, R54, R16 ;  /* 0x000000366410723c */ /* 0x000fe20000001810 */
[----:B------:R-:W3:Y:S02]  /*36f0*/  LDSM.16.M88.4 R52, [R2+-0x1800] ;  /* 0xffe800000234783b */ /* 0x000ee40000000200 */
[-C--:B------:R-:W-:Y:S01]  /*3700*/  @P4 ISETP.GE.AND P6, PT, R185, R238.reuse, PT ;  /* 0x000000eeb900420c */ /* 0x080fe20003fc6270 */
[----:B------:R-:W-:Y:S01]  /*3710*/  @P4 VIADD R185, R183, 0x10 ;  /* 0x00000010b7b94836 */ /* 0x000fe20000000000 */
[-C--:B------:R-:W-:Y:S01]  /*3720*/  @P4 ISETP.GE.AND P1, PT, R189, R238.reuse, PT ;  /* 0x000000eebd00420c */ /* 0x080fe20003f26270 */
[----:B------:R-:W-:Y:S01]  /*3730*/  IMAD.WIDE.U32 R190, R190, -0x2daee0ad, RZ ;  /* 0xd2511f53bebe7825 */ /* 0x000fe200078e00ff */
[-C--:B------:R-:W-:Y:S01]  /*3740*/  @P4 ISETP.GE.AND P5, PT, R207, R238.reuse, PT ;  /* 0x000000eecf00420c */ /* 0x080fe20003fa6270 */
[C---:B----4-:R-:W-:Y:S01]  /*3750*/  HMMA.16816.F32 R4, R108.reuse, R112, R4 ;  /* 0x000000706c04723c */ /* 0x050fe20000001804 */
[----:B------:R-:W-:Y:S04]  /*3760*/  LDSM.16.M88.4 R100, [R0+-0x2000] ;  /* 0xffe000000064783b */ /* 0x000fe80000000200 */
[----:B------:R-:W-:Y:S01]  /*3770*/  LOP3.LUT R250, R250, UR30, R191, 0x96, !PT ;  /* 0x0000001efafa7c12 */ /* 0x000fe2000f8e96bf */
[----:B------:R-:W-:Y:S01]  /*3780*/  @P4 VIADD R191, R183, 0x11 ;  /* 0x00000011b7bf4836 */ /* 0x000fe20000000000 */
[-C--:B------:R-:W-:Y:S01]  /*3790*/  @P4 ISETP.GE.AND P3, PT, R185, R238.reuse, PT ;  /* 0x000000eeb900420c */ /* 0x080fe20003f66270 */
[C---:B------:R-:W-:Y:S03]  /*37a0*/  HMMA.16816.F32 R8, R108.reuse, R114, R8 ;  /* 0x000000726c08723c */ /* 0x040fe60000001808 */
[----:B------:R-:W-:Y:S04]  /*37b0*/  IMAD.WIDE.U32 R106, R184, -0x2daee0ad, RZ ;  /* 0xd2511f53b86a7825 */ /* 0x000fe800078e00ff */
[----:B------:R-:W-:Y:S01]  /*37c0*/  FMUL.FTZ R185, R234, 1.4426950216293334961 ;  /* 0x3fb8aa3beab97820 */ /* 0x000fe20000410000 */
[----:B------:R-:W-:Y:S01]  /*37d0*/  IMAD.WIDE.U32 R250, R250, -0x326172a9, RZ ;  /* 0xcd9e8d57fafa7825 */ /* 0x000fe200078e00ff */
[C---:B--2---:R-:W-:Y:S03]  /*37e0*/  HMMA.16816.F32 R12, R108.reuse, R56, R12 ;  /* 0x000000386c0c723c */ /* 0x044fe6000000180c */
[----:B------:R-:W-:Y:S02]  /*37f0*/  LOP3.LUT R189, R190, UR25, R107, 0x96, !PT ;  /* 0x00000019bebd7c12 */ /* 0x000fe4000f8e966b */
[----:B------:R-:W-:Y:S01]  /*3800*/  LOP3.LUT R184, R188, UR26, R251, 0x96, !PT ;  /* 0x0000001abcb87c12 */ /* 0x000fe2000f8e96fb */
[----:B------:R-:W-:Y:S02]  /*3810*/  FMUL.FTZ R251, R235, 1.4426950216293334961 ;  /* 0x3fb8aa3bebfb7820 */ /* 0x000fe40000410000 */
[----:B------:R-:W-:Y:S01]  /*3820*/  HMMA.16816.F32 R16, R108, R58, R16 ;  /* 0x0000003a6c10723c */ /* 0x000fe20000001810 */
[----:B------:R2:W4:Y:S02]  /*3830*/  LDSM.16.M88.4 R56, [R180+0x2000] ;  /* 0x00200000b438783b */ /* 0x0005240000000200 */
[----:B------:R-:W-:Y:S01]  /*3840*/  FSEL R251, R251, RZ, P2 ;  /* 0x000000fffbfb7208 */ /* 0x000fe20001000000 */
[----:B------:R-:W-:Y:S01]  /*3850*/  IMAD.WIDE.U32 R188, R189, -0x326172a9, RZ ;  /* 0xcd9e8d57bdbc7825 */ /* 0x000fe200078e00ff */
[-C--:B------:R-:W-:Y:S03]  /*3860*/  @P4 ISETP.GE.AND P2, PT, R191, R238.reuse, PT ;  /* 0x000000eebf00420c */ /* 0x080fe60003f46270 */
[C---:B-1----:R-:W-:Y:S05]  /*3870*/  HMMA.16816.F32 R4, R60.reuse, R64, R4 ;  /* 0x000000403c04723c */ /* 0x042fea0000001804 */
[----:B------:R-:W-:Y:S01]  /*3880*/  IMAD.WIDE.U32 R190, R184, -0x2daee0ad, RZ ;  /* 0xd2511f53b8be7825 */ /* 0x000fe200078e00ff */
[----:B------:R-:W-:Y:S02]  /*3890*/  LOP3.LUT R250, R250, UR24, R189, 0x96, !PT ;  /* 0x00000018fafa7c12 */ /* 0x000fe4000f8e96bd */
[C---:B------:R-:W-:Y:S03]  /*38a0*/  HMMA.16816.F32 R8, R60.reuse, R66, R8 ;  /* 0x000000423c08723c */ /* 0x040fe60000001808 */
[----:B------:R-:W-:Y:S05]  /*38b0*/  @P4 VIADD R189, R183, 0x18 ;  /* 0x00000018b7bd4836 */ /* 0x000fea0000000000 */
[C---:B---3--:R-:W-:Y:S03]  /*38c0*/  HMMA.16816.F32 R12, R60.reuse, R52, R12 ;  /* 0x000000343c0c723c */ /* 0x048fe6000000180c */
[----:B--2---:R-:W-:Y:S05]  /*38d0*/  IMAD.WIDE.U32 R180, R250, -0x2daee0ad, RZ ;  /* 0xd2511f53fab47825 */ /* 0x004fea00078e00ff */
[----:B------:R-:W-:Y:S01]  /*38e0*/  HMMA.16816.F32 R16, R60, R54, R16 ;  /* 0x000000363c10723c */ /* 0x000fe20000001810 */
[----:B------:R-:W1:Y:S02]  /*38f0*/  LDSM.16.M88.4 R52, [R0+-0x1800] ;  /* 0xffe800000034783b */ /* 0x000e640000000200 */
[----:B------:R-:W-:Y:S05]  /*3900*/  LOP3.LUT R184, R190, UR15, R181, 0x96, !PT ;  /* 0x0000000fbeb87c12 */ /* 0x000fea000f8e96b5 */
[C---:B----4-:R-:W-:Y:S05]  /*3910*/  HMMA.16816.F32 R4, R56.reuse, R100, R4 ;  /* 0x000000643804723c */ /* 0x050fea0000001804 */
[----:B------:R-:W-:Y:S02]  /*3920*/  FSEL R101, R185, RZ, P0 ;  /* 0x000000ffb9657208 */ /* 0x000fe40000000000 */
[CC--:B------:R-:W-:Y:S01]  /*3930*/  @P4 ISETP.GE.AND P0, PT, R183.reuse, R238.reuse, PT ;  /* 0x000000eeb700420c */ /* 0x0c0fe20003f06270 */
[C---:B------:R-:W-:Y:S03]  /*3940*/  HMMA.16816.F32 R8, R56.reuse, R102, R8 ;  /* 0x000000663808723c */ /* 0x040fe60000001808 */
[----:B------:R-:W-:Y:S01]  /*3950*/  @P4 VIADD R183, R183, 0x19 ;  /* 0x00000019b7b74836 */ /* 0x000fe20000000000 */
[----:B------:R-:W-:Y:S01]  /*3960*/  LOP3.LUT R185, R106, UR17, R191, 0x96, !PT ;  /* 0x000000116ab97c12 */ /* 0x000fe2000f8e96bf */
[----:B------:R-:W-:Y:S02]  /*3970*/  IMAD.WIDE.U32 R190, R184, -0x326172a9, RZ ;  /* 0xcd9e8d57b8be7825 */ /* 0x000fe400078e00ff */
[----:B------:R-:W2:Y:S02]  /*3980*/  LDG.E R184, desc[UR22][R186.64] ;  /* 0x00000016bab87981 */ /* 0x000ea4000c1e1900 */
[----:B------:R-:W-:Y:S01]  /*3990*/  IMAD.WIDE.U32 R102, R185, -0x326172a9, RZ ;  /* 0xcd9e8d57b9667825 */ /* 0x000fe200078e00ff */
[----:B------:R-:W-:Y:S02]  /*39a0*/  PRMT R185, R190, 0x7771, RZ ;  /* 0x00007771beb97816 */ /* 0x000fe400000000ff */
[----:B------:R-:W-:Y:S02]  /*39b0*/  @P4 FSEL R5, R5, -INF , !P6 ;  /* 0xff80000005054808 */ /* 0x000fe40007000000 */
[----:B------:R-:W-:Y:S02]  /*39c0*/  @P4 FSEL R7, R7, -INF , !P6 ;  /* 0xff80000007074808 */ /* 0x000fe40007000000 */
[-C--:B------:R-:W-:Y:S02]  /*39d0*/  @P4 ISETP.GE.AND P6, PT, R183, R238.reuse, PT ;  /* 0x000000eeb700420c */ /* 0x080fe40003fc6270 */
[----:B------:R3:W4:Y:S01]  /*39e0*/  LDG.E R183, desc[UR22][R186.64+0x20] ;  /* 0x00002016bab77981 */ /* 0x000722000c1e1900 */
[----:B------:R-:W-:Y:S01]  /*39f0*/  @P4 FSEL R4, R4, -INF , !P0 ;  /* 0xff80000004044808 */ /* 0x000fe20004000000 */
[----:B------:R-:W-:Y:S01]  /*3a00*/  FFMA.FTZ R252, R7, UR7, -R101 ;  /* 0x0000000707fc7c23 */ /* 0x000fe20008010865 */
[----:B------:R-:W-:Y:S02]  /*3a10*/  @P4 FSEL R6, R6, -INF , !P0 ;  /* 0xff80000006064808 */ /* 0x000fe40004000000 */
[----:B------:R-:W-:Y:S01]  /*3a20*/  @P4 ISETP.GE.AND P0, PT, R189, R238, PT ;  /* 0x000000eebd00420c */ /* 0x000fe20003f06270 */
[C---:B-1----:R-:W-:Y:S03]  /*3a30*/  HMMA.16816.F32 R12, R56.reuse, R52, R12 ;  /* 0x00000034380c723c */ /* 0x042fe6000000180c */
[----:B------:R-:W-:Y:S01]  /*3a40*/  LOP3.LUT R189, R188, UR16, R103, 0x96, !PT ;  /* 0x00000010bcbd7c12 */ /* 0x000fe2000f8e9667 */
[----:B------:R-:W-:Y:S01]  /*3a50*/  FFMA.FTZ R250, R6, UR7, -R101 ;  /* 0x0000000706fa7c23 */ /* 0x000fe20008010865 */
[----:B------:R-:W-:Y:S02]  /*3a60*/  LOP3.LUT R188, R102, UR14, R191, 0x96, !PT ;  /* 0x0000000e66bc7c12 */ /* 0x000fe4000f8e96bf */
[----:B------:R-:W-:Y:S01]  /*3a70*/  @P4 FSEL R9, R9, -INF , !P1 ;  /* 0xff80000009094808 */ /* 0x000fe20004800000 */
[----:B------:R-:W-:Y:S03]  /*3a80*/  HMMA.16816.F32 R16, R56, R54, R16 ;  /* 0x000000363810723c */ /* 0x000fe60000001810 */
[----:B------:R-:W-:Y:S02]  /*3a90*/  PRMT R243, R190, 0x7770, RZ ;  /* 0x00007770bef37816 */ /* 0x000fe400000000ff */
[----:B------:R-:W-:Y:S02]  /*3aa0*/  @P4 FSEL R11, R11, -INF , !P1 ;  /* 0xff8000000b0b4808 */ /* 0x000fe40004800000 */
[----:B------:R-:W-:Y:S02]  /*3ab0*/  @P4 FSEL R8, R8, -INF , !P5 ;  /* 0xff80000008084808 */ /* 0x000fe40006800000 */
[----:B------:R-:W-:Y:S01]  /*3ac0*/  @P4 FSEL R10, R10, -INF , !P5 ;  /* 0xff8000000a0a4808 */ /* 0x000fe20006800000 */
[----:B---3--:R-:W-:Y:S01]  /*3ad0*/  IMAD.WIDE.U32 R186, R189, -0x2daee0ad, RZ ;  /* 0xd2511f53bdba7825 */ /* 0x008fe200078e00ff */
[----:B------:R-:W-:Y:S03]  /*3ae0*/  ISETP.GT.U32.AND P1, PT, R185, UR6, PT ;  /* 0x00000006b9007c0c */ /* 0x000fe6000bf24070 */
[----:B------:R-:W-:Y:S01]  /*3af0*/  FFMA.FTZ R185, R4, UR7, -R251 ;  /* 0x0000000704b97c23 */ /* 0x000fe200080108fb */
[----:B------:R-:W-:Y:S02]  /*3b00*/  @P4 FSEL R12, R12, -INF , !P3 ;  /* 0xff8000000c0c4808 */ /* 0x000fe40005800000 */
[----:B------:R-:W-:Y:S02]  /*3b10*/  LOP3.LUT R103, R180, UR13, R187, 0x96, !PT ;  /* 0x0000000db4677c12 */ /* 0x000fe4000f8e96bb */
[----:B------:R-:W-:Y:S01]  /*3b20*/  LOP3.LUT R187, R188, 0xffff, RZ, 0xc0, !PT ;  /* 0x0000ffffbcbb7812 */ /* 0x000fe200078ec0ff */
[----:B------:R-:W1:Y:S01]  /*3b30*/  MUFU.EX2 R185, R185 ;  /* 0x000000b900b97308 */ /* 0x000e620000000800 */
[C---:B------:R-:W-:Y:S02]  /*3b40*/  PRMT R225, R186.reuse, 0x7771, RZ ;  /* 0x00007771bae17816 */ /* 0x040fe400000000ff */
[----:B------:R-:W-:Y:S02]  /*3b50*/  SHF.R.U32.HI R187, RZ, 0x8, R187 ;  /* 0x00000008ffbb7819 */ /* 0x000fe400000116bb */
[C---:B------:R-:W-:Y:S02]  /*3b60*/  PRMT R102, R186.reuse, 0x7773, RZ ;  /* 0x00007773ba667816 */ /* 0x040fe400000000ff */
[C---:B------:R-:W-:Y:S02]  /*3b70*/  PRMT R191, R186.reuse, 0x7770, RZ ;  /* 0x00007770babf7816 */ /* 0x040fe400000000ff */
[----:B------:R-:W-:Y:S02]  /*3b80*/  PRMT R207, R186, 0x7772, RZ ;  /* 0x00007772bacf7816 */ /* 0x000fe400000000ff */
[----:B------:R-:W-:Y:S02]  /*3b90*/  LOP3.LUT R186, R188, 0xff, RZ, 0xc0, !PT ;  /* 0x000000ffbcba7812 */ /* 0x000fe400078ec0ff */
[----:B------:R-:W-:Y:S02]  /*3ba0*/  LOP3.LUT R187, R187, 0xffff, RZ, 0xc0, !PT ;  /* 0x0000ffffbbbb7812 */ /* 0x000fe400078ec0ff */
[----:B------:R-:W-:Y:S02]  /*3bb0*/  @P4 FSEL R14, R14, -INF , !P3 ;  /* 0xff8000000e0e4808 */ /* 0x000fe40005800000 */
[----:B------:R-:W-:Y:S02]  /*3bc0*/  ISETP.LE.U32.AND P5, PT, R243, UR6, PT ;  /* 0x00000006f3007c0c */ /* 0x000fe4000bfa3070 */
[----:B------:R-:W-:Y:S01]  /*3bd0*/  ISETP.LE.U32.AND P3, PT, R186, UR6, PT ;  /* 0x00000006ba007c0c */ /* 0x000fe2000bf63070 */
[----:B------:R-:W-:Y:S01]  /*3be0*/  FFMA.FTZ R186, R5, UR7, -R251 ;  /* 0x0000000705ba7c23 */ /* 0x000fe200080108fb */
[----:B------:R-:W-:Y:S02]  /*3bf0*/  PRMT R243, R188, 0x7632, R243 ;  /* 0x00007632bcf37816 */ /* 0x000fe400000000f3 */
[----:B------:R-:W-:Y:S02]  /*3c00*/  @P4 FSEL R13, R13, -INF , !P2 ;  /* 0xff8000000d0d4808 */ /* 0x000fe40005000000 */
[----:B------:R-:W-:Y:S01]  /*3c10*/  @P4 FSEL R15, R15, -INF , !P2 ;  /* 0xff8000000f0f4808 */ /* 0x000fe20005000000 */
[----:B------:R-:W3:Y:S01]  /*3c20*/  MUFU.EX2 R186, R186 ;  /* 0x000000ba00ba7308 */ /* 0x000ee20000000800 */
[----:B------:R-:W-:Y:S02]  /*3c30*/  ISETP.LE.U32.AND P2, PT, R187, UR6, PT ;  /* 0x00000006bb007c0c */ /* 0x000fe4000bf43070 */
[----:B------:R-:W-:Y:S07]  /*3c40*/  LOP3.LUT R243, R243, 0xff, RZ, 0xc0, !PT ;  /* 0x000000fff3f37812 */ /* 0x000fee00078ec0ff */
[----:B------:R3:W3:Y:S01]  /*3c50*/  MUFU.EX2 R187, R250 ;  /* 0x000000fa00bb7308 */ /* 0x0006e20000000800 */
[----:B------:R-:W-:Y:S01]  /*3c60*/  @P4 FSEL R16, R16, -INF , !P0 ;  /* 0xff80000010104808 */ /* 0x000fe20004000000 */
[----:B-1----:R-:W-:Y:S01]  /*3c70*/  @!P3 FADD.FTZ R185, -R185, -RZ ;  /* 0x800000ffb9b9b221 */ /* 0x002fe20000010100 */
[----:B------:R-:W-:Y:S01]  /*3c80*/  @P4 FSEL R18, R18, -INF , !P0 ;  /* 0xff80000012124808 */ /* 0x000fe20004000000 */
[----:B------:R-:W-:Y:S01]  /*3c90*/  FFMA.FTZ R106, R15, UR7, -R101 ;  /* 0x000000070f6a7c23 */ /* 0x000fe20008010865 */
[----:B------:R-:W-:Y:S01]  /*3ca0*/  ISETP.LE.U32.AND P0, PT, R243, UR6, PT ;  /* 0x00000006f3007c0c */ /* 0x000fe2000bf03070 */
[----:B------:R-:W-:Y:S01]  /*3cb0*/  FFMA.FTZ R107, R16, UR7, -R251 ;  /* 0x00000007106b7c23 */ /* 0x000fe200080108fb */
[----:B------:R-:W-:Y:S01]  /*3cc0*/  SHF.R.U32.HI R243, RZ, 0x18, R188 ;  /* 0x00000018fff37819 */ /* 0x000fe200000116bc */
[----:B------:R-:W-:Y:S02]  /*3cd0*/  FFMA.FTZ R114, R18, UR7, -R101 ;  /* 0x0000000712727c23 */ /* 0x000fe40008010865 */
[----:B------:R1:W1:Y:S01]  /*3ce0*/  MUFU.EX2 R188, R252 ;  /* 0x000000fc00bc7308 */ /* 0x0002620000000800 */
[----:B------:R-:W-:Y:S01]  /*3cf0*/  PRMT R189, R190, 0x7772, RZ ;  /* 0x00007772bebd7816 */ /* 0x000fe200000000ff */
[----:B---3--:R-:W-:Y:S01]  /*3d00*/  @!P2 FADD.FTZ R186, -R186, -RZ ;  /* 0x800000ffbabaa221 */ /* 0x008fe20000010100 */
[----:B------:R-:W-:Y:S01]  /*3d10*/  @P4 FSEL R17, R17, -INF , !P6 ;  /* 0xff80000011114808 */ /* 0x000fe20007000000 */
[--C-:B------:R-:W-:Y:S01]  /*3d20*/  FFMA.FTZ R250, R8, UR7, -R251.reuse ;  /* 0x0000000708fa7c23 */ /* 0x100fe200080108fb */
[----:B------:R-:W-:Y:S02]  /*3d30*/  @P4 FSEL R19, R19, -INF , !P6 ;  /* 0xff80000013134808 */ /* 0x000fe40007000000 */
[----:B------:R-:W-:Y:S01]  /*3d40*/  PRMT R190, R190, 0x7773, RZ ;  /* 0x00007773bebe7816 */ /* 0x000fe200000000ff */
[----:B------:R-:W-:Y:S01]  /*3d50*/  @!P0 FADD.FTZ R187, -R187, -RZ ;  /* 0x800000ffbbbb8221 */ /* 0x000fe20000010100 */
[----:B------:R-:W-:Y:S01]  /*3d60*/  ISETP.LE.U32.AND P6, PT, R243, UR6, PT ;  /* 0x00000006f3007c0c */ /* 0x000fe2000bfc3070 */
[--C-:B------:R-:W-:Y:S01]  /*3d70*/  FFMA.FTZ R243, R9, UR7, -R251.reuse ;  /* 0x0000000709f37c23 */ /* 0x100fe200080108fb */
[----:B------:R-:W-:Y:S01]  /*3d80*/  ISETP.GT.U32.AND P3, PT, R189, UR6, PT ;  /* 0x00000006bd007c0c */ /* 0x000fe2000bf64070 */
[----:B------:R-:W-:Y:S01]  /*3d90*/  FFMA.FTZ R113, R17, UR7, -R251 ;  /* 0x0000000711717c23 */ /* 0x000fe200080108fb */
[----:B------:R3:W3:Y:S01]  /*3da0*/  MUFU.EX2 R189, R250 ;  /* 0x000000fa00bd7308 */ /* 0x0006e20000000800 */
[----:B------:R-:W-:Y:S01]  /*3db0*/  ISETP.GT.U32.AND P2, PT, R190, UR6, PT ;  /* 0x00000006be007c0c */ /* 0x000fe2000bf44070 */
[----:B-1----:R-:W-:Y:S01]  /*3dc0*/  FFMA.FTZ R252, R10, UR7, -R101 ;  /* 0x000000070afc7c23 */ /* 0x002fe20008010865 */
[----:B------:R-:W-:Y:S07]  /*3dd0*/  ISETP.LE.U32.AND P0, PT, R191, UR6, PT ;  /* 0x00000006bf007c0c */ /* 0x000fee000bf03070 */
[----:B------:R1:W1:Y:S01]  /*3de0*/  MUFU.EX2 R190, R243 ;  /* 0x000000f300be7308 */ /* 0x0002620000000800 */
[----:B------:R-:W-:Y:S09]  /*3df0*/  LOP3.LUT R180, R103, 0xff, RZ, 0xc0, !PT ;  /* 0x000000ff67b47812 */ /* 0x000ff200078ec0ff */
[----:B------:R1:W1:Y:S01]  /*3e00*/  MUFU.EX2 R191, R252 ;  /* 0x000000fc00bf7308 */ /* 0x0002620000000800 */
[----:B------:R-:W-:Y:S01]  /*3e10*/  @!P6 FADD.FTZ R188, -R188, -RZ ;  /* 0x800000ffbcbce221 */ /* 0x000fe20000010100 */
[----:B------:R-:W-:Y:S01]  /*3e20*/  ISETP.GT.U32.AND P6, PT, R225, UR6, PT ;  /* 0x00000006e1007c0c */ /* 0x000fe2000bfc4070 */
[----:B------:R-:W-:Y:S01]  /*3e30*/  FFMA.FTZ R225, R12, UR7, -R251 ;  /* 0x000000070ce17c23 */ /* 0x000fe200080108fb */
[----:B---3--:R-:W-:Y:S01]  /*3e40*/  FFMA.FTZ R250, R11, UR7, -R101 ;  /* 0x000000070bfa7c23 */ /* 0x008fe20008010865 */
[----:B------:R-:W-:Y:S01]  /*3e50*/  @!P5 FADD.FTZ R189, -R189, -RZ ;  /* 0x800000ffbdbdd221 */ /* 0x000fe20000010100 */
[----:B------:R-:W-:Y:S02]  /*3e60*/  ISETP.GT.U32.AND P5, PT, R207, UR6, PT ;  /* 0x00000006cf007c0c */ /* 0x000fe4000bfa4070 */
[----:B-1----:R-:W-:Y:S01]  /*3e70*/  LOP3.LUT R243, R103, 0xffff, RZ, 0xc0, !PT ;  /* 0x0000ffff67f37812 */ /* 0x002fe200078ec0ff */
[----:B------:R-:W-:Y:S01]  /*3e80*/  @P1 FADD.FTZ R190, -R190, -RZ ;  /* 0x800000ffbebe1221 */ /* 0x000fe20000010100 */
[----:B------:R-:W1:Y:S01]  /*3e90*/  MUFU.EX2 R207, R225 ;  /* 0x000000e100cf7308 */ /* 0x000e620000000800 */
[----:B------:R-:W-:Y:S01]  /*3ea0*/  ISETP.LE.U32.AND P1, PT, R180, UR6, PT ;  /* 0x00000006b4007c0c */ /* 0x000fe2000bf23070 */
[----:B------:R-:W-:Y:S01]  /*3eb0*/  FFMA.FTZ R252, R13, UR7, -R251 ;  /* 0x000000070dfc7c23 */ /* 0x000fe200080108fb */
[----:B------:R-:W-:Y:S07]  /*3ec0*/  SHF.R.U32.HI R243, RZ, 0x8, R243 ;  /* 0x00000008fff37819 */ /* 0x000fee00000116f3 */
[----:B------:R-:W3:Y:S01]  /*3ed0*/  MUFU.EX2 R250, R250 ;  /* 0x000000fa00fa7308 */ /* 0x000ee20000000800 */
[----:B------:R-:W-:Y:S01]  /*3ee0*/  @P3 FADD.FTZ R191, -R191, -RZ ;  /* 0x800000ffbfbf3221 */ /* 0x000fe20000010100 */
[----:B------:R-:W-:Y:S02]  /*3ef0*/  PRMT R180, R103, 0x7632, R180 ;  /* 0x0000763267b47816 */ /* 0x000fe400000000b4 */
[----:B------:R-:W-:Y:S06]  /*3f00*/  LOP3.LUT R105, R243, 0xffff, RZ, 0xc0, !PT ;  /* 0x0000fffff3697812 */ /* 0x000fec00078ec0ff */
[----:B------:R-:W3:Y:S01]  /*3f10*/  MUFU.EX2 R252, R252 ;  /* 0x000000fc00fc7308 */ /* 0x000ee20000000800 */
[----:B------:R-:W-:Y:S02]  /*3f20*/  SHF.R.U32.HI R103, RZ, 0x18, R103 ;  /* 0x00000018ff677819 */ /* 0x000fe40000011667 */
[----:B------:R-:W-:Y:S07]  /*3f30*/  ISETP.LE.U32.AND P3, PT, R105, UR6, PT ;  /* 0x0000000669007c0c */ /* 0x000fee000bf63070 */
[----:B------:R3:W3:Y:S01]  /*3f40*/  MUFU.EX2 R243, R106 ;  /* 0x0000006a00f37308 */ /* 0x0006e20000000800 */
[----:B------:R-:W-:Y:S01]  /*3f50*/  LOP3.LUT R105, R180, 0xff, RZ, 0xc0, !PT ;  /* 0x000000ffb4697812 */ /* 0x000fe200078ec0ff */
[----:B-1----:R-:W-:Y:S01]  /*3f60*/  @!P1 FADD.FTZ R207, -R207, -RZ ;  /* 0x800000ffcfcf9221 */ /* 0x002fe20000010100 */
[----:B------:R-:W-:Y:S01]  /*3f70*/  ISETP.LE.U32.AND P1, PT, R103, UR6, PT ;  /* 0x0000000667007c0c */ /* 0x000fe2000bf23070 */
[--C-:B------:R-:W-:Y:S01]  /*3f80*/  FFMA.FTZ R225, R14, UR7, -R101.reuse ;  /* 0x000000070ee17c23 */ /* 0x100fe20008010865 */
[----:B---3--:R-:W-:Y:S01]  /*3f90*/  @P2 FADD.FTZ R250, -R250, -RZ ;  /* 0x800000fffafa2221 */ /* 0x008fe20000010100 */
[----:B------:R-:W-:Y:S04]  /*3fa0*/  ISETP.LE.U32.AND P2, PT, R105, UR6, PT ;  /* 0x0000000669007c0c */ /* 0x000fe8000bf43070 */
[----:B------:R-:W1:Y:S01]  /*3fb0*/  MUFU.EX2 R251, R107 ;  /* 0x0000006b00fb7308 */ /* 0x000e620000000800 */
[----:B------:R-:W-:Y:S02]  /*3fc0*/  F2FP.RELU.F16.F32.PACK_AB R105, R186, R185 ;  /* 0x000000b9ba69723e */ /* 0x000fe400000008ff */
[----:B------:R-:W-:Y:S07]  /*3fd0*/  F2FP.RELU.F16.F32.PACK_AB R103, R188, R187 ;  /* 0x000000bbbc67723e */ /* 0x000fee00000008ff */
[----:B------:R-:W3:Y:S01]  /*3fe0*/  MUFU.EX2 R225, R225 ;  /* 0x000000e100e17308 */ /* 0x000ee20000000800 */
[----:B------:R-:W-:Y:S01]  /*3ff0*/  @!P3 FADD.FTZ R252, -R252, -RZ ;  /* 0x800000fffcfcb221 */ /* 0x000fe20000010100 */
[----:B------:R3:W-:Y:S01]  /*4000*/  STS [R218], R105 ;  /* 0x00000069da007388 */ /* 0x0007e20000000800 */
[----:B------:R-:W-:Y:S01]  /*4010*/  FFMA.FTZ R106, R19, UR7, -R101 ;  /* 0x00000007136a7c23 */ /* 0x000fe20008010865 */
[----:B------:R-:W-:Y:S06]  /*4020*/  ISETP.GT.U32.AND P3, PT, R102, UR6, PT ;  /* 0x0000000666007c0c */ /* 0x000fec000bf64070 */
[----:B------:R-:W3:Y:S01]  /*4030*/  MUFU.EX2 R180, R113 ;  /* 0x0000007100b47308 */ /* 0x000ee20000000800 */
[----:B------:R3:W-:Y:S01]  /*4040*/  STS [R218+0x400], R103 ;  /* 0x00040067da007388 */ /* 0x0007e20000000800 */
[----:B------:R-:W-:Y:S01]  /*4050*/  @!P1 FADD.FTZ R243, -R243, -RZ ;  /* 0x800000fff3f39221 */ /* 0x000fe20000010100 */
[----:B------:R-:W-:Y:S07]  /*4060*/  F2FP.RELU.F16.F32.PACK_AB R182, R190, R189 ;  /* 0x000000bdbeb6723e */ /* 0x000fee00000008ff */
[----:B------:R-:W3:Y:S01]  /*4070*/  MUFU.EX2 R102, R106 ;  /* 0x0000006a00667308 */ /* 0x000ee20000000800 */
[----:B-1----:R-:W-:Y:S01]  /*4080*/  @!P0 FADD.FTZ R251, -R251, -RZ ;  /* 0x800000fffbfb8221 */ /* 0x002fe20000010100 */
[----:B------:R-:W-:Y:S08]  /*4090*/  FSETP.GE.FTZ.AND P1, PT, R185, RZ, PT ;  /* 0x000000ffb900720b */ /* 0x000ff00003f36000 */
[----:B------:R-:W1:Y:S01]  /*40a0*/  MUFU.EX2 R101, R114 ;  /* 0x0000007200657308 */ /* 0x000e620000000800 */
[----:B---3--:R-:W-:Y:S01]  /*40b0*/  @!P2 FADD.FTZ R225, -R225, -RZ ;  /* 0x800000ffe1e1a221 */ /* 0x008fe20000010100 */
[----:B------:R-:W-:Y:S01]  /*40c0*/  STS [R241], R182 ;  /* 0x000000b6f1007388 */ /* 0x000fe20000000800 */
[----:B------:R-:W-:Y:S02]  /*40d0*/  FSETP.GE.FTZ.AND P0, PT, R186, RZ, PT ;  /* 0x000000ffba00720b */ /* 0x000fe40003f16000 */
[----:B------:R-:W-:Y:S01]  /*40e0*/  FSETP.GE.FTZ.AND P2, PT, R190, RZ, PT ;  /* 0x000000ffbe00720b */ /* 0x000fe20003f56000 */
[----:B------:R-:W-:Y:S01]  /*40f0*/  @P6 FADD.FTZ R180, -R180, -RZ ;  /* 0x800000ffb4b46221 */ /* 0x000fe20000010100 */
[----:B------:R-:W-:Y:S02]  /*4100*/  F2FP.RELU.F16.F32.PACK_AB R113, R252, R207 ;  /* 0x000000cffc71723e */ /* 0x000fe400000008ff */
[----:B------:R-:W-:Y:S01]  /*4110*/  F2FP.RELU.F16.F32.PACK_AB R107, R243, R225 ;  /* 0x000000e1f36b723e */ /* 0x000fe200000008ff */
[----:B------:R-:W-:Y:S01]  /*4120*/  @P3 FADD.FTZ R102, -R102, -RZ ;  /* 0x800000ff66663221 */ /* 0x000fe20000010100 */
[----:B------:R-:W-:Y:S02]  /*4130*/  F2FP.RELU.F16.F32.PACK_AB R106, R250, R191 ;  /* 0x000000bffa6a723e */ /* 0x000fe400000008ff */
[----:B------:R-:W-:Y:S01]  /*4140*/  FSETP.GE.FTZ.AND P3, PT, R189, RZ, PT ;  /* 0x000000ffbd00720b */ /* 0x000fe20003f76000 */
[----:B-1----:R-:W-:Y:S01]  /*4150*/  @P5 FADD.FTZ R101, -R101, -RZ ;  /* 0x800000ff65655221 */ /* 0x002fe20000010100 */
[----:B------:R-:W-:Y:S01]  /*4160*/  F2FP.RELU.F16.F32.PACK_AB R105, R180, R251 ;  /* 0x000000fbb469723e */ /* 0x000fe200000008ff */
[----:B------:R-:W-:Y:S01]  /*4170*/  STS [R241+0x400], R106 ;  /* 0x0004006af1007388 */ /* 0x000fe20000000800 */
[----:B------:R-:W-:Y:S02]  /*4180*/  FSETP.GE.FTZ.AND P6, PT, R187, RZ, PT ;  /* 0x000000ffbb00720b */ /* 0x000fe40003fd6000 */
[----:B------:R-:W-:Y:S01]  /*4190*/  F2FP.RELU.F16.F32.PACK_AB R103, R102, R101 ;  /* 0x000000656667723e */ /* 0x000fe200000008ff */
[----:B------:R-:W-:Y:S01]  /*41a0*/  STS [R220], R113 ;  /* 0x00000071dc007388 */ /* 0x000fe20000000800 */
[----:B------:R-:W-:Y:S03]  /*41b0*/  FSETP.GE.FTZ.AND P5, PT, R188, RZ, PT ;  /* 0x000000ffbc00720b */ /* 0x000fe60003fb6000 */
[----:B------:R-:W-:Y:S04]  /*41c0*/  STS [R220+0x400], R107 ;  /* 0x0004006bdc007388 */ /* 0x000fe80000000800 */
[----:B------:R-:W-:Y:S04]  /*41d0*/  STS [R222], R105 ;  /* 0x00000069de007388 */ /* 0x000fe80000000800 */
[----:B------:R-:W-:Y:S04]  /*41e0*/  STS [R222+0x400], R103 ;  /* 0x00040067de007388 */ /* 0x000fe80000000800 */
[----:B------:R-:W1:Y:S08]  /*41f0*/  LDSM.16.M88.4 R52, [R206+0x8000] ;  /* 0x00800000ce34783b */ /* 0x000e700000000200 */
[----:B------:R-:W3:Y:S08]  /*4200*/  LDSM.16.M88.4 R56, [R193+0x8000] ;  /* 0x00800000c138783b */ /* 0x000ef00000000200 */
[----:B------:R-:W2:Y:S01]  /*4210*/  LDSM.16.M88.4 R60, [R192+0x8000] ;  /* 0x00800000c03c783b */ /* 0x000ea20000000200 */
[C---:B-1----:R-:W-:Y:S08]  /*4220*/  HMMA.16816.F32 R4, R52.reuse, R116, RZ ;  /* 0x000000743404723c */ /* 0x042ff000000018ff */
[C---:B------:R-:W-:Y:S08]  /*4230*/  HMMA.16816.F32 R8, R52.reuse, R118, RZ ;  /* 0x000000763408723c */ /* 0x040ff000000018ff */
[C---:B------:R-:W-:Y:S08]  /*4240*/  HMMA.16816.F32 R12, R52.reuse, R120, RZ ;  /* 0x00000078340c723c */ /* 0x040ff000000018ff */
[----:B------:R-:W-:Y:S01]  /*4250*/  HMMA.16816.F32 R16, R52, R122, RZ ;  /* 0x0000007a3410723c */ /* 0x000fe200000018ff */
[----:B------:R-:W1:Y:S07]  /*4260*/  LDSM.16.M88.4 R52, [R3+0x8000] ;  /* 0x008000000334783b */ /* 0x000e6e0000000200 */
[C---:B---3--:R-:W-:Y:S08]  /*4270*/  HMMA.16816.F32 R4, R56.reuse, R124, R4 ;  /* 0x0000007c3804723c */ /* 0x048ff00000001804 */
[C---:B------:R-:W-:Y:S08]  /*4280*/  HMMA.16816.F32 R8, R56.reuse, R126, R8 ;  /* 0x0000007e3808723c */ /* 0x040ff00000001808 */
[C---:B------:R-:W-:Y:S08]  /*4290*/  HMMA.16816.F32 R12, R56.reuse, R128, R12 ;  /* 0x00000080380c723c */ /* 0x040ff0000000180c */
[----:B------:R-:W-:Y:S01]  /*42a0*/  HMMA.16816.F32 R16, R56, R130, R16 ;  /* 0x000000823810723c */ /* 0x000fe20000001810 */
[----:B------:R-:W3:Y:S07]  /*42b0*/  LDSM.16.M88.4 R56, [R206+0xa000] ;  /* 0x00a00000ce38783b */ /* 0x000eee0000000200 */
        /* <DEDUP_REMOVED lines=23> */
[C---:B---3--:R-:W-:Y:S08]  /*4430*/  HMMA.16816.F32 R4, R56.reuse, R172, R4 ;  /* 0x000000ac3804723c */ /* 0x048ff00000001804 */
[C---:B------:R-:W-:Y:S08]  /*4440*/  HMMA.16816.F32 R8, R56.reuse, R174, R8 ;  /* 0x000000ae3808723c */ /* 0x040ff00000001808 */
[C---:B------:R-:W-:Y:S03]  /*4450*/  HMMA.16816.F32 R12, R56.reuse, R176, R12 ;  /* 0x000000b0380c723c */ /* 0x040fe6000000180c */
[C---:B------:R-:W-:Y:S01]  /*4460*/  FADD.FTZ R103, -R184.reuse, R4 ;  /* 0x00000004b8677221 */ /* 0x040fe20000010100 */
[C---:B------:R-:W-:Y:S04]  /*4470*/  FADD.FTZ R105, -R184.reuse, R5 ;  /* 0x00000005b8697221 */ /* 0x040fe80000010100 */
[-C--:B------:R-:W-:Y:S01]  /*4480*/  FSEL R106, R103, R184.reuse, P1 ;  /* 0x000000b8676a7208 */ /* 0x080fe20000800000 */
[----:B------:R-:W-:Y:S03]  /*4490*/  HMMA.16816.F32 R16, R56, R178, R16 ;  /* 0x000000b23810723c */ /* 0x000fe60000001810 */
[----:B------:R-:W-:Y:S01]  /*44a0*/  FSEL R103, R105, R184, P0 ;  /* 0x000000b869677208 */ /* 0x000fe20000000000 */
[----:B------:R-:W-:Y:S01]  /*44b0*/  FADD.FTZ R105, -R184, R9 ;  /* 0x00000009b8697221 */ /* 0x000fe20000010100 */
[----:B------:R-:W-:Y:S01]  /*44c0*/  FSETP.GE.FTZ.AND P0, PT, R180, RZ, PT ;  /* 0x000000ffb400720b */ /* 0x000fe20003f16000 */
[----:B------:R-:W-:Y:S01]  /*44d0*/  FMUL.FTZ R185, R185, R106 ;  /* 0x0000006ab9b97220 */ /* 0x000fe20000410000 */
[----:B------:R-:W-:Y:S01]  /*44e0*/  FSETP.GE.FTZ.AND P1, PT, R207, RZ, PT ;  /* 0x000000ffcf00720b */ /* 0x000fe20003f36000 */
[----:B------:R-:W-:Y:S01]  /*44f0*/  FMUL.FTZ R186, R186, R103 ;  /* 0x00000067baba7220 */ /* 0x000fe20000410000 */
[-C--:B------:R-:W-:Y:S01]  /*4500*/  FSEL R105, R105, R184.reuse, P2 ;  /* 0x000000b869697208 */ /* 0x080fe20001000000 */
[----:B------:R-:W-:Y:S01]  /*4510*/  FADD.FTZ R103, -R184, R8 ;  /* 0x00000008b8677221 */ /* 0x000fe20000010100 */
[----:B------:R-:W-:Y:S01]  /*4520*/  FSETP.GE.FTZ.AND P2, PT, R252, RZ, PT ;  /* 0x000000fffc00720b */ /* 0x000fe20003f56000 */
[----:B------:R-:W-:Y:S01]  /*4530*/  FADD.FTZ R107, -R184, R13 ;  /* 0x0000000db86b7221 */ /* 0x000fe20000010100 */
[----:B------:R-:W-:Y:S01]  /*4540*/  F2FP.F16.F32.PACK_AB R185, R186, R185 ;  /* 0x000000b9bab9723e */ /* 0x000fe200000000ff */
[----:B------:R-:W-:Y:S01]  /*4550*/  FMUL.FTZ R190, R190, R105 ;  /* 0x00000069bebe7220 */ /* 0x000fe20000410000 */
[-C--:B------:R-:W-:Y:S01]  /*4560*/  FSEL R106, R103, R184.reuse, P3 ;  /* 0x000000b8676a7208 */ /* 0x080fe20001800000 */
[C---:B------:R-:W-:Y:S01]  /*4570*/  FADD.FTZ R103, -R184.reuse, R12 ;  /* 0x0000000cb8677221 */ /* 0x040fe20000010100 */
[----:B------:R-:W-:Y:S02]  /*4580*/  ISETP.NE.AND P3, PT, R237, RZ, PT ;  /* 0x000000ffed00720c */ /* 0x000fe40003f65270 */
[----:B------:R-:W-:Y:S01]  /*4590*/  FSEL R107, R107, R184, P2 ;  /* 0x000000b86b6b7208 */ /* 0x000fe20001000000 */
[----:B------:R-:W-:Y:S01]  /*45a0*/  FMUL.FTZ R189, R189, R106 ;  /* 0x0000006abdbd7220 */ /* 0x000fe20000410000 */
[----:B------:R-:W-:Y:S01]  /*45b0*/  FSEL R106, R103, R184, P1 ;  /* 0x000000b8676a7208 */ /* 0x000fe20000800000 */
[----:B------:R-:W-:Y:S01]  /*45c0*/  FADD.FTZ R103, -R184, R16 ;  /* 0x00000010b8677221 */ /* 0x000fe20000010100 */
[----:B------:R-:W-:Y:S01]  /*45d0*/  FSETP.GE.FTZ.AND P1, PT, R251, RZ, PT ;  /* 0x000000fffb00720b */ /* 0x000fe20003f36000 */
[----:B------:R-:W-:Y:S01]  /*45e0*/  FMUL.FTZ R252, R252, R107 ;  /* 0x0000006bfcfc7220 */ /* 0x000fe20000410000 */
[----:B------:R-:W-:Y:S01]  /*45f0*/  F2FP.F16.F32.PACK_AB R190, R190, R189 ;  /* 0x000000bdbebe723e */ /* 0x000fe200000000ff */
[----:B------:R-:W-:Y:S01]  /*4600*/  FMUL.FTZ R207, R207, R106 ;  /* 0x0000006acfcf7220 */ /* 0x000fe20000410000 */
[----:B------:R-:W-:Y:S01]  /*4610*/  FSEL R186, R103, R184, P1 ;  /* 0x000000b867ba7208 */ /* 0x000fe20000800000 */
[----:B------:R-:W-:Y:S03]  /*4620*/  @P0 FADD.FTZ R184, -R184, R17 ;  /* 0x00000011b8b80221 */ /* 0x000fe60000010100 */
[----:B------:R-:W-:Y:S01]  /*4630*/  F2FP.F16.F32.PACK_AB R189, R252, R207 ;  /* 0x000000cffcbd723e */ /* 0x000fe200000000ff */
[----:B------:R-:W-:Y:S01]  /*4640*/  FMUL.FTZ R207, R180, R184 ;  /* 0x000000b8b4cf7220 */ /* 0x000fe20000410000 */
[----:B------:R-:W-:Y:S01]  /*4650*/  FMUL.FTZ R186, R251, R186 ;  /* 0x000000bafbba7220 */ /* 0x000fe20000410000 */
[C---:B----4-:R-:W-:Y:S01]  /*4660*/  FADD.FTZ R184, -R183.reuse, R6 ;  /* 0x00000006b7b87221 */ /* 0x050fe20000010100 */
[----:B------:R-:W-:Y:S01]  /*4670*/  FADD.FTZ R252, -R183, R7 ;  /* 0x00000007b7fc7221 */ /* 0x000fe20000010100 */
[----:B------:R-:W-:Y:S06]  /*4680*/  @!P3 BRA `(.L_x_912) ;  /* 0x0000000000c0b947 */ /* 0x000fec0003800000 */
[----:B------:R-:W1:Y:S01]  /*4690*/  LDC R6, c[0x0][0x3b0] ;  /* 0x0000ec00ff067b82 */ /* 0x000e620000000800 */
[----:B------:R-:W-:Y:S02]  /*46a0*/  IADD3 R7, P0, PT, RZ, -UR27, RZ ;  /* 0x8000001bff077c10 */ /* 0x000fe4000ff1e0ff */
[----:B------:R-:W-:Y:S02]  /*46b0*/  ISETP.GE.AND P2, PT, R212, UR4, PT ;  /* 0x00000004d4007c0c */ /* 0x000fe4000bf46270 */
[----:B------:R-:W-:Y:S03]  /*46c0*/  ISETP.GE.AND P1, PT, R216, UR4, PT ;  /* 0x00000004d8007c0c */ /* 0x000fe6000bf26270 */
[----:B------:R-:W1:Y:S02]  /*46d0*/  LDC R5, c[0x0][0x3b4] ;  /* 0x0000ed00ff057b82 */ /* 0x000e640000000800 */
[C---:B-1----:R-:W-:Y:S01]  /*46e0*/  SHF.L.U64.HI R5, R6.reuse, 0x5, R5 ;  /* 0x0000000506057819 */ /* 0x042fe20000010205 */
[----:B------:R-:W-:Y:S04]  /*46f0*/  IMAD.SHL.U32 R4, R6, 0x40, RZ ;  /* 0x0000004006047824 */ /* 0x000fe800078e00ff */
[----:B------:R-:W-:Y:S05]  /*4700*/  IMAD.X R4, RZ, RZ, ~R4, P0 ;  /* 0x000000ffff047224 */ /* 0x000fea00000e0e04 */
[----:B------:R-:W-:Y:S04]  /*4710*/  SHF.R.S64 R7, R7, 0x1f, R4 ;  /* 0x0000001f07077819 */ /* 0x000fe80000001004 */
[----:B------:R-:W-:Y:S02]  /*4720*/  IADD3 R226, P0, PT, R7, R226, RZ ;  /* 0x000000e207e27210 */ /* 0x000fe40007f1e0ff */
[----:B------:R-:W-:Y:S02]  /*4730*/  LOP3.LUT R7, R237, 0x1, RZ, 0xc0, !PT ;  /* 0x00000001ed077812 */ /* 0x000fe400078ec0ff */
[----:B------:R-:W-:Y:S01]  /*4740*/  LEA.HI.X.SX32 R227, R4, R227, 0x1, P0 ;  /* 0x000000e304e37211 */ /* 0x000fe200000f0eff */
[----:B------:R-:W-:Y:S01]  /*4750*/  IMAD.SHL.U32 R4, R6, 0x20, RZ ;  /* 0x0000002006047824 */ /* 0x000fe200078e00ff */
[----:B------:R-:W-:Y:S01]  /*4760*/  ISETP.NE.U32.AND P0, PT, R7, 0x1, PT ;  /* 0x000000010700780c */ /* 0x000fe20003f05070 */
[----:B------:R-:W-:Y:S05]  /*4770*/  IMAD.MOV.U32 R7, RZ, RZ, -0x4000 ;  /* 0xffffc000ff077424 */ /* 0x000fea00078e00ff */
[----:B------:R-:W-:Y:S02]  /*4780*/  SEL R6, R7, 0x4000, !P0 ;  /* 0x0000400007067807 */ /* 0x000fe40004000000 */
[CC--:B------:R-:W-:Y:S03]  /*4790*/  @!P2 LEA R12, P0, R4.reuse, R226.reuse, 0x1 ;  /* 0x000000e2040ca211 */ /* 0x0c0fe600078008ff */
[--C-:B------:R-:W-:Y:S01]  /*47a0*/  IMAD.IADD R233, R233, 0x1, R6.reuse ;  /* 0x00000001e9e97824 */ /* 0x100fe200078e0206 */
[-CC-:B------:R-:W-:Y:S01]  /*47b0*/  @!P2 LEA.HI.X R13, R4, R227.reuse, R5.reuse, 0x1, P0 ;  /* 0x000000e3040da211 */ /* 0x180fe200000f0c05 */
[--C-:B------:R-:W-:Y:S01]  /*47c0*/  IMAD.IADD R236, R236, 0x1, R6.reuse ;  /* 0x00000001ecec7824 */ /* 0x100fe200078e0206 */
[C---:B------:R-:W-:Y:S01]  /*47d0*/  @!P1 LEA R8, P0, R4.reuse, R226, 0x1 ;  /* 0x000000e204089211 */ /* 0x040fe200078008ff */
[----:B------:R-:W-:Y:S01]  /*47e0*/  IMAD.IADD R197, R197, 0x1, R6 ;  /* 0x00000001c5c57824 */ /* 0x000fe200078e0206 */
[----:B------:R-:W-:Y:S01]  /*47f0*/  @!PT LDS RZ, [RZ] ;  /* 0x00000000fffff984 */ /* 0x000fe20000000800 */
[----:B------:R-:W-:Y:S01]  /*4800*/  @!PT LDS RZ, [RZ] ;  /* 0x00000000fffff984 */ /* 0x000fe20000000800 */
[----:B------:R-:W-:Y:S01]  /*4810*/  @!PT LDS RZ, [RZ] ;  /* 0x00000000fffff984 */ /* 0x000fe20000000800 */
[----:B------:R1:W-:Y:S02]  /*4820*/  @!P2 LDGSTS.E.BYPASS.LTC128B.128 [R233], desc[UR22][R226.64] ;  /* 0x00000000e2e9afae */ /* 0x0003e4000b981a16 */
[----:B------:R-:W-:Y:S02]  /*4830*/  @!P1 LEA.HI.X R9, R4, R227, R5, 0x1, P0 ;  /* 0x000000e304099211 */ /* 0x000fe400000f0c05 */
        /* <DEDUP_REMOVED lines=21> */
.L_x_912:
[----:B------:R-:W-:Y:S01]  /*4990*/  FADD.FTZ R10, -R183, R10 ;  /* 0x0000000ab70a7221 */ /* 0x000fe20000010100 */
[----:B------:R-:W-:Y:S01]  /*49a0*/  FSETP.GE.FTZ.AND P0, PT, R191, RZ, PT ;  /* 0x000000ffbf00720b */ /* 0x000fe20003f16000 */
[C---:B------:R-:W-:Y:S01]  /*49b0*/  FADD.FTZ R4, -R183.reuse, R11 ;  /* 0x0000000bb7047221 */ /* 0x040fe20000010100 */
[-C--:B------:R-:W-:Y:S01]  /*49c0*/  FSEL R184, R184, R183.reuse, P6 ;  /* 0x000000b7b8b87208 */ /* 0x080fe20003000000 */
[C---:B------:R-:W-:Y:S01]  /*49d0*/  FADD.FTZ R6, -R183.reuse, R15 ;  /* 0x0000000fb7067221 */ /* 0x040fe20000010100 */
[-C--:B------:R-:W-:Y:S01]  /*49e0*/  FSEL R10, R10, R183.reuse, P0 ;  /* 0x000000b70a0a7208 */ /* 0x080fe20000000000 */
[----:B------:R-:W-:Y:S01]  /*49f0*/  FADD.FTZ R14, -R183, R14 ;  /* 0x0000000eb70e7221 */ /* 0x000fe20000010100 */
[----:B------:R-:W-:Y:S01]  /*4a00*/  FSETP.GE.FTZ.AND P0, PT, R102, RZ, PT ;  /* 0x000000ff6600720b */ /* 0x000fe20003f16000 */
[----:B------:R-:W-:Y:S01]  /*4a10*/  FMUL.FTZ R184, R187, R184 ;  /* 0x000000b8bbb87220 */ /* 0x000fe20000410000 */
[----:B------:R-:W-:Y:S01]  /*4a20*/  FSEL R5, R252, R183, P5 ;  /* 0x000000b7fc057208 */ /* 0x000fe20002800000 */
[----:B------:R-:W-:Y:S01]  /*4a30*/  FADD.FTZ R18, -R183, R18 ;  /* 0x00000012b7127221 */ /* 0x000fe20000010100 */
[----:B------:R-:W-:Y:S01]  /*4a40*/  FSETP.GE.FTZ.AND P1, PT, R250, RZ, PT ;  /* 0x000000fffa00720b */ /* 0x000fe20003f36000 */
[----:B------:R-:W-:Y:S01]  /*4a50*/  FMUL.FTZ R10, R191, R10 ;  /* 0x0000000abf0a7220 */ /* 0x000fe20000410000 */
[----:B------:R-:W-:Y:S01]  /*4a60*/  FSETP.GE.FTZ.AND P2, PT, R243, RZ, PT ;  /* 0x000000fff300720b */ /* 0x000fe20003f56000 */
[----:B------:R-:W-:Y:S01]  /*4a70*/  FMUL.FTZ R5, R188, R5 ;  /* 0x00000005bc057220 */ /* 0x000fe20000410000 */
[-C--:B------:R-:W-:Y:S01]  /*4a80*/  FSEL R7, R4, R183.reuse, P1 ;  /* 0x000000b704077208 */ /* 0x080fe20000800000 */
[----:B------:R-:W-:Y:S01]  /*4a90*/  STS [R218+-0x2000], R185 ;  /* 0xffe000b9da007388 */ /* 0x000fe20000000800 */
[----:B------:R-:W-:Y:S02]  /*4aa0*/  FSETP.GE.FTZ.AND P5, PT, R225, RZ, PT ;  /* 0x000000ffe100720b */ /* 0x000fe40003fb6000 */
[----:B------:R-:W-:Y:S01]  /*4ab0*/  FSEL R6, R6, R183, P2 ;  /* 0x000000b706067208 */ /* 0x000fe20001000000 */
[----:B------:R-:W-:Y:S01]  /*4ac0*/  FMUL.FTZ R7, R250, R7 ;  /* 0x00000007fa077220 */ /* 0x000fe20000410000 */
[----:B------:R-:W-:Y:S02]  /*4ad0*/  FSETP.GE.FTZ.AND P1, PT, R101, RZ, PT ;  /* 0x000000ff6500720b */ /* 0x000fe40003f36000 */
[-C--:B------:R-:W-:Y:S01]  /*4ae0*/  FSEL R14, R14, R183.reuse, P5 ;  /* 0x000000b70e0e7208 */ /* 0x080fe20002800000 */
[----:B------:R-:W-:Y:S01]  /*4af0*/  FMUL.FTZ R243, R243, R6 ;  /* 0x00000006f3f37220 */ /* 0x000fe20000410000 */
[----:B-1----:R-:W-:Y:S02]  /*4b00*/  F2FP.F16.F32.PACK_AB R9, R5, R184 ;  /* 0x000000b80509723e */ /* 0x002fe400000000ff */
[----:B------:R-:W-:Y:S01]  /*4b10*/  FSEL R18, R18, R183, P1 ;  /* 0x000000b712127208 */ /* 0x000fe20000800000 */
[----:B------:R-:W-:Y:S01]  /*4b20*/  @P0 FADD.FTZ R183, -R183, R19 ;  /* 0x00000013b7b70221 */ /* 0x000fe20000010100 */
[----:B------:R-:W-:Y:S01]  /*4b30*/  FMUL.FTZ R14, R225, R14 ;  /* 0x0000000ee10e7220 */ /* 0x000fe20000410000 */
[----:B------:R-:W-:Y:S01]  /*4b40*/  F2FP.F16.F32.PACK_AB R52, R7, R10 ;  /* 0x0000000a0734723e */ /* 0x000fe200000000ff */
[----:B------:R-:W-:Y:S01]  /*4b50*/  STS [R218+-0x1c00], R9 ;  /* 0xffe40009da007388 */ /* 0x000fe20000000800 */
[----:B------:R-:W-:Y:S01]  /*4b60*/  FMUL.FTZ R18, R101, R18 ;  /* 0x0000001265127220 */ /* 0x000fe20000410000 */
[----:B------:R-:W-:Y:S01]  /*4b70*/  FMUL.FTZ R183, R102, R183 ;  /* 0x000000b766b77220 */ /* 0x000fe20000410000 */
[----:B------:R-:W-:Y:S02]  /*4b80*/  F2FP.F16.F32.PACK_AB R243, R243, R14 ;  /* 0x0000000ef3f3723e */ /* 0x000fe400000000ff */
[----:B------:R-:W-:Y:S01]  /*4b90*/  STS [R241+-0x2000], R190 ;  /* 0xffe000bef1007388 */ /* 0x000fe20000000800 */
[----:B------:R-:W-:Y:S01]  /*4ba0*/  F2FP.F16.F32.PACK_AB R101, R207, R186 ;  /* 0x000000bacf65723e */ /* 0x000fe200000000ff */
[----:B------:R-:W-:Y:S01]  /*4bb0*/  IMAD.IADD R207, R202, 0x1, R201 ;  /* 0x00000001cacf7824 */ /* 0x000fe200078e02c9 */
[----:B------:R-:W-:Y:S02]  /*4bc0*/  F2FP.F16.F32.PACK_AB R183, R183, R18 ;  /* 0x00000012b7b7723e */ /* 0x000fe400000000ff */
[----:B------:R-:W-:Y:S01]  /*4bd0*/  STS [R241+-0x1c00], R52 ;  /* 0xffe40034f1007388 */ /* 0x000fe20000000800 */
[----:B------:R-:W-:Y:S04]  /*4be0*/  IMAD R225, R221, UR5, RZ ;  /* 0x00000005dde17c24 */ /* 0x000fe8000f8e02ff */
[----:B------:R-:W-:Y:S05]  /*4bf0*/  STS [R220+-0x2000], R189 ;  /* 0xffe000bddc007388 */ /* 0x000fea0000000800 */
[----:B------:R-:W-:Y:S05]  /*4c00*/  STS [R220+-0x1c00], R243 ;  /* 0xffe400f3dc007388 */ /* 0x000fea0000000800 */
[----:B------:R-:W-:Y:S05]  /*4c10*/  STS [R222+-0x2000], R101 ;  /* 0xffe00065de007388 */ /* 0x000fea0000000800 */
[----:B------:R-:W-:Y:S01]  /*4c20*/  STS [R222+-0x1c00], R183 ;  /* 0xffe400b7de007388 */ /* 0x000fe20000000800 */
[----:B------:R-:W-:Y:S06]  /*4c30*/  BAR.SYNC.DEFER_BLOCKING 0x0 ;  /* 0x0000000000007b1d */ /* 0x000fec0000010000 */
[----:B------:R-:W-:Y:S05]  /*4c40*/  LDSM.16.MT88.4 R4, [R201] ;  /* 0x00000000c904783b */ /* 0x000fea0000004200 */
[----:B------:R-:W1:Y:S05]  /*4c50*/  LDSM.16.MT88.4 R8, [R204+0x8000] ;  /* 0x00800000cc08783b */ /* 0x000e6a0000004200 */
[----:B------:R-:W2:Y:S05]  /*4c60*/  LDSM.16.MT88.4 R12, [R207] ;  /* 0x00000000cf0c783b */ /* 0x000eaa0000004200 */
[----:B------:R-:W3:Y:S05]  /*4c70*/  LDSM.16.MT88.4 R16, [R204+0xa000] ;  /* 0x00a00000cc10783b */ /* 0x000eea0000004200 */
[----:B------:R-:W-:Y:S05]  /*4c80*/  LDSM.16.MT88.4 R52, [R201+0x800] ;  /* 0x00080000c934783b */ /* 0x000fea0000004200 */
[----:B------:R-:W4:Y:S05]  /*4c90*/  LDSM.16.MT88.4 R56, [R204+0x8800] ;  /* 0x00880000cc38783b */ /* 0x000f2a0000004200 */
[----:B------:R-:W5:Y:S05]  /*4ca0*/  LDSM.16.MT88.4 R60, [R207+0x800] ;  /* 0x00080000cf3c783b */ /* 0x000f6a0000004200 */
[----:B------:R-:W5:Y:S05]  /*4cb0*/  LDSM.16.MT88.4 R64, [R204+0xa800] ;  /* 0x00a80000cc40783b */ /* 0x000f6a0000004200 */
[----:B------:R-:W-:Y:S01]  /*4cc0*/  LDSM.16.MT88.4 R100, [R204+0x9000] ;  /* 0x00900000cc64783b */ /* 0x000fe20000004200 */
[-C--:B-1----:R-:W-:Y:S04]  /*4cd0*/  HMMA.16816.F32 R20, R4, R8.reuse, R20 ;  /* 0x000000080414723c */ /* 0x082fe80000001814 */
[----:B------:R-:W-:Y:S04]  /*4ce0*/  LDSM.16.MT88.4 R104, [R207+0x1000] ;  /* 0x00100000cf68783b */ /* 0x000fe80000004200 */
        /* <DEDUP_REMOVED lines=9> */
[----:B------:R-:W-:Y:S05]  /*4d80*/  LDSM.16.MT88.4 R4, [R201+0x1800] ;  /* 0x00180000c904783b */ /* 0x000fea0000004200 */
[----:B------:R-:W3:Y:S02]  /*4d90*/  LDSM.16.MT88.4 R16, [R204+0x9800] ;  /* 0x00980000cc10783b */ /* 0x000ee40000004200 */
        /* <DEDUP_REMOVED lines=66> */
.L_x_913:
        /* <DEDUP_REMOVED lines=32> */
[----:B------:R-:W-:Y:S01]  /*53c0*/  LDSM.16.M88.4 R180, [R195+0x1000] ;  /* 0x00100000c3b4783b */ /* 0x000fe20000000200 */
[----:B------:R-:W-:Y:S06]  /*53d0*/  IMAD.U32 R105, RZ, RZ, UR29 ;  /* 0x0000001dff697e24 */ /* 0x000fec000f8e00ff */
[-C--:B-1----:R-:W-:Y:S08]  /*53e0*/  HMMA.16816.F32 R4, R100, R184.reuse, R4 ;  /* 0x000000b86404723c */ /* 0x082ff00000001804 */
[C---:B------:R-:W-:Y:S01]  /*53f0*/  HMMA.16816.F32 R8, R188.reuse, R184, R8 ;  /* 0x000000b8bc08723c */ /* 0x040fe20000001808 */
[----:B------:R-:W-:Y:S05]  /*5400*/  IMAD.U32 R185, RZ, RZ, UR29 ;  /* 0x0000001dffb97e24 */ /* 0x000fea000f8e00ff */
[----:B------:R-:W-:Y:S02]  /*5410*/  LEA R184, P0, R185, R244, 0x2 ;  /* 0x000000f4b9b87211 */ /* 0x000fe400078010ff */
[-C--:B------:R-:W-:Y:S03]  /*5420*/  HMMA.16816.F32 R12, R188, R186.reuse, R12 ;  /* 0x000000babc0c723c */ /* 0x080fe6000000180c */
[----:B------:R-:W-:Y:S02]  /*5430*/  LEA.HI.X.SX32 R185, R105, R245, 0x2, P0 ;  /* 0x000000f569b97211 */ /* 0x000fe400000f16ff */
[----:B------:R-:W1:Y:S03]  /*5440*/  LDSM.16.M88.4 R104, [R195] ;  /* 0x00000000c368783b */ /* 0x000e660000000200 */
        /* <DEDUP_REMOVED lines=23> */
[-C--:B--2---:R-:W-:Y:S03]  /*55c0*/  HMMA.16816.F32 R52, R104, R100.reuse, R52 ;  /* 0x000000646834723c */ /* 0x084fe60000001834 */
        /* <DEDUP_REMOVED lines=283> */
.L_x_915:
[----:B------:R-:W2:Y:S01]  /*6780*/  LDCU.64 UR10, c[0x0][0x5c0] ;  /* 0x0000b800ff0a77ac */ /* 0x000ea20008000a00 */
[----:B-1----:R-:W-:-:S05]  /*6790*/  IADD3 R28, PT, PT, R239, R240, RZ ;  /* 0x000000f0ef1c7210 */ /* 0x002fca0007ffe0ff */
[C---:B--2---:R-:W-:Y:S02]  /*67a0*/  IMAD R3, R28.reuse, UR11, RZ ;  /* 0x0000000b1c037c24 */ /* 0x044fe4000f8e02ff */
[----:B------:R-:W-:-:S05]  /*67b0*/  IMAD.WIDE.U32 R28, R28, UR10, RZ ;  /* 0x0000000a1c1c7c25 */ /* 0x000fca000f8e00ff */
[----:B------:R-:W-:Y:S02]  /*67c0*/  IADD3 R3, PT, PT, R29, R3, RZ ;  /* 0x000000031d037210 */ /* 0x000fe40007ffe0ff */
.L_x_916:
        /* <DEDUP_REMOVED lines=12> */
.L_x_917:
[----:B------:R-:W1:Y:S01]  /*6890*/  LDCU.64 UR6, c[0x0][0x5c8] ;  /* 0x0000b900ff0677ac */ /* 0x000e620008000a00 */
[----:B------:R-:W-:-:S05]  /*68a0*/  IADD3 R4, PT, PT, R239, R240, RZ ;  /* 0x000000f0ef047210 */ /* 0x000fca0007ffe0ff */
[C---:B-1----:R-:W-:Y:S02]  /*68b0*/  IMAD R0, R4.reuse, UR7, RZ ;  /* 0x0000000704007c24 */ /* 0x042fe4000f8e02ff */
[----:B------:R-:W-:-:S05]  /*68c0*/  IMAD.WIDE.U32 R4, R4, UR6, RZ ;  /* 0x0000000604047c25 */ /* 0x000fca000f8e00ff */
[----:B------:R-:W-:Y:S02]  /*68d0*/  IADD3 R0, PT, PT, R5, R0, RZ ;  /* 0x0000000005007210 */ /* 0x000fe40007ffe0ff */
[----:B------:R-:W-:-:S07]  /*68e0*/  MOV R2, R4 ;  /* 0x0000000400027202 */ /* 0x000fce0000000f00 */
.L_x_918:
[----:B------:R-:W-:Y:S01]  /*68f0*/  BAR.SYNC.DEFER_BLOCKING 0x0 ;  /* 0x0000000000007b1d */ /* 0x000fe20000010000 */
[----:B------:R-:W-:Y:S02]  /*6900*/  USHF.L.U32 UR12, UR21, 0x6, URZ ;  /* 0x00000006150c7899 */ /* 0x000fe400080006ff */
[----:B------:R-:W-:Y:S02]  /*6910*/  USHF.L.U32 UR14, UR21, 0x6, URZ ;  /* 0x00000006150e7899 */ /* 0x000fe400080006ff */
[----:B------:R-:W-:Y:S01]  /*6920*/  UIMAD.WIDE.U32 UR16, UR12, UR10, URZ ;  /* 0x0000000a0c1072a5 */ /* 0x000fe2000f8e00ff */
[----:B------:R-:W-:Y:S01]  /*6930*/  BSSY.RECONVERGENT B0, `(.L_x_919) ;  /* 0x0000028000007945 */ /* 0x000fe20003800200 */
[----:B------:R-:W-:Y:S01]  /*6940*/  USHF.R.S32.HI UR13, URZ, 0x1f, UR12 ;  /* 0x0000001fff0d7899 */ /* 0x000fe2000801140c */
[----:B------:R-:W1:Y:S01]  /*6950*/  LDCU.64 UR4, c[0x0][0x5d8] ;  /* 0x0000bb00ff0477ac */ /* 0x000e620008000a00 */
[----:B------:R-:W-:Y:S02]  /*6960*/  VIADD R238, R238, -UR14 ;  /* 0x8000000eeeee7c36 */ /* 0x000fe40008000000 */
[----:B------:R-:W-:Y:S01]  /*6970*/  IMAD.U32 R30, RZ, RZ, UR16 ;  /* 0x00000010ff1e7e24 */ /* 0x000fe2000f8e00ff */
[----:B------:R-:W-:Y:S01]  /*6980*/  UIMAD UR15, UR13, UR10, URZ ;  /* 0x0000000a0d0f72a4 */ /* 0x000fe2000f8e02ff */
[----:B------:R-:W-:Y:S01]  /*6990*/  IMAD.U32 R31, RZ, RZ, UR17 ;  /* 0x00000011ff1f7e24 */ /* 0x000fe2000f8e00ff */
[----:B------:R-:W-:-:S02]  /*69a0*/  ISETP.GE.AND P2, PT, R213, R238, PT ;  /* 0x000000eed500720c */ /* 0x000fc40003f46270 */
[----:B------:R-:W-:Y:S01]  /*69b0*/  UIMAD UR15, UR12, UR11, UR15 ;  /* 0x0000000b0c0f72a4 */ /* 0x000fe2000f8e020f */
[----:B------:R-:W-:-:S04]  /*69c0*/  LOP3.LUT R29, R30, 0x38, R211, 0xf8, !PT ;  /* 0x000000381e1d7812 */ /* 0x000fc800078ef8d3 */
[----:B------:R-:W-:Y:S01]  /*69d0*/  IADD3 R40, P0, PT, R28, R29, RZ ;  /* 0x0000001d1c287210 */ /* 0x000fe20007f1e0ff */
[----:B------:R2:W3:Y:S01]  /*69e0*/  LDS.128 R24, [R219+0xd000] ;  /* 0x00d00000db187984 */ /* 0x0004e20000000c00 */
[----:B------:R-:W-:Y:S02]  /*69f0*/  MOV R28, UR15 ;  /* 0x0000000f001c7c02 */ /* 0x000fe40008000f00 */
[----:B------:R-:W-:Y:S01]  /*6a00*/  IADD3 R29, PT, PT, R213, 0x20, RZ ;  /* 0x00000020d51d7810 */ /* 0x000fe20007ffe0ff */
        /* <DEDUP_REMOVED lines=26> */
.L_x_920:
[----:B------:R-:W-:Y:S05]  /*6bb0*/  BSYNC.RECONVERGENT B0 ;  /* 0x0000000000007941 */ /* 0x000fea0003800200 */
.L_x_919:
        /* <DEDUP_REMOVED lines=15> */
.L_x_922:
[----:B------:R-:W-:Y:S05]  /*6cb0*/  BSYNC.RECONVERGENT B0 ;  /* 0x0000000000007941 */ /* 0x000fea0003800200 */
.L_x_921:
        /* <DEDUP_REMOVED lines=23> */
.L_x_924:
[----:B------:R-:W-:Y:S05]  /*6e30*/  BSYNC.RECONVERGENT B0 ;  /* 0x0000000000007941 */ /* 0x000fea0003800200 */
.L_x_923:
        /* <DEDUP_REMOVED lines=14> */
.L_x_891:
[----:B------:R-:W-:Y:S05]  /*6f20*/  BSYNC.RECONVERGENT B1 ;  /* 0x0000000000017941 */ /* 0x000fea0003800200 */
.L_x_869:
        /* <DEDUP_REMOVED lines=11> */
.L_x_926:
        /* <DEDUP_REMOVED lines=10> */
.L_x_2428:


//--------------------- .text._ZN5flash44flash_bwd_dq_dk_dv_loop_seqk_parallel_kernelI23Flash_bwd_kernel_traitsILi128ELi64ELi64ELi8ELi4ELi2ELi2ELb1ELb0EN7cutlass6half_tE19Flash_kernel_traitsILi128ELi64ELi64ELi8ES3_EELb0ELb0ELb0ELb0ELb0ELb0ELb1EEEvNS_16Flash_bwd_paramsE --------------------------
	.section	.text._ZN5flash44flash_bwd_dq_dk_dv_loop_seqk_parallel_kernelI23Flash_bwd_kernel_traitsILi128ELi64ELi64ELi8ELi4ELi2ELi2ELb1ELb0EN7cutlass6half_tE19Flash_kernel_traitsILi128ELi64ELi64ELi8ES3_EELb0ELb0ELb0ELb0ELb0ELb0ELb1EEEvNS_16Flash_bwd_paramsE,"ax",@progbits
	.align	128
        .global         _ZN5flash44flash_bwd_dq_dk_dv_loop_seqk_parallel_kernelI23Flash_bwd_kernel_traitsILi128ELi64ELi64ELi8ELi4ELi2ELi2ELb1ELb0EN7cutlass6half_tE19Flash_kernel_traitsILi128ELi64ELi64ELi8ES3_EELb0ELb0ELb0ELb0ELb0ELb0ELb1EEEvNS_16Flash_bwd_paramsE
        .type           _ZN5flash44flash_bwd_dq_dk_dv_loop_seqk_parallel_kernelI23Flash_bwd_kernel_traitsILi128ELi64ELi64ELi8ELi4ELi2ELi2ELb1ELb0EN7cutlass6half_tE19Flash_kernel_traitsILi128ELi64ELi64ELi8ES3_EELb0ELb0ELb0ELb0ELb0ELb0ELb1EEEvNS_16Flash_bwd_paramsE,@function
        .size           _ZN5flash44flash_bwd_dq_dk_dv_loop_seqk_parallel_kernelI23Flash_bwd_kernel_traitsILi128ELi64ELi64ELi8ELi4ELi2ELi2ELb1ELb0EN7cutlass6half_tE19Flash_kernel_traitsILi128ELi64ELi64ELi8ES3_EELb0ELb0ELb0ELb0ELb0ELb0ELb1EEEvNS_16Flash_bwd_paramsE,(.L_x_2429 - _ZN5flash44flash_bwd_dq_dk_dv_loop_seqk_parallel_kernelI23Flash_bwd_kernel_traitsILi128ELi64ELi64ELi8ELi4ELi2ELi2ELb1ELb0EN7cutlass6half_tE19Flash_kernel_traitsILi128ELi64ELi64ELi8ES3_EELb0ELb0ELb0ELb0ELb0ELb0ELb1EEEvNS_16Flash_bwd_paramsE)
        .other          _ZN5flash44flash_bwd_dq_dk_dv_loop_seqk_parallel_kernelI23Flash_bwd_kernel_traitsILi128ELi64ELi64ELi8ELi4ELi2ELi2ELb1ELb0EN7cutlass6half_tE19Flash_kernel_traitsILi128ELi64ELi64ELi8ES3_EELb0ELb0ELb0ELb0ELb0ELb0ELb1EEEvNS_16Flash_bwd_paramsE,@"STO_CUDA_ENTRY STV_DEFAULT"
_ZN5flash44flash_bwd_dq_dk_dv_loop_seqk_parallel_kernelI23Flash_bwd_kernel_traitsILi128ELi64ELi64ELi8ELi4ELi2ELi2ELb1ELb0EN7cutlass6half_tE19Flash_kernel_traitsILi128ELi64ELi64ELi8ES3_EELb0ELb0ELb0ELb0ELb0ELb0ELb1EEEvNS_16Flash_bwd_paramsE:
.text._ZN5flash44flash_bwd_dq_dk_dv_loop_seqk_parallel_kernelI23Flash_bwd_kernel_traitsILi128ELi64ELi64ELi8ELi4ELi2ELi2ELb1ELb0EN7cutlass6half_tE19Flash_kernel_traitsILi128ELi64ELi64ELi8ES3_EELb0ELb0ELb0ELb0ELb0ELb0ELb1EEEvNS_16Flash_bwd_paramsE:
        /* <DEDUP_REMOVED lines=40> */
[----:B------:R-:W-:Y:S02]  /*0280*/  LOP3.LUT R215, R208, 0x1f8, RZ, 0xc0, !PT ;  /* 0x000001f8d0d77812 */ /* 0x000fe400078ec0ff */
[----:B------:R-:W-:-:S02]  /*0290*/  LOP3.LUT R5, R5, 0x3800, R213, 0xf8, !PT ;  /* 0x0000380005057812 */ /* 0x000fc400078ef8d5 */
[----:B------:R-:W-:Y:S02]  /*02a0*/  LOP3.LUT R214, R214, 0x1c0, R213, 0xf8, !PT ;  /* 0x000001c0d6d67812 */ /* 0x000fe400078ef8d5 */
[----:B------:R-:W-:Y:S02]  /*02b0*/  LOP3.LUT R6, R6, 0x38, R208, 0xf8, !PT ;  /* 0x0000003806067812 */ /* 0x000fe400078ef8d0 */
[--C-:B------:R-:W-:Y:S02]  /*02c0*/  LOP3.LUT R198, R198, 0x8, R201.reuse, 0xf8, !PT ;  /* 0x00000008c6c67812 */ /* 0x100fe400078ef8c9 */
[----:B------:R-:W-:Y:S02]  /*02d0*/  SHF.R.U32.HI R209, RZ, 0x3, R201 ;  /* 0x00000003ffd17819 */ /* 0x000fe400000116c9 */
[----:B------:R-:W-:Y:S02]  /*02e0*/  LOP3.LUT R213, R213, 0x1c0, RZ, 0xc0, !PT ;  /* 0x000001c0d5d57812 */ /* 0x000fe400078ec0ff */
[----:B------:R-:W-:-:S02]  /*02f0*/  R2P PR, R201, 0xe ;  /* 0x0000000ec9007804 */ /* 0x000fc40000000000 */
[--C-:B------:R-:W-:Y:S02]  /*0300*/  LOP3.LUT R215, R215, 0x38, R201.reuse, 0x78, !PT ;  /* 0x00000038d7d77812 */ /* 0x100fe400078e78c9 */
[C---:B------:R-:W-:Y:S02]  /*0310*/  LOP3.LUT R201, R6.reuse, 0x8, R201, 0x78, !PT ;  /* 0x0000000806c97812 */ /* 0x040fe400078e78c9 */
[----:B------:R-:W-:Y:S02]  /*0320*/  LOP3.LUT R2, R6, 0x8, R2, 0x78, !PT ;  /* 0x0000000806027812 */ /* 0x000fe400078e7802 */
[----:B------:R-:W-:Y:S02]  /*0330*/  LOP3.LUT R198, R198, R6, RZ, 0x3c, !PT ;  /* 0x00000006c6c67212 */ /* 0x000fe400078e3cff */
[C---:B------:R-:W-:Y:S02]  /*0340*/  LOP3.LUT R7, R4.reuse, 0xc00, RZ, 0xc0, !PT ;  /* 0x00000c0004077812 */ /* 0x040fe400078ec0ff */
[----:B------:R-:W-:-:S02]  /*0350*/  LOP3.LUT R6, R4, 0x400, RZ, 0xc0, !PT ;  /* 0x0000040004067812 */ /* 0x000fc400078ec0ff */
[----:B------:R-:W-:Y:S02]  /*0360*/  LOP3.LUT R213, R213, 0x18, R209, 0xf8, !PT ;  /* 0x00000018d5d57812 */ /* 0x000fe400078ef8d1 */
[----:B------:R-:W-:Y:S02]  /*0370*/  LOP3.LUT R196, R0, 0x200, RZ, 0xc0, !PT ;  /* 0x0000020000c47812 */ /* 0x000fe400078ec0ff */
[--C-:B------:R-:W-:Y:S02]  /*0380*/  LOP3.LUT R7, R7, 0x6, R3.reuse, 0xf8, !PT ;  /* 0x0000000607077812 */ /* 0x100fe400078ef803 */
[--C-:B------:R-:W-:Y:S02]  /*0390*/  LOP3.LUT R6, R6, 0x6, R3.reuse, 0xf8, !PT ;  /* 0x0000000606067812 */ /* 0x100fe400078ef803 */
[----:B------:R-:W-:Y:S02]  /*03a0*/  LOP3.LUT R213, R213, 0x38, R3, 0x78, !PT ;  /* 0x00000038d5d57812 */ /* 0x000fe400078e7803 */
[----:B------:R-:W-:-:S02]  /*03b0*/  LOP3.LUT R3, R3, 0x20, RZ, 0xc0, !PT ;  /* 0x0000002003037812 */ /* 0x000fc400078ec0ff */
[C-C-:B------:R-:W-:Y:S02]  /*03c0*/  LOP3.LUT R203, R196.reuse, 0xc00, R4.reuse, 0xf8, !PT ;  /* 0x00000c00c4cb7812 */ /* 0x140fe400078ef804 */
[----:B------:R-:W-:Y:S02]  /*03d0*/  LOP3.LUT R196, R196, 0x400, R4, 0xf8, !PT ;  /* 0x00000400c4c47812 */ /* 0x000fe400078ef804 */
[----:B------:R-:W-:Y:S02]  /*03e0*/  LOP3.LUT R3, R3, 0x18, R209, 0xf8, !PT ;  /* 0x0000001803037812 */ /* 0x000fe400078ef8d1 */
[----:B------:R-:W-:Y:S02]  /*03f0*/  LOP3.LUT R214, R7, R214, RZ, 0xfc, !PT ;  /* 0x000000d607d67212 */ /* 0x000fe400078efcff */
[-C--:B------:R-:W-:Y:S02]  /*0400*/  LOP3.LUT R203, R203, R2.reuse, RZ, 0xfc, !PT ;  /* 0x00000002cbcb7212 */ /* 0x080fe400078efcff */
[----:B------:R-:W-:Y:S01]  /*0410*/  LOP3.LUT R196, R196, R2, RZ, 0xfc, !PT ;  /* 0x00000002c4c47212 */ /* 0x000fe200078efcff */
[----:B---3--:R-:W-:Y:S01]  /*0420*/  IMAD.U32 R2, RZ, RZ, UR4 ;  /* 0x00000004ff027e24 */ /* 0x008fe2000f8e00ff */
[----:B------:R-:W-:Y:S01]  /*0430*/  LOP3.LUT R3, R3, 0x1c0, R0, 0xf8, !PT ;  /* 0x000001c003037812 */ /* 0x000fe200078ef800 */
[----:B------:R-:W-:Y:S01]  /*0440*/  UIADD3 UR4, UPT, UPT, UR6, 0x10000, URZ ;  /* 0x0001000006047890 */ /* 0x000fe2000fffe0ff */
[----:B------:R-:W-:-:S02]  /*0450*/  LEA R214, R214, UR5, 0x1 ;  /* 0x00000005d6d67c11 */ /* 0x000fc4000f8e08ff */
[----:B------:R-:W-:Y:S02]  /*0460*/  LOP3.LUT R198, R198, 0x200, R4, 0xf8, !PT ;  /* 0x00000200c6c67812 */ /* 0x000fe400078ef804 */
[----:B------:R-:W-:Y:S01]  /*0470*/  LOP3.LUT R202, R3, 0x38, R208, 0x78, !PT ;  /* 0x0000003803ca7812 */ /* 0x000fe200078e78d0 */
[C---:B------:R-:W-:Y:S01]  /*0480*/  VIADD R235, R214.reuse, 0x20 ;  /* 0x00000020d6eb7836 */ /* 0x040fe20000000000 */
[----:B------:R-:W-:Y:S01]  /*0490*/  SEL R217, R217, 0xfffffff0, !P2 ;  /* 0xfffffff0d9d97807 */ /* 0x000fe20005000000 */
[----:B------:R-:W-:Y:S01]  /*04a0*/  @P3 VIADD R235, R214, 0xffffffe0 ;  /* 0xffffffe0d6eb3836 */ /* 0x000fe20000000000 */
[----:B------:R-:W-:Y:S02]  /*04b0*/  SEL R200, R200, 0xffffffe0, !P1 ;  /* 0xffffffe0c8c87807 */ /* 0x000fe40004800000 */
[----:B------:R-:W-:Y:S01]  /*04c0*/  SEL R199, R199, 0xffffffc0, !P2 ;  /* 0xffffffc0c7c77807 */ /* 0x000fe20005000000 */
[----:B------:R-:W-:Y:S01]  /*04d0*/  IMAD.IADD R236, R214, 0x1, R217 ;  /* 0x00000001d6ec7824 */ /* 0x000fe200078e02d9 */
[----:B------:R-:W-:Y:S01]  /*04e0*/  LEA R198, R198, UR5, 0x1 ;  /* 0x00000005c6c67c11 */ /* 0x000fe2000f8e08ff */
[----:B------:R-:W-:Y:S01]  /*04f0*/  IMAD.IADD R217, R217, 0x1, R235 ;  /* 0x00000001d9d97824 */ /* 0x000fe200078e02eb */
[----:B------:R-:W-:-:S02]  /*0500*/  LEA R203, R203, UR6, 0x1 ;  /* 0x00000006cbcb7c11 */ /* 0x000fc4000f8e08ff */
[----:B------:R-:W-:Y:S01]  /*0510*/  LEA R196, R196, UR4, 0x1 ;  /* 0x00000004c4c47c11 */ /* 0x000fe2000f8e08ff */
[----:B------:R-:W-:Y:S01]  /*0520*/  IMAD.IADD R197, R199, 0x1, R198 ;  /* 0x00000001c7c57824 */ /* 0x000fe200078e02c6 */
[----:B------:R-:W-:Y:S01]  /*0530*/  LOP3.LUT R213, R6, R213, RZ, 0xfc, !PT ;  /* 0x000000d506d57212 */ /* 0x000fe200078efcff */
[----:B------:R-:W-:Y:S01]  /*0540*/  IMAD.IADD R188, R203, 0x1, R200 ;  /* 0x00000001cbbc7824 */ /* 0x000fe200078e02c8 */
[----:B------:R-:W-:Y:S01]  /*0550*/  LOP3.LUT R201, R5, R201, RZ, 0xfc, !PT ;  /* 0x000000c905c97212 */ /* 0x000fe200078efcff */
[----:B------:R-:W-:Y:S01]  /*0560*/  IMAD.IADD R3, R203, 0x1, R199 ;  /* 0x00000001cb037824 */ /* 0x000fe200078e02c7 */
[----:B----4-:R-:W-:Y:S01]  /*0570*/  LEA R210, P0, R205, R210, 0x2 ;  /* 0x000000d2cdd27211 */ /* 0x010fe200078010ff */
[----:B------:R-:W-:Y:S01]  /*0580*/  IMAD.IADD R195, R200, 0x1, R196 ;  /* 0x00000001c8c37824 */ /* 0x000fe200078e02c4 */
[----:B------:R-:W-:Y:S01]  /*0590*/  LOP3.LUT R202, R202, 0x200, R0, 0xf8, !PT ;  /* 0x00000200caca7812 */ /* 0x000fe200078ef800 */
[----:B------:R-:W-:Y:S01]  /*05a0*/  IMAD.IADD R194, R199, 0x1, R196 ;  /* 0x00000001c7c27824 */ /* 0x000fe200078e02c4 */
[----:B------:R-:W-:-:S02]  /*05b0*/  LOP3.LUT R207, R208, 0x38, RZ, 0xc0, !PT ;  /* 0x00000038d0cf7812 */ /* 0x000fc400078ec0ff */
[----:B------:R-:W-:Y:S02]  /*05c0*/  LOP3.LUT R215, R215, 0x1e00, R208, 0xf8, !PT ;  /* 0x00001e00d7d77812 */ /* 0x000fe400078ef8d0 */
[----:B------:R-:W-:Y:S02]  /*05d0*/  LEA.HI.X R211, R205, R211, RZ, 0x2, P0 ;  /* 0x000000d3cdd37211 */ /* 0x000fe400000f14ff */
[----:B------:R-:W-:Y:S02]  /*05e0*/  LOP3.LUT R212, R207, 0x40, RZ, 0xfc, !PT ;  /* 0x00000040cfd47812 */ /* 0x000fe400078efcff */
[----:B------:R-:W-:Y:S02]  /*05f0*/  LEA R215, R215, UR6, 0x1 ;  /* 0x00000006d7d77c11 */ /* 0x000fe4000f8e08ff */
[----:B------:R-:W-:Y:S02]  /*0600*/  LEA R213, R213, UR6, 0x1 ;  /* 0x00000006d5d57c11 */ /* 0x000fe4000f8e08ff */
[----:B------:R-:W-:-:S02]  /*0610*/  LEA R201, R201, UR4, 0x1 ;  /* 0x00000004c9c97c11 */ /* 0x000fc4000f8e08ff */
[----:B------:R-:W-:-:S07]  /*0620*/  LEA R202, R202, UR6, 0x1 ;  /* 0x00000006caca7c11 */ /* 0x000fce000f8e08ff */
.L_x_984:
        /* <DEDUP_REMOVED lines=15> */
[----:B------:R1:W2:Y:S01]  /*0720*/  @P4 LDG.E R233, desc[UR16][R12.64] ;  /* 0x000000100ce94981 */ /* 0x0002a2000c1e1900 */
[C---:B------:R-:W-:Y:S02]  /*0730*/  ISETP.NE.AND.EX P5, PT, R5.reuse, RZ, PT, P5 ;  /* 0x000000ff0500720c */ /* 0x040fe40003fa5350 */
[----:B------:R-:W-:-:S03]  /*0740*/  ISETP.NE.AND.EX P2, PT, R5, RZ, PT, P2 ;  /* 0x000000ff0500720c */ /* 0x000fc60003f45320 */
[----:B------:R-:W-:Y:S01]  /*0750*/  @P3 IADD3 R4, P0, PT, R10, UR4, RZ ;  /* 0x000000040a043c10 */ /* 0x000fe2000ff1e0ff */
[----:B------:R-:W-:Y:S01]  /*0760*/  IMAD.MOV.U32 R234, RZ, RZ, -0x1 ;  /* 0xffffffffffea7424 */ /* 0x000fe200078e00ff */
[----:B------:R-:W4:Y:S02]  /*0770*/  @!P3 LDC R9, c[0x0][0x43c] ;  /* 0x00010f00ff09bb82 */ /* 0x000f240000000800 */
[----:B------:R-:W-:Y:S02]  /*0780*/  @P3 IADD3.X R5, PT, PT, R0, UR5, RZ, P0, !PT ;  /* 0x0000000500053c10 */ /* 0x000fe400087fe4ff */
[----:B---3--:R-:W-:-:S03]  /*0790*/  ISETP.NE.AND P4, PT, R8, RZ, PT ;  /* 0x000000ff0800720c */ /* 0x008fc60003f85270 */
[----:B------:R-:W2:Y:S04]  /*07a0*/  @P3 LDG.E R232, desc[UR16][R4.64] ;  /* 0x0000001004e83981 */ /* 0x000ea8000c1e1900 */
[----:B-----5:R3:W5:Y:S01]  /*07b0*/  @P2 LDG.E R8, desc[UR16][R210.64+0x4] ;  /* 0x00000410d2082981 */ /* 0x020762000c1e1900 */
[----:B-1----:R-:W-:-:S06]  /*07c0*/  IMAD.MOV.U32 R12, RZ, RZ, -0x1 ;  /* 0xffffffffff0c7424 */ /* 0x002fcc00078e00ff */
[----:B------:R3:W5:Y:S01]  /*07d0*/  @P5 LDG.E R12, desc[UR16][R210.64] ;  /* 0x00000010d20c5981 */ /* 0x000762000c1e1900 */
[----:B----4-:R-:W-:-:S04]  /*07e0*/  ISETP.EQ.U32.AND P1, PT, R6, RZ, PT ;  /* 0x000000ff0600720c */ /* 0x010fc80003f22070 */
[----:B------:R-:W-:Y:S02]  /*07f0*/  ISETP.EQ.OR.EX P1, PT, R7, RZ, !P4, P1 ;  /* 0x000000ff0700720c */ /* 0x000fe40006722710 */
[----:B------:R-:W-:Y:S01]  /*0800*/  IADD3 R10, P0, PT, R10, R6, RZ ;  /* 0x000000060a0a7210 */ /* 0x000fe20007f1e0ff */
[----:B------:R-:W1:Y:S04]  /*0810*/  @!P3 LDC.64 R4, c[0x0][0x488] ;  /* 0x00012200ff04bb82 */ /* 0x000e680000000a00 */
[----:B------:R-:W-:-:S04]  /*0820*/  IMAD.X R11, R0, 0x1, R7, P0 ;  /* 0x00000001000b7824 */ /* 0x000fc800000e0607 */
[----:B------:R-:W4:Y:S02]  /*0830*/  @!P2 LDC R0, c[0x0][0x434] ;  /* 0x00010d00ff00ab82 */ /* 0x000f240000000800 */
[----:B------:R3:W5:Y:S01]  /*0840*/  @!P1 LDG.E R234, desc[UR16][R10.64] ;  /* 0x000000100aea9981 */ /* 0x000762000c1e1900 */
[----:B------:R-:W-:-:S04]  /*0850*/  ISETP.NE.U32.AND P1, PT, R6, RZ, PT ;  /* 0x000000ff0600720c */ /* 0x000fc80003f25070 */
[----:B------:R-:W-:Y:S01]  /*0860*/  ISETP.NE.AND.EX P1, PT, R7, RZ, PT, P1 ;  /* 0x000000ff0700720c */ /* 0x000fe20003f25310 */
[----:B------:R-:W-:Y:S01]  /*0870*/  USHF.L.U32 UR19, UR15, 0x6, URZ ;  /* 0x000000060f137899 */ /* 0x000fe200080006ff */
[----:B-1----:R-:W-:-:S04]  /*0880*/  @!P3 ISETP.NE.U32.AND P0, PT, R4, RZ, PT ;  /* 0x000000ff0400b20c */ /* 0x002fc80003f05070 */
[----:B------:R-:W-:-:S04]  /*0890*/  @!P3 ISETP.NE.AND.EX P0, PT, R5, RZ, PT, P0 ;  /* 0x000000ff0500b20c */ /* 0x000fc80003f05300 */
[----:B------:R-:W-:Y:S01]  /*08a0*/  @!P3 SEL R9, R9, RZ, P0 ;  /* 0x000000ff0909b207 */ /* 0x000fe20000000000 */
[----:B--2---:R-:W-:Y:S02]  /*08b0*/  @P3 IMAD.IADD R232, R232, 0x1, -R233 ;  /* 0x00000001e8e83824 */ /* 0x004fe400078e0ae9 */
[----:B---34-:R-:W-:Y:S06]  /*08c0*/  @!P1 BRA `(.L_x_927) ;  /* 0x00000000000c9947 */ /* 0x018fec0003800000 */
[----:B------:R-:W2:Y:S02]  /*08d0*/  @P4 LDG.E R2, desc[UR16][R10.64+0x4] ;  /* 0x000004100a024981 */ /* 0x000ea4000c1e1900 */
[----:B--2--5:R-:W-:-:S06]  /*08e0*/  @P4 IADD3 R2, PT, PT, R2, -R234, RZ ;  /* 0x800000ea02024210 */ /* 0x024fcc0007ffe0ff */
[----:B------:R1:W5:Y:S02]  /*08f0*/  @!P4 LDG.E R2, desc[UR16][R10.64] ;  /* 0x000000100a02c981 */ /* 0x000364000c1e1900 */
.L_x_927:
        /* <DEDUP_REMOVED lines=33> */
.L_x_929:
[----:B------:R-:W1:Y:S01]  /*0b10*/  LDC.64 R4, c[0x0][0x3b8] ;  /* 0x0000ee00ff047b82 */ /* 0x000e620000000a00 */
[----:B------:R-:W-:-:S05]  /*0b20*/  IADD3 R18, PT, PT, R233, R234, RZ ;  /* 0x000000eae9127210 */ /* 0x000fca0007ffe0ff */
[C---:B-1----:R-:W-:Y:S02]  /*0b30*/  IMAD R17, R18.reuse, R5, RZ ;  /* 0x0000000512117224 */ /* 0x042fe400078e02ff */
[----:B------:R-:W-:-:S05]  /*0b40*/  IMAD.WIDE.U32 R18, R18, R4, RZ ;  /* 0x0000000412127225 */ /* 0x000fca00078e00ff */
[----:B------:R-:W-:Y:S02]  /*0b50*/  IADD3 R17, PT, PT, R19, R17, RZ ;  /* 0x0000001113117210 */ /* 0x000fe40007ffe0ff */
.L_x_930:
        /* <DEDUP_REMOVED lines=40> */
[----:B------:R-:W-:Y:S06]  /*0de0*/  BRA `(.L_x_932) ;  /* 0x0000000000187947 */ /* 0x000fec0003800000 */
.L_x_931:
[----:B------:R-:W1:Y:S01]  /*0df0*/  LDC.64 R6, c[0x0][0x3c0] ;  /* 0x0000f000ff067b82 */ /* 0x000e620000000a00 */
[----:B------:R-:W-:-:S05]  /*0e00*/  IADD3 R8, PT, PT, R233, R234, RZ ;  /* 0x000000eae9087210 */ /* 0x000fca0007ffe0ff */
[C---:B-1----:R-:W-:Y:S02]  /*0e10*/  IMAD R19, R8.reuse, R7, RZ ;  /* 0x0000000708137224 */ /* 0x042fe400078e02ff */
[----:B------:R-:W-:-:S05]  /*0e20*/  IMAD.WIDE.U32 R8, R8, R6, RZ ;  /* 0x0000000608087225 */ /* 0x000fca00078e00ff */
[----:B------:R-:W-:Y:S02]  /*0e30*/  IADD3 R19, PT, PT, R9, R19, RZ ;  /* 0x0000001309137210 */ /* 0x000fe40007ffe0ff */
[----:B------:R-:W-:-:S07]  /*0e40*/  MOV R20, R8 ;  /* 0x0000000800147202 */ /* 0x000fce0000000f00 */
.L_x_932:
        /* <DEDUP_REMOVED lines=19> */
[----:B------:R-:W-:Y:S02]  /*0f80*/  IMAD R8, R22, UR4, R8 ;  /* 0x0000000416087c24 */ /* 0x000fe4000f8e0208 */
[----:B------:R-:W-:-:S03]  /*0f90*/  IMAD.WIDE.U32 R22, R14, R226, RZ ;  /* 0x000000e20e167225 */ /* 0x000fc600078e00ff */
[----:B------:R-:W-:Y:S02]  /*0fa0*/  IADD3 R15, PT, PT, R15, R8, RZ ;  /* 0x000000080f0f7210 */ /* 0x000fe40007ffe0ff */
[----:B------:R-:W-:Y:S02]  /*0fb0*/  SHF.R.S32.HI R8, RZ, 0x1f, R226 ;  /* 0x0000001fff087819 */ /* 0x000fe400000114e2 */
[----:B------:R-:W-:Y:S01]  /*0fc0*/  MOV R32, R22 ;  /* 0x0000001600207202 */ /* 0x000fe20000000f00 */
[----:B------:R-:W-:-:S04]  /*0fd0*/  IMAD R15, R15, R226, RZ ;  /* 0x000000e20f0f7224 */ /* 0x000fc800078e02ff */
[----:B------:R-:W-:-:S05]  /*0fe0*/  IMAD R15, R8, R14, R15 ;  /* 0x0000000e080f7224 */ /* 0x000fca00078e020f */
[----:B------:R-:W-:Y:S01]  /*0ff0*/  IADD3 R15, PT, PT, R23, R15, RZ ;  /* 0x0000000f170f7210 */ /* 0x000fe20007ffe0ff */
[----:B------:R-:W-:Y:S06]  /*1000*/  BRA `(.L_x_934) ;  /* 0x00000000000c7947 */ /* 0x000fec0003800000 */
.L_x_933:
[-C--:B------:R-:W-:Y:S02]  /*1010*/  IMAD R15, R11, R12.reuse, RZ ;  /* 0x0000000c0b0f7224 */ /* 0x080fe400078e02ff */
[----:B------:R-:W-:-:S05]  /*1020*/  IMAD.WIDE.U32 R32, R10, R12, RZ ;  /* 0x0000000c0a207225 */ /* 0x000fca00078e00ff */
[----:B------:R-:W-:Y:S02]  /*1030*/  IADD3 R15, PT, PT, R33, R15, RZ ;  /* 0x0000000f210f7210 */ /* 0x000fe40007ffe0ff */
.L_x_934:
        /* <DEDUP_REMOVED lines=20> */
.L_x_935:
[----:B------:R-:W1:Y:S01]  /*1180*/  LDC R29, c[0x0][0x434] ;  /* 0x00010d00ff1d7b82 */ /* 0x000e620000000800 */
[----:B------:R-:W-:-:S04]  /*1190*/  IMAD R9, R205, UR6, R204 ;  /* 0x00000006cd097c24 */ /* 0x000fc8000f8e02cc */
[----:B-1----:R-:W-:-:S03]  /*11a0*/  IMAD R29, R9, R29, RZ ;  /* 0x0000001d091d7224 */ /* 0x002fc600078e02ff */
.L_x_936:
        /* <DEDUP_REMOVED lines=12> */
.L_x_937:
[----:B------:R-:W1:Y:S01]  /*1270*/  LDC R34, c[0x0][0x444] ;  /* 0x00011100ff227b82 */ /* 0x000e620000000800 */
[----:B------:R-:W-:-:S04]  /*1280*/  IMAD R8, R205, UR6, R204 ;  /* 0x00000006cd087c24 */ /* 0x000fc8000f8e02cc */
[----:B-1----:R-:W-:-:S07]  /*1290*/  IMAD R34, R8, R34, RZ ;  /* 0x0000002208227224 */ /* 0x002fce00078e02ff */
.L_x_938:
[----:B------:R-:W1:Y:S01]  /*12a0*/  S2R R33, SR_TID.X ;  /* 0x0000000000217919 */ /* 0x000e620000002100 */
[----:B------:R-:W2:Y:S01]  /*12b0*/  LDC.64 R12, c[0x0][0x5f8] ;  /* 0x00017e00ff0c7b82 */ /* 0x000ea20000000a00 */
[--C-:B------:R-:W-:Y:S01]  /*12c0*/  IADD3 R32, P1, P0, R38, R32, R22.reuse ;  /* 0x0000002026207210 */ /* 0x100fe2000783e016 */
[----:B------:R-:W-:Y:S01]  /*12d0*/  IMAD R226, R226, UR6, RZ ;  /* 0x00000006e2e27c24 */ /* 0x000fe2000f8e02ff */
[----:B------:R-:W3:Y:S01]  /*12e0*/  S2R R21, SR_TID.X ;  /* 0x0000000000157919 */ /* 0x000ee20000002100 */
[----:B------:R-:W-:Y:S01]  /*12f0*/  SHF.R.S32.HI R22, RZ, 0x1f, R22 ;  /* 0x0000001fff167819 */ /* 0x000fe20000011416 */
[----:B------:R-:W-:Y:S01]  /*1300*/  IMAD.MOV.U32 R23, RZ, RZ, RZ ;  /* 0x000000ffff177224 */ /* 0x000fe200078e00ff */
[----:B------:R-:W-:Y:S01]  /*1310*/  ISETP.NE.AND P4, PT, RZ, UR5, PT ;  /* 0x00000005ff007c0c */ /* 0x000fe2000bf85270 */
[----:B------:R-:W4:Y:S01]  /*1320*/  LDCU.64 UR12, c[0x0][0x3c8] ;  /* 0x00007900ff0c77ac */ /* 0x000f220008000a00 */
[----:B------:R-:W5:Y:S01]  /*1330*/  LDC.64 R10, c[0x0][0x3b0] ;  /* 0x0000ec00ff0a7b82 */ /* 0x000f620000000a00 */
[----:B------:R-:W-:Y:S01]  /*1340*/  IADD3.X R31, PT, PT, R31, R15, R22, P1, P0 ;  /* 0x0000000f1f1f7210 */ /* 0x000fe20000fe0416 */
[----:B------:R-:W-:Y:S01]  /*1350*/  IMAD.MOV.U32 R22, RZ, RZ, R207 ;  /* 0x000000ffff167224 */ /* 0x000fe200078e00cf */
[----:B------:R-:W-:Y:S01]  /*1360*/  IADD3 R36, P0, PT, R207, R36, RZ ;  /* 0x00000024cf247210 */ /* 0x000fe20007f1e0ff */
[----:B------:R-:W4:Y:S01]  /*1370*/  LDCU.64 UR6, c[0x0][0x550] ;  /* 0x0000aa00ff0677ac */ /* 0x000f220008000a00 */
[C---:B------:R-:W-:Y:S01]  /*1380*/  LEA R34, R24.reuse, R34, 0x6 ;  /* 0x0000002218227211 */ /* 0x040fe200078e30ff */
[----:B------:R-:W-:Y:S01]  /*1390*/  IMAD R29, R24, 0x40, R29 ;  /* 0x00000040181d7824 */ /* 0x000fe200078e021d */
[----:B------:R-:W-:Y:S01]  /*13a0*/  IADD3.X R37, PT, PT, RZ, R30, RZ, P0, !PT ;  /* 0x0000001eff257210 */ /* 0x000fe200007fe4ff */
[----:B------:R-:W4:Y:S01]  /*13b0*/  LDC.64 R8, c[0x0][0x590] ;  /* 0x00016400ff087b82 */ /* 0x000f220000000a00 */
[----:B------:R-:W4:Y:S01]  /*13c0*/  LDCU.64 UR4, c[0x0][0x570] ;  /* 0x0000ae00ff0477ac */ /* 0x000f220008000a00 */
[----:B------:R-:W-:Y:S01]  /*13d0*/  BSSY.RECONVERGENT B1, `(.L_x_928) ;  /* 0x000057c000017945 */ /* 0x000fe20003800200 */
[----:B------:R-:W4:Y:S01]  /*13e0*/  LDCU.64 UR10, c[0x0][0x380] ;  /* 0x00007000ff0a77ac */ /* 0x000f220008000a00 */
[----:B--2---:R-:W-:-:S04]  /*13f0*/  IMAD.WIDE.U32 R38, R12, UR14, RZ ;  /* 0x0000000e0c267c25 */ /* 0x004fc8000f8e00ff */
[----:B------:R-:W2:Y:S01]  /*1400*/  LDC.64 R248, c[0x0][0x420] ;  /* 0x00010800fff87b82 */ /* 0x000ea20000000a00 */
[----:B------:R-:W-:Y:S01]  /*1410*/  IMAD R13, R13, UR14, R39 ;  /* 0x0000000e0d0d7c24 */ /* 0x000fe2000f8e0227 */
[----:B-1----:R-:W-:Y:S01]  /*1420*/  SHF.R.U32.HI R33, RZ, 0x5, R33 ;  /* 0x00000005ff217819 */ /* 0x002fe20000011621 */
[----:B-----5:R-:W-:-:S03]  /*1430*/  IMAD R12, R28, R10, RZ ;  /* 0x0000000a1c0c7224 */ /* 0x020fc600078e02ff */
[----:B------:R-:W-:Y:S01]  /*1440*/  SEL R13, R13, RZ, P4 ;  /* 0x000000ff0d0d7207 */ /* 0x000fe20002000000 */
[----:B------:R-:W-:Y:S01]  /*1450*/  IMAD.WIDE.U32 R40, R26, R10, R22 ;  /* 0x0000000a1a287225 */ /* 0x000fe200078e0016 */
[----:B---3--:R-:W-:-:S03]  /*1460*/  LOP3.LUT R14, R21, 0x1f, RZ, 0xc0, !PT ;  /* 0x0000001f150e7812 */ /* 0x008fc600078ec0ff */
[----:B------:R-:W-:Y:S02]  /*1470*/  IMAD R12, R26, R11, R12 ;  /* 0x0000000b1a0c7224 */ /* 0x000fe400078e020c */
[----:B------:R-:W-:Y:S01]  /*1480*/  IMAD R33, R33, R226, R14 ;  /* 0x000000e221217224 */ /* 0x000fe200078e020e */
[----:B----4-:R-:W-:Y:S01]  /*1490*/  SHF.L.U64.HI R218, R8, 0x5, R9 ;  /* 0x0000000508da7819 */ /* 0x010fe20000010209 */
[----:B------:R-:W1:Y:S01]  /*14a0*/  LDC.64 R14, c[0x0][0x598] ;  /* 0x00016600ff0e7b82 */ /* 0x000e620000000a00 */
[-C--:B------:R-:W-:Y:S01]  /*14b0*/  IMAD R28, R28, R8.reuse, RZ ;  /* 0x000000081c1c7224 */ /* 0x080fe200078e02ff */
[----:B------:R-:W-:Y:S01]  /*14c0*/  SHF.L.U32 R219, R8, 0x5, RZ ;  /* 0x0000000508db7819 */ /* 0x000fe200000006ff */
[----:B------:R-:W-:-:S04]  /*14d0*/  IMAD.WIDE.U32 R42, R26, R8, R36 ;  /* 0x000000081a2a7225 */ /* 0x000fc800078e0024 */
[----:B------:R-:W-:Y:S01]  /*14e0*/  IMAD R28, R26, R9, R28 ;  /* 0x000000091a1c7224 */ /* 0x000fe200078e021c */
[----:B------:R-:W-:Y:S01]  /*14f0*/  SEL R26, R38, RZ, P4 ;  /* 0x000000ff261a7207 */ /* 0x000fe20002000000 */
[----:B------:R-:W3:Y:S01]  /*1500*/  LDC.64 R36, c[0x0][0x5e8] ;  /* 0x00017a00ff247b82 */ /* 0x000ee20000000a00 */
[----:B------:R-:W-:Y:S01]  /*1510*/  IADD3 R38, P3, PT, R27, R40, RZ ;  /* 0x000000281b267210 */ /* 0x000fe20007f7e0ff */
[----:B------:R-:W-:Y:S01]  /*1520*/  IMAD.IADD R43, R43, 0x1, R28 ;  /* 0x000000012b2b7824 */ /* 0x000fe200078e021c */
[----:B------:R-:W-:Y:S01]  /*1530*/  IADD3 R26, P1, P0, R33, R32, R26 ;  /* 0x00000020211a7210 */ /* 0x000fe2000783e01a */
[----:B--2---:R-:W-:Y:S01]  /*1540*/  IMAD.WIDE R248, R29, 0x4, R248 ;  /* 0x000000041df87825 */ /* 0x004fe200078e02f8 */
[----:B------:R-:W-:Y:S02]  /*1550*/  SHF.R.S32.HI R33, RZ, 0x1f, R33 ;  /* 0x0000001fff217819 */ /* 0x000fe40000011421 */
[----:B------:R-:W-:Y:S01]  /*1560*/  IADD3.X R39, PT, PT, R25, R41, R12, P3, !PT ;  /* 0x0000002919277210 */ /* 0x000fe20001ffe40c */
[----:B------:R-:W-:Y:S01]  /*1570*/  IMAD.SHL.U32 R12, R226, 0x40, RZ ;  /* 0x00000040e20c7824 */ /* 0x000fe200078e00ff */
[----:B------:R-:W-:Y:S01]  /*1580*/  IADD3.X R13, PT, PT, R33, R31, R13, P1, P0 ;  /* 0x0000001f210d7210 */ /* 0x000fe20000fe040d */
[----:B------:R-:W-:-:S03]  /*1590*/  IMAD.WIDE.U32 R38, R204, UR12, R38 ;  /* 0x0000000ccc267c25 */ /* 0x000fc6000f8e0026 */
[----:B------:R-:W-:Y:S01]  /*15a0*/  IADD3 R26, P0, PT, R12, R26, RZ ;  /* 0x0000001a0c1a7210 */ /* 0x000fe20007f1e0ff */
[----:B-1----:R-:W-:-:S03]  /*15b0*/  IMAD.WIDE.U32 R42, R204, R14, R42 ;  /* 0x0000000ecc2a7225 */ /* 0x002fc600078e002a */
[----:B------:R-:W-:Y:S02]  /*15c0*/  LEA.HI.X.SX32 R13, R12, R13, 0x1, P0 ;  /* 0x0000000d0c0d7211 */ /* 0x000fe400000f0eff */
[----:B------:R-:W-:Y:S01]  /*15d0*/  LEA R246, P0, R26, UR4, 0x2 ;  /* 0x000000041af67c11 */ /* 0x000fe2000f8010ff */
[----:B------:R-:W-:Y:S02]  /*15e0*/  IMAD R31, R204, R15, R43 ;  /* 0x0000000fcc1f7224 */ /* 0x000fe400078e022b */
[----:B------:R-:W-:Y:S01]  /*15f0*/  IMAD.MOV.U32 R30, RZ, RZ, R42 ;  /* 0x000000ffff1e7224 */ /* 0x000fe200078e002a */
[----:B------:R-:W-:Y:S01]  /*1600*/  LEA.HI.X R247, R26, UR5, R13, 0x2, P0 ;  /* 0x000000051af77c11 */ /* 0x000fe200080f140d */
[----:B------:R-:W-:Y:S01]  /*1610*/  IMAD R39, R204, UR13, R39 ;  /* 0x0000000dcc277c24 */ /* 0x000fe2000f8e0227 */
[C---:B------:R-:W-:Y:S01]  /*1620*/  IADD3 R12, P0, PT, R209.reuse, 0x20, RZ ;  /* 0x00000020d10c7810 */ /* 0x040fe20007f1e0ff */
[----:B------:R-:W-:-:S03]  /*1630*/  IMAD.WIDE.U32 R30, R209, R8, R30 ;  /* 0x00000008d11e7225 */ /* 0x000fc600078e001e */
[----:B------:R-:W-:Y:S01]  /*1640*/  IADD3.X R8, PT, PT, RZ, RZ, RZ, P0, !PT ;  /* 0x000000ffff087210 */ /* 0x000fe200007fe4ff */
[C---:B------:R-:W-:Y:S01]  /*1650*/  IMAD R224, R209.reuse, R9, R31 ;  /* 0x00000009d1e07224 */ /* 0x040fe200078e021f */
[----:B------:R-:W-:Y:S01]  /*1660*/  LEA R225, P1, R30, UR6, 0x1 ;  /* 0x000000061ee17c11 */ /* 0x000fe2000f8208ff */
[----:B------:R-:W-:-:S03]  /*1670*/  IMAD.WIDE.U32 R14, R209, R10, R38 ;  /* 0x0000000ad10e7225 */ /* 0x000fc600078e0026 */
[----:B------:R-:W-:Y:S01]  /*1680*/  LEA.HI.X R224, R30, UR7, R224, 0x1, P1 ;  /* 0x000000071ee07c11 */ /* 0x000fe200088f0ce0 */
[C---:B------:R-:W-:Y:S01]  /*1690*/  IMAD R222, R209.reuse, R11, R15 ;  /* 0x0000000bd1de7224 */ /* 0x040fe200078e020f */
[----:B------:R-:W-:Y:S01]  /*16a0*/  ISETP.GT.AND P1, PT, R0, RZ, PT ;  /* 0x000000ff0000720c */ /* 0x000fe20003f24270 */
[----:B---3--:R-:W-:Y:S01]  /*16b0*/  IMAD.WIDE R34, R34, 0x4, R36 ;  /* 0x0000000422227825 */ /* 0x008fe200078e0224 */
[----:B------:R-:W-:Y:S02]  /*16c0*/  LEA R223, P3, R14, UR10, 0x1 ;  /* 0x0000000a0edf7c11 */ /* 0x000fe4000f8608ff */
[----:B------:R-:W-:Y:S01]  /*16d0*/  SHF.L.U64.HI R11, R10, 0x5, R11 ;  /* 0x000000050a0b7819 */ /* 0x000fe2000001020b */
[----:B------:R-:W-:Y:S01]  /*16e0*/  IMAD.MOV.U32 R220, RZ, RZ, R35 ;  /* 0x000000ffffdc7224 */ /* 0x000fe200078e0023 */
[----:B------:R-:W-:Y:S01]  /*16f0*/  LEA.HI.X R222, R14, UR11, R222, 0x1, P3 ;  /* 0x0000000b0ede7c11 */ /* 0x000fe200098f0cde */
[----:B------:R-:W-:Y:S01]  /*1700*/  IMAD.SHL.U32 R10, R10, 0x20, RZ ;  /* 0x000000200a0a7824 */ /* 0x000fe200078e00ff */
[----:B------:R-:W-:Y:S01]  /*1710*/  MOV R221, R34 ;  /* 0x0000002200dd7202 */ /* 0x000fe20000000f00 */
[----:B------:R-:W-:-:S04]  /*1720*/  VIADD R9, R209, 0x20 ;  /* 0x00000020d1097836 */ /* 0x000fc80000000000 */
        /* <DEDUP_REMOVED lines=14> */
[----:B------:R-:W-:Y:S05]  /*1810*/  BRA `(.L_x_941) ;  /* 0x0000000000187947 */ /* 0x000fea0003800000 */
.L_x_940:
[----:B------:R-:W1:Y:S01]  /*1820*/  LDC.64 R6, c[0x0][0x5c0] ;  /* 0x00017000ff067b82 */ /* 0x000e620000000a00 */
[----:B------:R-:W-:-:S05]  /*1830*/  IADD3 R0, PT, PT, R233, R234, RZ ;  /* 0x000000eae9007210 */ /* 0x000fca0007ffe0ff */
[C---:B-1----:R-:W-:Y:S02]  /*1840*/  IMAD R2, R0.reuse, R7, RZ ;  /* 0x0000000700027224 */ /* 0x042fe400078e02ff */
[----:B------:R-:W-:-:S05]  /*1850*/  IMAD.WIDE.U32 R4, R0, R6, RZ ;  /* 0x0000000600047225 */ /* 0x000fca00078e00ff */
[----:B------:R-:W-:Y:S02]  /*1860*/  IADD3 R0, PT, PT, R5, R2, RZ ;  /* 0x0000000205007210 */ /* 0x000fe40007ffe0ff */
[----:B------:R-:W-:Y:S02]  /*1870*/  MOV R2, R4 ;  /* 0x0000000400027202 */ /* 0x000fe40000000f00 */
.L_x_941:
        /* <DEDUP_REMOVED lines=15> */
.L_x_942:
[----:B------:R-:W1:Y:S01]  /*1970*/  LDC.64 R4, c[0x0][0x5c8] ;  /* 0x00017200ff047b82 */ /* 0x000e620000000a00 */
[----:B------:R-:W-:-:S05]  /*1980*/  IADD3 R233, PT, PT, R233, R234, RZ ;  /* 0x000000eae9e97210 */ /* 0x000fca0007ffe0ff */
[C---:B-1----:R-:W-:Y:S02]  /*1990*/  IMAD R11, R233.reuse, R5, RZ ;  /* 0x00000005e90b7224 */ /* 0x042fe400078e02ff */
[----:B------:R-:W-:-:S05]  /*19a0*/  IMAD.WIDE.U32 R14, R233, R4, RZ ;  /* 0x00000004e90e7225 */ /* 0x000fca00078e00ff */
[----:B------:R-:W-:Y:S02]  /*19b0*/  IADD3 R11, PT, PT, R15, R11, RZ ;  /* 0x0000000b0f0b7210 */ /* 0x000fe40007ffe0ff */
[----:B------:R-:W-:-:S07]  /*19c0*/  MOV R13, R14 ;  /* 0x0000000e000d7202 */ /* 0x000fce0000000f00 */
.L_x_943:
        /* <DEDUP_REMOVED lines=25> */
.L_x_945:
[----:B------:R-:W-:Y:S05]  /*1b60*/  BSYNC.RECONVERGENT B0 ;  /* 0x0000000000007941 */ /* 0x000fea0003800200 */
.L_x_944:
        /* <DEDUP_REMOVED lines=15> */
.L_x_947:
[----:B------:R-:W-:Y:S05]  /*1c60*/  BSYNC.RECONVERGENT B0 ;  /* 0x0000000000007941 */ /* 0x000fea0003800200 */
.L_x_946:
        /* <DEDUP_REMOVED lines=22> */
.L_x_949:
[----:B------:R-:W-:Y:S05]  /*1dd0*/  BSYNC.RECONVERGENT B0 ;  /* 0x0000000000007941 */ /* 0x000fea0003800200 */
.L_x_948:
        /* <DEDUP_REMOVED lines=16> */
.L_x_939:
[C---:B------:R-:W-:Y:S01]  /*1ee0*/  IMAD R13, R6.reuse, UR18, RZ ;  /* 0x00000012060d7c24 */ /* 0x040fe2000f8e02ff */
[----:B------:R-:W1:Y:S01]  /*1ef0*/  LDCU.64 UR4, c[0x0][0x3d8] ;  /* 0x00007b00ff0477ac */ /* 0x000e620008000a00 */
[----:B------:R-:W-:Y:S01]  /*1f00*/  IMAD.WIDE.U32 R14, R6, UR19, R22 ;  /* 0x00000013060e7c25 */ /* 0x000fe2000f8e0016 */
[----:B------:R-:W-:Y:S03]  /*1f10*/  BSSY.RECONVERGENT B0, `(.L_x_951) ;  /* 0x0000026000007945 */ /* 0x000fe60003800200 */
[----:B------:R-:W-:Y:S01]  /*1f20*/  IMAD R13, R7, UR19, R13 ;  /* 0x00000013070d7c24 */ /* 0x000fe2000f8e020d */
[----:B------:R-:W-:Y:S01]  /*1f30*/  @P4 BAR.SYNC.DEFER_BLOCKING 0x0 ;  /* 0x0000000000004b1d */ /* 0x000fe20000010000 */
[----:B------:R-:W-:-:S04]  /*1f40*/  IADD3 R26, P0, PT, R20, R14, RZ ;  /* 0x0000000e141a7210 */ /* 0x000fc80007f1e0ff */
[----:B------:R-:W-:Y:S02]  /*1f50*/  IADD3.X R27, PT, PT, R19, R15, R13, P0, !PT ;  /* 0x0000000f131b7210 */ /* 0x000fe400007fe40d */
[----:B------:R-:W-:Y:S02]  /*1f60*/  IADD3 R13, PT, PT, R232, -UR19, RZ ;  /* 0x80000013e80d7c10 */ /* 0x000fe4000fffe0ff */
        /* <DEDUP_REMOVED lines=30> */
.L_x_952:
[----:B------:R2:W-:Y:S04]  /*2150*/  STS.128 [R215+0x10000], RZ ;  /* 0x010000ffd7007388 */ /* 0x0005e80000000c00 */
[----:B------:R2:W-:Y:S02]  /*2160*/  STS.128 [R215+0x12000], RZ ;  /* 0x012000ffd7007388 */ /* 0x0005e40000000c00 */
.L_x_953:
[----:B------:R-:W-:Y:S05]  /*2170*/  BSYNC.RECONVERGENT B0 ;  /* 0x0000000000007941 */ /* 0x000fea0003800200 */
.L_x_951:
[----:B------:R-:W-:Y:S01]  /*2180*/  ISETP.GE.AND P5, PT, R9, R13, PT ;  /* 0x0000000d0900720c */ /* 0x000fe20003fa6270 */
[----:B------:R-:W-:-:S12]  /*2190*/  BSSY.RECONVERGENT B0, `(.L_x_954) ;  /* 0x000001a000007945 */ /* 0x000fd80003800200 */
[----:B------:R3:W-:Y:S04]  /*21a0*/  @P5 STS.128 [R215+0x11000], RZ ;  /* 0x011000ffd7005388 */ /* 0x0007e80000000c00 */
[----:B------:R3:W-:Y:S01]  /*21b0*/  @P5 STS.128 [R215+0x13000], RZ ;  /* 0x013000ffd7005388 */ /* 0x0007e20000000c00 */
[----:B------:R-:W-:Y:S05]  /*21c0*/  @P5 BRA `(.L_x_955) ;  /* 0x0000000000585947 */ /* 0x000fea0003800000 */
[----:B------:R-:W4:Y:S01]  /*21d0*/  LDCU UR6, c[0x0][0x440] ;  /* 0x00008800ff0677ac */ /* 0x000f220008000800 */
[----:B------:R-:W-:Y:S01]  /*21e0*/  IMAD.MOV.U32 R15, RZ, RZ, R14 ;  /* 0x000000ffff0f7224 */ /* 0x000fe200078e000e */
[----:B------:R-:W-:Y:S01]  /*21f0*/  MOV R14, R26 ;  /* 0x0000001a000e7202 */ /* 0x000fe20000000f00 */
[-C--:B------:R-:W-:Y:S01]  /*2200*/  IMAD R13, R8, R6.reuse, RZ ;  /* 0x00000006080d7224 */ /* 0x080fe200078e02ff */
[----:B------:R-:W5:Y:S03]  /*2210*/  LDCU.64 UR4, c[0x0][0x390] ;  /* 0x00007200ff0477ac */ /* 0x000f660008000a00 */
[----:B------:R-:W-:-:S04]  /*2220*/  IMAD.WIDE.U32 R14, R12, R6, R14 ;  /* 0x000000060c0e7225 */ /* 0x000fc800078e000e */
[----:B------:R-:W-:-:S04]  /*2230*/  IMAD R13, R12, R7, R13 ;  /* 0x000000070c0d7224 */ /* 0x000fc800078e020d */
[----:B------:R-:W-:Y:S01]  /*2240*/  IMAD.IADD R13, R15, 0x1, R13 ;  /* 0x000000010f0d7824 */ /* 0x000fe200078e020d */
        /* <DEDUP_REMOVED lines=14> */
.L_x_955:
[----:B------:R-:W-:Y:S05]  /*2330*/  BSYNC.RECONVERGENT B0 ;  /* 0x0000000000007941 */ /* 0x000fea0003800200 */
.L_x_954:
        /* <DEDUP_REMOVED lines=9> */
[--C-:B------:R-:W-:Y:S01]  /*23d0*/  @!P1 IMAD.MOV.U32 R15, RZ, RZ, R224.reuse ;  /* 0x000000ffff0f9224 */ /* 0x100fe200078e00e0 */
[----:B----4-:R-:W-:Y:S01]  /*23e0*/  @!P0 MOV R6, R225 ;  /* 0x000000e100068202 */ /* 0x010fe20000000f00 */
        /* <DEDUP_REMOVED lines=12> */
.L_x_957:
[----:B------:R1:W-:Y:S04]  /*24b0*/  STS.128 [R215+0x8000], RZ ;  /* 0x008000ffd7007388 */ /* 0x0003e80000000c00 */
[----:B------:R1:W-:Y:S02]  /*24c0*/  STS.128 [R215+0xa000], RZ ;  /* 0x00a000ffd7007388 */ /* 0x0003e40000000c00 */
.L_x_958:
[----:B------:R-:W-:Y:S05]  /*24d0*/  BSYNC.RECONVERGENT B0 ;  /* 0x0000000000007941 */ /* 0x000fea0003800200 */
.L_x_956:
        /* <DEDUP_REMOVED lines=20> */
.L_x_960:
[----:B------:R-:W-:Y:S05]  /*2620*/  BSYNC.RECONVERGENT B0 ;  /* 0x0000000000007941 */ /* 0x000fea0003800200 */
.L_x_959:
[----:B------:R-:W-:Y:S01]  /*2630*/  BSSY.RECONVERGENT B0, `(.L_x_961) ;  /* 0x0000017000007945 */ /* 0x000fe20003800200 */
[----:B------:R-:W-:-:S03]  /*2640*/  IADD3 R230, PT, PT, R215, R190, RZ ;  /* 0x000000bed7e67210 */ /* 0x000fc60007ffe0ff */
[----:B------:R-:W-:Y:S05]  /*2650*/  @P4 BRA `(.L_x_962) ;  /* 0x0000000000484947 */ /* 0x000fea0003800000 */
[----:B------:R-:W5:Y:S02]  /*2660*/  LDCU UR4, c[0x0][0x440] ;  /* 0x00008800ff0477ac */ /* 0x000f640008000800 */
[----:B-----5:R-:W-:Y:S02]  /*2670*/  ISETP.GE.AND P1, PT, R207, UR4, PT ;  /* 0x00000004cf007c0c */ /* 0x020fe4000bf26270 */
[----:B------:R-:W-:-:S11]  /*2680*/  ISETP.GE.AND P0, PT, R212, UR4, PT ;  /* 0x00000004d4007c0c */ /* 0x000fd6000bf06270 */
[----:B----4-:R-:W-:Y:S02]  /*2690*/  @!P1 IMAD.MOV.U32 R14, RZ, RZ, R223 ;  /* 0x000000ffff0e9224 */ /* 0x010fe400078e00df */
        /* <DEDUP_REMOVED lines=14> */
.L_x_962:
[----:B------:R1:W-:Y:S04]  /*2780*/  STS.128 [R230], RZ ;  /* 0x000000ffe6007388 */ /* 0x0003e80000000c00 */
[----:B------:R1:W-:Y:S02]  /*2790*/  STS.128 [R230+0x2000], RZ ;  /* 0x002000ffe6007388 */ /* 0x0003e40000000c00 */
.L_x_963:
[----:B------:R-:W-:Y:S05]  /*27a0*/  BSYNC.RECONVERGENT B0 ;  /* 0x0000000000007941 */ /* 0x000fea0003800200 */
.L_x_961:
[C---:B----4-:R-:W-:Y:S01]  /*27b0*/  VIADD R6, R206.reuse, 0x8 ;  /* 0x00000008ce067836 */ /* 0x050fe20000000000 */
        /* <DEDUP_REMOVED lines=11> */
[----:B------:R-:W1:Y:S01]  /*2870*/  LDCU UR4, c[0x0][0x440] ;  /* 0x00008800ff0477ac */ /* 0x000e620008000800 */
[----:B----4-:R-:W-:-:S04]  /*2880*/  LEA R6, P2, R10, R223, 0x1 ;  /* 0x000000df0a067211 */ /* 0x010fc800078408ff */
[----:B------:R-:W-:Y:S02]  /*2890*/  LEA.HI.X R7, R10, R222, R11, 0x1, P2 ;  /* 0x000000de0a077211 */ /* 0x000fe400010f0c0b */
[----:B-1----:R-:W-:Y:S02]  /*28a0*/  ISETP.GE.AND P1, PT, R207, UR4, PT ;  /* 0x00000004cf007c0c */ /* 0x002fe4000bf26270 */
        /* <DEDUP_REMOVED lines=11> */
.L_x_965:
[----:B------:R-:W-:Y:S05]  /*2960*/  BSYNC.RECONVERGENT B0 ;  /* 0x0000000000007941 */ /* 0x000fea0003800200 */
.L_x_964:
[----:B------:R-:W2:Y:S01]  /*2970*/  LDCU.64 UR4, c[0x0][0x3d0] ;  /* 0x00007a00ff0477ac */ /* 0x000ea20008000a00 */
[C---:B-1--4-:R-:W-:Y:S01]  /*2980*/  IMAD.WIDE.U32 R6, R4.reuse, UR19, R22 ;  /* 0x0000001304067c25 */ /* 0x052fe2000f8e0016 */
[----:B------:R-:W-:Y:S03]  /*2990*/  BSSY.RECONVERGENT B0, `(.L_x_966) ;  /* 0x0000021000007945 */ /* 0x000fe60003800200 */
[----:B------:R-:W-:Y:S01]  /*29a0*/  IMAD R0, R4, UR18, RZ ;  /* 0x0000001204007c24 */ /* 0x000fe2000f8e02ff */
[----:B------:R-:W-:-:S03]  /*29b0*/  IADD3 R6, P0, PT, R18, R6, RZ ;  /* 0x0000000612067210 */ /* 0x000fc60007f1e0ff */
[----:B------:R-:W-:-:S05]  /*29c0*/  IMAD R0, R5, UR19, R0 ;  /* 0x0000001305007c24 */ /* 0x000fca000f8e0200 */
        /* <DEDUP_REMOVED lines=27> */
.L_x_967:
[----:B------:R1:W-:Y:S04]  /*2b80*/  STS.128 [R215+0xc000], RZ ;  /* 0x00c000ffd7007388 */ /* 0x0003e80000000c00 */
[----:B------:R1:W-:Y:S02]  /*2b90*/  STS.128 [R215+0xe000], RZ ;  /* 0x00e000ffd7007388 */ /* 0x0003e40000000c00 */
.L_x_968:
[----:B------:R-:W-:Y:S05]  /*2ba0*/  BSYNC.RECONVERGENT B0 ;  /* 0x0000000000007941 */ /* 0x000fea0003800200 */
.L_x_966:
        /* <DEDUP_REMOVED lines=32> */
.L_x_970:
[----:B-1----:R-:W-:Y:S05]  /*2db0*/  BSYNC.RECONVERGENT B0 ;  /* 0x0000000000007941 */ /* 0x002fea0003800200 */
.L_x_969:
[----:B------:R-:W0:Y:S01]  /*2dc0*/  LDGDEPBAR ;  /* 0x00000000000079af */ /* 0x000e220000000000 */
[C---:B------:R-:W-:Y:S01]  /*2dd0*/  IMAD.IADD R193, R201.reuse, 0x1, R199 ;  /* 0x00000001c9c17824 */ /* 0x040fe200078e02c7 */
[----:B------:R-:W1:Y:S01]  /*2de0*/  LDC R216, c[0x0][0x44c] ;  /* 0x00011300ffd87b82 */ /* 0x000e620000000800 */
[----:B------:R-:W-:Y:S01]  /*2df0*/  IMAD.IADD R192, R201, 0x1, R200 ;  /* 0x00000001c9c07824 */ /* 0x000fe200078e02c8 */
[----:B------:R-:W-:Y:S01]  /*2e00*/  UIADD3 UR5, UPT, UPT, UR19, 0x40, URZ ;  /* 0x0000004013057890 */ /* 0x000fe2000fffe0ff */
[----:B------:R-:W-:Y:S01]  /*2e10*/  IMAD.IADD R176, R200, 0x1, R193 ;  /* 0x00000001c8b07824 */ /* 0x000fe200078e02c1 */
[----:B------:R-:W3:Y:S01]  /*2e20*/  LDCU UR4, c[0x0][0x590] ;  /* 0x0000b200ff0477ac */ /* 0x000ee20008000800 */
[----:B------:R-:W-:Y:S01]  /*2e30*/  LOP3.LUT R237, R0, 0xe0, R237, 0xf8, !PT ;  /* 0x000000e000ed7812 */ /* 0x000fe200078ef8ed */
[--C-:B------:R-:W-:Y:S01]  /*2e40*/  IMAD.IADD R191, R203, 0x1, R190.reuse ;  /* 0x00000001cbbf7824 */ /* 0x100fe200078e02be */
[----:B------:R-:W-:Y:S01]  /*2e50*/  IADD3 R0, PT, PT, R200, R201, R199 ;  /* 0x000000c9c8007210 */ /* 0x000fe20007ffe0c7 */
        /* <DEDUP_REMOVED lines=39> */
[----:B------:R1:W1:Y:S01]  /*30d0*/  LDSM.16.M88.4 R140, [R176] ;  /* 0x00000000b08c783b */ /* 0x0002620000000200 */
[----:B------:R-:W-:-:S02]  /*30e0*/  CS2R R22, SRZ ;  /* 0x0000000000167805 */ /* 0x000fc4000001ff00 */
[----:B------:R-:W-:Y:S01]  /*30f0*/  CS2R R20, SRZ ;  /* 0x0000000000147805 */ /* 0x000fe2000001ff00 */
[C---:B------:R-:W-:Y:S01]  /*3100*/  @P0 VIADD R244, R237.reuse, 0x19 ;  /* 0x00000019edf40836 */ /* 0x040fe20000000000 */
[----:B------:R1:W1:Y:S01]  /*3110*/  LDSM.16.M88.4 R144, [R176+0x800] ;  /* 0x00080000b090783b */ /* 0x0002620000000200 */
[C---:B------:R-:W-:Y:S01]  /*3120*/  @P0 VIADD R243, R237.reuse, 0x18 ;  /* 0x00000018edf30836 */ /* 0x040fe20000000000 */
[----:B---3--:R-:W-:Y:S01]  /*3130*/  USHF.L.U32 UR4, UR4, 0x6, URZ ;  /* 0x0000000604047899 */ /* 0x008fe200080006ff */
[C---:B------:R-:W-:Y:S01]  /*3140*/  @P0 VIADD R242, R237.reuse, 0x11 ;  /* 0x00000011edf20836 */ /* 0x040fe20000000000 */
[----:B------:R3:W1:Y:S01]  /*3150*/  LDSM.16.M88.4 R172, [R176+0x2000] ;  /* 0x00200000b0ac783b */ /* 0x0006620000000200 */
[C---:B------:R-:W-:Y:S02]  /*3160*/  @P0 VIADD R241, R237.reuse, 0x10 ;  /* 0x00000010edf10836 */ /* 0x040fe40000000000 */
[C---:B------:R-:W-:Y:S01]  /*3170*/  @P0 VIADD R240, R237.reuse, 0x9 ;  /* 0x00000009edf00836 */ /* 0x040fe20000000000 */
[----:B------:R-:W1:Y:S01]  /*3180*/  LDSM.16.M88.4 R176, [R176+0x2800] ;  /* 0x00280000b0b0783b */ /* 0x000e620000000200 */
[----:B------:R-:W-:-:S02]  /*3190*/  @P0 VIADD R239, R237, 0x8 ;  /* 0x00000008edef0836 */ /* 0x000fc40000000000 */
[----:B------:R-:W-:Y:S01]  /*31a0*/  @P0 VIADD R238, R237, 0x1 ;  /* 0x00000001edee0836 */ /* 0x000fe20000000000 */
        /* <DEDUP_REMOVED lines=11> */
[----:B------:R3:W1:Y:S02]  /*3260*/  LDSM.16.M88.4 R168, [R193+0x2800] ;  /* 0x00280000c1a8783b */ /* 0x0006640000000200 */
.L_x_973:
[----:B------:R-:W0:Y:S01]  /*3270*/  LDGDEPBAR ;  /* 0x00000000000079af */ /* 0x000e220000000000 */
[CC--:B------:R-:W-:Y:S02]  /*3280*/  IADD3 R182, PT, PT, R200.reuse, R191.reuse, RZ ;  /* 0x000000bfc8b67210 */ /* 0x0c0fe40007ffe0ff */
        /* <DEDUP_REMOVED lines=8> */
[----:B------:R-:W-:Y:S02]  /*3310*/  MOV R186, R221 ;  /* 0x000000dd00ba7202 */ /* 0x000fe40000000f00 */
[----:B------:R-:W-:Y:S01]  /*3320*/  MOV R187, R220 ;  /* 0x000000dc00bb7202 */ /* 0x000fe20000000f00 */
[----:B------:R-:W-:Y:S04]  /*3330*/  DEPBAR.LE SB0, 0x0 ;  /* 0x000080000000791a */ /* 0x000fe80000000000 */
[----:B------:R-:W-:Y:S06]  /*3340*/  BAR.SYNC.DEFER_BLOCKING 0x0 ;  /* 0x0000000000007b1d */ /* 0x000fec0000010000 */
[----:B------:R-:W-:Y:S08]  /*3350*/  LDSM.16.M88.4 R16, [R191] ;  /* 0x00000000bf10783b */ /* 0x000ff00000000200 */
[----:B--2---:R-:W2:Y:S08]  /*3360*/  LDSM.16.M88.4 R8, [R201+-0x4000] ;  /* 0xffc00000c908783b */ /* 0x004eb00000000200 */
[----:B------:R-:W4:Y:S08]  /*3370*/  LDSM.16.M88.4 R52, [R201+-0x3800] ;  /* 0xffc80000c934783b */ /* 0x000f300000000200 */
[----:B------:R-:W-:Y:S08]  /*3380*/  LDSM.16.M88.4 R56, [R182] ;  /* 0x00000000b638783b */ /* 0x000ff00000000200 */
[----:B------:R-:W3:Y:S08]  /*3390*/  LDSM.16.M88.4 R60, [R192+-0x4000] ;  /* 0xffc00000c03c783b */ /* 0x000ef00000000200 */
[----:B------:R-:W1:Y:S01]  /*33a0*/  LDSM.16.M88.4 R64, [R192+-0x3800] ;  /* 0xffc80000c040783b */ /* 0x000e620000000200 */
[C---:B--2---:R-:W-:Y:S07]  /*33b0*/  HMMA.16816.F32 R4, R16.reuse, R8, RZ ;  /* 0x000000081004723c */ /* 0x044fee00000018ff */
[----:B------:R-:W-:Y:S01]  /*33c0*/  LDSM.16.M88.4 R100, [R181] ;  /* 0x00000000b564783b */ /* 0x000fe20000000200 */
[C---:B------:R-:W-:Y:S07]  /*33d0*/  HMMA.16816.F32 R8, R16.reuse, R10, RZ ;  /* 0x0000000a1008723c */ /* 0x040fee00000018ff */
[----:B------:R-:W2:Y:S01]  /*33e0*/  LDSM.16.M88.4 R104, [R193+-0x4000] ;  /* 0xffc00000c168783b */ /* 0x000ea20000000200 */
[C---:B----4-:R-:W-:Y:S07]  /*33f0*/  HMMA.16816.F32 R12, R16.reuse, R52, RZ ;  /* 0x00000034100c723c */ /* 0x050fee00000018ff */
[----:B------:R-:W-:Y:S01]  /*3400*/  LDSM.16.M88.4 R108, [R180] ;  /* 0x00000000b46c783b */ /* 0x000fe20000000200 */
[----:B------:R-:W-:Y:S07]  /*3410*/  HMMA.16816.F32 R16, R16, R54, RZ ;  /* 0x000000361010723c */ /* 0x000fee00000018ff */
[----:B------:R-:W4:Y:S01]  /*3420*/  LDSM.16.M88.4 R52, [R193+-0x3800] ;  /* 0xffc80000c134783b */ /* 0x000f220000000200 */
[C---:B---3--:R-:W-:Y:S07]  /*3430*/  HMMA.16816.F32 R4, R56.reuse, R60, R4 ;  /* 0x0000003c3804723c */ /* 0x048fee0000001804 */
[----:B------:R-:W3:Y:S01]  /*3440*/  LDSM.16.M88.4 R112, [R0+-0x4000] ;  /* 0xffc000000070783b */ /* 0x000ee20000000200 */
        /* <DEDUP_REMOVED lines=9> */
[C---:B----4-:R-:W-:Y:S08]  /*34e0*/  HMMA.16816.F32 R12, R100.reuse, R52, R12 ;  /* 0x00000034640c723c */ /* 0x050ff0000000180c */
[----:B------:R-:W-:Y:S01]  /*34f0*/  HMMA.16816.F32 R16, R100, R54, R16 ;  /* 0x000000366410723c */ /* 0x000fe20000001810 */
[----:B------:R-:W4:Y:S07]  /*3500*/  LDSM.16.M88.4 R52, [R201+-0x1800] ;  /* 0xffe80000c934783b */ /* 0x000f2e0000000200 */
[C---:B---3--:R-:W-:Y:S01]  /*3510*/  HMMA.16816.F32 R4, R108.reuse, R112, R4 ;  /* 0x000000706c04723c */ /* 0x048fe20000001804 */
[----:B------:R-:W3:Y:S07]  /*3520*/  LDSM.16.M88.4 R100, [R182+0x2000] ;  /* 0x00200000b664783b */ /* 0x000eee0000000200 */
        /* <DEDUP_REMOVED lines=9> */
[C---:B----4-:R-:W-:Y:S08]  /*35c0*/  HMMA.16816.F32 R12, R60.reuse, R52, R12 ;  /* 0x000000343c0c723c */ /* 0x050ff0000000180c */
[----:B------:R-:W-:Y:S01]  /*35d0*/  HMMA.16816.F32 R16, R60, R54, R16 ;  /* 0x000000363c10723c */ /* 0x000fe20000001810 */
[----:B------:R-:W4:Y:S07]  /*35e0*/  LDSM.16.M88.4 R52, [R193+-0x1800] ;  /* 0xffe80000c134783b */ /* 0x000f2e0000000200 */
[C---:B---3--:R-:W-:Y:S01]  /*35f0*/  HMMA.16816.F32 R4, R100.reuse, R104, R4 ;  /* 0x000000686404723c */ /* 0x048fe20000001804 */
[----:B------:R-:W3:Y:S07]  /*3600*/  LDSM.16.M88.4 R60, [R180+0x2000] ;  /* 0x00200000b43c783b */ /* 0x000eee0000000200 */
[C---:B------:R-:W-:Y:S08]  /*3610*/  HMMA.16816.F32 R8, R100.reuse, R106, R8 ;  /* 0x0000006a6408723c */ /* 0x040ff00000001808 */
[C---:B-1----:R-:W-:Y:S08]  /*3620*/  HMMA.16816.F32 R12, R100.reuse, R56, R12 ;  /* 0x00000038640c723c */ /* 0x042ff0000000180c */
[----:B------:R-:W-:Y:S08]  /*3630*/  HMMA.16816.F32 R16, R100, R58, R16 ;  /* 0x0000003a6410723c */ /* 0x000ff00000001810 */
[C---:B--2---:R-:W-:Y:S05]  /*3640*/  HMMA.16816.F32 R4, R108.reuse, R112, R4 ;  /* 0x000000706c04723c */ /* 0x044fea0000001804 */
[----:B------:R-:W-:Y:S03]  /*3650*/  FMUL.FTZ R113, R229, 1.4426950216293334961 ;  /* 0x3fb8aa3be5717820 */ /* 0x000fe60000410000 */
[C---:B------:R-:W-:Y:S03]  /*3660*/  HMMA.16816.F32 R8, R108.reuse, R114, R8 ;  /* 0x000000726c08723c */ /* 0x040fe60000001808 */
[----:B------:R-:W-:Y:S02]  /*3670*/  FSEL R113, R113, RZ, P2 ;  /* 0x000000ff71717208 */ /* 0x000fe40001000000 */
[-C--:B------:R-:W-:Y:S03]  /*3680*/  @P0 ISETP.GE.AND P2, PT, R241, R232.reuse, PT ;  /* 0x000000e8f100020c */ /* 0x080fe60003f46270 */
[C---:B----4-:R-:W-:Y:S08]  /*3690*/  HMMA.16816.F32 R12, R108.reuse, R52, R12 ;  /* 0x000000346c0c723c */ /* 0x050ff0000000180c */
[----:B------:R-:W-:Y:S01]  /*36a0*/  HMMA.16816.F32 R16, R108, R54, R16 ;  /* 0x000000366c10723c */ /* 0x000fe20000001810 */
[----:B------:R-:W1:Y:S07]  /*36b0*/  LDSM.16.M88.4 R52, [R0+-0x1800] ;  /* 0xffe800000034783b */ /* 0x000e6e0000000200 */
[C---:B---3--:R-:W-:Y:S08]  /*36c0*/  HMMA.16816.F32 R4, R60.reuse, R64, R4 ;  /* 0x000000403c04723c */ /* 0x048ff00000001804 */
        /* <DEDUP_REMOVED lines=46> */
[--C-:B------:R-:W-:Y:S01]  /*39b0*/  FFMA.FTZ R181, R6, UR11, -R113.reuse ;  /* 0x0000000b06b57c23 */ /* 0x100fe20008010871 */
[-C--:B---3--:R-:W-:Y:S01]  /*39c0*/  MOV R6, R61.reuse ;  /* 0x0000003d00067202 */ /* 0x088fe20000000f00 */
[----:B------:R-:W-:Y:S01]  /*39d0*/  FMUL.FTZ R65, R65, UR12 ;  /* 0x0000000c41417c20 */ /* 0x000fe20008410000 */
[----:B------:R-:W-:Y:S01]  /*39e0*/  @P0 FSEL R6, R61, -INF , !P1 ;  /* 0xff8000003d060808 */ /* 0x000fe20004800000 */
[--C-:B------:R-:W-:Y:S01]  /*39f0*/  FFMA.FTZ R110, R5, UR11, -R4.reuse ;  /* 0x0000000b056e7c23 */ /* 0x100fe20008010804 */
[----:B------:R-:W-:Y:S03]  /*3a00*/  FFMA.FTZ R61, -R61, R61, 1 ;  /* 0x3f8000003d3d7423 */ /* 0x000fe6000001013d */
[----:B------:R-:W3:Y:S01]  /*3a10*/  MUFU.TANH R63, R15 ;  /* 0x0000000f003f7308 */ /* 0x000ee20000002400 */
[----:B------:R-:W-:Y:S01]  /*3a20*/  FFMA.FTZ R66, -R66, R66, 1 ;  /* 0x3f80000042427423 */ /* 0x000fe20000010142 */
[-C--:B-1----:R-:W-:Y:S01]  /*3a30*/  MOV R9, R59.reuse ;  /* 0x0000003b00097202 */ /* 0x082fe20000000f00 */
[--C-:B------:R-:W-:Y:S01]  /*3a40*/  FFMA.FTZ R115, R6, UR11, -R113.reuse ;  /* 0x0000000b06737c23 */ /* 0x100fe20008010871 */
        /* <DEDUP_REMOVED lines=20> */
[--C-:B------:R-:W-:Y:S01]  /*3b90*/  FFMA.FTZ R107, R5, UR11, -R4.reuse ;  /* 0x0000000b056b7c23 */ /* 0x100fe20008010804 */
        /* <DEDUP_REMOVED lines=8> */
[--C-:B------:R-:W-:Y:S01]  /*3c20*/  FFMA.FTZ R182, R7, UR11, -R113.reuse ;  /* 0x0000000b07b67c23 */ /* 0x100fe20008010871 */
        /* <DEDUP_REMOVED lines=12> */
[----:B------:R-:W-:Y:S01]  /*3cf0*/  ISETP.NE.AND P5, PT, R231, RZ, PT ;  /* 0x000000ffe700720c */ /* 0x000fe20003fa5270 */
[----:B------:R-:W-:Y:S06]  /*3d00*/  FFMA.FTZ R4, R5, UR11, -R4 ;  /* 0x0000000b05047c23 */ /* 0x000fec0008010804 */
[----:B------:R-:W2:Y:S01]  /*3d10*/  MUFU.EX2 R183, R183 ;  /* 0x000000b700b77308 */ /* 0x000ea20000000800 */
[-C--:B-1----:R-:W-:Y:S01]  /*3d20*/  MOV R7, R60.reuse ;  /* 0x0000003c00077202 */ /* 0x082fe20000000f00 */
[----:B------:R-:W3:Y:S01]  /*3d30*/  LDG.E R104, desc[UR16][R186.64] ;  /* 0x00000010ba687981 */ /* 0x000ee2000c1e1900 */
[C---:B------:R-:W-:Y:S07]  /*3d40*/  @P0 FSEL R7, R60.reuse, -INF , !P2 ;  /* 0xff8000003c070808 */ /* 0x040fee0005000000 */
[----:B------:R-:W-:Y:S01]  /*3d50*/  MUFU.EX2 R112, R112 ;  /* 0x0000007000707308 */ /* 0x000fe20000000800 */
[----:B------:R-:W-:Y:S01]  /*3d60*/  FFMA.FTZ R60, -R60, R60, 1 ;  /* 0x3f8000003c3c7423 */ /* 0x000fe2000001013c */
[----:B------:R-:W4:Y:S01]  /*3d70*/  LDG.E R185, desc[UR16][R186.64+0x20] ;  /* 0x00002010bab97981 */ /* 0x000f22000c1e1900 */
[----:B------:R-:W-:Y:S07]  /*3d80*/  FFMA.FTZ R62, -R62, R62, 1 ;  /* 0x3f8000003e3e7423 */ /* 0x000fee000001013e */
[----:B------:R-:W1:Y:S01]  /*3d90*/  MUFU.EX2 R111, R111 ;  /* 0x0000006f006f7308 */ /* 0x000e620000000800 */
[--C-:B------:R-:W-:Y:S01]  /*3da0*/  FFMA.FTZ R180, R7, UR11, -R113.reuse ;  /* 0x0000000b07b47c23 */ /* 0x100fe20008010871 */
[----:B------:R-:W-:Y:S01]  /*3db0*/  FMUL.FTZ R60, R60, UR12 ;  /* 0x0000000c3c3c7c20 */ /* 0x000fe20008410000 */
[----:B------:R-:W-:Y:S07]  /*3dc0*/  FFMA.FTZ R101, -R101, R101, 1 ;  /* 0x3f80000065657423 */ /* 0x000fee0000010165 */
[----:B------:R-:W1:Y:S01]  /*3dd0*/  MUFU.TANH R103, R16 ;  /* 0x0000001000677308 */ /* 0x000e620000002400 */
[----:B------:R-:W-:Y:S01]  /*3de0*/  FFMA.FTZ R100, -R100, R100, 1 ;  /* 0x3f80000064647423 */ /* 0x000fe20000010164 */
[----:B--2---:R-:W-:Y:S01]  /*3df0*/  F2FP.F16.F32.PACK_AB R6, R183, R184 ;  /* 0x000000b8b706723e */ /* 0x004fe200000000ff */
[----:B------:R-:W-:Y:S01]  /*3e00*/  FMUL.FTZ R67, R67, UR12 ;  /* 0x0000000c43437c20 */ /* 0x000fe20008410000 */
[----:B------:R-:W-:Y:S01]  /*3e10*/  FMUL.FTZ R62, R62, UR12 ;  /* 0x0000000c3e3e7c20 */ /* 0x000fe20008410000 */
[----:B------:R-:W-:Y:S01]  /*3e20*/  FMUL.FTZ R101, R101, UR12 ;  /* 0x0000000c65657c20 */ /* 0x000fe20008410000 */
[----:B------:R-:W-:Y:S01]  /*3e30*/  FMUL.FTZ R100, R100, UR12 ;  /* 0x0000000c64647c20 */ /* 0x000fe20008410000 */
[----:B------:R2:W-:Y:S03]  /*3e40*/  STS [R214], R6 ;  /* 0x00000006d6007388 */ /* 0x0005e60000000800 */
[----:B------:R-:W2:Y:S01]  /*3e50*/  MUFU.TANH R102, R17 ;  /* 0x0000001100667308 */ /* 0x000ea20000002400 */
[----:B-1----:R-:W-:Y:S05]  /*3e60*/  F2FP.F16.F32.PACK_AB R5, R111, R112 ;  /* 0x000000706f05723e */ /* 0x002fea00000000ff */
[----:B------:R1:W-:Y:S04]  /*3e70*/  STS [R214+0x400], R5 ;  /* 0x00040005d6007388 */ /* 0x0003e80000000800 */
[----:B------:R-:W-:Y:S01]  /*3e80*/  MUFU.EX2 R182, R182 ;  /* 0x000000b600b67308 */ /* 0x000fe20000000800 */
[-C--:B------:R-:W-:Y:S09]  /*3e90*/  MOV R8, R103.reuse ;  /* 0x0000006700087202 */ /* 0x080ff20000000f00 */
        /* <DEDUP_REMOVED lines=84> */
[C---:B------:R-:W-:Y:S01]  /*43e0*/  FADD.FTZ R10, -R185.reuse, R10 ;  /* 0x0000000ab90a7221 */ /* 0x040fe20000010100 */
[C---:B------:R-:W-:Y:S01]  /*43f0*/  FADD.FTZ R12, -R104.reuse, R12 ;  /* 0x0000000c680c7221 */ /* 0x040fe20000010100 */
[----:B------:R-:W-:Y:S01]  /*4400*/  FADD.FTZ R13, -R104, R13 ;  /* 0x0000000d680d7221 */ /* 0x000fe20000010100 */
[C---:B------:R-:W-:Y:S01]  /*4410*/  FADD.FTZ R11, -R185.reuse, R11 ;  /* 0x0000000bb90b7221 */ /* 0x040fe20000010100 */
[----:B------:R-:W-:Y:S01]  /*4420*/  FADD.FTZ R14, -R185, R14 ;  /* 0x0000000eb90e7221 */ /* 0x000fe20000010100 */
[----:B------:R-:W-:Y:S01]  /*4430*/  FMUL.FTZ R12, R180, R12 ;  /* 0x0000000cb40c7220 */ /* 0x000fe20000410000 */
[----:B------:R-:W-:Y:S01]  /*4440*/  FMUL.FTZ R13, R115, R13 ;  /* 0x0000000d730d7220 */ /* 0x000fe20000410000 */
[C---:B------:R-:W-:Y:S01]  /*4450*/  FADD.FTZ R15, -R185.reuse, R15 ;  /* 0x0000000fb90f7221 */ /* 0x040fe20000010100 */
        /* <DEDUP_REMOVED lines=39> */
[----:B------:R-:W-:Y:S01]  /*46d0*/  IMAD.MOV.U32 R13, RZ, RZ, -0x4000 ;  /* 0xffffc000ff0d7424 */ /* 0x000fe200078e00ff */
[----:B------:R-:W1:Y:S01]  /*46e0*/  LDC R7, c[0x0][0x3b4] ;  /* 0x0000ed00ff077b82 */ /* 0x000e620000000800 */
[----:B------:R-:W-:Y:S03]  /*46f0*/  ISETP.GE.AND P3, PT, R212, UR6, PT ;  /* 0x00000006d4007c0c */ /* 0x000fe6000bf66270 */
[----:B------:R-:W-:Y:S05]  /*4700*/  SEL R13, R13, 0x4000, !P2 ;  /* 0x000040000d0d7807 */ /* 0x000fea0005000000 */
[--C-:B------:R-:W-:Y:S02]  /*4710*/  IMAD.IADD R227, R227, 0x1, R13.reuse ;  /* 0x00000001e3e37824 */ /* 0x100fe400078e020d */
[--C-:B------:R-:W-:Y:S02]  /*4720*/  IMAD.IADD R230, R230, 0x1, R13.reuse ;  /* 0x00000001e6e67824 */ /* 0x100fe400078e020d */
[----:B------:R-:W-:Y:S01]  /*4730*/  IMAD.IADD R191, R191, 0x1, R13 ;  /* 0x00000001bfbf7824 */ /* 0x000fe200078e020d */
[C---:B-1----:R-:W-:Y:S01]  /*4740*/  SHF.L.U64.HI R7, R9.reuse, 0x5, R7 ;  /* 0x0000000509077819 */ /* 0x042fe20000010207 */
[----:B------:R-:W-:Y:S04]  /*4750*/  IMAD.SHL.U32 R17, R9, 0x40, RZ ;  /* 0x0000004009117824 */ /* 0x000fe800078e00ff */
[----:B------:R-:W-:Y:S05]  /*4760*/  IMAD.X R17, RZ, RZ, ~R17, P1 ;  /* 0x000000ffff117224 */ /* 0x000fea00008e0e11 */
[----:B------:R-:W-:Y:S04]  /*4770*/  SHF.R.S64 R5, R5, 0x1f, R17 ;  /* 0x0000001f05057819 */ /* 0x000fe80000001011 */
[----:B------:R-:W-:Y:S01]  /*4780*/  IADD3 R223, P1, PT, R5, R223, RZ ;  /* 0x000000df05df7210 */ /* 0x000fe20007f3e0ff */
[----:B------:R-:W-:Y:S03]  /*4790*/  IMAD.SHL.U32 R5, R9, 0x20, RZ ;  /* 0x0000002009057824 */ /* 0x000fe600078e00ff */
[----:B------:R-:W-:Y:S01]  /*47a0*/  LEA.HI.X.SX32 R222, R17, R222, 0x1, P1 ;  /* 0x000000de11de7211 */ /* 0x000fe200008f0eff */
[----:B------:R-:W-:Y:S01]  /*47b0*/  @!P4 IMAD.MOV.U32 R56, RZ, RZ, R223 ;  /* 0x000000ffff38c224 */ /* 0x000fe200078e00df */
[CC--:B------:R-:W-:Y:S02]  /*47c0*/  @!P4 LEA R54, P2, R5.reuse, R223.reuse, 0x1 ;  /* 0x000000df0536c211 */ /* 0x0c0fe400078408ff */
[C---:B------:R-:W-:Y:S01]  /*47d0*/  @!P3 LEA R52, P1, R5.reuse, R223, 0x1 ;  /* 0x000000df0534b211 */ /* 0x040fe200078208ff */
[--C-:B------:R-:W-:Y:S01]  /*47e0*/  @!P4 IMAD.MOV.U32 R57, RZ, RZ, R222.reuse ;  /* 0x000000ffff39c224 */ /* 0x100fe200078e00de */
        /* <DEDUP_REMOVED lines=29> */
.L_x_971:
        /* <DEDUP_REMOVED lines=14> */
[----:B------:R-:W1:Y:S04]  /*4aa0*/  LDSM.16.MT88.4 R8, [R202+0x8000] ;  /* 0x00800000ca08783b */ /* 0x000e680000004200 */
[----:B------:R-:W3:Y:S04]  /*4ab0*/  LDSM.16.MT88.4 R12, [R197] ;  /* 0x00000000c50c783b */ /* 0x000ee80000004200 */
[----:B------:R-:W4:Y:S04]  /*4ac0*/  LDSM.16.MT88.4 R16, [R202+0xa000] ;  /* 0x00a00000ca10783b */ /* 0x000f280000004200 */
[----:B--2---:R-:W-:Y:S04]  /*4ad0*/  LDSM.16.MT88.4 R52, [R198+0x800] ;  /* 0x00080000c634783b */ /* 0x004fe80000004200 */
[----:B------:R-:W2:Y:S04]  /*4ae0*/  LDSM.16.MT88.4 R56, [R202+0x8800] ;  /* 0x00880000ca38783b */ /* 0x000ea80000004200 */
[----:B------:R-:W5:Y:S04]  /*4af0*/  LDSM.16.MT88.4 R60, [R197+0x800] ;  /* 0x00080000c53c783b */ /* 0x000f680000004200 */
[----:B------:R-:W5:Y:S04]  /*4b00*/  LDSM.16.MT88.4 R64, [R202+0xa800] ;  /* 0x00a80000ca40783b */ /* 0x000f680000004200 */
[----:B------:R-:W-:Y:S04]  /*4b10*/  LDSM.16.MT88.4 R100, [R202+0x9000] ;  /* 0x00900000ca64783b */ /* 0x000fe80000004200 */
[----:B------:R-:W-:Y:S01]  /*4b20*/  LDSM.16.MT88.4 R104, [R197+0x1000] ;  /* 0x00100000c568783b */ /* 0x000fe20000004200 */
[-C--:B-1----:R-:W-:Y:S08]  /*4b30*/  HMMA.16816.F32 R20, R4, R8.reuse, R20 ;  /* 0x000000080414723c */ /* 0x082ff00000001814 */
[C---:B---3--:R-:W-:Y:S08]  /*4b40*/  HMMA.16816.F32 R24, R12.reuse, R8, R24 ;  /* 0x000000080c18723c */ /* 0x048ff00000001818 */
[-C--:B------:R-:W-:Y:S08]  /*4b50*/  HMMA.16816.F32 R28, R12, R10.reuse, R28 ;  /* 0x0000000a0c1c723c */ /* 0x080ff0000000181c */
[C---:B------:R-:W-:Y:S01]  /*4b60*/  HMMA.16816.F32 R32, R4.reuse, R10, R32 ;  /* 0x0000000a0420723c */ /* 0x040fe20000001820 */
[----:B------:R-:W1:Y:S07]  /*4b70*/  LDSM.16.MT88.4 R8, [R198+0x1000] ;  /* 0x00100000c608783b */ /* 0x000e6e0000004200 */
[-C--:B----4-:R-:W-:Y:S08]  /*4b80*/  HMMA.16816.F32 R36, R4, R16.reuse, R36 ;  /* 0x000000100424723c */ /* 0x090ff00000001824 */
[C---:B------:R-:W-:Y:S08]  /*4b90*/  HMMA.16816.F32 R40, R12.reuse, R16, R40 ;  /* 0x000000100c28723c */ /* 0x040ff00000001828 */
[-C--:B------:R-:W-:Y:S01]  /*4ba0*/  HMMA.16816.F32 R44, R12, R18.reuse, R44 ;  /* 0x000000120c2c723c */ /* 0x080fe2000000182c */
[----:B------:R-:W3:Y:S07]  /*4bb0*/  LDSM.16.MT88.4 R12, [R202+0xb000] ;  /* 0x00b00000ca0c783b */ /* 0x000eee0000004200 */
[----:B------:R-:W-:Y:S01]  /*4bc0*/  HMMA.16816.F32 R48, R4, R18, R48 ;  /* 0x000000120430723c */ /* 0x000fe20000001830 */
[----:B------:R-:W-:Y:S04]  /*4bd0*/  LDSM.16.MT88.4 R4, [R198+0x1800] ;  /* 0x00180000c604783b */ /* 0x000fe80000004200 */
[----:B------:R-:W4:Y:S03]  /*4be0*/  LDSM.16.MT88.4 R16, [R202+0x9800] ;  /* 0x00980000ca10783b */ /* 0x000f260000004200 */
[-C--:B--2---:R-:W-:Y:S08]  /*4bf0*/  HMMA.16816.F32 R20, R52, R56.reuse, R20 ;  /* 0x000000383414723c */ /* 0x084ff00000001814 */
[C---:B-----5:R-:W-:Y:S08]  /*4c00*/  HMMA.16816.F32 R24, R60.reuse, R56, R24 ;  /* 0x000000383c18723c */ /* 0x060ff00000001818 */
[-C--:B------:R-:W-:Y:S08]  /*4c10*/  HMMA.16816.F32 R28, R60, R58.reuse, R28 ;  /* 0x0000003a3c1c723c */ /* 0x080ff0000000181c */
[C---:B------:R-:W-:Y:S01]  /*4c20*/  HMMA.16816.F32 R32, R52.reuse, R58, R32 ;  /* 0x0000003a3420723c */ /* 0x040fe20000001820 */
[----:B------:R-:W2:Y:S07]  /*4c30*/  LDSM.16.MT88.4 R56, [R197+0x1800] ;  /* 0x00180000c538783b */ /* 0x000eae0000004200 */
        /* <DEDUP_REMOVED lines=15> */
[C---:B--2---:R-:W-:Y:S08]  /*4d30*/  HMMA.16816.F32 R24, R56.reuse, R16, R24 ;  /* 0x000000103818723c */ /* 0x044ff00000001818 */
        /* <DEDUP_REMOVED lines=17> */
[--C-:B------:R-:W-:Y:S01]  /*4e50*/  @!P3 IMAD.MOV.U32 R8, RZ, RZ, R225.reuse ;  /* 0x000000ffff08b224 */ /* 0x100fe200078e00e1 */
[C---:B------:R-:W-:Y:S01]  /*4e60*/  LEA R4, P1, R219.reuse, R225, 0x1 ;  /* 0x000000e1db047211 */ /* 0x040fe200078208ff */
[----:B------:R-:W-:Y:S02]  /*4e70*/  @!P2 IMAD.MOV.U32 R6, RZ, RZ, R225 ;  /* 0x000000ffff06a224 */ /* 0x000fe400078e00e1 */
[----:B------:R-:W-:Y:S01]  /*4e80*/  @!P3 IMAD.MOV.U32 R9, RZ, RZ, R224 ;  /* 0x000000ffff09b224 */ /* 0x000fe200078e00e0 */
[----:B------:R-:W-:Y:S01]  /*4e90*/  LEA.HI.X R5, R219, R224, R218, 0x1, P1 ;  /* 0x000000e0db057211 */ /* 0x000fe200008f0cda */
[----:B------:R-:W-:Y:S03]  /*4ea0*/  @!P2 IMAD.MOV.U32 R7, RZ, RZ, R224 ;  /* 0x000000ffff07a224 */ /* 0x000fe600078e00e0 */
        /* <DEDUP_REMOVED lines=21> */
.L_x_972:
        /* <DEDUP_REMOVED lines=313> */
[----:B-1----:R-:W-:Y:S01]  /*6390*/  IMAD R32, R205, UR7, R5 ;  /* 0x00000007cd207c24 */ /* 0x002fe2000f8e0205 */
[----:B------:R-:W-:Y:S01]  /*63a0*/  MOV R33, R4 ;  /* 0x0000000400217202 */ /* 0x000fe20000000f00 */
[----:B------:R-:W-:Y:S05]  /*63b0*/  BRA `(.L_x_975) ;  /* 0x0000000000187947 */ /* 0x000fea0003800000 */
.L_x_974:
[----:B------:R-:W1:Y:S01]  /*63c0*/  LDC.64 R6, c[0x0][0x5c0] ;  /* 0x00017000ff067b82 */ /* 0x000e620000000a00 */
[----:B------:R-:W-:-:S05]  /*63d0*/  IADD3 R4, PT, PT, R233, R234, RZ ;  /* 0x000000eae9047210 */ /* 0x000fca0007ffe0ff */
[C---:B-1----:R-:W-:Y:S02]  /*63e0*/  IMAD R32, R4.reuse, R7, RZ ;  /* 0x0000000704207224 */ /* 0x042fe400078e02ff */
[----:B------:R-:W-:-:S05]  /*63f0*/  IMAD.WIDE.U32 R4, R4, R6, RZ ;  /* 0x0000000604047225 */ /* 0x000fca00078e00ff */
[----:B------:R-:W-:Y:S02]  /*6400*/  IADD3 R32, PT, PT, R5, R32, RZ ;  /* 0x0000002005207210 */ /* 0x000fe40007ffe0ff */
[----:B------:R-:W-:Y:S02]  /*6410*/  MOV R33, R4 ;  /* 0x0000000400217202 */ /* 0x000fe40000000f00 */
.L_x_975:
        /* <DEDUP_REMOVED lines=14> */
.L_x_976:
[----:B------:R-:W1:Y:S01]  /*6500*/  LDC.64 R4, c[0x0][0x5c8] ;  /* 0x00017200ff047b82 */ /* 0x000e620000000a00 */
[----:B------:R-:W-:-:S05]  /*6510*/  IADD3 R8, PT, PT, R233, R234, RZ ;  /* 0x000000eae9087210 */ /* 0x000fca0007ffe0ff */
[C---:B-1----:R-:W-:Y:S02]  /*6520*/  IMAD R0, R8.reuse, R5, RZ ;  /* 0x0000000508007224 */ /* 0x042fe400078e02ff */
[----:B------:R-:W-:-:S05]  /*6530*/  IMAD.WIDE.U32 R8, R8, R4, RZ ;  /* 0x0000000408087225 */ /* 0x000fca00078e00ff */
[----:B------:R-:W-:Y:S02]  /*6540*/  IADD3 R0, PT, PT, R9, R0, RZ ;  /* 0x0000000009007210 */ /* 0x000fe40007ffe0ff */
[----:B------:R-:W-:-:S07]  /*6550*/  MOV R2, R8 ;  /* 0x0000000800027202 */ /* 0x000fce0000000f00 */
.L_x_977:
        /* <DEDUP_REMOVED lines=12> */
[C---:B------:R-:W-:Y:S02]  /*6620*/  ISETP.GE.AND P2, PT, R209.reuse, R232, PT ;  /* 0x000000e8d100720c */ /* 0x040fe40003f46270 */
        /* <DEDUP_REMOVED lines=28> */
.L_x_979:
[----:B------:R-:W-:Y:S05]  /*67f0*/  BSYNC.RECONVERGENT B0 ;  /* 0x0000000000007941 */ /* 0x000fea0003800200 */
.L_x_978:
        /* <DEDUP_REMOVED lines=16> */
.L_x_981:
[----:B------:R-:W-:Y:S05]  /*6900*/  BSYNC.RECONVERGENT B0 ;  /* 0x0000000000007941 */ /* 0x000fea0003800200 */
.L_x_980:
        /* <DEDUP_REMOVED lines=22> */
[----:B----4-:R1:W-:Y:S04]  /*6a70*/  @!P1 STG.E.128 desc[UR16][R6.64], R20 ;  /* 0x0000001406009986 */ /* 0x0103e8000c101d10 */
[----:B------:R1:W-:Y:S02]  /*6a80*/  @!P0 STG.E.128 desc[UR16][R6.64+0x80], R12 ;  /* 0x0000800c06008986 */ /* 0x0003e4000c101d10 */
.L_x_983:
[----:B------:R-:W-:Y:S05]  /*6a90*/  BSYNC.RECONVERGENT B0 ;  /* 0x0000000000007941 */ /* 0x000fea0003800200 */
.L_x_982:
[----:B------:R-:W-:Y:S05]  /*6aa0*/  @P4 BRA `(.L_x_950) ;  /* 0x0000000000384947 */ /* 0x000fea0003800000 */
[----:B------:R-:W2:Y:S01]  /*6ab0*/  LDCU UR6, c[0x0][0x440] ;  /* 0x00008800ff0677ac */ /* 0x000ea20008000800 */
[----:B-1----:R-:W-:Y:S01]  /*6ac0*/  MOV R7, R0 ;  /* 0x0000000000077202 */ /* 0x002fe20000000f00 */
[-C--:B------:R-:W-:Y:S01]  /*6ad0*/  IMAD R40, R40, R4.reuse, RZ ;  /* 0x0000000428287224 */ /* 0x080fe200078e02ff */
[----:B------:R-:W1:Y:S01]  /*6ae0*/  LDCU.64 UR4, c[0x0][0x568] ;  /* 0x0000ad00ff0477ac */ /* 0x000e620008000a00 */
[----:B------:R-:W-:Y:S02]  /*6af0*/  IMAD.MOV.U32 R6, RZ, RZ, R24 ;  /* 0x000000ffff067224 */ /* 0x000fe400078e0018 */
[C---:B------:R-:W-:Y:S02]  /*6b00*/  IMAD R40, R41.reuse, R5, R40 ;  /* 0x0000000529287224 */ /* 0x040fe400078e0228 */
[----:B------:R-:W-:-:S04]  /*6b10*/  IMAD.WIDE.U32 R6, R41, R4, R6 ;  /* 0x0000000429067225 */ /* 0x000fc800078e0006 */
[----:B------:R-:W-:Y:S01]  /*6b20*/  IMAD.IADD R40, R40, 0x1, R7 ;  /* 0x0000000128287824 */ /* 0x000fe200078e0207 */
[----:B--2---:R-:W-:Y:S02]  /*6b30*/  ISETP.GE.AND P1, PT, R207, UR6, PT ;  /* 0x00000006cf007c0c */ /* 0x004fe4000bf26270 */
[----:B------:R-:W-:Y:S02]  /*6b40*/  ISETP.GE.AND P0, PT, R212, UR6, PT ;  /* 0x00000006d4007c0c */ /* 0x000fe4000bf06270 */
[----:B-1----:R-:W-:-:S04]  /*6b50*/  LEA R4, P2, R6, UR4, 0x1 ;  /* 0x0000000406047c11 */ /* 0x002fc8000f8408ff */
[----:B------:R-:W-:-:S05]  /*6b60*/  LEA.HI.X R5, R6, UR5, R40, 0x1, P2 ;  /* 0x0000000506057c11 */ /* 0x000fca00090f0c28 */
[----:B------:R2:W-:Y:S04]  /*6b70*/  @!P1 STG.E.128 desc[UR16][R4.64], R16 ;  /* 0x0000001004009986 */ /* 0x0005e8000c101d10 */
[----:B------:R2:W-:Y:S02]  /*6b80*/  @!P0 STG.E.128 desc[UR16][R4.64+0x80], R8 ;  /* 0x0000800804008986 */ /* 0x0005e4000c101d10 */
.L_x_950:
[----:B------:R-:W-:Y:S05]  /*6b90*/  BSYNC.RECONVERGENT B1 ;  /* 0x0000000000017941 */ /* 0x000fea0003800200 */
.L_x_928:
        /* <DEDUP_REMOVED lines=11> */
.L_x_985:
        /* <DEDUP_REMOVED lines=11> */
.L_x_2429:


//--------------------- .text._ZN5flash44flash_bwd_dq_dk_dv_loop_seqk_parallel_kernelI23Flash_bwd_kernel_traitsILi128ELi64ELi64ELi8ELi4ELi2ELi2ELb1ELb0EN7cutlass6half_tE19Flash_kernel_traitsILi128ELi64ELi64ELi8ES3_EELb1ELb0ELb1ELb0ELb0ELb0ELb0EEEvNS_16Flash_bwd_paramsE --------------------------
	.section	.text._ZN5flash44flash_bwd_dq_dk_dv_loop_seqk_parallel_kernelI23Flash_bwd_kernel_traitsILi128ELi64ELi64ELi8ELi4ELi2ELi2ELb1ELb0EN7cutlass6half_tE19Flash_kernel_traitsILi128ELi64ELi64ELi8ES3_EELb1ELb0ELb1ELb0ELb0ELb0ELb0EEEvNS_16Flash_bwd_paramsE,"ax",@progbits
	.align	128
        .global         _ZN5flash44flash_bwd_dq_dk_dv_loop_seqk_parallel_kernelI23Flash_bwd_kernel_traitsILi128ELi64ELi64ELi8ELi4ELi2ELi2ELb1ELb0EN7cutlass6half_tE19Flash_kernel_traitsILi128ELi64ELi64ELi8ES3_EELb1ELb0ELb1ELb0ELb0ELb0ELb0EEEvNS_16Flash_bwd_paramsE
        .type           _ZN5flash44flash_bwd_dq_dk_dv_loop_seqk_parallel_kernelI23Flash_bwd_kernel_traitsILi128ELi64ELi64ELi8ELi4ELi2ELi2ELb1ELb0EN7cutlass6half_tE19Flash_kernel_traitsILi128ELi64ELi64ELi8ES3_EELb1ELb0ELb1ELb0ELb0ELb0ELb0EEEvNS_16Flash_bwd_paramsE,@function
        .size           _ZN5flash44flash_bwd_dq_dk_dv_loop_seqk_parallel_kernelI23Flash_bwd_kernel_traitsILi128ELi64ELi64ELi8ELi4ELi2ELi2ELb1ELb0EN7cutlass6half_tE19Flash_kernel_traitsILi128ELi64ELi64ELi8ES3_EELb1ELb0ELb1ELb0ELb0ELb0ELb0EEEvNS_16Flash_bwd_paramsE,(.L_x_2430 - _ZN5flash44flash_bwd_dq_dk_dv_loop_seqk_parallel_kernelI23Flash_bwd_kernel_traitsILi128ELi64ELi64ELi8ELi4ELi2ELi2ELb1ELb0EN7cutlass6half_tE19Flash_kernel_traitsILi128ELi64ELi64ELi8ES3_EELb1ELb0ELb1ELb0ELb0ELb0ELb0EEEvNS_16Flash_bwd_paramsE)
        .other          _ZN5flash44flash_bwd_dq_dk_dv_loop_seqk_parallel_kernelI23Flash_bwd_kernel_traitsILi128ELi64ELi64ELi8ELi4ELi2ELi2ELb1ELb0EN7cutlass6half_tE19Flash_kernel_traitsILi128ELi64ELi64ELi8ES3_EELb1ELb0ELb1ELb0ELb0ELb0ELb0EEEvNS_16Flash_bwd_paramsE,@"STO_CUDA_ENTRY STV_DEFAULT"
_ZN5flash44flash_bwd_dq_dk_dv_loop_seqk_parallel_kernelI23Flash_bwd_kernel_traitsILi128ELi64ELi64ELi8ELi4ELi2ELi2ELb1ELb0EN7cutlass6half_tE19Flash_kernel_traitsILi128ELi64ELi64ELi8ES3_EELb1ELb0ELb1ELb0ELb0ELb0ELb0EEEvNS_16Flash_bwd_paramsE:
.text._ZN5flash44flash_bwd_dq_dk_dv_loop_seqk_parallel_kernelI23Flash_bwd_kernel_traitsILi128ELi64ELi64ELi8ELi4ELi2ELi2ELb1ELb0EN7cutlass6half_tE19Flash_kernel_traitsILi128ELi64ELi64ELi8ES3_EELb1ELb0ELb1ELb0ELb0ELb0ELb0EEEvNS_16Flash_bwd_paramsE:
        /* <DEDUP_REMOVED lines=10> */
[----:B------:R-:W2:Y:S01]  /*00a0*/  LDC.64 R224, c[0x0][0x460] ;  /* 0x00011800ffe07b82 */ /* 0x000ea20000000a00 */
[----:B------:R-:W-:Y:S01]  /*00b0*/  UMOV UR5, 0x400 ;  /* 0x0000040000057882 */ /* 0x000fe20000000000 */
[----:B------:R-:W-:Y:S01]  /*00c0*/  IMAD.U32 R223, RZ, RZ, UR4 ;  /* 0x00000004ffdf7e24 */ /* 0x000fe2000f8e00ff */
[----:B------:R-:W2:Y:S01]  /*00d0*/  S2R R212, SR_CTAID.Y ;  /* 0x0000000000d47919 */ /* 0x000ea20000002600 */
[----:B------:R-:W-:Y:S01]  /*00e0*/  IMAD.MOV.U32 R207, RZ, RZ, 0x20 ;  /* 0x00000020ffcf7424 */ /* 0x000fe200078e00ff */
[----:B------:R-:W3:Y:S01]  /*00f0*/  LDCU.64 UR20, c[0x0][0x358] ;  /* 0x00006b00ff1477ac */ /* 0x000ee20008000a00 */
[----:B------:R-:W4:Y:S02]  /*0100*/  S2R R211, SR_CTAID.Z ;  /* 0x0000000000d37919 */ /* 0x000f240000002700 */
[----:B------:R-:W5:Y:S01]  /*0110*/  S2UR UR6, SR_CgaCtaId ;  /* 0x00000000000679c3 */ /* 0x000f620000008800 */
[----:B------:R-:W1:Y:S01]  /*0120*/  LDCU.64 UR8, c[0x0][0x470] ;  /* 0x00008e00ff0877ac */ /* 0x000e620008000a00 */
[----:B------:R-:W-:Y:S01]  /*0130*/  UMOV UR22, URZ ;  /* 0x000000ff00167c82 */ /* 0x000fe20008000000 */
[----:B------:R-:W-:-:S05]  /*0140*/  UMOV UR23, URZ ;  /* 0x000000ff00177c82 */ /* 0x000fca0008000000 */
[----:B------:R-:W2:Y:S01]  /*0150*/  S2UR UR18, SR_CTAID.X ;  /* 0x00000000001279c3 */ /* 0x000ea20000002500 */
[C---:B-1----:R-:W-:Y:S01]  /*0160*/  IMAD.SHL.U32 R7, R218.reuse, 0x2, RZ ;  /* 0x00000002da077824 */ /* 0x042fe200078e00ff */
[--C-:B------:R-:W-:Y:S01]  /*0170*/  SHF.R.U32.HI R3, RZ, 0x2, R218.reuse ;  /* 0x00000002ff037819 */ /* 0x100fe200000116da */
[C---:B------:R-:W-:Y:S01]  /*0180*/  IMAD.SHL.U32 R11, R218.reuse, 0x10, RZ ;  /* 0x00000010da0b7824 */ /* 0x040fe200078e00ff */
[--C-:B------:R-:W-:Y:S01]  /*0190*/  SHF.R.U32.HI R222, RZ, 0x3, R218.reuse ;  /* 0x00000003ffde7819 */ /* 0x100fe200000116da */
[C---:B------:R-:W-:Y:S01]  /*01a0*/  IMAD.SHL.U32 R5, R218.reuse, 0x20, RZ ;  /* 0x00000020da057824 */ /* 0x040fe200078e00ff */
[----:B------:R-:W-:Y:S01]  /*01b0*/  LOP3.LUT R2, R7, 0x38, RZ, 0xc0, !PT ;  /* 0x0000003807027812 */ /* 0x000fe200078ec0ff */
[----:B------:R-:W-:Y:S01]  /*01c0*/  IMAD.SHL.U32 R221, R218, 0x8, RZ ;  /* 0x00000008dadd7824 */ /* 0x000fe200078e00ff */
[----:B------:R-:W-:Y:S01]  /*01d0*/  SHF.R.U32.HI R4, RZ, 0x1, R218 ;  /* 0x00000001ff047819 */ /* 0x000fe200000116da */
[----:B-----5:R-:W-:Y:S01]  /*01e0*/  ULEA UR6, UR6, UR5, 0x18 ;  /* 0x0000000506067291 */ /* 0x020fe2000f8ec0ff */
[----:B------:R-:W-:-:S02]  /*01f0*/  LOP3.LUT R2, R2, 0x20, R3, 0x78, !PT ;  /* 0x0000002002027812 */ /* 0x000fc400078e7803 */
[C---:B------:R-:W-:Y:S01]  /*0200*/  LOP3.LUT R0, R5.reuse, 0xc00, RZ, 0xc0, !PT ;  /* 0x00000c0005007812 */ /* 0x040fe200078ec0ff */
[----:B------:R-:W-:Y:S01]  /*0210*/  UIADD3 UR5, UPT, UPT, UR6, 0x12000, URZ ;  /* 0x0001200006057890 */ /* 0x000fe2000fffe0ff */
[----:B------:R-:W-:Y:S01]  /*0220*/  LOP3.LUT R217, R2, 0x1c0, R11, 0xf8, !PT ;  /* 0x000001c002d97812 */ /* 0x000fe200078ef80b */
[----:B------:R-:W-:Y:S01]  /*0230*/  UIADD3 UR4, UPT, UPT, UR6, 0x10000, URZ ;  /* 0x0001000006047890 */ /* 0x000fe2000fffe0ff */
[----:B------:R-:W-:Y:S02]  /*0240*/  LOP3.LUT R2, R5, 0x200, RZ, 0xc0, !PT ;  /* 0x0000020005027812 */ /* 0x000fe400078ec0ff */
[----:B------:R-:W-:Y:S02]  /*0250*/  LOP3.LUT R0, R0, 0x6, R7, 0xf8, !PT ;  /* 0x0000000600007812 */ /* 0x000fe400078ef807 */
[----:B------:R-:W-:Y:S02]  /*0260*/  LOP3.LUT R9, R2, 0x3800, R11, 0xf8, !PT ;  /* 0x0000380002097812 */ /* 0x000fe400078ef80b */
[----:B------:R-:W-:-:S02]  /*0270*/  LOP3.LUT R11, R11, 0x1c0, RZ, 0xc0, !PT ;  /* 0x000001c00b0b7812 */ /* 0x000fc400078ec0ff */
[----:B------:R-:W-:Y:S02]  /*0280*/  LOP3.LUT R2, R5, 0x400, RZ, 0xc0, !PT ;  /* 0x0000040005027812 */ /* 0x000fe400078ec0ff */
[--C-:B------:R-:W-:Y:S02]  /*0290*/  LOP3.LUT R6, R11, 0x18, R222.reuse, 0xf8, !PT ;  /* 0x000000180b067812 */ /* 0x100fe400078ef8de */
[--C-:B------:R-:W-:Y:S02]  /*02a0*/  LOP3.LUT R2, R2, 0x6, R7.reuse, 0xf8, !PT ;  /* 0x0000000602027812 */ /* 0x100fe400078ef807 */
[----:B------:R-:W-:Y:S02]  /*02b0*/  LOP3.LUT R215, R6, 0x38, R7, 0x78, !PT ;  /* 0x0000003806d77812 */ /* 0x000fe400078e7807 */
[----:B------:R-:W-:Y:S02]  /*02c0*/  LOP3.LUT R7, R7, 0x20, RZ, 0xc0, !PT ;  /* 0x0000002007077812 */ /* 0x000fe400078ec0ff */
[----:B------:R-:W-:Y:S01]  /*02d0*/  LOP3.LUT R217, R0, R217, RZ, 0xfc, !PT ;  /* 0x000000d900d97212 */ /* 0x000fe200078efcff */
[----:B------:R-:W-:Y:S01]  /*02e0*/  IMAD.SHL.U32 R0, R218, 0x40, RZ ;  /* 0x00000040da007824 */ /* 0x000fe200078e00ff */
[----:B------:R-:W-:-:S02]  /*02f0*/  LOP3.LUT R7, R7, 0x18, R222, 0xf8, !PT ;  /* 0x0000001807077812 */ /* 0x000fc400078ef8de */
[----:B------:R-:W-:Y:S02]  /*0300*/  LOP3.LUT R215, R2, R215, RZ, 0xfc, !PT ;  /* 0x000000d702d77212 */ /* 0x000fe400078efcff */
[----:B------:R-:W-:Y:S02]  /*0310*/  LOP3.LUT R2, R7, 0x1c0, R0, 0xf8, !PT ;  /* 0x000001c007027812 */ /* 0x000fe400078ef800 */
[----:B------:R-:W-:Y:S02]  /*0320*/  LOP3.LUT R216, R4, 0x30, RZ, 0xc0, !PT ;  /* 0x0000003004d87812 */ /* 0x000fe400078ec0ff */
[----:B------:R-:W-:Y:S02]  /*0330*/  LOP3.LUT R8, R0, 0x1c0, RZ, 0xc0, !PT ;  /* 0x000001c000087812 */ /* 0x000fe400078ec0ff */
[----:B------:R-:W-:Y:S01]  /*0340*/  LOP3.LUT R205, R2, 0x38, R221, 0x78, !PT ;  /* 0x0000003802cd7812 */ /* 0x000fe200078e78dd */
[----:B------:R-:W-:Y:S01]  /*0350*/  IMAD.MOV.U32 R2, RZ, RZ, 0x10 ;  /* 0x00000010ff027424 */ /* 0x000fe200078e00ff */
[----:B------:R-:W-:-:S02]  /*0360*/  LOP3.LUT R216, R216, 0x7, R3, 0xf8, !PT ;  /* 0x00000007d8d87812 */ /* 0x000fc400078ef803 */
[----:B------:R-:W-:Y:S02]  /*0370*/  LOP3.LUT R3, R4, 0x10, RZ, 0xc0, !PT ;  /* 0x0000001004037812 */ /* 0x000fe400078ec0ff */
[----:B------:R-:W-:Y:S02]  /*0380*/  LOP3.LUT R204, R0, 0x200, RZ, 0xc0, !PT ;  /* 0x0000020000cc7812 */ /* 0x000fe400078ec0ff */
[----:B------:R-:W-:Y:S02]  /*0390*/  LOP3.LUT R11, R8, 0x38, R221, 0xf8, !PT ;  /* 0x00000038080b7812 */ /* 0x000fe400078ef8dd */
[----:B--2---:R-:W-:Y:S02]  /*03a0*/  LEA R224, P0, R212, R224, 0x2 ;  /* 0x000000e0d4e07211 */ /* 0x004fe400078010ff */
[----:B------:R-:W-:Y:S02]  /*03b0*/  LOP3.LUT R205, R205, 0x200, R0, 0xf8, !PT ;  /* 0x00000200cdcd7812 */ /* 0x000fe400078ef800 */
[----:B------:R-:W1:Y:S01]  /*03c0*/  LDC R0, c[0x0][0x438] ;  /* 0x00010e00ff007b82 */ /* 0x000e620000000800 */
[----:B------:R-:W-:-:S02]  /*03d0*/  LOP3.LUT R206, R3, 0x8, R218, 0xf8, !PT ;  /* 0x0000000803ce7812 */ /* 0x000fc400078ef8da */
[C-C-:B------:R-:W-:Y:S02]  /*03e0*/  LOP3.LUT R210, R204.reuse, 0xc00, R5.reuse, 0xf8, !PT ;  /* 0x00000c00ccd27812 */ /* 0x140fe400078ef805 */
[----:B------:R-:W-:Y:S02]  /*03f0*/  LOP3.LUT R3, R11, 0x8, R4, 0x78, !PT ;  /* 0x000000080b037812 */ /* 0x000fe400078e7804 */
[----:B------:R-:W-:Y:S02]  /*0400*/  LOP3.LUT R204, R204, 0x400, R5, 0xf8, !PT ;  /* 0x00000400cccc7812 */ /* 0x000fe400078ef805 */
[----:B------:R-:W-:Y:S02]  /*0410*/  R2P PR, R218, 0xe ;  /* 0x0000000eda007804 */ /* 0x000fe40000000000 */
[-C--:B------:R-:W-:Y:S02]  /*0420*/  LOP3.LUT R210, R210, R3.reuse, RZ, 0xfc, !PT ;  /* 0x00000003d2d27212 */ /* 0x080fe400078efcff */
[----:B------:R-:W-:-:S02]  /*0430*/  LOP3.LUT R204, R204, R3, RZ, 0xfc, !PT ;  /* 0x00000003cccc7212 */ /* 0x000fc400078efcff */
[----:B------:R-:W-:Y:S02]  /*0440*/  LOP3.LUT R3, R221, 0x1f8, RZ, 0xc0, !PT ;  /* 0x000001f8dd037812 */ /* 0x000fe400078ec0ff */
[----:B------:R-:W-:Y:S02]  /*0450*/  LEA R217, R217, UR5, 0x1 ;  /* 0x00000005d9d97c11 */ /* 0x000fe4000f8e08ff */
[----:B------:R-:W-:Y:S02]  /*0460*/  LOP3.LUT R206, R206, R11, RZ, 0x3c, !PT ;  /* 0x0000000bcece7212 */ /* 0x000fe400078e3cff */
[--C-:B------:R-:W-:Y:S01]  /*0470*/  LOP3.LUT R208, R11, 0x8, R218.reuse, 0x78, !PT ;  /* 0x000000080bd07812 */ /* 0x100fe200078e78da */
[----:B------:R-:W-:Y:S01]  /*0480*/  VIADD R213, R217, 0x20 ;  /* 0x00000020d9d57836 */ /* 0x000fe20000000000 */
[----:B------:R-:W-:Y:S01]  /*0490*/  LOP3.LUT R4, R3, 0x38, R218, 0x78, !PT ;  /* 0x0000003803047812 */ /* 0x000fe200078e78da */
[----:B------:R-:W-:Y:S01]  /*04a0*/  @P3 VIADD R213, R217, 0xffffffe0 ;  /* 0xffffffe0d9d53836 */ /* 0x000fe20000000000 */
[----:B------:R-:W-:-:S02]  /*04b0*/  SEL R209, R2, 0xfffffff0, !P1 ;  /* 0xfffffff002d17807 */ /* 0x000fc40004800000 */
[----:B------:R-:W-:Y:S02]  /*04c0*/  SEL R2, R2, 0xfffffff0, !P2 ;  /* 0xfffffff002027807 */ /* 0x000fe40005000000 */
[----:B------:R-:W-:Y:S02]  /*04d0*/  LOP3.LUT R208, R9, R208, RZ, 0xfc, !PT ;  /* 0x000000d009d07212 */ /* 0x000fe400078efcff */
[----:B------:R-:W-:Y:S01]  /*04e0*/  LOP3.LUT R206, R206, 0x200, R5, 0xf8, !PT ;  /* 0x00000200cece7812 */ /* 0x000fe200078ef805 */
[----:B------:R-:W-:Y:S01]  /*04f0*/  IMAD.IADD R246, R217, 0x1, R2 ;  /* 0x00000001d9f67824 */ /* 0x000fe200078e0202 */
[----:B------:R-:W-:Y:S01]  /*0500*/  LOP3.LUT R220, R221, 0x38, RZ, 0xc0, !PT ;  /* 0x00000038dddc7812 */ /* 0x000fe200078ec0ff */
[----:B------:R-:W-:Y:S01]  /*0510*/  IMAD.IADD R227, R2, 0x1, R213 ;  /* 0x0000000102e37824 */ /* 0x000fe200078e02d5 */
[----:B------:R-:W-:Y:S02]  /*0520*/  LOP3.LUT R219, R4, 0x1e00, R221, 0xf8, !PT ;  /* 0x00001e0004db7812 */ /* 0x000fe400078ef8dd */
[----:B------:R-:W-:-:S02]  /*0530*/  LEA.HI.X R225, R212, R225, RZ, 0x2, P0 ;  /* 0x000000e1d4e17211 */ /* 0x000fc400000f14ff */
[----:B------:R-:W-:Y:S02]  /*0540*/  SHF.R.U32.HI R218, RZ, 0x5, R218 ;  /* 0x00000005ffda7819 */ /* 0x000fe400000116da */
[----:B------:R-:W-:Y:S02]  /*0550*/  SEL R207, R207, 0xffffffe0, !P2 ;  /* 0xffffffe0cfcf7807 */ /* 0x000fe40005000000 */
[----:B------:R-:W-:Y:S02]  /*0560*/  LOP3.LUT R214, R220, 0x40, RZ, 0xfc, !PT ;  /* 0x00000040dcd67812 */ /* 0x000fe400078efcff */
[----:B------:R-:W-:Y:S02]  /*0570*/  LEA R219, R219, UR6, 0x1 ;  /* 0x00000006dbdb7c11 */ /* 0x000fe4000f8e08ff */
[----:B------:R-:W-:Y:S02]  /*0580*/  LEA R215, R215, UR6, 0x1 ;  /* 0x00000006d7d77c11 */ /* 0x000fe4000f8e08ff */
[----:B------:R-:W-:-:S02]  /*0590*/  LEA R206, R206, UR5, 0x1 ;  /* 0x00000005cece7c11 */ /* 0x000fc4000f8e08ff */
[----:B------:R-:W-:Y:S02]  /*05a0*/  LEA R210, R210, UR6, 0x1 ;  /* 0x00000006d2d27c11 */ /* 0x000fe4000f8e08ff */
[----:B------:R-:W-:Y:S02]  /*05b0*/  LEA R208, R208, UR4, 0x1 ;  /* 0x00000004d0d07c11 */ /* 0x000fe4000f8e08ff */
[----:B------:R-:W-:Y:S02]  /*05c0*/  LEA R204, R204, UR4, 0x1 ;  /* 0x00000004cccc7c11 */ /* 0x000fe4000f8e08ff */
[----:B-1-34-:R-:W-:-:S07]  /*05d0*/  LEA R205, R205, UR6, 0x1 ;  /* 0x00000006cdcd7c11 */ /* 0x01afce000f8e08ff */
.L_x_1045:
[----:B------:R-:W1:Y:S01]  /*05e0*/  LDC.64 R2, c[0x0][0x478] ;  /* 0x00011e00ff027b82 */ /* 0x000e620000000a00 */
[----:B------:R-:W-:Y:S01]  /*05f0*/  ISETP.NE.U32.AND P4, PT, RZ, UR8, PT ;  /* 0x00000008ff007c0c */ /* 0x000fe2000bf85070 */
[----:B------:R-:W-:Y:S02]  /*0600*/  IMAD.SHL.U32 R11, R212, 0x4, RZ ;  /* 0x00000004d40b7824 */ /* 0x000fe400078e00ff */
[----:B------:R-:W-:Y:S01]  /*0610*/  IMAD.MOV.U32 R243, RZ, RZ, RZ ;  /* 0x000000fffff37224 */ /* 0x000fe200078e00ff */
[----:B------:R-:W-:-:S03]  /*0620*/  ISETP.NE.AND.EX P4, PT, RZ, UR9, PT, P4 ;  /* 0x00000009ff007c0c */ /* 0x000fc6000bf85340 */
[----:B--2---:R-:W2:Y:S01]  /*0630*/  LDC.64 R6, c[0x0][0x460] ;  /* 0x00011800ff067b82 */ /* 0x004ea20000000a00 */
[----:B------:R-:W-:-:S07]  /*0640*/  IMAD.MOV.U32 R16, RZ, RZ, -0x1 ;  /* 0xffffffffff107424 */ /* 0x000fce00078e00ff */
[----:B------:R-:W3:Y:S02]  /*0650*/  LDC.U8 R8, c[0x0][0x532] ;  /* 0x00014c80ff087b82 */ /* 0x000ee40000000000 */
[----:B------:R-:W-:Y:S02]  /*0660*/  @P4 IADD3 R12, P1, PT, R11, UR8, RZ ;  /* 0x000000080b0c4c10 */ /* 0x000fe4000ff3e0ff */
[----:B-1----:R-:W-:-:S04]  /*0670*/  ISETP.NE.U32.AND P3, PT, R2, RZ, PT ;  /* 0x000000ff0200720c */ /* 0x002fc80003f65070 */
[----:B------:R-:W1:Y:S01]  /*0680*/  LDC.64 R4, c[0x0][0x468] ;  /* 0x00011a00ff047b82 */ /* 0x000e620000000a00 */
[----:B------:R-:W-:Y:S02]  /*0690*/  ISETP.NE.AND.EX P3, PT, R3, RZ, PT, P3 ;  /* 0x000000ff0300720c */ /* 0x000fe40003f65330 */
[C---:B--2---:R-:W-:Y:S02]  /*06a0*/  ISETP.NE.U32.AND P5, PT, R6.reuse, RZ, PT ;  /* 0x000000ff0600720c */ /* 0x044fe40003fa5070 */
[----:B------:R-:W-:Y:S02]  /*06b0*/  ISETP.NE.U32.AND P2, PT, R6, RZ, PT ;  /* 0x000000ff0600720c */ /* 0x000fe40003f45070 */
[----:B------:R-:W-:Y:S02]  /*06c0*/  SHF.R.U32.HI R6, RZ, 0x1e, R212 ;  /* 0x0000001eff067819 */ /* 0x000fe400000116d4 */
[C---:B------:R-:W-:Y:S02]  /*06d0*/  ISETP.NE.AND.EX P5, PT, R7.reuse, RZ, PT, P5 ;  /* 0x000000ff0700720c */ /* 0x040fe40003fa5350 */
[----:B------:R-:W-:-:S03]  /*06e0*/  ISETP.NE.AND.EX P2, PT, R7, RZ, PT, P2 ;  /* 0x000000ff0700720c */ /* 0x000fc60003f45320 */
[----:B------:R-:W-:Y:S02]  /*06f0*/  @P3 IADD3 R2, P0, PT, R11, R2, RZ ;  /* 0x000000020b023210 */ /* 0x000fe40007f1e0ff */
[----:B------:R-:W-:-:S03]  /*0700*/  @P4 IADD3.X R13, PT, PT, R6, UR9, RZ, P1, !PT ;  /* 0x00000009060d4c10 */ /* 0x000fc60008ffe4ff */
[----:B------:R-:W-:Y:S02]  /*0710*/  @P3 IMAD.X R3, R6, 0x1, R3, P0 ;  /* 0x0000000106033824 */ /* 0x000fe400000e0603 */
[----:B------:R-:W2:Y:S04]  /*0720*/  @P4 LDG.E R243, desc[UR20][R12.64] ;  /* 0x000000140cf34981 */ /* 0x000ea8000c1e1900 */
[----:B------:R-:W2:Y:S04]  /*0730*/  @P3 LDG.E R242, desc[UR20][R2.64] ;  /* 0x0000001402f23981 */ /* 0x000ea8000c1e1900 */
[----:B-----5:R4:W5:Y:S04]  /*0740*/  @P5 LDG.E R16, desc[UR20][R224.64] ;  /* 0x00000014e0105981 */ /* 0x020968000c1e1900 */
[----:B------:R4:W5:Y:S01]  /*0750*/  @P2 LDG.E R9, desc[UR20][R224.64+0x4] ;  /* 0x00000414e0092981 */ /* 0x000962000c1e1900 */
[----:B---3--:R-:W-:Y:S01]  /*0760*/  ISETP.NE.AND P4, PT, R8, RZ, PT ;  /* 0x000000ff0800720c */ /* 0x008fe20003f85270 */
[----:B------:R-:W-:Y:S01]  /*0770*/  IMAD.MOV.U32 R244, RZ, RZ, -0x1 ;  /* 0xfffffffffff47424 */ /* 0x000fe200078e00ff */
[----:B-1----:R-:W-:-:S02]  /*0780*/  ISETP.EQ.U32.AND P1, PT, R4, RZ, PT ;  /* 0x000000ff0400720c */ /* 0x002fc40003f22070 */
[----:B------:R-:W-:Y:S02]  /*0790*/  IADD3 R10, P0, PT, R11, R4, RZ ;  /* 0x000000040b0a7210 */ /* 0x000fe40007f1e0ff */
[----:B------:R-:W-:-:S03]  /*07a0*/  ISETP.EQ.OR.EX P1, PT, R5, RZ, !P4, P1 ;  /* 0x000000ff0500720c */ /* 0x000fc60006722710 */
[----:B------:R-:W-:Y:S02]  /*07b0*/  IMAD.X R11, R6, 0x1, R5, P0 ;  /* 0x00000001060b7824 */ /* 0x000fe400000e0605 */
[----:B------:R-:W1:Y:S08]  /*07c0*/  @!P3 LDC R6, c[0x0][0x43c] ;  /* 0x00010f00ff06bb82 */ /* 0x000e700000000800 */
[----:B------:R-:W3:Y:S01]  /*07d0*/  @!P3 LDC.64 R2, c[0x0][0x488] ;  /* 0x00012200ff02bb82 */ /* 0x000ee20000000a00 */
[----:B------:R4:W5:Y:S01]  /*07e0*/  @!P1 LDG.E R244, desc[UR20][R10.64] ;  /* 0x000000140af49981 */ /* 0x000962000c1e1900 */
[----:B------:R-:W-:-:S04]  /*07f0*/  ISETP.NE.U32.AND P1, PT, R4, RZ, PT ;  /* 0x000000ff0400720c */ /* 0x000fc80003f25070 */
[----:B------:R-:W-:Y:S02]  /*0800*/  ISETP.NE.AND.EX P1, PT, R5, RZ, PT, P1 ;  /* 0x000000ff0500720c */ /* 0x000fe40003f25310 */
[----:B------:R-:W1:Y:S01]  /*0810*/  @!P2 LDC R245, c[0x0][0x434] ;  /* 0x00010d00fff5ab82 */ /* 0x000e620000000800 */
[----:B---3--:R-:W-:-:S04]  /*0820*/  @!P3 ISETP.NE.U32.AND P0, PT, R2, RZ, PT ;  /* 0x000000ff0200b20c */ /* 0x008fc80003f05070 */
[----:B------:R-:W-:-:S04]  /*0830*/  @!P3 ISETP.NE.AND.EX P0, PT, R3, RZ, PT, P0 ;  /* 0x000000ff0300b20c */ /* 0x000fc80003f05300 */
[----:B-1----:R-:W-:Y:S01]  /*0840*/  @!P3 SEL R6, R6, RZ, P0 ;  /* 0x000000ff0606b207 */ /* 0x002fe20000000000 */
[----:B--2---:R-:W-:Y:S01]  /*0850*/  @P3 IMAD.IADD R242, R242, 0x1, -R243 ;  /* 0x00000001f2f23824 */ /* 0x004fe200078e0af3 */
[----:B----4-:R-:W-:Y:S07]  /*0860*/  @!P1 BRA `(.L_x_986) ;  /* 0x00000000000c9947 */ /* 0x010fee0003800000 */
[----:B------:R-:W2:Y:S02]  /*0870*/  @P4 LDG.E R3, desc[UR20][R10.64+0x4] ;  /* 0x000004140a034981 */ /* 0x000ea4000c1e1900 */
[----:B--2--5:R-:W-:-:S06]  /*0880*/  @P4 IADD3 R0, PT, PT, R3, -R244, RZ ;  /* 0x800000f403004210 */ /* 0x024fcc0007ffe0ff */
[----:B------:R1:W5:Y:S02]  /*0890*/  @!P4 LDG.E R0, desc[UR20][R10.64] ;  /* 0x000000140a00c981 */ /* 0x000364000c1e1900 */
.L_x_986:
        /* <DEDUP_REMOVED lines=39> */
.L_x_988:
[----:B------:R-:W2:Y:S01]  /*0b10*/  LDCU.64 UR14, c[0x0][0x3b8] ;  /* 0x00007700ff0e77ac */ /* 0x000ea20008000a00 */
[----:B-1----:R-:W-:-:S05]  /*0b20*/  IADD3 R10, PT, PT, R243, R244, RZ ;  /* 0x000000f4f30a7210 */ /* 0x002fca0007ffe0ff */
[C---:B--2---:R-:W-:Y:S02]  /*0b30*/  IMAD R9, R10.reuse, UR15, RZ ;  /* 0x0000000f0a097c24 */ /* 0x044fe4000f8e02ff */
[----:B------:R-:W-:-:S05]  /*0b40*/  IMAD.WIDE.U32 R10, R10, UR14, RZ ;  /* 0x0000000e0a0a7c25 */ /* 0x000fca000f8e00ff */
[----:B------:R-:W-:Y:S02]  /*0b50*/  IADD3 R9, PT, PT, R11, R9, RZ ;  /* 0x000000090b097210 */ /* 0x000fe40007ffe0ff */
.L_x_989:
        /* <DEDUP_REMOVED lines=38> */
.L_x_990:
[----:B------:R-:W1:Y:S01]  /*0dc0*/  LDCU.64 UR12, c[0x0][0x3c0] ;  /* 0x00007800ff0c77ac */ /* 0x000e620008000a00 */
[----:B------:R-:W-:-:S05]  /*0dd0*/  IADD3 R2, PT, PT, R243, R244, RZ ;  /* 0x000000f4f3027210 */ /* 0x000fca0007ffe0ff */
[C---:B-1----:R-:W-:Y:S02]  /*0de0*/  IMAD R11, R2.reuse, UR13, RZ ;  /* 0x0000000d020b7c24 */ /* 0x042fe4000f8e02ff */
[----:B------:R-:W-:-:S05]  /*0df0*/  IMAD.WIDE.U32 R2, R2, UR12, RZ ;  /* 0x0000000c02027c25 */ /* 0x000fca000f8e00ff */
[----:B------:R-:W-:Y:S02]  /*0e00*/  IADD3 R11, PT, PT, R3, R11, RZ ;  /* 0x0000000b030b7210 */ /* 0x000fe40007ffe0ff */
[----:B------:R-:W-:-:S07]  /*0e10*/  MOV R12, R2 ;  /* 0x00000002000c7202 */ /* 0x000fce0000000f00 */
.L_x_991:
        /* <DEDUP_REMOVED lines=28> */
.L_x_992:
[C---:B------:R-:W-:Y:S02]  /*0fe0*/  IMAD R25, R16.reuse, UR7, RZ ;  /* 0x0000000710197c24 */ /* 0x040fe4000f8e02ff */
[----:B------:R-:W-:-:S05]  /*0ff0*/  IMAD.WIDE.U32 R2, R16, UR6, RZ ;  /* 0x0000000610027c25 */ /* 0x000fca000f8e00ff */
[----:B------:R-:W-:Y:S02]  /*1000*/  IADD3 R25, PT, PT, R3, R25, RZ ;  /* 0x0000001903197210 */ /* 0x000fe40007ffe0ff */
[----:B------:R-:W-:-:S07]  /*1010*/  MOV R20, R2 ;  /* 0x0000000200147202 */ /* 0x000fce0000000f00 */
.L_x_993:
        /* <DEDUP_REMOVED lines=20> */
.L_x_994:
[----:B------:R-:W1:Y:S01]  /*1160*/  LDC R14, c[0x0][0x434] ;  /* 0x00010d00ff0e7b82 */ /* 0x000e620000000800 */
[----:B------:R-:W-:-:S04]  /*1170*/  IMAD R3, R212, UR19, R211 ;  /* 0x00000013d4037c24 */ /* 0x000fc8000f8e02d3 */
[----:B-1----:R-:W-:-:S03]  /*1180*/  IMAD R14, R3, R14, RZ ;  /* 0x0000000e030e7224 */ /* 0x002fc600078e02ff */
.L_x_995:
        /* <DEDUP_REMOVED lines=11> */
.L_x_996:
[----:B------:R-:W1:Y:S01]  /*1240*/  LDC R22, c[0x0][0x444] ;  /* 0x00011100ff167b82 */ /* 0x000e620000000800 */
[----:B------:R-:W-:-:S04]  /*1250*/  IMAD R3, R212, UR19, R211 ;  /* 0x00000013d4037c24 */ /* 0x000fc8000f8e02d3 */
[----:B-1----:R-:W-:-:S07]  /*1260*/  IMAD R22, R3, R22, RZ ;  /* 0x0000001603167224 */ /* 0x002fce00078e02ff */
.L_x_997:
[----:B------:R-:W1:Y:S01]  /*1270*/  LDCU.128 UR4, c[0x0][0x590] ;  /* 0x0000b200ff0477ac */ /* 0x000e620008000c00 */
[----:B------:R-:W2:Y:S01]  /*1280*/  LDC.64 R2, c[0x0][0x3b0] ;  /* 0x0000ec00ff027b82 */ /* 0x000ea20000000a00 */
[----:B------:R-:W3:Y:S01]  /*1290*/  S2R R235, SR_TID.X ;  /* 0x0000000000eb7919 */ /* 0x000ee20000002100 */
[--C-:B------:R-:W-:Y:S01]  /*12a0*/  IADD3 R20, P1, P0, R30, R20, R26.reuse ;  /* 0x000000141e147210 */ /* 0x100fe2000783e01a */
[----:B------:R-:W-:Y:S01]  /*12b0*/  UIMAD UR24, UR19, UR24, URZ ;  /* 0x00000018131872a4 */ /* 0x000fe2000f8e02ff */
[----:B------:R-:W-:Y:S01]  /*12c0*/  IADD3 R28, P3, PT, R220, R28, RZ ;  /* 0x0000001cdc1c7210 */ /* 0x000fe20007f7e0ff */
[----:B------:R-:W4:Y:S01]  /*12d0*/  LDCU.64 UR16, c[0x0][0x570] ;  /* 0x0000ae00ff1077ac */ /* 0x000f220008000a00 */
[----:B------:R-:W-:Y:S01]  /*12e0*/  SHF.R.S32.HI R26, RZ, 0x1f, R26 ;  /* 0x0000001fff1a7819 */ /* 0x000fe2000001141a */
[----:B------:R-:W-:Y:S01]  /*12f0*/  BSSY.RECONVERGENT B1, `(.L_x_987) ;  /* 0x000060e000017945 */ /* 0x000fe20003800200 */
[----:B------:R-:W5:Y:S01]  /*1300*/  LDC.64 R4, c[0x0][0x5f8] ;  /* 0x00017e00ff047b82 */ /* 0x000f620000000a00 */
[----:B------:R-:W-:Y:S01]  /*1310*/  IMAD.X R29, RZ, RZ, R17, P3 ;  /* 0x000000ffff1d7224 */ /* 0x000fe200018e0611 */
[----:B------:R-:W-:Y:S01]  /*1320*/  IADD3.X R24, PT, PT, R24, R25, R26, P1, P0 ;  /* 0x0000001918187210 */ /* 0x000fe20000fe041a */
[----:B------:R-:W-:Y:S01]  /*1330*/  IMAD.MOV.U32 R17, RZ, RZ, RZ ;  /* 0x000000ffff117224 */ /* 0x000fe200078e00ff */
[----:B------:R-:W-:Y:S01]  /*1340*/  ISETP.NE.AND P4, PT, RZ, UR10, PT ;  /* 0x0000000aff007c0c */ /* 0x000fe2000bf85270 */
[----:B------:R-:W4:Y:S03]  /*1350*/  LDCU.64 UR10, c[0x0][0x3c8] ;  /* 0x00007900ff0a77ac */ /* 0x000f260008000a00 */
[----:B------:R-:W4:Y:S01]  /*1360*/  LDC R240, c[0x0][0x508] ;  /* 0x00014200fff07b82 */ /* 0x000f220000000800 */
[----:B-1----:R-:W-:Y:S01]  /*1370*/  IMAD R16, R23, UR4, RZ ;  /* 0x0000000417107c24 */ /* 0x002fe2000f8e02ff */
[----:B------:R-:W-:Y:S01]  /*1380*/  USHF.L.U32 UR26, UR24, 0x6, URZ ;  /* 0x00000006181a7899 */ /* 0x000fe200080006ff */
[----:B------:R-:W-:Y:S01]  /*1390*/  IMAD.WIDE.U32 R28, R21, UR4, R28 ;  /* 0x00000004151c7c25 */ /* 0x000fe2000f8e001c */
[----:B------:R-:W-:-:S03]  /*13a0*/  USHF.L.U64.HI UR25, UR4, 0x5, UR5 ;  /* 0x0000000504197899 */ /* 0x000fc60008010205 */
[----:B------:R-:W-:Y:S01]  /*13b0*/  IMAD R25, R21, UR5, R16 ;  /* 0x0000000515197c24 */ /* 0x000fe2000f8e0210 */
[----:B------:R-:W1:Y:S01]  /*13c0*/  LDC.64 R250, c[0x0][0x420] ;  /* 0x00010800fffa7b82 */ /* 0x000e620000000a00 */
[----:B------:R-:W-:Y:S02]  /*13d0*/  IMAD.MOV.U32 R16, RZ, RZ, R220 ;  /* 0x000000ffff107224 */ /* 0x000fe400078e00dc */
[-C--:B--2---:R-:W-:Y:S02]  /*13e0*/  IMAD R26, R23, R2.reuse, RZ ;  /* 0x00000002171a7224 */ /* 0x084fe400078e02ff */
[----:B------:R-:W-:-:S04]  /*13f0*/  IMAD.WIDE.U32 R30, R21, R2, R16 ;  /* 0x00000002151e7225 */ /* 0x000fc800078e0010 */
[----:B------:R-:W-:Y:S01]  /*1400*/  IMAD R26, R21, R3, R26 ;  /* 0x00000003151a7224 */ /* 0x000fe200078e021a */
[----:B------:R-:W-:Y:S01]  /*1410*/  IADD3 R30, P3, PT, R18, R30, RZ ;  /* 0x0000001e121e7210 */ /* 0x000fe20007f7e0ff */
[----:B------:R-:W-:Y:S01]  /*1420*/  IMAD.IADD R29, R29, 0x1, R25 ;  /* 0x000000011d1d7824 */ /* 0x000fe200078e0219 */
[----:B---3--:R-:W-:Y:S01]  /*1430*/  LOP3.LUT R235, R235, 0x1f, RZ, 0xc0, !PT ;  /* 0x0000001febeb7812 */ /* 0x008fe200078ec0ff */
[----:B-----5:R-:W-:Y:S01]  /*1440*/  IMAD.WIDE.U32 R32, R4, UR18, RZ ;  /* 0x0000001204207c25 */ /* 0x020fe2000f8e00ff */
[----:B------:R-:W-:Y:S02]  /*1450*/  IADD3.X R31, PT, PT, R19, R31, R26, P3, !PT ;  /* 0x0000001f131f7210 */ /* 0x000fe40001ffe41a */
[----:B----4-:R-:W-:Y:S01]  /*1460*/  IADD3 R240, PT, PT, R15, -R240, -R242 ;  /* 0x800000f00ff07210 */ /* 0x010fe20007ffe8f2 */
[C---:B------:R-:W-:Y:S01]  /*1470*/  IMAD.WIDE.U32 R28, R211.reuse, UR6, R28 ;  /* 0x00000006d31c7c25 */ /* 0x040fe2000f8e001c */
[----:B------:R-:W-:Y:S02]  /*1480*/  SEL R4, R32, RZ, P4 ;  /* 0x000000ff20047207 */ /* 0x000fe40002000000 */
[----:B------:R-:W-:Y:S01]  /*1490*/  IADD3 R15, PT, PT, R240, -0x40, RZ ;  /* 0xffffffc0f00f7810 */ /* 0x000fe20007ffe0ff */
[C---:B------:R-:W-:Y:S01]  /*14a0*/  IMAD R29, R211.reuse, UR7, R29 ;  /* 0x00000007d31d7c24 */ /* 0x040fe2000f8e021d */
[----:B------:R-:W2:Y:S01]  /*14b0*/  LDCU.64 UR6, c[0x0][0x550] ;  /* 0x0000aa00ff0677ac */ /* 0x000ea20008000a00 */
[----:B------:R-:W-:-:S04]  /*14c0*/  IMAD.WIDE.U32 R26, R211, UR10, R30 ;  /* 0x0000000ad31a7c25 */ /* 0x000fc8000f8e001e */
[----:B------:R-:W-:Y:S01]  /*14d0*/  IMAD R27, R211, UR11, R27 ;  /* 0x0000000bd31b7c24 */ /* 0x000fe2000f8e021b */
[----:B------:R-:W3:Y:S01]  /*14e0*/  LDCU.64 UR10, c[0x0][0x380] ;  /* 0x00007000ff0a77ac */ /* 0x000ee20008000a00 */
[----:B------:R-:W-:Y:S02]  /*14f0*/  IMAD R21, R218, UR24, R235 ;  /* 0x00000018da157c24 */ /* 0x000fe4000f8e02eb */
[----:B------:R-:W-:Y:S02]  /*1500*/  IMAD R5, R5, UR18, R33 ;  /* 0x0000001205057c24 */ /* 0x000fe4000f8e0221 */
[C---:B------:R-:W-:Y:S01]  /*1510*/  IMAD.WIDE.U32 R28, R222.reuse, UR4, R28 ;  /* 0x00000004de1c7c25 */ /* 0x040fe2000f8e001c */
[----:B------:R-:W-:Y:S02]  /*1520*/  IADD3 R18, P1, P0, R21, R20, R4 ;  /* 0x0000001415127210 */ /* 0x000fe4000783e004 */
[----:B------:R-:W-:Y:S01]  /*1530*/  SHF.R.S32.HI R4, RZ, 0x1f, R15 ;  /* 0x0000001fff047819 */ /* 0x000fe2000001140f */
[C---:B------:R-:W-:Y:S01]  /*1540*/  IMAD R233, R222.reuse, UR5, R29 ;  /* 0x00000005dee97c24 */ /* 0x040fe2000f8e021d */
[----:B------:R-:W-:Y:S01]  /*1550*/  SHF.R.S32.HI R21, RZ, 0x1f, R21 ;  /* 0x0000001fff157819 */ /* 0x000fe20000011415 */
[----:B------:R-:W-:Y:S01]  /*1560*/  IMAD.WIDE.U32 R26, R222, R2, R26 ;  /* 0x00000002de1a7225 */ /* 0x000fe200078e001a */
[----:B------:R-:W-:-:S02]  /*1570*/  SEL R5, R5, RZ, P4 ;  /* 0x000000ff05057207 */ /* 0x000fc40002000000 */
[----:B------:R-:W-:Y:S01]  /*1580*/  LEA.HI R226, R4, R15, RZ, 0x6 ;  /* 0x0000000f04e27211 */ /* 0x000fe200078f30ff */
[----:B------:R-:W-:Y:S01]  /*1590*/  IMAD R231, R222, R3, R27 ;  /* 0x00000003dee77224 */ /* 0x000fe200078e021b */
[----:B------:R-:W-:Y:S01]  /*15a0*/  IADD3.X R24, PT, PT, R21, R24, R5, P1, P0 ;  /* 0x0000001815187210 */ /* 0x000fe20000fe0405 */
[----:B------:R-:W-:Y:S01]  /*15b0*/  IMAD.U32 R5, RZ, RZ, UR26 ;  /* 0x0000001aff057e24 */ /* 0x000fe2000f8e00ff */
[C---:B--2---:R-:W-:Y:S01]  /*15c0*/  LEA R232, P1, R28.reuse, UR6, 0x1 ;  /* 0x000000061ce87c11 */ /* 0x044fe2000f8208ff */
[----:B------:R-:W2:Y:S01]  /*15d0*/  LDC.64 R20, c[0x0][0x5e8] ;  /* 0x00017a00ff147b82 */ /* 0x000ea20000000a00 */
[----:B------:R-:W-:Y:S01]  /*15e0*/  SHF.R.S32.HI R226, RZ, 0x6, R226 ;  /* 0x00000006ffe27819 */ /* 0x000fe200000114e2 */
[C---:B------:R-:W-:Y:S01]  /*15f0*/  IMAD R4, R241.reuse, 0x40, R22 ;  /* 0x00000040f1047824 */ /* 0x040fe200078e0216 */
[----:B------:R-:W-:Y:S01]  /*1600*/  LEA.HI.X R233, R28, UR7, R233, 0x1, P1 ;  /* 0x000000071ce97c11 */ /* 0x000fe200088f0ce9 */
[----:B------:R-:W-:Y:S01]  /*1610*/  IMAD R15, R241, 0x40, R14 ;  /* 0x00000040f10f7824 */ /* 0x000fe200078e020e */
[C---:B---3--:R-:W-:Y:S01]  /*1620*/  LEA R230, P1, R26.reuse, UR10, 0x1 ;  /* 0x0000000a1ae67c11 */ /* 0x048fe2000f8208ff */
[----:B------:R-:W-:Y:S01]  /*1630*/  USHF.L.U32 UR6, UR4, 0x5, URZ ;  /* 0x0000000504067899 */ /* 0x000fe200080006ff */
[----:B------:R-:W-:Y:S01]  /*1640*/  VIMNMX R226, PT, PT, RZ, R226, !PT ;  /* 0x000000e2ffe27248 */ /* 0x000fe20007fe0100 */
[----:B-1----:R-:W-:Y:S01]  /*1650*/  IMAD.WIDE R250, R15, 0x4, R250 ;  /* 0x000000040ffa7825 */ /* 0x002fe200078e02fa */
[----:B------:R-:W-:-:S02]  /*1660*/  LEA.HI.X R231, R26, UR11, R231, 0x1, P1 ;  /* 0x0000000b1ae77c11 */ /* 0x000fc400088f0ce7 */
[----:B------:R-:W-:Y:S02]  /*1670*/  IADD3 R18, P0, PT, R18, UR26, RZ ;  /* 0x0000001a12127c10 */ /* 0x000fe4000ff1e0ff */
[----:B------:R-:W-:Y:S02]  /*1680*/  ISETP.GT.AND P1, PT, R13, R226, PT ;  /* 0x000000e20d00720c */ /* 0x000fe40003f24270 */
[----:B------:R-:W-:Y:S02]  /*1690*/  LEA.HI.X.SX32 R5, R5, R24, 0x1, P0 ;  /* 0x0000001805057211 */ /* 0x000fe400000f0eff */
[----:B------:R-:W-:Y:S02]  /*16a0*/  LEA R248, P0, R18, UR16, 0x2 ;  /* 0x0000001012f87c11 */ /* 0x000fe4000f8010ff */
[C---:B------:R-:W-:Y:S01]  /*16b0*/  SHF.L.U64.HI R14, R2.reuse, 0x5, R3 ;  /* 0x00000005020e7819 */ /* 0x040fe20000010203 */
[----:B------:R-:W-:Y:S01]  /*16c0*/  IMAD.SHL.U32 R3, R2, 0x20, RZ ;  /* 0x0000002002037824 */ /* 0x000fe200078e00ff */
[----:B------:R-:W-:-:S02]  /*16d0*/  LEA.HI.X R249, R18, UR17, R5, 0x2, P0 ;  /* 0x0000001112f97c11 */ /* 0x000fc400080f1405 */
[----:B------:R-:W-:Y:S01]  /*16e0*/  IADD3 R5, P0, PT, R222, 0x20, RZ ;  /* 0x00000020de057810 */ /* 0x000fe20007f1e0ff */
[----:B--2---:R-:W-:Y:S01]  /*16f0*/  IMAD.WIDE R228, R4, 0x4, R20 ;  /* 0x0000000404e47825 */ /* 0x004fe200078e0214 */
[----:B------:R-:W-:-:S03]  /*1700*/  IADD3 R13, PT, PT, R222, 0x20, RZ ;  /* 0x00000020de0d7810 */ /* 0x000fc60007ffe0ff */
        /* <DEDUP_REMOVED lines=14> */
.L_x_999:
[----:B------:R-:W1:Y:S01]  /*17f0*/  LDCU.64 UR10, c[0x0][0x5c0] ;  /* 0x0000b800ff0a77ac */ /* 0x000e620008000a00 */
[----:B------:R-:W-:-:S05]  /*1800*/  IADD3 R0, PT, PT, R243, R244, RZ ;  /* 0x000000f4f3007210 */ /* 0x000fca0007ffe0ff */
[C---:B-1----:R-:W-:Y:S02]  /*1810*/  IMAD R3, R0.reuse, UR11, RZ ;  /* 0x0000000b00037c24 */ /* 0x042fe4000f8e02ff */
[----:B------:R-:W-:-:S05]  /*1820*/  IMAD.WIDE.U32 R10, R0, UR10, RZ ;  /* 0x0000000a000a7c25 */ /* 0x000fca000f8e00ff */
[----:B------:R-:W-:Y:S02]  /*1830*/  IADD3 R0, PT, PT, R11, R3, RZ ;  /* 0x000000030b007210 */ /* 0x000fe40007ffe0ff */
[----:B------:R-:W-:Y:S02]  /*1840*/  MOV R4, R10 ;  /* 0x0000000a00047202 */ /* 0x000fe40000000f00 */
.L_x_1000:
        /* <DEDUP_REMOVED lines=11> */
.L_x_1001:
[----:B------:R-:W1:Y:S01]  /*1900*/  LDCU.64 UR6, c[0x0][0x5c8] ;  /* 0x0000b900ff0677ac */ /* 0x000e620008000a00 */
[----:B------:R-:W-:-:S05]  /*1910*/  IADD3 R243, PT, PT, R243, R244, RZ ;  /* 0x000000f4f3f37210 */ /* 0x000fca0007ffe0ff */
[C---:B-1----:R-:W-:Y:S02]  /*1920*/  IMAD R6, R243.reuse, UR7, RZ ;  /* 0x00000007f3067c24 */ /* 0x042fe4000f8e02ff */
[----:B------:R-:W-:-:S05]  /*1930*/  IMAD.WIDE.U32 R10, R243, UR6, RZ ;  /* 0x00000006f30a7c25 */ /* 0x000fca000f8e00ff */
[----:B------:R-:W-:Y:S02]  /*1940*/  IADD3 R6, PT, PT, R11, R6, RZ ;  /* 0x000000060b067210 */ /* 0x000fe40007ffe0ff */
.L_x_1002:
        /* <DEDUP_REMOVED lines=25> */
.L_x_1004:
[----:B------:R-:W-:Y:S05]  /*1ae0*/  BSYNC.RECONVERGENT B0 ;  /* 0x0000000000007941 */ /* 0x000fea0003800200 */
.L_x_1003:
        /* <DEDUP_REMOVED lines=16> */
.L_x_1006:
[----:B------:R-:W-:Y:S05]  /*1bf0*/  BSYNC.RECONVERGENT B0 ;  /* 0x0000000000007941 */ /* 0x000fea0003800200 */
.L_x_1005:
[----:B------:R-:W3:Y:S01]  /*1c00*/  LDCU.64 UR4, c[0x0][0x5e0] ;  /* 0x0000bc00ff0477ac */ /* 0x000ee20008000a00 */
[----:B-1----:R-:W-:Y:S01]  /*1c10*/  IMAD.WIDE.U32 R12, R7, UR6, R16 ;  /* 0x00000006070c7c25 */ /* 0x002fe2000f8e0010 */
[----:B------:R-:W-:Y:S03]  /*1c20*/  BSSY.RECONVERGENT B0, `(.L_x_1007) ;  /* 0x0000014000007945 */ /* 0x000fe60003800200 */
[----:B------:R-:W-:-:S04]  /*1c30*/  IMAD R8, R8, UR6, RZ ;  /* 0x0000000608087c24 */ /* 0x000fc8000f8e02ff */
[----:B------:R-:W-:Y:S01]  /*1c40*/  IMAD R7, R7, UR7, R8 ;  /* 0x0000000707077c24 */ /* 0x000fe2000f8e0208 */
[----:B------:R-:W-:-:S04]  /*1c50*/  IADD3 R8, P0, PT, R10, R12, RZ ;  /* 0x0000000c0a087210 */ /* 0x000fc80007f1e0ff */
[----:B------:R-:W-:-:S03]  /*1c60*/  IADD3.X R9, PT, PT, R6, R13, R7, P0, !PT ;  /* 0x0000000d06097210 */ /* 0x000fc600007fe407 */
[----:B---3--:R-:W-:-:S04]  /*1c70*/  IMAD.WIDE.U32 R8, R211, UR4, R8 ;  /* 0x00000004d3087c25 */ /* 0x008fc8000f8e0008 */
[----:B------:R-:W-:Y:S01]  /*1c80*/  IMAD R3, R211, UR5, R9 ;  /* 0x00000005d3037c24 */ /* 0x000fe2000f8e0209 */
[----:B------:R-:W-:Y:S06]  /*1c90*/  @P4 BRA `(.L_x_1008) ;  /* 0x0000000000304947 */ /* 0x000fec0003800000 */
[----:B------:R-:W1:Y:S01]  /*1ca0*/  LDCU UR10, c[0x0][0x440] ;  /* 0x00008800ff0a77ac */ /* 0x000e620008000800 */
[----:B------:R-:W-:Y:S02]  /*1cb0*/  IMAD.MOV.U32 R6, RZ, RZ, R8 ;  /* 0x000000ffff067224 */ /* 0x000fe400078e0008 */
[----:B------:R-:W-:Y:S01]  /*1cc0*/  IMAD.MOV.U32 R7, RZ, RZ, R3 ;  /* 0x000000ffff077224 */ /* 0x000fe200078e0003 */
[----:B------:R-:W3:Y:S01]  /*1cd0*/  LDCU.64 UR4, c[0x0][0x568] ;  /* 0x0000ad00ff0477ac */ /* 0x000ee20008000a00 */
[----:B------:R-:W-:-:S04]  /*1ce0*/  IMAD.WIDE.U32 R10, R222, UR6, R6 ;  /* 0x00000006de0a7c25 */ /* 0x000fc8000f8e0006 */
[----:B------:R-:W-:Y:S01]  /*1cf0*/  IMAD R0, R222, UR7, R11 ;  /* 0x00000007de007c24 */ /* 0x000fe2000f8e020b */
[----:B-1----:R-:W-:Y:S02]  /*1d00*/  ISETP.GE.AND P1, PT, R220, UR10, PT ;  /* 0x0000000adc007c0c */ /* 0x002fe4000bf26270 */
[----:B------:R-:W-:Y:S02]  /*1d10*/  ISETP.GE.AND P0, PT, R214, UR10, PT ;  /* 0x0000000ad6007c0c */ /* 0x000fe4000bf06270 */
[----:B---3--:R-:W-:-:S04]  /*1d20*/  LEA R6, P2, R10, UR4, 0x1 ;  /* 0x000000040a067c11 */ /* 0x008fc8000f8408ff */
[----:B------:R-:W-:-:S05]  /*1d30*/  LEA.HI.X R7, R10, UR5, R0, 0x1, P2 ;  /* 0x000000050a077c11 */ /* 0x000fca00090f0c00 */
[----:B------:R1:W-:Y:S04]  /*1d40*/  @!P1 STG.E.128 desc[UR20][R6.64], RZ ;  /* 0x000000ff06009986 */ /* 0x0003e8000c101d14 */
[----:B------:R1:W-:Y:S02]  /*1d50*/  @!P0 STG.E.128 desc[UR20][R6.64+0x80], RZ ;  /* 0x000080ff06008986 */ /* 0x0003e4000c101d14 */
.L_x_1008:
[----:B------:R-:W-:Y:S05]  /*1d60*/  BSYNC.RECONVERGENT B0 ;  /* 0x0000000000007941 */ /* 0x000fea0003800200 */
.L_x_1007:
[----:B------:R-:W-:Y:S05]  /*1d70*/  @P3 BRA `(.L_x_1009) ;  /* 0x0000005400943947 */ /* 0x000fea0003800000 */
        /* <DEDUP_REMOVED lines=9> */
[----:B-1----:R-:W-:-:S04]  /*1e10*/  LEA R2, P1, R6, UR4, 0x1 ;  /* 0x0000000406027c11 */ /* 0x002fc8000f8208ff */
[----:B------:R-:W-:-:S07]  /*1e20*/  LEA.HI.X R3, R6, UR5, R3, 0x1, P1 ;  /* 0x0000000506037c11 */ /* 0x000fce00088f0c03 */
[----:B------:R1:W-:Y:S01]  /*1e30*/  @!P0 STG.E.128 desc[UR20][R2.64], RZ ;  /* 0x000000ff02008986 */ /* 0x0003e2000c101d14 */
[----:B------:R-:W-:-:S13]  /*1e40*/  ISETP.GE.AND P0, PT, R214, UR10, PT ;  /* 0x0000000ad6007c0c */ /* 0x000fda000bf06270 */
[----:B------:R-:W-:Y:S05]  /*1e50*/  @P0 BRA `(.L_x_1009) ;  /* 0x00000054005c0947 */ /* 0x000fea0003800000 */
[----:B------:R3:W-:Y:S01]  /*1e60*/  STG.E.128 desc[UR20][R2.64+0x80], RZ ;  /* 0x000080ff02007986 */ /* 0x0007e2000c101d14 */
[----:B------:R-:W-:Y:S05]  /*1e70*/  BRA `(.L_x_1009) ;  /* 0x0000005400547947 */ /* 0x000fea0003800000 */
.L_x_998:
        /* <DEDUP_REMOVED lines=39> */
.L_x_1011:
[----:B------:R2:W-:Y:S04]  /*20f0*/  STS.128 [R219+0x10000], RZ ;  /* 0x010000ffdb007388 */ /* 0x0005e80000000c00 */
[----:B------:R2:W-:Y:S02]  /*2100*/  STS.128 [R219+0x12000], RZ ;  /* 0x012000ffdb007388 */ /* 0x0005e40000000c00 */
.L_x_1012:
[----:B------:R-:W-:Y:S05]  /*2110*/  BSYNC.RECONVERGENT B0 ;  /* 0x0000000000007941 */ /* 0x000fea0003800200 */
.L_x_1010:
        /* <DEDUP_REMOVED lines=26> */
.L_x_1014:
[----:B------:R-:W-:Y:S05]  /*22c0*/  BSYNC.RECONVERGENT B0 ;  /* 0x0000000000007941 */ /* 0x000fea0003800200 */
.L_x_1013:
        /* <DEDUP_REMOVED lines=21> */
.L_x_1016:
[----:B------:R1:W-:Y:S04]  /*2420*/  STS.128 [R219+0x8000], RZ ;  /* 0x008000ffdb007388 */ /* 0x0003e80000000c00 */
[----:B------:R1:W-:Y:S02]  /*2430*/  STS.128 [R219+0xa000], RZ ;  /* 0x00a000ffdb007388 */ /* 0x0003e40000000c00 */
.L_x_1017:
[----:B------:R-:W-:Y:S05]  /*2440*/  BSYNC.RECONVERGENT B0 ;  /* 0x0000000000007941 */ /* 0x000fea0003800200 */
.L_x_1015:
        /* <DEDUP_REMOVED lines=23> */
.L_x_1019:
[----:B------:R-:W-:Y:S05]  /*25c0*/  BSYNC.RECONVERGENT B0 ;  /* 0x0000000000007941 */ /* 0x000fea0003800200 */
.L_x_1018:
        /* <DEDUP_REMOVED lines=19> */
.L_x_1021:
[----:B------:R1:W-:Y:S04]  /*2700*/  STS.128 [R239], RZ ;  /* 0x000000ffef007388 */ /* 0x0003e80000000c00 */
[----:B------:R1:W-:Y:S02]  /*2710*/  STS.128 [R239+0x2000], RZ ;  /* 0x002000ffef007388 */ /* 0x0003e40000000c00 */
.L_x_1022:
[----:B------:R-:W-:Y:S05]  /*2720*/  BSYNC.RECONVERGENT B0 ;  /* 0x0000000000007941 */ /* 0x000fea0003800200 */
.L_x_1020:
[C---:B-1----:R-:W-:Y:S01]  /*2730*/  VIADD R12, R216.reuse, 0x8 ;  /* 0x00000008d80c7836 */ /* 0x042fe20000000000 */
        /* <DEDUP_REMOVED lines=26> */
.L_x_1024:
[----:B------:R-:W-:Y:S05]  /*28e0*/  BSYNC.RECONVERGENT B0 ;  /* 0x0000000000007941 */ /* 0x000fea0003800200 */
.L_x_1023:
[----:B------:R-:W2:Y:S01]  /*28f0*/  LDCU.64 UR4, c[0x0][0x3d0] ;  /* 0x00007a00ff0477ac */ /* 0x000ea20008000a00 */
[----:B-1----:R-:W-:Y:S01]  /*2900*/  IMAD.WIDE.U32 R12, R7, UR14, R16 ;  /* 0x0000000e070c7c25 */ /* 0x002fe2000f8e0010 */
        /* <DEDUP_REMOVED lines=31> */
.L_x_1026:
[----:B------:R1:W-:Y:S04]  /*2b00*/  STS.128 [R219+0xc000], RZ ;  /* 0x00c000ffdb007388 */ /* 0x0003e80000000c00 */
[----:B------:R1:W-:Y:S02]  /*2b10*/  STS.128 [R219+0xe000], RZ ;  /* 0x00e000ffdb007388 */ /* 0x0003e40000000c00 */
.L_x_1027:
[----:B------:R-:W-:Y:S05]  /*2b20*/  BSYNC.RECONVERGENT B0 ;  /* 0x0000000000007941 */ /* 0x000fea0003800200 */
.L_x_1025:
        /* <DEDUP_REMOVED lines=26> */
.L_x_1029:
[----:B------:R-:W-:Y:S05]  /*2cd0*/  BSYNC.RECONVERGENT B0 ;  /* 0x0000000000007941 */ /* 0x000fea0003800200 */
.L_x_1028:
[----:B------:R-:W0:Y:S01]  /*2ce0*/  LDGDEPBAR ;  /* 0x00000000000079af */ /* 0x000e220000000000 */
[----:B--2---:R-:W2:Y:S01]  /*2cf0*/  LDC.64 R8, c[0x0][0x528] ;  /* 0x00014a00ff087b82 */ /* 0x004ea20000000a00 */
[----:B------:R-:W-:Y:S01]  /*2d00*/  IMAD R0, R212, UR19, R211 ;  /* 0x00000013d4007c24 */ /* 0x000fe2000f8e02d3 */
[----:B------:R-:W3:Y:S01]  /*2d10*/  LDCU UR11, c[0x0][0x590] ;  /* 0x0000b200ff0b77ac */ /* 0x000ee20008000800 */
[----:B------:R-:W1:Y:S01]  /*2d20*/  LDCU UR4, c[0x0][0x440] ;  /* 0x00008800ff0477ac */ /* 0x000e620008000800 */
[----:B------:R-:W1:Y:S01]  /*2d30*/  LDCU UR5, c[0x0][0x3e0] ;  /* 0x00007c00ff0577ac */ /* 0x000e620008000800 */
[----:B------:R-:W1:Y:S01]  /*2d40*/  LDCU UR10, c[0x0][0x45c] ;  /* 0x00008b80ff0a77ac */ /* 0x000e620008000800 */
[----:B------:R-:W1:Y:S01]  /*2d50*/  LDCU.U8 UR7, c[0x0][0x4f8] ;  /* 0x00009f00ff0777ac */ /* 0x000e620008000000 */
[----:B------:R-:W-:-:S04]  /*2d60*/  DEPBAR.LE SB0, 0x1 ;  /* 0x000080400000791a */ /* 0x000fc80000000000 */
[----:B------:R-:W-:Y:S06]  /*2d70*/  BAR.SYNC.DEFER_BLOCKING 0x0 ;  /* 0x0000000000007b1d */ /* 0x000fec0000010000 */
[----:B--2---:R-:W2:Y:S04]  /*2d80*/  LDG.E.64 R2, desc[UR20][R8.64] ;  /* 0x0000001408027981 */ /* 0x004ea8000c1e1b00 */
[----:B------:R-:W4:Y:S04]  /*2d90*/  LDG.E.64 R6, desc[UR20][R8.64+0x8] ;  /* 0x0000081408067981 */ /* 0x000f28000c1e1b00 */
[----:B------:R-:W1:Y:S04]  /*2da0*/  LDSM.16.M88.4 R116, [R208] ;  /* 0x00000000d074783b */ /* 0x000e680000000200 */
[----:B------:R-:W1:Y:S04]  /*2db0*/  LDSM.16.M88.4 R120, [R208+0x800] ;  /* 0x00080000d078783b */ /* 0x000e680000000200 */
[----:B------:R-:W1:Y:S04]  /*2dc0*/  LDSM.16.M88.4 R148, [R208+0x2000] ;  /* 0x00200000d094783b */ /* 0x000e680000000200 */
[----:B------:R-:W1:Y:S01]  /*2dd0*/  LDSM.16.M88.4 R152, [R208+0x2800] ;  /* 0x00280000d098783b */ /* 0x000e620000000200 */
[----:B------:R-:W-:-:S02]  /*2de0*/  IMAD.SHL.U32 R203, R207, 0x2, RZ ;  /* 0x00000002cfcb7824 */ /* 0x000fc400078e00ff */
[----:B------:R-:W-:Y:S02]  /*2df0*/  IMAD.SHL.U32 R0, R0, 0x20, RZ ;  /* 0x0000002000007824 */ /* 0x000fe400078e00ff */
[----:B------:R-:W-:-:S03]  /*2e00*/  IMAD.SHL.U32 R5, R209, 0x2, RZ ;  /* 0x00000002d1057824 */ /* 0x000fc600078e00ff */
[----:B------:R-:W-:Y:S01]  /*2e10*/  SHF.R.S32.HI R234, RZ, 0x1f, R0 ;  /* 0x0000001fffea7819 */ /* 0x000fe20000011400 */
[----:B------:R-:W-:Y:S02]  /*2e20*/  IMAD.SHL.U32 R197, R209, 0x2, RZ ;  /* 0x00000002d1c57824 */ /* 0x000fe400078e00ff */
[--C-:B------:R-:W-:Y:S02]  /*2e30*/  IMAD.IADD R196, R208, 0x1, R203.reuse ;  /* 0x00000001d0c47824 */ /* 0x100fe400078e02cb */
[----:B------:R-:W-:Y:S01]  /*2e40*/  IMAD.IADD R200, R204, 0x1, R203 ;  /* 0x00000001ccc87824 */ /* 0x000fe200078e02cb */
[----:B------:R-:W-:Y:S01]  /*2e50*/  CS2R R94, SRZ ;  /* 0x00000000005e7805 */ /* 0x000fe2000001ff00 */
[--C-:B------:R-:W-:Y:S01]  /*2e60*/  IMAD.IADD R202, R210, 0x1, R4.reuse ;  /* 0x00000001d2ca7824 */ /* 0x100fe200078e0204 */
[----:B------:R-:W-:Y:S01]  /*2e70*/  CS2R R92, SRZ ;  /* 0x00000000005c7805 */ /* 0x000fe2000001ff00 */
[----:B------:R-:W-:Y:S01]  /*2e80*/  IMAD.IADD R201, R205, 0x1, R4 ;  /* 0x00000001cdc97824 */ /* 0x000fe200078e0204 */
[----:B------:R-:W-:Y:S01]  /*2e90*/  CS2R R98, SRZ ;  /* 0x0000000000627805 */ /* 0x000fe2000001ff00 */
[----:B------:R-:W-:Y:S01]  /*2ea0*/  IMAD.MOV.U32 R237, RZ, RZ, R239 ;  /* 0x000000ffffed7224 */ /* 0x000fe200078e00ef */
        /* <DEDUP_REMOVED lines=29> */
[----:B------:R-:W-:Y:S02]  /*3080*/  IMAD.IADD R198, R204, 0x1, R197 ;  /* 0x00000001ccc67824 */ /* 0x000fe400078e02c5 */
[----:B------:R-:W-:Y:S01]  /*3090*/  IMAD.IADD R199, R197, 0x1, R200 ;  /* 0x00000001c5c77824 */ /* 0x000fe200078e02c8 */
[----:B---3--:R-:W-:-:S02]  /*30a0*/  USHF.L.U32 UR11, UR11, 0x6, URZ ;  /* 0x000000060b0b7899 */ /* 0x008fc400080006ff */
[----:B------:R-:W-:Y:S01]  /*30b0*/  USHF.L.U32 UR24, UR24, 0x3, URZ ;  /* 0x0000000318187899 */ /* 0x000fe200080006ff */
[----:B--2---:R-:W-:Y:S01]  /*30c0*/  R2UR UR13, R2 ;  /* 0x00000000020d72ca */ /* 0x004fe200000e0000 */
[C---:B------:R-:W-:Y:S01]  /*30d0*/  IMAD.IADD R2, R208.reuse, 0x1, R203 ;  /* 0x00000001d0027824 */ /* 0x040fe200078e02cb */
[----:B------:R-:W-:Y:S01]  /*30e0*/  R2UR UR12, R3 ;  /* 0x00000000030c72ca */ /* 0x000fe200000e0000 */
[----:B------:R-:W-:Y:S01]  /*30f0*/  IMAD.IADD R3, R208, 0x1, R5 ;  /* 0x00000001d0037824 */ /* 0x000fe200078e0205 */
[----:B----4-:R-:W-:Y:S01]  /*3100*/  IADD3 R235, P1, P0, R0, R6, R235 ;  /* 0x0000000600eb7210 */ /* 0x010fe2000783e0eb */
[----:B------:R-:W-:Y:S01]  /*3110*/  IMAD.IADD R0, R5, 0x1, R2 ;  /* 0x0000000105007824 */ /* 0x000fe200078e0202 */
[----:B------:R-:W2:Y:S02]  /*3120*/  LDSM.16.M88.4 R132, [R2] ;  /* 0x000000000284783b */ /* 0x000ea40000000200 */
[----:B------:R-:W-:Y:S02]  /*3130*/  IADD3.X R234, PT, PT, R234, R7, RZ, P1, P0 ;  /* 0x00000007eaea7210 */ /* 0x000fe40000fe04ff */
[----:B------:R-:W3:Y:S04]  /*3140*/  LDSM.16.M88.4 R124, [R3] ;  /* 0x00000000037c783b */ /* 0x000ee80000000200 */
[----:B------:R-:W4:Y:S04]  /*3150*/  LDSM.16.M88.4 R128, [R3+0x800] ;  /* 0x000800000380783b */ /* 0x000f280000000200 */
[----:B------:R-:W1:Y:S04]  /*3160*/  LDSM.16.M88.4 R156, [R3+0x2000] ;  /* 0x00200000039c783b */ /* 0x000e680000000200 */
[----:B------:R2:W1:Y:S04]  /*3170*/  LDSM.16.M88.4 R160, [R3+0x2800] ;  /* 0x0028000003a0783b */ /* 0x0004680000000200 */
[----:B------:R-:W1:Y:S04]  /*3180*/  LDSM.16.M88.4 R136, [R2+0x800] ;  /* 0x000800000288783b */ /* 0x000e680000000200 */
[----:B------:R-:W1:Y:S04]  /*3190*/  LDSM.16.M88.4 R164, [R2+0x2000] ;  /* 0x0020000002a4783b */ /* 0x000e680000000200 */
[----:B------:R3:W1:Y:S04]  /*31a0*/  LDSM.16.M88.4 R168, [R2+0x2800] ;  /* 0x0028000002a8783b */ /* 0x0006680000000200 */
[----:B------:R-:W1:Y:S04]  /*31b0*/  LDSM.16.M88.4 R140, [R0] ;  /* 0x00000000008c783b */ /* 0x000e680000000200 */
[----:B------:R-:W1:Y:S01]  /*31c0*/  LDSM.16.M88.4 R144, [R0+0x800] ;  /* 0x000800000090783b */ /* 0x000e620000000200 */
[----:B--2---:R-:W-:-:S03]  /*31d0*/  IMAD.IADD R3, R208, 0x1, R197 ;  /* 0x00000001d0037824 */ /* 0x004fc600078e02c5 */
[----:B------:R-:W2:Y:S04]  /*31e0*/  LDSM.16.M88.4 R172, [R0+0x2000] ;  /* 0x0020000000ac783b */ /* 0x000ea80000000200 */
[----:B------:R4:W1:Y:S01]  /*31f0*/  LDSM.16.M88.4 R176, [R0+0x2800] ;  /* 0x0028000000b0783b */ /* 0x0008620000000200 */
[----:B------:R-:W-:Y:S02]  /*3200*/  UIADD3 UR32, UPT, UPT, UR13, -0x61c88647, URZ ;  /* 0x9e3779b90d207890 */ /* 0x000fe4000fffe0ff */
[----:B------:R-:W-:Y:S01]  /*3210*/  UIADD3 UR31, UPT, UPT, UR12, -0x4498517b, URZ ;  /* 0xbb67ae850c1f7890 */ /* 0x000fe2000fffe0ff */
[----:B---3--:R-:W-:Y:S01]  /*3220*/  IMAD.IADD R2, R197, 0x1, R196 ;  /* 0x00000001c5027824 */ /* 0x008fe200078e02c4 */
[----:B------:R-:W-:Y:S02]  /*3230*/  UIADD3 UR30, UPT, UPT, UR13, 0x3c6ef372, URZ ;  /* 0x3c6ef3720d1e7890 */ /* 0x000fe4000fffe0ff */
[----:B------:R-:W-:-:S02]  /*3240*/  UIADD3 UR29, UPT, UPT, UR12, 0x76cf5d0a, URZ ;  /* 0x76cf5d0a0c1d7890 */ /* 0x000fc4000fffe0ff */
[----:B------:R-:W-:Y:S02]  /*3250*/  UIADD3 UR28, UPT, UPT, UR13, -0x255992d5, URZ ;  /* 0xdaa66d2b0d1c7890 */ /* 0x000fe4000fffe0ff */
[----:B------:R-:W-:Y:S02]  /*3260*/  UIADD3 UR27, UPT, UPT, UR12, 0x32370b8f, URZ ;  /* 0x32370b8f0c1b7890 */ /* 0x000fe4000fffe0ff */
[----:B------:R-:W-:Y:S02]  /*3270*/  UIADD3 UR26, UPT, UPT, UR13, 0x78dde6e4, URZ ;  /* 0x78dde6e40d1a7890 */ /* 0x000fe4000fffe0ff */
[----:B------:R-:W-:Y:S02]  /*3280*/  UIADD3 UR19, UPT, UPT, UR12, -0x126145ec, URZ ;  /* 0xed9eba140c137890 */ /* 0x000fe4000fffe0ff */
[----:B------:R-:W-:Y:S01]  /*3290*/  UIADD3 UR17, UPT, UPT, UR13, 0x1715609d, URZ ;  /* 0x1715609d0d117890 */ /* 0x000fe2000fffe0ff */
[----:B----4-:R-:W-:Y:S01]  /*32a0*/  IMAD.IADD R0, R206, 0x1, R203 ;  /* 0x00000001ce007824 */ /* 0x010fe200078e02cb */
[----:B------:R-:W-:-:S02]  /*32b0*/  UIADD3 UR16, UPT, UPT, UR12, -0x56f99767, URZ ;  /* 0xa90668990c107890 */ /* 0x000fc4000fffe0ff */
[----:B------:R-:W-:Y:S02]  /*32c0*/  UIADD3 UR15, UPT, UPT, UR13, -0x4ab325aa, URZ ;  /* 0xb54cda560d0f7890 */ /* 0x000fe4000fffe0ff */
[----:B------:R-:W-:-:S12]  /*32d0*/  UIADD3 UR14, UPT, UPT, UR12, 0x646e171e, URZ ;  /* 0x646e171e0c0e7890 */ /* 0x000fd8000fffe0ff */
.L_x_1034:
[----:B------:R-:W0:Y:S01]  /*32e0*/  LDGDEPBAR ;  /* 0x00000000000079af */ /* 0x000e220000000000 */
[C---:B------:R-:W-:Y:S01]  /*32f0*/  LEA R186, P0, R216.reuse, R228, 0x2 ;  /* 0x000000e4d8ba7211 */ /* 0x040fe200078010ff */
        /* <DEDUP_REMOVED lines=9> */
[----:B------:R-:W3:Y:S04]  /*3390*/  LDSM.16.M88.4 R24, [R208+-0x4000] ;  /* 0xffc00000d018783b */ /* 0x000ee80000000200 */
[----:B-----5:R4:W5:Y:S04]  /*33a0*/  LDG.E R184, desc[UR20][R186.64] ;  /* 0x00000014bab87981 */ /* 0x020968000c1e1900 */
[----:B------:R4:W5:Y:S04]  /*33b0*/  LDG.E R183, desc[UR20][R186.64+0x20] ;  /* 0x00002014bab77981 */ /* 0x000968000c1e1900 */
[----:B------:R-:W1:Y:S04]  /*33c0*/  LDSM.16.M88.4 R28, [R208+-0x3800] ;  /* 0xffc80000d01c783b */ /* 0x000e680000000200 */
[----:B------:R-:W-:Y:S04]  /*33d0*/  LDSM.16.M88.4 R32, [R181] ;  /* 0x00000000b520783b */ /* 0x000fe80000000200 */
[----:B------:R-:W2:Y:S04]  /*33e0*/  LDSM.16.M88.4 R100, [R3+-0x4000] ;  /* 0xffc000000364783b */ /* 0x000ea80000000200 */
[----:B------:R-:W4:Y:S04]  /*33f0*/  LDSM.16.M88.4 R104, [R3+-0x3800] ;  /* 0xffc800000368783b */ /* 0x000f280000000200 */
[----:B------:R-:W-:Y:S04]  /*3400*/  LDSM.16.M88.4 R108, [R196+-0x4000] ;  /* 0xffc00000c46c783b */ /* 0x000fe80000000200 */
[----:B------:R-:W-:Y:S01]  /*3410*/  LDSM.16.M88.4 R112, [R196+-0x3800] ;  /* 0xffc80000c470783b */ /* 0x000fe20000000200 */
[C---:B---3--:R-:W-:Y:S08]  /*3420*/  HMMA.16816.F32 R4, R20.reuse, R24, RZ ;  /* 0x000000181404723c */ /* 0x048ff000000018ff */
[C---:B------:R-:W-:Y:S01]  /*3430*/  HMMA.16816.F32 R8, R20.reuse, R26, RZ ;  /* 0x0000001a1408723c */ /* 0x040fe200000018ff */
[----:B------:R-:W3:Y:S07]  /*3440*/  LDSM.16.M88.4 R24, [R182] ;  /* 0x00000000b618783b */ /* 0x000eee0000000200 */
[C---:B-1----:R-:W-:Y:S08]  /*3450*/  HMMA.16816.F32 R12, R20.reuse, R28, RZ ;  /* 0x0000001c140c723c */ /* 0x042ff000000018ff */
[----:B------:R-:W-:Y:S01]  /*3460*/  HMMA.16816.F32 R16, R20, R30, RZ ;  /* 0x0000001e1410723c */ /* 0x000fe200000018ff */
[----:B------:R-:W-:Y:S04]  /*3470*/  LDSM.16.M88.4 R20, [R180] ;  /* 0x00000000b414783b */ /* 0x000fe80000000200 */
[----:B------:R-:W1:Y:S03]  /*3480*/  LDSM.16.M88.4 R28, [R2+-0x4000] ;  /* 0xffc00000021c783b */ /* 0x000e660000000200 */
[C---:B--2---:R-:W-:Y:S08]  /*3490*/  HMMA.16816.F32 R4, R32.reuse, R100, R4 ;  /* 0x000000642004723c */ /* 0x044ff00000001804 */
[C---:B------:R-:W-:Y:S01]  /*34a0*/  HMMA.16816.F32 R8, R32.reuse, R102, R8 ;  /* 0x000000662008723c */ /* 0x040fe20000001808 */
[----:B------:R-:W2:Y:S07]  /*34b0*/  LDSM.16.M88.4 R100, [R2+-0x3800] ;  /* 0xffc800000264783b */ /* 0x000eae0000000200 */
[C---:B----4-:R-:W-:Y:S08]  /*34c0*/  HMMA.16816.F32 R12, R32.reuse, R104, R12 ;  /* 0x00000068200c723c */ /* 0x050ff0000000180c */
[----:B------:R-:W-:Y:S01]  /*34d0*/  HMMA.16816.F32 R16, R32, R106, R16 ;  /* 0x0000006a2010723c */ /* 0x000fe20000001810 */
[----:B------:R-:W-:Y:S04]  /*34e0*/  LDSM.16.M88.4 R32, [R202+0x2000] ;  /* 0x00200000ca20783b */ /* 0x000fe80000000200 */
[----:B------:R-:W4:Y:S03]  /*34f0*/  LDSM.16.M88.4 R104, [R208+-0x2000] ;  /* 0xffe00000d068783b */ /* 0x000f260000000200 */
[C---:B---3--:R-:W-:Y:S08]  /*3500*/  HMMA.16816.F32 R4, R24.reuse, R108, R4 ;  /* 0x0000006c1804723c */ /* 0x048ff00000001804 */
[C---:B------:R-:W-:Y:S01]  /*3510*/  HMMA.16816.F32 R8, R24.reuse, R110, R8 ;  /* 0x0000006e1808723c */ /* 0x040fe20000001808 */
[----:B------:R-:W3:Y:S07]  /*3520*/  LDSM.16.M88.4 R108, [R208+-0x1800] ;  /* 0xffe80000d06c783b */ /* 0x000eee0000000200 */
[C---:B------:R-:W-:Y:S08]  /*3530*/  HMMA.16816.F32 R12, R24.reuse, R112, R12 ;  /* 0x00000070180c723c */ /* 0x040ff0000000180c */
[----:B------:R-:W-:Y:S01]  /*3540*/  HMMA.16816.F32 R16, R24, R114, R16 ;  /* 0x000000721810723c */ /* 0x000fe20000001810 */
[----:B------:R-:W-:Y:S04]  /*3550*/  LDSM.16.M88.4 R24, [R181+0x2000] ;  /* 0x00200000b518783b */ /* 0x000fe80000000200 */
[----:B------:R-:W-:Y:S03]  /*3560*/  LDSM.16.M88.4 R112, [R3+-0x1800] ;  /* 0xffe800000370783b */ /* 0x000fe60000000200 */
        /* <DEDUP_REMOVED lines=10> */
[C---:B---3--:R-:W-:Y:S08]  /*3610*/  HMMA.16816.F32 R12, R32.reuse, R108, R12 ;  /* 0x0000006c200c723c */ /* 0x048ff0000000180c */
[----:B------:R-:W-:Y:S01]  /*3620*/  HMMA.16816.F32 R16, R32, R110, R16 ;  /* 0x0000006e2010723c */ /* 0x000fe20000001810 */
[----:B------:R-:W-:Y:S04]  /*3630*/  LDSM.16.M88.4 R32, [R2+-0x2000] ;  /* 0xffe000000220783b */ /* 0x000fe80000000200 */
[----:B------:R-:W-:Y:S03]  /*3640*/  LDSM.16.M88.4 R108, [R2+-0x1800] ;  /* 0xffe80000026c783b */ /* 0x000fe60000000200 */
[C---:B-1----:R-:W-:Y:S08]  /*3650*/  HMMA.16816.F32 R4, R24.reuse, R28, R4 ;  /* 0x0000001c1804723c */ /* 0x042ff00000001804 */
[C---:B------:R-:W-:Y:S01]  /*3660*/  HMMA.16816.F32 R8, R24.reuse, R30, R8 ;  /* 0x0000001e1808723c */ /* 0x040fe20000001808 */
[----:B------:R-:W1:Y:S07]  /*3670*/  LDSM.16.M88.4 R28, [R180+0x2000] ;  /* 0x00200000b41c783b */ /* 0x000e6e0000000200 */
[C---:B------:R-:W-:Y:S08]  /*3680*/  HMMA.16816.F32 R12, R24.reuse, R112, R12 ;  /* 0x00000070180c723c */ /* 0x040ff0000000180c */
[----:B------:R-:W-:Y:S08]  /*3690*/  HMMA.16816.F32 R16, R24, R114, R16 ;  /* 0x000000721810723c */ /* 0x000ff00000001810 */
[C---:B--2---:R-:W-:Y:S08]  /*36a0*/  HMMA.16816.F32 R4, R20.reuse, R100, R4 ;  /* 0x000000641404723c */ /* 0x044ff00000001804 */
[C---:B------:R-:W-:Y:S08]  /*36b0*/  HMMA.16816.F32 R8, R20.reuse, R102, R8 ;  /* 0x000000661408723c */ /* 0x040ff00000001808 */
[C---:B----4-:R-:W-:Y:S08]  /*36c0*/  HMMA.16816.F32 R12, R20.reuse, R104, R12 ;  /* 0x00000068140c723c */ /* 0x050ff0000000180c */
[----:B------:R-:W-:Y:S08]  /*36d0*/  HMMA.16816.F32 R16, R20, R106, R16 ;  /* 0x0000006a1410723c */ /* 0x000ff00000001810 */
[C---:B-1----:R-:W-:Y:S08]  /*36e0*/  HMMA.16816.F32 R4, R28.reuse, R32, R4 ;  /* 0x000000201c04723c */ /* 0x042ff00000001804 */
[C---:B------:R-:W-:Y:S08]  /*36f0*/  HMMA.16816.F32 R8, R28.reuse, R34, R8 ;  /* 0x000000221c08723c */ /* 0x040ff00000001808 */
[C---:B------:R-:W-:Y:S08]  /*3700*/  HMMA.16816.F32 R12, R28.reuse, R108, R12 ;  /* 0x0000006c1c0c723c */ /* 0x040ff0000000180c */
[----:B------:R-:W-:Y:S01]  /*3710*/  HMMA.16816.F32 R16, R28, R110, R16 ;  /* 0x0000006e1c10723c */ /* 0x000fe20000001810 */
[----:B------:R-:W-:Y:S08]  /*3720*/  @!UPT UIADD3 URZ, UPT, UPT, URZ, URZ, URZ ;  /* 0x000000fffffff290 */ /* 0x000ff0000fffe0ff */
[----:B------:R-:W-:Y:S11]  /*3730*/  @!P0 BRA `(.L_x_1030) ;  /* 0x00000000002c8947 */ /* 0x000ff60003800000 */
[----:B------:R-:W1:Y:S01]  /*3740*/  LDC R22, c[0x0][0x504] ;  /* 0x00014100ff167b82 */ /* 0x000e620000000800 */
[----:B------:R-:W-:Y:S04]  /*3750*/  IMAD.SHL.U32 R20, R223, 0x40, RZ ;  /* 0x00000040df147824 */ /* 0x000fe800078e00ff */
[C---:B------:R-:W-:Y:S01]  /*3760*/  VIADD R23, R20.reuse, 0x40 ;  /* 0x0000004014177836 */ /* 0x040fe20000000000 */
[----:B------:R-:W-:Y:S04]  /*3770*/  IADD3 R21, PT, PT, R20, 0x40, R245 ;  /* 0x0000004014157810 */ /* 0x000fe80007ffe0f5 */
[----:B------:R-:W-:Y:S02]  /*3780*/  ISETP.LT.AND P0, PT, R23, R242, PT ;  /* 0x000000f21700720c */ /* 0x000fe40003f01270 */
[----:B-1----:R-:W-:Y:S01]  /*3790*/  IADD3 R21, PT, PT, R21, R22, -R242 ;  /* 0x0000001615157210 */ /* 0x002fe20007ffe8f2 */
[----:B------:R-:W-:Y:S04]  /*37a0*/  VIADD R22, R185, 0x40 ;  /* 0x00000040b9167836 */ /* 0x000fe80000000000 */
[----:B------:R-:W-:Y:S05]  /*37b0*/  VIADD R21, R21, 0xffffffc0 ;  /* 0xffffffc015157836 */ /* 0x000fea0000000000 */
[----:B------:R-:W-:Y:S11]  /*37c0*/  ISETP.GE.AND P1, PT, R22, R21, PT ;  /* 0x000000151600720c */ /* 0x000ff60003f26270 */
[----:B------:R-:W-:Y:S02]  /*37d0*/  @!UPT UIADD3 URZ, UPT, UPT, URZ, URZ, URZ ;  /* 0x000000fffffff290 */ /* 0x000fe4000fffe0ff */
[----:B------:R-:W-:Y:S05]  /*37e0*/  @!P1 BRA P0, `(.L_x_1031) ;  /* 0x0000000400609947 */ /* 0x000fea0000000000 */
.L_x_1030:
        /* <DEDUP_REMOVED lines=8> */
[C---:B------:R-:W-:Y:S01]  /*3870*/  IMAD.IADD R29, R22.reuse, 0x1, R29 ;  /* 0x00000001161d7824 */ /* 0x040fe200078e021d */
[----:B------:R-:W-:Y:S04]  /*3880*/  LOP3.LUT R21, R21, 0x6, RZ, 0xc0, !PT ;  /* 0x0000000615157812 */ /* 0x000fe800078ec0ff */
[----:B------:R-:W-:Y:S02]  /*3890*/  VIADDMNMX R103, R29, 0x1, R242, PT ;  /* 0x000000011d677846 */ /* 0x000fe400038001f2 */
        /* <DEDUP_REMOVED lines=77> */
.L_x_1031:
[----:B------:R-:W1:Y:S01]  /*3d70*/  S2R R186, SR_TID.X ;  /* 0x0000000000ba7919 */ /* 0x000e620000002100 */
[----:B------:R-:W-:Y:S01]  /*3d80*/  LOP3.LUT R190, R218, 0x3, RZ, 0xc0, !PT ;  /* 0x00000003dabe7812 */ /* 0x000fe200078ec0ff */
[----:B------:R-:W-:Y:S04]  /*3d90*/  IMAD.WIDE.U32 R180, R235, -0x2daee0ad, RZ ;  /* 0xd2511f53ebb47825 */ /* 0x000fe800078e00ff */
[C---:B------:R-:W-:Y:S01]  /*3da0*/  FMUL.FTZ R193, R238.reuse, 1.4426950216293334961 ;  /* 0x3fb8aa3beec17820 */ /* 0x040fe20000410000 */
[----:B------:R-:W-:Y:S01]  /*3db0*/  FSETP.NEU.FTZ.AND P1, PT, R238, -INF , PT ;  /* 0xff800000ee00780b */ /* 0x000fe20003f3d000 */
[C---:B------:R-:W-:Y:S01]  /*3dc0*/  FMUL.FTZ R185, R236.reuse, 1.4426950216293334961 ;  /* 0x3fb8aa3becb97820 */ /* 0x040fe20000410000 */
[----:B------:R-:W-:Y:S01]  /*3dd0*/  IMAD R190, R241, 0x4, R190 ;  /* 0x00000004f1be7824 */ /* 0x000fe200078e02be */
[----:B------:R-:W-:Y:S01]  /*3de0*/  FSETP.NEU.FTZ.AND P0, PT, R236, -INF , PT ;  /* 0xff800000ec00780b */ /* 0x000fe20003f1d000 */
[----:B------:R-:W-:Y:S01]  /*3df0*/  IMAD.IADD R113, R210, 0x1, R197 ;  /* 0x00000001d2717824 */ /* 0x000fe200078e02c5 */
[----:B------:R-:W-:Y:S01]  /*3e00*/  FSEL R193, R193, RZ, P1 ;  /* 0x000000ffc1c17208 */ /* 0x000fe20000800000 */
[----:B------:R-:W-:Y:S01]  /*3e10*/  IMAD.WIDE.U32 R190, R190, -0x326172a9, RZ ;  /* 0xcd9e8d57bebe7825 */ /* 0x000fe200078e00ff */
[----:B------:R-:W-:Y:S03]  /*3e20*/  FSEL R185, R185, RZ, P0 ;  /* 0x000000ffb9b97208 */ /* 0x000fe60000000000 */
[----:B------:R-:W-:Y:S01]  /*3e30*/  FFMA.FTZ R252, R4, UR10, -R193 ;  /* 0x0000000a04fc7c23 */ /* 0x000fe200080108c1 */
[----:B------:R-:W-:Y:S01]  /*3e40*/  LOP3.LUT R188, R234, UR13, R191, 0x96, !PT ;  /* 0x0000000deabc7c12 */ /* 0x000fe2000f8e96bf */
[--C-:B------:R-:W-:Y:S01]  /*3e50*/  FFMA.FTZ R195, R5, UR10, -R193.reuse ;  /* 0x0000000a05c37c23 */ /* 0x100fe200080108c1 */
[----:B------:R-:W-:Y:S01]  /*3e60*/  FFMA.FTZ R182, R8, UR10, -R193 ;  /* 0x0000000a08b67c23 */ /* 0x000fe200080108c1 */
[--C-:B------:R-:W-:Y:S01]  /*3e70*/  FFMA.FTZ R247, R18, UR10, -R185.reuse ;  /* 0x0000000a12f77c23 */ /* 0x100fe200080108b9 */
[----:B------:R-:W-:Y:S01]  /*3e80*/  FFMA.FTZ R6, R6, UR10, -R185 ;  /* 0x0000000a06067c23 */ /* 0x000fe200080108b9 */
[----:B------:R-:W-:Y:S04]  /*3e90*/  IMAD.WIDE.U32 R188, R188, -0x2daee0ad, RZ ;  /* 0xd2511f53bcbc7825 */ /* 0x000fe800078e00ff */
[--C-:B------:R-:W-:Y:S01]  /*3ea0*/  FFMA.FTZ R192, R16, UR10, -R193.reuse ;  /* 0x0000000a10c07c23 */ /* 0x100fe200080108c1 */
[----:B------:R-:W-:Y:S01]  /*3eb0*/  MUFU.EX2 R252, R252 ;  /* 0x000000fc00fc7308 */ /* 0x000fe20000000800 */
[----:B------:R-:W-:Y:S01]  /*3ec0*/  FFMA.FTZ R194, R12, UR10, -R193 ;  /* 0x0000000a0cc27c23 */ /* 0x000fe200080108c1 */
[----:B------:R-:W-:Y:S01]  /*3ed0*/  IMAD.IADD R114, R210, 0x1, R203 ;  /* 0x00000001d2727824 */ /* 0x000fe200078e02cb */
[----:B------:R-:W-:Y:S07]  /*3ee0*/  LOP3.LUT R180, R180, UR31, R189, 0x96, !PT ;  /* 0x0000001fb4b47c12 */ /* 0x000fee000f8e96bd */
[----:B------:R-:W-:Y:S01]  /*3ef0*/  MUFU.EX2 R195, R195 ;  /* 0x000000c300c37308 */ /* 0x000fe20000000800 */
[----:B------:R-:W-:Y:S09]  /*3f00*/  IMAD.IADD R112, R197, 0x1, R114 ;  /* 0x00000001c5707824 */ /* 0x000ff200078e0272 */
[----:B------:R-:W-:Y:S10]  /*3f10*/  MUFU.EX2 R192, R192 ;  /* 0x000000c000c07308 */ /* 0x000ff40000000800 */
[----:B------:R-:W-:Y:S01]  /*3f20*/  MUFU.EX2 R194, R194 ;  /* 0x000000c200c27308 */ /* 0x000fe20000000800 */
[----:B-1----:R-:W-:Y:S05]  /*3f30*/  SHF.R.U32.HI R186, RZ, 0x7, R186 ;  /* 0x00000007ffba7819 */ /* 0x002fea00000116ba */
[----:B------:R-:W-:Y:S05]  /*3f40*/  IMAD R186, R223, 0x2, R186 ;  /* 0x00000002dfba7824 */ /* 0x000fea00078e02ba */
[----:B------:R-:W-:Y:S01]  /*3f50*/  LOP3.LUT R186, R186, UR12, R181, 0x96, !PT ;  /* 0x0000000cbaba7c12 */ /* 0x000fe2000f8e96b5 */
[----:B------:R-:W-:Y:S04]  /*3f60*/  IMAD.WIDE.U32 R180, R180, -0x326172a9, RZ ;  /* 0xcd9e8d57b4b47825 */ /* 0x000fe800078e00ff */
[----:B------:R-:W-:Y:S05]  /*3f70*/  IMAD.WIDE.U32 R186, R186, -0x326172a9, RZ ;  /* 0xcd9e8d57baba7825 */ /* 0x000fea00078e00ff */
[----:B------:R-:W-:Y:S02]  /*3f80*/  LOP3.LUT R190, R190, UR32, R187, 0x96, !PT ;  /* 0x00000020bebe7c12 */ /* 0x000fe4000f8e96bb */
[----:B------:R-:W-:Y:S03]  /*3f90*/  LOP3.LUT R186, R186, UR30, R181, 0x96, !PT ;  /* 0x0000001ebaba7c12 */ /* 0x000fe6000f8e96b5 */
[----:B------:R-:W-:Y:S04]  /*3fa0*/  IMAD.WIDE.U32 R190, R190, -0x2daee0ad, RZ ;  /* 0xd2511f53bebe7825 */ /* 0x000fe800078e00ff */
[----:B------:R-:W-:Y:S01]  /*3fb0*/  IMAD.WIDE.U32 R186, R186, -0x2daee0ad, RZ ;  /* 0xd2511f53baba7825 */ /* 0x000fe200078e00ff */
[----:B------:R-:W-:Y:S03]  /*3fc0*/  LOP3.LUT R188, R188, UR29, R191, 0x96, !PT ;  /* 0x0000001dbcbc7c12 */ /* 0x000fe6000f8e96bf */
[----:B------:R-:W-:Y:S01]  /*3fd0*/  FFMA.FTZ R191, R17, UR10, -R193 ;  /* 0x0000000a11bf7c23 */ /* 0x000fe200080108c1 */
[----:B------:R-:W-:Y:S01]  /*3fe0*/  LOP3.LUT R181, R190, UR27, R187, 0x96, !PT ;  /* 0x0000001bbeb57c12 */ /* 0x000fe2000f8e96bb */
[----:B------:R-:W-:Y:S04]  /*3ff0*/  IMAD.WIDE.U32 R188, R188, -0x326172a9, RZ ;  /* 0xcd9e8d57bcbc7825 */ /* 0x000fe800078e00ff */
[----:B------:R-:W-:Y:S01]  /*4000*/  FFMA.FTZ R190, R11, UR10, -R185 ;  /* 0x0000000a0bbe7c23 */ /* 0x000fe200080108b9 */
[----:B------:R-:W-:Y:S01]  /*4010*/  MUFU.EX2 R191, R191 ;  /* 0x000000bf00bf7308 */ /* 0x000fe20000000800 */
[----:B------:R-:W-:Y:S01]  /*4020*/  IMAD.WIDE.U32 R4, R181, -0x326172a9, RZ ;  /* 0xcd9e8d57b5047825 */ /* 0x000fe200078e00ff */
[----:B------:R-:W-:Y:S03]  /*4030*/  LOP3.LUT R115, R180, UR28, R189, 0x96, !PT ;  /* 0x0000001cb4737c12 */ /* 0x000fe6000f8e96bd */
[----:B------:R-:W-:Y:S01]  /*4040*/  FFMA.FTZ R180, R9, UR10, -R193 ;  /* 0x0000000a09b47c23 */ /* 0x000fe200080108c1 */
[----:B------:R-:W-:Y:S01]  /*4050*/  FFMA.FTZ R181, R10, UR10, -R185 ;  /* 0x0000000a0ab57c23 */ /* 0x000fe200080108b9 */
[----:B------:R-:W-:Y:S01]  /*4060*/  LOP3.LUT R188, R188, UR26, R5, 0x96, !PT ;  /* 0x0000001abcbc7c12 */ /* 0x000fe2000f8e9605 */
[----:B------:R-:W-:Y:S04]  /*4070*/  IMAD.WIDE.U32 R8, R115, -0x2daee0ad, RZ ;  /* 0xd2511f5373087825 */ /* 0x000fe800078e00ff */
[----:B------:R-:W-:Y:S01]  /*4080*/  FFMA.FTZ R189, R7, UR10, -R185 ;  /* 0x0000000a07bd7c23 */ /* 0x000fe200080108b9 */
[----:B------:R-:W1:Y:S01]  /*4090*/  MUFU.EX2 R115, R182 ;  /* 0x000000b600737308 */ /* 0x000e620000000800 */
[----:B------:R-:W-:Y:S01]  /*40a0*/  FFMA.FTZ R193, R13, UR10, -R193 ;  /* 0x0000000a0dc17c23 */ /* 0x000fe200080108c1 */
[----:B------:R-:W-:Y:S01]  /*40b0*/  IMAD.WIDE.U32 R10, R188, -0x2daee0ad, RZ ;  /* 0xd2511f53bc0a7825 */ /* 0x000fe200078e00ff */
[----:B------:R-:W-:Y:S07]  /*40c0*/  LOP3.LUT R187, R186, UR19, R9, 0x96, !PT ;  /* 0x00000013babb7c12 */ /* 0x000fee000f8e9609 */
[----:B------:R-:W2:Y:S01]  /*40d0*/  MUFU.EX2 R182, R190 ;  /* 0x000000be00b67308 */ /* 0x000ea20000000800 */
[----:B------:R-:W-:Y:S01]  /*40e0*/  FFMA.FTZ R188, R14, UR10, -R185 ;  /* 0x0000000a0ebc7c23 */ /* 0x000fe200080108b9 */
[----:B------:R-:W-:Y:S01]  /*40f0*/  LOP3.LUT R186, R8, UR16, R11, 0x96, !PT ;  /* 0x0000001008ba7c12 */ /* 0x000fe2000f8e960b */
[----:B------:R-:W-:Y:S04]  /*4100*/  IMAD.WIDE.U32 R8, R187, -0x326172a9, RZ ;  /* 0xcd9e8d57bb087825 */ /* 0x000fe800078e00ff */
[----:B------:R-:W-:Y:S03]  /*4110*/  FFMA.FTZ R187, R15, UR10, -R185 ;  /* 0x0000000a0fbb7c23 */ /* 0x000fe600080108b9 */
[----:B------:R3:W-:Y:S01]  /*4120*/  MUFU.EX2 R190, R6 ;  /* 0x0000000600be7308 */ /* 0x0007e20000000800 */
[----:B------:R-:W-:Y:S01]  /*4130*/  IMAD.WIDE.U32 R14, R186, -0x326172a9, RZ ;  /* 0xcd9e8d57ba0e7825 */ /* 0x000fe200078e00ff */
[----:B------:R-:W-:Y:S08]  /*4140*/  LOP3.LUT R7, R4, UR17, R9, 0x96, !PT ;  /* 0x0000001104077c12 */ /* 0x000ff0000f8e9609 */
[----:B------:R-:W4:Y:S01]  /*4150*/  MUFU.EX2 R180, R180 ;  /* 0x000000b400b47308 */ /* 0x000f220000000800 */
[----:B------:R-:W-:Y:S01]  /*4160*/  FFMA.FTZ R186, R19, UR10, -R185 ;  /* 0x0000000a13ba7c23 */ /* 0x000fe200080108b9 */
[C---:B------:R-:W-:Y:S01]  /*4170*/  PRMT R9, R14.reuse, 0x7773, RZ ;  /* 0x000077730e097816 */ /* 0x040fe200000000ff */
[----:B------:R-:W-:Y:S01]  /*4180*/  IMAD.WIDE.U32 R18, R7, -0x2daee0ad, RZ ;  /* 0xd2511f5307127825 */ /* 0x000fe200078e00ff */
[----:B------:R-:W-:Y:S06]  /*4190*/  PRMT R7, R14, 0x7770, RZ ;  /* 0x000077700e077816 */ /* 0x000fec00000000ff */
[----:B------:R-:W4:Y:S01]  /*41a0*/  MUFU.EX2 R189, R189 ;  /* 0x000000bd00bd7308 */ /* 0x000f220000000800 */
[----:B------:R-:W-:Y:S02]  /*41b0*/  LOP3.LUT R5, R8, UR15, R15, 0x96, !PT ;  /* 0x0000000f08057c12 */ /* 0x000fe4000f8e960f */
[----:B------:R-:W-:Y:S07]  /*41c0*/  ISETP.LE.U32.AND P2, PT, R7, UR7, PT ;  /* 0x0000000707007c0c */ /* 0x000fee000bf43070 */
[----:B------:R-:W-:Y:S01]  /*41d0*/  MUFU.EX2 R181, R181 ;  /* 0x000000b500b57308 */ /* 0x000fe20000000800 */
[----:B------:R-:W-:Y:S02]  /*41e0*/  PRMT R13, R14, 0x7771, RZ ;  /* 0x000077710e0d7816 */ /* 0x000fe400000000ff */
[----:B------:R-:W-:Y:S07]  /*41f0*/  ISETP.GT.U32.AND P1, PT, R9, UR7, PT ;  /* 0x0000000709007c0c */ /* 0x000fee000bf24070 */
[----:B------:R-:W4:Y:S01]  /*4200*/  MUFU.EX2 R187, R187 ;  /* 0x000000bb00bb7308 */ /* 0x000f220000000800 */
[----:B------:R-:W-:Y:S02]  /*4210*/  LOP3.LUT R185, R10, UR14, R19, 0x96, !PT ;  /* 0x0000000e0ab97c12 */ /* 0x000fe4000f8e9613 */
[----:B------:R-:W-:Y:S07]  /*4220*/  PRMT R10, R18, 0x7772, RZ ;  /* 0x00007772120a7816 */ /* 0x000fee00000000ff */
[----:B------:R-:W-:Y:S01]  /*4230*/  MUFU.EX2 R193, R193 ;  /* 0x000000c100c17308 */ /* 0x000fe20000000800 */
[----:B------:R-:W-:Y:S02]  /*4240*/  SHF.R.U32.HI R9, RZ, 0x18, R5 ;  /* 0x00000018ff097819 */ /* 0x000fe40000011605 */
[----:B------:R-:W-:Y:S01]  /*4250*/  ISETP.GT.U32.AND P3, PT, R13, UR7, PT ;  /* 0x000000070d007c0c */ /* 0x000fe2000bf64070 */
[----:B-1----:R-:W-:Y:S01]  /*4260*/  @!P2 FADD.FTZ R115, -R115, -RZ ;  /* 0x800000ff7373a221 */ /* 0x002fe20000010100 */
[----:B------:R-:W-:Y:S05]  /*4270*/  ISETP.GT.U32.AND P5, PT, R10, UR7, PT ;  /* 0x000000070a007c0c */ /* 0x000fea000bfa4070 */
[----:B------:R-:W1:Y:S01]  /*4280*/  MUFU.EX2 R188, R188 ;  /* 0x000000bc00bc7308 */ /* 0x000e620000000800 */
[----:B------:R-:W-:Y:S01]  /*4290*/  ISETP.LE.U32.AND P2, PT, R9, UR7, PT ;  /* 0x0000000709007c0c */ /* 0x000fe2000bf43070 */
[----:B--2---:R-:W-:Y:S01]  /*42a0*/  @P1 FADD.FTZ R182, -R182, -RZ ;  /* 0x800000ffb6b61221 */ /* 0x004fe20000010100 */
[C---:B------:R-:W-:Y:S07]  /*42b0*/  LOP3.LUT R10, R5.reuse, 0xff, RZ, 0xc0, !PT ;  /* 0x000000ff050a7812 */ /* 0x040fee00078ec0ff */
[----:B------:R-:W-:Y:S01]  /*42c0*/  MUFU.EX2 R186, R186 ;  /* 0x000000ba00ba7308 */ /* 0x000fe20000000800 */
[C---:B---3--:R-:W-:Y:S02]  /*42d0*/  PRMT R6, R5.reuse, 0x7632, R6 ;  /* 0x0000763205067816 */ /* 0x048fe40000000006 */
[----:B------:R-:W-:Y:S02]  /*42e0*/  LOP3.LUT R5, R5, 0xffff, RZ, 0xc0, !PT ;  /* 0x0000ffff05057812 */ /* 0x000fe400078ec0ff */
[----:B------:R-:W-:Y:S01]  /*42f0*/  LOP3.LUT R6, R6, 0xff, RZ, 0xc0, !PT ;  /* 0x000000ff06067812 */ /* 0x000fe200078ec0ff */
[----:B----4-:R-:W-:Y:S01]  /*4300*/  @P3 FADD.FTZ R180, -R180, -RZ ;  /* 0x800000ffb4b43221 */ /* 0x010fe20000010100 */
[----:B------:R-:W-:Y:S02]  /*4310*/  SHF.R.U32.HI R5, RZ, 0x8, R5 ;  /* 0x00000008ff057819 */ /* 0x000fe40000011605 */
[----:B------:R-:W-:Y:S01]  /*4320*/  ISETP.LE.U32.AND P3, PT, R10, UR7, PT ;  /* 0x000000070a007c0c */ /* 0x000fe2000bf63070 */
[----:B------:R-:W-:Y:S01]  /*4330*/  @!P2 FADD.FTZ R189, -R189, -RZ ;  /* 0x800000ffbdbda221 */ /* 0x000fe20000010100 */
[----:B------:R-:W-:Y:S02]  /*4340*/  LOP3.LUT R5, R5, 0xffff, RZ, 0xc0, !PT ;  /* 0x0000ffff05057812 */ /* 0x000fe400078ec0ff */
[----:B------:R-:W-:Y:S02]  /*4350*/  ISETP.LE.U32.AND P1, PT, R6, UR7, PT ;  /* 0x0000000706007c0c */ /* 0x000fe4000bf23070 */
[----:B------:R-:W-:Y:S02]  /*4360*/  ISETP.LE.U32.AND P2, PT, R5, UR7, PT ;  /* 0x0000000705007c0c */ /* 0x000fe4000bf43070 */
[C---:B------:R-:W-:Y:S02]  /*4370*/  LOP3.LUT R6, R185.reuse, 0xff, RZ, 0xc0, !PT ;  /* 0x000000ffb9067812 */ /* 0x040fe400078ec0ff */
[----:B------:R-:W-:Y:S02]  /*4380*/  PRMT R15, R18, 0x7770, RZ ;  /* 0x00007770120f7816 */ /* 0x000fe400000000ff */
[C---:B------:R-:W-:Y:S01]  /*4390*/  LOP3.LUT R5, R185.reuse, 0xffff, RZ, 0xc0, !PT ;  /* 0x0000ffffb9057812 */ /* 0x040fe200078ec0ff */
[----:B------:R-:W-:Y:S01]  /*43a0*/  @!P3 FADD.FTZ R252, -R252, -RZ ;  /* 0x800000fffcfcb221 */ /* 0x000fe20000010100 */
[----:B------:R-:W-:Y:S02]  /*43b0*/  ISETP.LE.U32.AND P3, PT, R6, UR7, PT ;  /* 0x0000000706007c0c */ /* 0x000fe4000bf63070 */
[--C-:B------:R-:W-:Y:S01]  /*43c0*/  SHF.R.U32.HI R6, RZ, 0x18, R185.reuse ;  /* 0x00000018ff067819 */ /* 0x100fe200000116b9 */
[----:B------:R-:W-:Y:S01]  /*43d0*/  @!P1 FADD.FTZ R190, -R190, -RZ ;  /* 0x800000ffbebe9221 */ /* 0x000fe20000010100 */
[----:B------:R-:W-:Y:S01]  /*43e0*/  PRMT R185, R185, 0x7632, R185 ;  /* 0x00007632b9b97816 */ /* 0x000fe200000000b9 */
[----:B------:R-:W-:Y:S01]  /*43f0*/  @!P2 FADD.FTZ R195, -R195, -RZ ;  /* 0x800000ffc3c3a221 */ /* 0x000fe20000010100 */
[----:B------:R-:W-:Y:S02]  /*4400*/  PRMT R11, R14, 0x7772, RZ ;  /* 0x000077720e0b7816 */ /* 0x000fe400000000ff */
[----:B------:R-:W-:Y:S02]  /*4410*/  ISETP.LE.U32.AND P0, PT, R15, UR7, PT ;  /* 0x000000070f007c0c */ /* 0x000fe4000bf03070 */
[----:B------:R-:W-:Y:S02]  /*4420*/  ISETP.LE.U32.AND P1, PT, R6, UR7, PT ;  /* 0x0000000706007c0c */ /* 0x000fe4000bf23070 */
[----:B------:R-:W-:Y:S01]  /*4430*/  LOP3.LUT R6, R185, 0xff, RZ, 0xc0, !PT ;  /* 0x000000ffb9067812 */ /* 0x000fe200078ec0ff */
[----:B------:R-:W-:Y:S01]  /*4440*/  @!P3 FADD.FTZ R194, -R194, -RZ ;  /* 0x800000ffc2c2b221 */ /* 0x000fe20000010100 */
[----:B------:R-:W-:Y:S01]  /*4450*/  F2FP.RELU.F16.F32.PACK_AB R10, R195, R252 ;  /* 0x000000fcc30a723e */ /* 0x000fe200000008ff */
[----:B------:R-:W2:Y:S01]  /*4460*/  MUFU.EX2 R185, R247 ;  /* 0x000000f700b97308 */ /* 0x000ea20000000800 */
[----:B------:R-:W-:Y:S02]  /*4470*/  ISETP.GT.U32.AND P4, PT, R11, UR7, PT ;  /* 0x000000070b007c0c */ /* 0x000fe4000bf84070 */
[----:B------:R-:W-:Y:S01]  /*4480*/  ISETP.LE.U32.AND P2, PT, R6, UR7, PT ;  /* 0x0000000706007c0c */ /* 0x000fe2000bf43070 */
[----:B------:R3:W-:Y:S01]  /*4490*/  STS [R217], R10 ;  /* 0x0000000ad9007388 */ /* 0x0007e20000000800 */
[----:B------:R-:W-:Y:S01]  /*44a0*/  F2FP.RELU.F16.F32.PACK_AB R6, R189, R190 ;  /* 0x000000bebd06723e */ /* 0x000fe200000008ff */
[----:B------:R-:W-:Y:S01]  /*44b0*/  @!P0 FADD.FTZ R192, -R192, -RZ ;  /* 0x800000ffc0c08221 */ /* 0x000fe20000010100 */
[----:B------:R-:W-:Y:S01]  /*44c0*/  SHF.R.U32.HI R5, RZ, 0x8, R5 ;  /* 0x00000008ff057819 */ /* 0x000fe20000011605 */
[----:B------:R-:W-:Y:S01]  /*44d0*/  @!P1 FADD.FTZ R187, -R187, -RZ ;  /* 0x800000ffbbbb9221 */ /* 0x000fe20000010100 */
[C---:B------:R-:W-:Y:S01]  /*44e0*/  PRMT R14, R18.reuse, 0x7771, RZ ;  /* 0x00007771120e7816 */ /* 0x040fe200000000ff */
[----:B------:R4:W-:Y:S01]  /*44f0*/  STS [R217+0x400], R6 ;  /* 0x00040006d9007388 */ /* 0x0009e20000000800 */
[----:B------:R-:W-:Y:S02]  /*4500*/  LOP3.LUT R5, R5, 0xffff, RZ, 0xc0, !PT ;  /* 0x0000ffff05057812 */ /* 0x000fe400078ec0ff */
[----:B------:R-:W-:Y:S01]  /*4510*/  PRMT R7, R18, 0x7773, RZ ;  /* 0x0000777312077816 */ /* 0x000fe200000000ff */
[----:B------:R-:W-:Y:S01]  /*4520*/  @P4 FADD.FTZ R181, -R181, -RZ ;  /* 0x800000ffb5b54221 */ /* 0x000fe20000010100 */
[----:B------:R-:W-:Y:S01]  /*4530*/  ISETP.LE.U32.AND P0, PT, R5, UR7, PT ;  /* 0x0000000705007c0c */ /* 0x000fe2000bf03070 */
[----:B-1----:R-:W-:Y:S01]  /*4540*/  @!P2 FADD.FTZ R188, -R188, -RZ ;  /* 0x800000ffbcbca221 */ /* 0x002fe20000010100 */
[----:B------:R-:W-:Y:S01]  /*4550*/  ISETP.GT.U32.AND P6, PT, R14, UR7, PT ;  /* 0x000000070e007c0c */ /* 0x000fe2000bfc4070 */
[----:B--2---:R-:W-:Y:S01]  /*4560*/  @P5 FADD.FTZ R185, -R185, -RZ ;  /* 0x800000ffb9b95221 */ /* 0x004fe20000010100 */
[----:B------:R-:W-:Y:S02]  /*4570*/  ISETP.GT.U32.AND P4, PT, R7, UR7, PT ;  /* 0x0000000707007c0c */ /* 0x000fe4000bf84070 */
[----:B------:R-:W-:Y:S02]  /*4580*/  F2FP.RELU.F16.F32.PACK_AB R7, R180, R115 ;  /* 0x00000073b407723e */ /* 0x000fe400000008ff */
[----:B------:R-:W-:Y:S02]  /*4590*/  F2FP.RELU.F16.F32.PACK_AB R5, R182, R181 ;  /* 0x000000b5b605723e */ /* 0x000fe400000008ff */
[----:B------:R-:W-:Y:S01]  /*45a0*/  FSETP.GE.FTZ.AND P3, PT, R252, RZ, PT ;  /* 0x000000fffc00720b */ /* 0x000fe20003f76000 */
[----:B------:R-:W-:Y:S01]  /*45b0*/  STS [R246], R7 ;  /* 0x00000007f6007388 */ /* 0x000fe20000000800 */
[----:B------:R-:W-:Y:S01]  /*45c0*/  FSETP.GE.FTZ.AND P1, PT, R190, RZ, PT ;  /* 0x000000ffbe00720b */ /* 0x000fe20003f36000 */
[----:B------:R-:W-:Y:S01]  /*45d0*/  @!P0 FADD.FTZ R193, -R193, -RZ ;  /* 0x800000ffc1c18221 */ /* 0x000fe20000010100 */
[----:B---3--:R-:W-:Y:S01]  /*45e0*/  F2FP.RELU.F16.F32.PACK_AB R10, R187, R188 ;  /* 0x000000bcbb0a723e */ /* 0x008fe200000008ff */
[----:B------:R-:W-:Y:S01]  /*45f0*/  @P6 FADD.FTZ R191, -R191, -RZ ;  /* 0x800000ffbfbf6221 */ /* 0x000fe20000010100 */
[----:B------:R-:W-:Y:S01]  /*4600*/  STS [R246+0x400], R5 ;  /* 0x00040005f6007388 */ /* 0x000fe20000000800 */
[----:B------:R-:W-:Y:S01]  /*4610*/  @P4 FADD.FTZ R186, -R186, -RZ ;  /* 0x800000ffbaba4221 */ /* 0x000fe20000010100 */
[----:B------:R-:W-:Y:S02]  /*4620*/  F2FP.RELU.F16.F32.PACK_AB R14, R193, R194 ;  /* 0x000000c2c10e723e */ /* 0x000fe400000008ff */
[----:B----4-:R-:W-:Y:S01]  /*4630*/  F2FP.RELU.F16.F32.PACK_AB R6, R191, R192 ;  /* 0x000000c0bf06723e */ /* 0x010fe200000008ff */
[----:B------:R-:W-:Y:S01]  /*4640*/  STS [R213+0x400], R10 ;  /* 0x0004000ad5007388 */ /* 0x000fe20000000800 */
[----:B------:R-:W-:Y:S02]  /*4650*/  F2FP.RELU.F16.F32.PACK_AB R247, R186, R185 ;  /* 0x000000b9baf7723e */ /* 0x000fe400000008ff */
[----:B------:R-:W-:Y:S01]  /*4660*/  FSETP.GE.FTZ.AND P0, PT, R189, RZ, PT ;  /* 0x000000ffbd00720b */ /* 0x000fe20003f16000 */
[----:B------:R-:W-:Y:S01]  /*4670*/  STS [R213], R14 ;  /* 0x0000000ed5007388 */ /* 0x000fe20000000800 */
[----:B------:R-:W-:Y:S02]  /*4680*/  FSETP.GE.FTZ.AND P2, PT, R195, RZ, PT ;  /* 0x000000ffc300720b */ /* 0x000fe40003f56000 */
[----:B------:R-:W-:Y:S01]  /*4690*/  ISETP.GT.AND P4, PT, R241, R226, PT ;  /* 0x000000e2f100720c */ /* 0x000fe20003f84270 */
        /* <DEDUP_REMOVED lines=42> */
[C---:B------:R-:W-:Y:S01]  /*4940*/  FADD.FTZ R10, -R183.reuse, R22 ;  /* 0x00000016b70a7221 */ /* 0x040fe20000010100 */
[----:B------:R-:W-:Y:S01]  /*4950*/  FADD.FTZ R18, -R183, R23 ;  /* 0x00000017b7127221 */ /* 0x000fe20000010100 */
[----:B------:R-:W-:Y:S02]  /*4960*/  FADD.FTZ R9, -R184, R21 ;  /* 0x00000015b8097221 */ /* 0x000fe40000010100 */
[-C--:B------:R-:W-:Y:S01]  /*4970*/  FSEL R5, R5, R184.reuse, P3 ;  /* 0x000000b805057208 */ /* 0x080fe20001800000 */
[----:B------:R-:W-:Y:S03]  /*4980*/  HMMA.16816.F32 R32, R104, R178, R32 ;  /* 0x000000b26820723c */ /* 0x000fe60000001820 */
[-C--:B------:R-:W-:Y:S01]  /*4990*/  FSEL R11, R10, R183.reuse, P1 ;  /* 0x000000b70a0b7208 */ /* 0x080fe20000800000 */
[----:B------:R-:W-:Y:S01]  /*49a0*/  FADD.FTZ R247, -R184, R24 ;  /* 0x00000018b8f77221 */ /* 0x000fe20000010100 */
[----:B------:R-:W-:Y:S01]  /*49b0*/  FSEL R18, R18, R183, P0 ;  /* 0x000000b712127208 */ /* 0x000fe20000000000 */
[----:B------:R-:W-:Y:S01]  /*49c0*/  FADD.FTZ R14, -R183, R27 ;  /* 0x0000001bb70e7221 */ /* 0x000fe20000010100 */
[----:B------:R-:W-:Y:S01]  /*49d0*/  FSETP.GE.FTZ.AND P3, PT, R115, RZ, PT ;  /* 0x000000ff7300720b */ /* 0x000fe20003f76000 */
[----:B------:R-:W-:Y:S01]  /*49e0*/  FMUL.FTZ R252, R252, R5 ;  /* 0x00000005fcfc7220 */ /* 0x000fe20000410000 */
[----:B------:R-:W-:Y:S01]  /*49f0*/  FSETP.GE.FTZ.AND P0, PT, R182, RZ, PT ;  /* 0x000000ffb600720b */ /* 0x000fe20003f16000 */
[----:B------:R-:W-:Y:S01]  /*4a00*/  FMUL.FTZ R190, R190, R11 ;  /* 0x0000000bbebe7220 */ /* 0x000fe20000410000 */
[-C--:B------:R-:W-:Y:S01]  /*4a10*/  FSEL R247, R247, R184.reuse, P3 ;  /* 0x000000b8f7f77208 */ /* 0x080fe20001800000 */
[C---:B------:R-:W-:Y:S01]  /*4a20*/  FADD.FTZ R5, -R184.reuse, R28 ;  /* 0x0000001cb8057221 */ /* 0x040fe20000010100 */
[----:B------:R-:W-:Y:S01]  /*4a30*/  FSEL R9, R9, R184, P2 ;  /* 0x000000b809097208 */ /* 0x000fe20001000000 */
[----:B------:R-:W-:Y:S01]  /*4a40*/  FADD.FTZ R7, -R184, R25 ;  /* 0x00000019b8077221 */ /* 0x000fe20000010100 */
[----:B------:R-:W-:Y:S01]  /*4a50*/  FSEL R11, R14, R183, P0 ;  /* 0x000000b70e0b7208 */ /* 0x000fe20000000000 */
[----:B------:R-:W-:Y:S01]  /*4a60*/  FADD.FTZ R6, -R183, R26 ;  /* 0x0000001ab7067221 */ /* 0x000fe20000010100 */
[----:B------:R-:W-:Y:S01]  /*4a70*/  FSETP.GE.FTZ.AND P0, PT, R194, RZ, PT ;  /* 0x000000ffc200720b */ /* 0x000fe20003f16000 */
[----:B------:R-:W-:Y:S01]  /*4a80*/  FMUL.FTZ R247, R115, R247 ;  /* 0x000000f773f77220 */ /* 0x000fe20000410000 */
[----:B------:R-:W-:Y:S01]  /*4a90*/  FSETP.GE.FTZ.AND P2, PT, R180, RZ, PT ;  /* 0x000000ffb400720b */ /* 0x000fe20003f56000 */
[----:B------:R-:W-:Y:S01]  /*4aa0*/  FMUL.FTZ R195, R195, R9 ;  /* 0x00000009c3c37220 */ /* 0x000fe20000410000 */
[----:B------:R-:W-:Y:S01]  /*4ab0*/  FSETP.GE.FTZ.AND P1, PT, R181, RZ, PT ;  /* 0x000000ffb500720b */ /* 0x000fe20003f36000 */
[----:B------:R-:W-:Y:S01]  /*4ac0*/  FMUL.FTZ R189, R189, R18 ;  /* 0x00000012bdbd7220 */ /* 0x000fe20000410000 */
[-C--:B------:R-:W-:Y:S01]  /*4ad0*/  FSEL R115, R5, R184.reuse, P0 ;  /* 0x000000b805737208 */ /* 0x080fe20000000000 */
[----:B------:R-:W-:Y:S01]  /*4ae0*/  FADD.FTZ R9, -R184, R29 ;  /* 0x0000001db8097221 */ /* 0x000fe20000010100 */
[----:B------:R-:W-:Y:S01]  /*4af0*/  FSEL R7, R7, R184, P2 ;  /* 0x000000b807077208 */ /* 0x000fe20001000000 */
[----:B------:R-:W-:Y:S01]  /*4b00*/  FADD.FTZ R18, -R183, R31 ;  /* 0x0000001fb7127221 */ /* 0x000fe20000010100 */
[----:B------:R-:W-:Y:S01]  /*4b10*/  FSETP.GE.FTZ.AND P2, PT, R193, RZ, PT ;  /* 0x000000ffc100720b */ /* 0x000fe20003f56000 */
[----:B------:R-:W-:Y:S01]  /*4b20*/  FADD.FTZ R10, -R183, R30 ;  /* 0x0000001eb70a7221 */ /* 0x000fe20000010100 */
[----:B------:R-:W-:Y:S01]  /*4b30*/  FSETP.GE.FTZ.AND P0, PT, R187, RZ, PT ;  /* 0x000000ffbb00720b */ /* 0x000fe20003f16000 */
[----:B------:R-:W-:Y:S01]  /*4b40*/  FMUL.FTZ R115, R194, R115 ;  /* 0x00000073c2737220 */ /* 0x000fe20000410000 */
[----:B------:R-:W-:Y:S01]  /*4b50*/  FSEL R6, R6, R183, P1 ;  /* 0x000000b706067208 */ /* 0x000fe20000800000 */
[----:B------:R-:W-:Y:S01]  /*4b60*/  FMUL.FTZ R180, R180, R7 ;  /* 0x00000007b4b47220 */ /* 0x000fe20000410000 */
[----:B------:R-:W-:Y:S01]  /*4b70*/  FSETP.GE.FTZ.AND P1, PT, R188, RZ, PT ;  /* 0x000000ffbc00720b */ /* 0x000fe20003f36000 */
[----:B------:R-:W-:Y:S01]  /*4b80*/  FMUL.FTZ R182, R182, R11 ;  /* 0x0000000bb6b67220 */ /* 0x000fe20000410000 */
[----:B------:R-:W-:Y:S01]  /*4b90*/  F2FP.F16.F32.PACK_AB R190, R189, R190 ;  /* 0x000000bebdbe723e */ /* 0x000fe200000000ff */
[----:B------:R-:W-:Y:S01]  /*4ba0*/  FMUL.FTZ R181, R181, R6 ;  /* 0x00000006b5b57220 */ /* 0x000fe20000410000 */
[----:B------:R-:W-:Y:S02]  /*4bb0*/  FSEL R189, R9, R184, P2 ;  /* 0x000000b809bd7208 */ /* 0x000fe40001000000 */
[----:B------:R-:W-:Y:S02]  /*4bc0*/  FSEL R194, R18, R183, P0 ;  /* 0x000000b712c27208 */ /* 0x000fe40000000000 */
[----:B------:R-:W-:Y:S01]  /*4bd0*/  F2FP.F16.F32.PACK_AB R252, R195, R252 ;  /* 0x000000fcc3fc723e */ /* 0x000fe200000000ff */
[----:B------:R-:W-:Y:S01]  /*4be0*/  FMUL.FTZ R189, R193, R189 ;  /* 0x000000bdc1bd7220 */ /* 0x000fe20000410000 */
[----:B------:R-:W-:Y:S01]  /*4bf0*/  FSETP.GE.FTZ.AND P2, PT, R191, RZ, PT ;  /* 0x000000ffbf00720b */ /* 0x000fe20003f56000 */
[----:B------:R-:W-:Y:S01]  /*4c00*/  FMUL.FTZ R194, R187, R194 ;  /* 0x000000c2bbc27220 */ /* 0x000fe20000410000 */
[----:B------:R-:W-:Y:S01]  /*4c10*/  FSETP.GE.FTZ.AND P0, PT, R186, RZ, PT ;  /* 0x000000ffba00720b */ /* 0x000fe20003f16000 */
[----:B------:R-:W-:Y:S01]  /*4c20*/  FADD.FTZ R187, -R184, R32 ;  /* 0x00000020b8bb7221 */ /* 0x000fe20000010100 */
[----:B------:R-:W-:Y:S02]  /*4c30*/  FSEL R195, R10, R183, P1 ;  /* 0x000000b70ac37208 */ /* 0x000fe40000800000 */
[----:B------:R-:W-:Y:S02]  /*4c40*/  FSETP.GE.FTZ.AND P3, PT, R192, RZ, PT ;  /* 0x000000ffc000720b */ /* 0x000fe40003f76000 */
[----:B------:R-:W-:Y:S01]  /*4c50*/  FSETP.GE.FTZ.AND P1, PT, R185, RZ, PT ;  /* 0x000000ffb900720b */ /* 0x000fe20003f36000 */
[----:B------:R-:W-:Y:S01]  /*4c60*/  FMUL.FTZ R195, R188, R195 ;  /* 0x000000c3bcc37220 */ /* 0x000fe20000410000 */
[----:B------:R-:W-:Y:S01]  /*4c70*/  FSEL R187, R187, R184, P3 ;  /* 0x000000b8bbbb7208 */ /* 0x000fe20001800000 */
[C---:B------:R-:W-:Y:S01]  /*4c80*/  FADD.FTZ R188, -R183.reuse, R34 ;  /* 0x00000022b7bc7221 */ /* 0x040fe20000010100 */
[----:B------:R-:W-:Y:S01]  /*4c90*/  F2FP.F16.F32.PACK_AB R247, R180, R247 ;  /* 0x000000f7b4f7723e */ /* 0x000fe200000000ff */
[----:B------:R-:W-:Y:S01]  /*4ca0*/  @P2 FADD.FTZ R184, -R184, R33 ;  /* 0x00000021b8b82221 */ /* 0x000fe20000010100 */
[----:B------:R-:W-:Y:S01]  /*4cb0*/  F2FP.F16.F32.PACK_AB R181, R182, R181 ;  /* 0x000000b5b6b5723e */ /* 0x000fe200000000ff */
[----:B------:R-:W-:Y:S01]  /*4cc0*/  FMUL.FTZ R187, R192, R187 ;  /* 0x000000bbc0bb7220 */ /* 0x000fe20000410000 */
[----:B------:R-:W-:Y:S01]  /*4cd0*/  FSEL R188, R188, R183, P1 ;  /* 0x000000b7bcbc7208 */ /* 0x000fe20000800000 */
[----:B------:R-:W-:Y:S01]  /*4ce0*/  @P0 FADD.FTZ R183, -R183, R35 ;  /* 0x00000023b7b70221 */ /* 0x000fe20000010100 */
[----:B------:R-:W-:Y:S01]  /*4cf0*/  F2FP.F16.F32.PACK_AB R180, R189, R115 ;  /* 0x00000073bdb4723e */ /* 0x000fe200000000ff */
[----:B------:R-:W-:Y:S01]  /*4d00*/  FMUL.FTZ R184, R191, R184 ;  /* 0x000000b8bfb87220 */ /* 0x000fe20000410000 */
[----:B------:R-:W-:Y:S01]  /*4d10*/  F2FP.F16.F32.PACK_AB R194, R194, R195 ;  /* 0x000000c3c2c2723e */ /* 0x000fe200000000ff */
        /* <DEDUP_REMOVED lines=51> */
.L_x_1032:
[----:B------:R-:W-:Y:S01]  /*5050*/  STS [R217+-0x2000], R252 ;  /* 0xffe000fcd9007388 */ /* 0x000fe20000000800 */
[----:B------:R-:W-:Y:S01]  /*5060*/  F2FP.F16.F32.PACK_AB R184, R184, R187 ;  /* 0x000000bbb8b8723e */ /* 0x000fe200000000ff */
[----:B------:R-:W-:Y:S01]  /*5070*/  IMAD.IADD R112, R206, 0x1, R203 ;  /* 0x00000001ce707824 */ /* 0x000fe200078e02cb */
[----:B------:R-:W-:Y:S01]  /*5080*/  F2FP.F16.F32.PACK_AB R188, R183, R188 ;  /* 0x000000bcb7bc723e */ /* 0x000fe200000000ff */
[----:B------:R-:W-:Y:S04]  /*5090*/  STS [R217+-0x1c00], R190 ;  /* 0xffe400bed9007388 */ /* 0x000fe80000000800 */
[----:B------:R2:W-:Y:S04]  /*50a0*/  STS [R246+-0x2000], R247 ;  /* 0xffe000f7f6007388 */ /* 0x0005e80000000800 */
[----:B------:R-:W-:Y:S04]  /*50b0*/  STS [R246+-0x1c00], R181 ;  /* 0xffe400b5f6007388 */ /* 0x000fe80000000800 */
[----:B------:R-:W-:Y:S04]  /*50c0*/  STS [R213+-0x2000], R180 ;  /* 0xffe000b4d5007388 */ /* 0x000fe80000000800 */
[----:B------:R-:W-:Y:S04]  /*50d0*/  STS [R213+-0x1c00], R194 ;  /* 0xffe400c2d5007388 */ /* 0x000fe80000000800 */
[----:B------:R-:W-:Y:S04]  /*50e0*/  STS [R227+-0x2000], R184 ;  /* 0xffe000b8e3007388 */ /* 0x000fe80000000800 */
[----:B------:R-:W-:Y:S01]  /*50f0*/  STS [R227+-0x1c00], R188 ;  /* 0xffe400bce3007388 */ /* 0x000fe20000000800 */
[----:B--2---:R-:W2:Y:S08]  /*5100*/  LDC R247, c[0x0][0x44c] ;  /* 0x00011300fff77b82 */ /* 0x004eb00000000800 */
        /* <DEDUP_REMOVED lines=90> */
.L_x_1033:
        /* <DEDUP_REMOVED lines=348> */
.L_x_1035:
[----:B------:R-:W2:Y:S01]  /*6c70*/  LDCU.64 UR10, c[0x0][0x5c0] ;  /* 0x0000b800ff0a77ac */ /* 0x000ea20008000a00 */
[----:B------:R-:W-:-:S05]  /*6c80*/  IADD3 R30, PT, PT, R243, R244, RZ ;  /* 0x000000f4f31e7210 */ /* 0x000fca0007ffe0ff */
[C---:B--2---:R-:W-:Y:S02]  /*6c90*/  IMAD R28, R30.reuse, UR11, RZ ;  /* 0x0000000b1e1c7c24 */ /* 0x044fe4000f8e02ff */
[----:B------:R-:W-:-:S05]  /*6ca0*/  IMAD.WIDE.U32 R30, R30, UR10, RZ ;  /* 0x0000000a1e1e7c25 */ /* 0x000fca000f8e00ff */
[----:B------:R-:W-:Y:S02]  /*6cb0*/  IADD3 R28, PT, PT, R31, R28, RZ ;  /* 0x0000001c1f1c7210 */ /* 0x000fe40007ffe0ff */
.L_x_1036:
        /* <DEDUP_REMOVED lines=11> */
.L_x_1037:
[----:B------:R-:W2:Y:S01]  /*6d70*/  LDCU.64 UR6, c[0x0][0x5c8] ;  /* 0x0000b900ff0677ac */ /* 0x000ea20008000a00 */
[----:B-1----:R-:W-:-:S05]  /*6d80*/  IADD3 R36, PT, PT, R243, R244, RZ ;  /* 0x000000f4f3247210 */ /* 0x002fca0007ffe0ff */
[C---:B--2---:R-:W-:Y:S02]  /*6d90*/  IMAD R3, R36.reuse, UR7, RZ ;  /* 0x0000000724037c24 */ /* 0x044fe4000f8e02ff */
[----:B------:R-:W-:-:S05]  /*6da0*/  IMAD.WIDE.U32 R36, R36, UR6, RZ ;  /* 0x0000000624247c25 */ /* 0x000fca000f8e00ff */
[----:B------:R-:W-:-:S07]  /*6db0*/  IADD3 R3, PT, PT, R37, R3, RZ ;  /* 0x0000000325037210 */ /* 0x000fce0007ffe0ff */
.L_x_1038:
        /* <DEDUP_REMOVED lines=41> */
.L_x_1040:
[----:B------:R-:W-:Y:S05]  /*7050*/  BSYNC.RECONVERGENT B0 ;  /* 0x0000000000007941 */ /* 0x000fea0003800200 */
.L_x_1039:
        /* <DEDUP_REMOVED lines=16> */
.L_x_1042:
[----:B------:R-:W-:Y:S05]  /*7160*/  BSYNC.RECONVERGENT B0 ;  /* 0x0000000000007941 */ /* 0x000fea0003800200 */
.L_x_1041:
        /* <DEDUP_REMOVED lines=23> */
.L_x_1044:
[----:B------:R-:W-:Y:S05]  /*72e0*/  BSYNC.RECONVERGENT B0 ;  /* 0x0000000000007941 */ /* 0x000fea0003800200 */
.L_x_1043:
        /* <DEDUP_REMOVED lines=14> */
.L_x_1009:
[----:B------:R-:W-:Y:S05]  /*73d0*/  BSYNC.RECONVERGENT B1 ;  /* 0x0000000000017941 */ /* 0x000fea0003800200 */
.L_x_987:
[----:B------:R-:W4:Y:S01]  /*73e0*/  LDCU UR5, c[0x0][0x438] ;  /* 0x00008700ff0577ac */ /* 0x000f220008000800 */
[----:B-1-3--:R-:W1:Y:S08]  /*73f0*/  LDC R2, c[0x0][0x370] ;  /* 0x0000dc00ff027b82 */ /* 0x00ae700000000800 */
[----:B------:R-:W3:Y:S01]  /*7400*/  LDC R0, c[0x0][0x438] ;  /* 0x00010e00ff007b82 */ /* 0x000ee20000000800 */
[----:B----4-:R-:W-:-:S04]  /*7410*/  UIADD3 UR5, UPT, UPT, UR5, 0x3f, URZ ;  /* 0x0000003f05057890 */ /* 0x010fc8000fffe0ff */
[----:B------:R-:W-:Y:S01]  /*7420*/  USHF.R.S32.HI UR4, URZ, 0x1f, UR5 ;  /* 0x0000001fff047899 */ /* 0x000fe20008011405 */
[----:B-1----:R-:W-:-:S03]  /*7430*/  IADD3 R223, PT, PT, R2, R223, RZ ;  /* 0x000000df02df7210 */ /* 0x002fc60007ffe0ff */
[----:B------:R-:W-:-:S04]  /*7440*/  ULEA.HI UR4, UR4, UR5, URZ, 0x6 ;  /* 0x0000000504047291 */ /* 0x000fc8000f8f30ff */
[----:B------:R-:W-:-:S06]  /*7450*/  USHF.R.S32.HI UR4, URZ, 0x6, UR4 ;  /* 0x00000006ff047899 */ /* 0x000fcc0008011404 */
[----:B------:R-:W-:-:S13]  /*7460*/  ISETP.GE.AND P0, PT, R223, UR4, PT ;  /* 0x00000004df007c0c */ /* 0x000fda000bf06270 */
[----:B---3--:R-:W-:Y:S05]  /*7470*/  @!P0 BRA `(.L_x_1045) ;  /* 0xffffff9000588947 */ /* 0x008fea000383ffff */
[----:B------:R-:W-:Y:S05]  /*7480*/  EXIT ;  /* 0x000000000000794d */ /* 0x000fea0003800000 */
.L_x_1046:
        /* <DEDUP_REMOVED lines=15> */
.L_x_2430:


//--------------------- .text._ZN5flash44flash_bwd_dq_dk_dv_loop_seqk_parallel_kernelI23Flash_bwd_kernel_traitsILi128ELi64ELi64ELi8ELi4ELi2ELi2ELb1ELb0EN7cutlass6half_tE19Flash_kernel_traitsILi128ELi64ELi64ELi8ES3_EELb0ELb0ELb1ELb0ELb0ELb0ELb1EEEvNS_16Flash_bwd_paramsE --------------------------
	.section	.text._ZN5flash44flash_bwd_dq_dk_dv_loop_seqk_parallel_kernelI23Flash_bwd_kernel_traitsILi128ELi64ELi64ELi8ELi4ELi2ELi2ELb1ELb0EN7cutlass6half_tE19Flash_kernel_traitsILi128ELi64ELi64ELi8ES3_EELb0ELb0ELb1ELb0ELb0ELb0ELb1EEEvNS_16Flash_bwd_paramsE,"ax",@progbits
	.align	128
        .global         _ZN5flash44flash_bwd_dq_dk_dv_loop_seqk_parallel_kernelI23Flash_bwd_kernel_traitsILi128ELi64ELi64ELi8ELi4ELi2ELi2ELb1ELb0EN7cutlass6half_tE19Flash_kernel_traitsILi128ELi64ELi64ELi8ES3_EELb0ELb0ELb1ELb0ELb0ELb0ELb1EEEvNS_16Flash_bwd_paramsE
        .type           _ZN5flash44flash_bwd_dq_dk_dv_loop_seqk_parallel_kernelI23Flash_bwd_kernel_traitsILi128ELi64ELi64ELi8ELi4ELi2ELi2ELb1ELb0EN7cutlass6half_tE19Flash_kernel_traitsILi128ELi64ELi64ELi8ES3_EELb0ELb0ELb1ELb0ELb0ELb0ELb1EEEvNS_16Flash_bwd_paramsE,@function
        .size           _ZN5flash44flash_bwd_dq_dk_dv_loop_seqk_parallel_kernelI23Flash_bwd_kernel_traitsILi128ELi64ELi64ELi8ELi4ELi2ELi2ELb1ELb0EN7cutlass6half_tE19Flash_kernel_traitsILi128ELi64ELi64ELi8ES3_EELb0ELb0ELb1ELb0ELb0ELb0ELb1EEEvNS_16Flash_bwd_paramsE,(.L_x_2431 - _ZN5flash44flash_bwd_dq_dk_dv_loop_seqk_parallel_kernelI23Flash_bwd_kernel_traitsILi128ELi64ELi64ELi8ELi4ELi2ELi2ELb1ELb0EN7cutlass6half_tE19Flash_kernel_traitsILi128ELi64ELi64ELi8ES3_EELb0ELb0ELb1ELb0ELb0ELb0ELb1EEEvNS_16Flash_bwd_paramsE)
        .other          _ZN5flash44flash_bwd_dq_dk_dv_loop_seqk_parallel_kernelI23Flash_bwd_kernel_traitsILi128ELi64ELi64ELi8ELi4ELi2ELi2ELb1ELb0EN7cutlass6half_tE19Flash_kernel_traitsILi128ELi64ELi64ELi8ES3_EELb0ELb0ELb1ELb0ELb0ELb0ELb1EEEvNS_16Flash_bwd_paramsE,@"STO_CUDA_ENTRY STV_DEFAULT"
_ZN5flash44flash_bwd_dq_dk_dv_loop_seqk_parallel_kernelI23Flash_bwd_kernel_traitsILi128ELi64ELi64ELi8ELi4ELi2ELi2ELb1ELb0EN7cutlass6half_tE19Flash_kernel_traitsILi128ELi64ELi64ELi8ES3_EELb0ELb0ELb1ELb0ELb0ELb0ELb1EEEvNS_16Flash_bwd_paramsE:
.text._ZN5flash44flash_bwd_dq_dk_dv_loop_seqk_parallel_kernelI23Flash_bwd_kernel_traitsILi128ELi64ELi64ELi8ELi4ELi2ELi2ELb1ELb0EN7cutlass6half_tE19Flash_kernel_traitsILi128ELi64ELi64ELi8ES3_EELb0ELb0ELb1ELb0ELb0ELb0ELb1EEEvNS_16Flash_bwd_paramsE:
        /* <DEDUP_REMOVED lines=96> */
.L_x_1106:
        /* <DEDUP_REMOVED lines=44> */
.L_x_1047:
        /* <DEDUP_REMOVED lines=39> */
.L_x_1049:
[----:B------:R-:W1:Y:S01]  /*0b30*/  LDCU.64 UR14, c[0x0][0x3b8] ;  /* 0x00007700ff0e77ac */ /* 0x000e620008000a00 */
[----:B------:R-:W-:-:S05]  /*0b40*/  IADD3 R12, PT, PT, R244, R245, RZ ;  /* 0x000000f5f40c7210 */ /* 0x000fca0007ffe0ff */
[C---:B-1----:R-:W-:Y:S02]  /*0b50*/  IMAD R10, R12.reuse, UR15, RZ ;  /* 0x0000000f0c0a7c24 */ /* 0x042fe4000f8e02ff */
[----:B------:R-:W-:-:S05]  /*0b60*/  IMAD.WIDE.U32 R12, R12, UR14, RZ ;  /* 0x0000000e0c0c7c25 */ /* 0x000fca000f8e00ff */
[----:B------:R-:W-:Y:S02]  /*0b70*/  IADD3 R10, PT, PT, R13, R10, RZ ;  /* 0x0000000a0d0a7210 */ /* 0x000fe40007ffe0ff */
.L_x_1050:
        /* <DEDUP_REMOVED lines=38> */
.L_x_1051:
[----:B------:R-:W1:Y:S01]  /*0de0*/  LDCU.64 UR12, c[0x0][0x3c0] ;  /* 0x00007800ff0c77ac */ /* 0x000e620008000a00 */
[----:B------:R-:W-:-:S05]  /*0df0*/  IADD3 R2, PT, PT, R244, R245, RZ ;  /* 0x000000f5f4027210 */ /* 0x000fca0007ffe0ff */
[C---:B-1----:R-:W-:Y:S02]  /*0e00*/  IMAD R11, R2.reuse, UR13, RZ ;  /* 0x0000000d020b7c24 */ /* 0x042fe4000f8e02ff */
[----:B------:R-:W-:-:S05]  /*0e10*/  IMAD.WIDE.U32 R2, R2, UR12, RZ ;  /* 0x0000000c02027c25 */ /* 0x000fca000f8e00ff */
[----:B------:R-:W-:Y:S02]  /*0e20*/  IADD3 R11, PT, PT, R3, R11, RZ ;  /* 0x0000000b030b7210 */ /* 0x000fe40007ffe0ff */
[----:B------:R-:W-:-:S07]  /*0e30*/  MOV R14, R2 ;  /* 0x00000002000e7202 */ /* 0x000fce0000000f00 */
.L_x_1052:
        /* <DEDUP_REMOVED lines=28> */
.L_x_1053:
[-C--:B------:R-:W-:Y:S02]  /*1000*/  IMAD R19, R27, R6.reuse, RZ ;  /* 0x000000061b137224 */ /* 0x080fe400078e02ff */
[----:B------:R-:W-:-:S05]  /*1010*/  IMAD.WIDE.U32 R22, R26, R6, RZ ;  /* 0x000000061a167225 */ /* 0x000fca00078e00ff */
[----:B------:R-:W-:-:S07]  /*1020*/  IADD3 R19, PT, PT, R23, R19, RZ ;  /* 0x0000001317137210 */ /* 0x000fce0007ffe0ff */
.L_x_1054:
        /* <DEDUP_REMOVED lines=20> */
.L_x_1055:
[----:B------:R-:W1:Y:S01]  /*1170*/  LDC R13, c[0x0][0x434] ;  /* 0x00010d00ff0d7b82 */ /* 0x000e620000000800 */
[----:B------:R-:W-:-:S04]  /*1180*/  IMAD R2, R211, UR6, R208 ;  /* 0x00000006d3027c24 */ /* 0x000fc8000f8e02d0 */
[----:B-1----:R-:W-:-:S03]  /*1190*/  IMAD R13, R2, R13, RZ ;  /* 0x0000000d020d7224 */ /* 0x002fc600078e02ff */
.L_x_1056:
        /* <DEDUP_REMOVED lines=11> */
.L_x_1057:
[----:B------:R-:W1:Y:S01]  /*1250*/  LDC R23, c[0x0][0x444] ;  /* 0x00011100ff177b82 */ /* 0x000e620000000800 */
[----:B------:R-:W-:-:S04]  /*1260*/  IMAD R2, R211, UR6, R208 ;  /* 0x00000006d3027c24 */ /* 0x000fc8000f8e02d0 */
[----:B-1----:R-:W-:-:S07]  /*1270*/  IMAD R23, R2, R23, RZ ;  /* 0x0000001702177224 */ /* 0x002fce00078e02ff */
.L_x_1058:
        /* <DEDUP_REMOVED lines=90> */
.L_x_1060:
[----:B------:R-:W1:Y:S01]  /*1820*/  LDCU.64 UR10, c[0x0][0x5c0] ;  /* 0x0000b800ff0a77ac */ /* 0x000e620008000a00 */
[----:B------:R-:W-:-:S05]  /*1830*/  IADD3 R0, PT, PT, R244, R245, RZ ;  /* 0x000000f5f4007210 */ /* 0x000fca0007ffe0ff */
[C---:B-1----:R-:W-:Y:S02]  /*1840*/  IMAD R4, R0.reuse, UR11, RZ ;  /* 0x0000000b00047c24 */ /* 0x042fe4000f8e02ff */
[----:B------:R-:W-:-:S05]  /*1850*/  IMAD.WIDE.U32 R10, R0, UR10, RZ ;  /* 0x0000000a000a7c25 */ /* 0x000fca000f8e00ff */
[----:B------:R-:W-:Y:S02]  /*1860*/  IADD3 R0, PT, PT, R11, R4, RZ ;  /* 0x000000040b007210 */ /* 0x000fe40007ffe0ff */
[----:B------:R-:W-:Y:S02]  /*1870*/  MOV R4, R10 ;  /* 0x0000000a00047202 */ /* 0x000fe40000000f00 */
.L_x_1061:
        /* <DEDUP_REMOVED lines=12> */
.L_x_1062:
[----:B------:R-:W1:Y:S01]  /*1940*/  LDCU.64 UR6, c[0x0][0x5c8] ;  /* 0x0000b900ff0677ac */ /* 0x000e620008000a00 */
[----:B------:R-:W-:-:S05]  /*1950*/  IADD3 R244, PT, PT, R244, R245, RZ ;  /* 0x000000f5f4f47210 */ /* 0x000fca0007ffe0ff */
[C---:B-1----:R-:W-:Y:S02]  /*1960*/  IMAD R7, R244.reuse, UR7, RZ ;  /* 0x00000007f4077c24 */ /* 0x042fe4000f8e02ff */
[----:B------:R-:W-:-:S05]  /*1970*/  IMAD.WIDE.U32 R244, R244, UR6, RZ ;  /* 0x00000006f4f47c25 */ /* 0x000fca000f8e00ff */
[----:B------:R-:W-:Y:S02]  /*1980*/  IADD3 R7, PT, PT, R245, R7, RZ ;  /* 0x00000007f5077210 */ /* 0x000fe40007ffe0ff */
[----:B------:R-:W-:Y:S02]  /*1990*/  MOV R8, R244 ;  /* 0x000000f400087202 */ /* 0x000fe40000000f00 */
.L_x_1063:
        /* <DEDUP_REMOVED lines=25> */
.L_x_1065:
[----:B------:R-:W-:Y:S05]  /*1b30*/  BSYNC.RECONVERGENT B0 ;  /* 0x0000000000007941 */ /* 0x000fea0003800200 */
.L_x_1064:
        /* <DEDUP_REMOVED lines=16> */
.L_x_1067:
[----:B------:R-:W-:Y:S05]  /*1c40*/  BSYNC.RECONVERGENT B0 ;  /* 0x0000000000007941 */ /* 0x000fea0003800200 */
.L_x_1066:
        /* <DEDUP_REMOVED lines=22> */
.L_x_1069:
[----:B------:R-:W-:Y:S05]  /*1db0*/  BSYNC.RECONVERGENT B0 ;  /* 0x0000000000007941 */ /* 0x000fea0003800200 */
.L_x_1068:
        /* <DEDUP_REMOVED lines=16> */
.L_x_1059:
        /* <DEDUP_REMOVED lines=39> */
.L_x_1072:
[----:B------:R2:W-:Y:S04]  /*2130*/  STS.128 [R221+0x10000], RZ ;  /* 0x010000ffdd007388 */ /* 0x0005e80000000c00 */
[----:B------:R2:W-:Y:S02]  /*2140*/  STS.128 [R221+0x12000], RZ ;  /* 0x012000ffdd007388 */ /* 0x0005e40000000c00 */
.L_x_1073:
[----:B------:R-:W-:Y:S05]  /*2150*/  BSYNC.RECONVERGENT B0 ;  /* 0x0000000000007941 */ /* 0x000fea0003800200 */
.L_x_1071:
        /* <DEDUP_REMOVED lines=26> */
.L_x_1075:
[----:B------:R-:W-:Y:S05]  /*2300*/  BSYNC.RECONVERGENT B0 ;  /* 0x0000000000007941 */ /* 0x000fea0003800200 */
.L_x_1074:
        /* <DEDUP_REMOVED lines=21> */
.L_x_1077:
[----:B------:R1:W-:Y:S04]  /*2460*/  STS.128 [R221+0x8000], RZ ;  /* 0x008000ffdd007388 */ /* 0x0003e80000000c00 */
[----:B------:R1:W-:Y:S02]  /*2470*/  STS.128 [R221+0xa000], RZ ;  /* 0x00a000ffdd007388 */ /* 0x0003e40000000c00 */
.L_x_1078:
[----:B------:R-:W-:Y:S05]  /*2480*/  BSYNC.RECONVERGENT B0 ;  /* 0x0000000000007941 */ /* 0x000fea0003800200 */
.L_x_1076:
        /* <DEDUP_REMOVED lines=20> */
.L_x_1080:
[----:B------:R-:W-:Y:S05]  /*25d0*/  BSYNC.RECONVERGENT B0 ;  /* 0x0000000000007941 */ /* 0x000fea0003800200 */
.L_x_1079:
        /* <DEDUP_REMOVED lines=19> */
.L_x_1082:
[----:B------:R1:W-:Y:S04]  /*2710*/  STS.128 [R240], RZ ;  /* 0x000000fff0007388 */ /* 0x0003e80000000c00 */
[----:B------:R1:W-:Y:S02]  /*2720*/  STS.128 [R240+0x2000], RZ ;  /* 0x002000fff0007388 */ /* 0x0003e40000000c00 */
.L_x_1083:
[----:B------:R-:W-:Y:S05]  /*2730*/  BSYNC.RECONVERGENT B0 ;  /* 0x0000000000007941 */ /* 0x000fea0003800200 */
.L_x_1081:
        /* <DEDUP_REMOVED lines=27> */
.L_x_1085:
[----:B------:R-:W-:Y:S05]  /*28f0*/  BSYNC.RECONVERGENT B0 ;  /* 0x0000000000007941 */ /* 0x000fea0003800200 */
.L_x_1084:
        /* <DEDUP_REMOVED lines=33> */
.L_x_1087:
[----:B------:R1:W-:Y:S04]  /*2b10*/  STS.128 [R221+0xc000], RZ ;  /* 0x00c000ffdd007388 */ /* 0x0003e80000000c00 */
[----:B------:R1:W-:Y:S02]  /*2b20*/  STS.128 [R221+0xe000], RZ ;  /* 0x00e000ffdd007388 */ /* 0x0003e40000000c00 */
.L_x_1088:
[----:B------:R-:W-:Y:S05]  /*2b30*/  BSYNC.RECONVERGENT B0 ;  /* 0x0000000000007941 */ /* 0x000fea0003800200 */
.L_x_1086:
[----:B------:R3:W-:Y:S01]  /*2b40*/  @P5 STS.128 [R221+0xd000], RZ ;  /* 0x00d000ffdd005388 */ /* 0x0007e20000000c00 */
[----:B------:R-:W1:Y:S01]  /*2b50*/  LDCU UR6, c[0x0][0x440] ;  /* 0x00008800ff0677ac */ /* 0x000e620008000800 */
[----:B------:R-:W-:Y:S02]  /*2b60*/  BSSY.RECONVERGENT B0, `(.L_x_1089) ;  /* 0x000001b000007945 */ /* 0x000fe40003800200 */
[----:B------:R3:W-:Y:S01]  /*2b70*/  @P5 STS.128 [R221+0xf000], RZ ;  /* 0x00f000ffdd005388 */ /* 0x0007e20000000c00 */
[----:B------:R-:W1:Y:S01]  /*2b80*/  LDCU UR7, c[0x0][0x3e0] ;  /* 0x00007c00ff0777ac */ /* 0x000e620008000800 */
        /* <DEDUP_REMOVED lines=24> */
.L_x_1090:
[----:B-1----:R-:W-:Y:S05]  /*2d10*/  BSYNC.RECONVERGENT B0 ;  /* 0x0000000000007941 */ /* 0x002fea0003800200 */
.L_x_1089:
        /* <DEDUP_REMOVED lines=45> */
[----:B----4-:R-:W-:Y:S01]  /*2ff0*/  CS2R R20, SRZ ;  /* 0x0000000000147805 */ /* 0x010fe2000001ff00 */
[----:B-1----:R-:W-:Y:S01]  /*3000*/  USHF.L.U32 UR4, UR4, 0x6, URZ ;  /* 0x0000000604047899 */ /* 0x002fe200080006ff */
[----:B------:R1:W2:Y:S04]  /*3010*/  LDSM.16.M88.4 R140, [R4] ;  /* 0x00000000048c783b */ /* 0x0002a80000000200 */
[----:B------:R1:W4:Y:S04]  /*3020*/  LDSM.16.M88.4 R144, [R4+0x800] ;  /* 0x000800000490783b */ /* 0x0003280000000200 */
        /* <DEDUP_REMOVED lines=13> */
[----:B--2-4-:R1:W1:Y:S02]  /*3100*/  LDSM.16.M88.4 R168, [R199+0x2800] ;  /* 0x00280000c7a8783b */ /* 0x0142640000000200 */
.L_x_1095:
[----:B------:R-:W0:Y:S01]  /*3110*/  LDGDEPBAR ;  /* 0x00000000000079af */ /* 0x000e220000000000 */
[----:B------:R-:W-:Y:S02]  /*3120*/  IADD3 R182, PT, PT, R204, R197, RZ ;  /* 0x000000c5ccb67210 */ /* 0x000fe40007ffe0ff */
[----:B------:R-:W-:Y:S02]  /*3130*/  LEA R186, P0, R210, R230, 0x2 ;  /* 0x000000e6d2ba7211 */ /* 0x000fe400078010ff */
[----:B------:R-:W-:Y:S02]  /*3140*/  MOV R231, R229 ;  /* 0x000000e500e77202 */ /* 0x000fe40000000f00 */
[----:B------:R-:W-:Y:S02]  /*3150*/  IADD3 R181, PT, PT, R206, R197, RZ ;  /* 0x000000c5ceb57210 */ /* 0x000fe40007ffe0ff */
[----:B------:R-:W-:Y:S02]  /*3160*/  LEA.HI.X R187, R210, R231, RZ, 0x2, P0 ;  /* 0x000000e7d2bb7211 */ /* 0x000fe400000f14ff */
[----:B------:R-:W-:Y:S01]  /*3170*/  IADD3 R180, PT, PT, R204, R181, RZ ;  /* 0x000000b5ccb47210 */ /* 0x000fe20007ffe0ff */
[----:B------:R-:W-:Y:S04]  /*3180*/  DEPBAR.LE SB0, 0x0 ;  /* 0x000080000000791a */ /* 0x000fe80000000000 */
[----:B------:R-:W-:Y:S06]  /*3190*/  BAR.SYNC.DEFER_BLOCKING 0x0 ;  /* 0x0000000000007b1d */ /* 0x000fec0000010000 */
[----:B------:R-:W-:Y:S06]  /*31a0*/  LDSM.16.M88.4 R52, [R197] ;  /* 0x00000000c534783b */ /* 0x000fec0000000200 */
[----:B------:R-:W1:Y:S06]  /*31b0*/  LDSM.16.M88.4 R56, [R205+-0x4000] ;  /* 0xffc00000cd38783b */ /* 0x000e6c0000000200 */
[----:B------:R-:W2:Y:S06]  /*31c0*/  LDSM.16.M88.4 R60, [R205+-0x3800] ;  /* 0xffc80000cd3c783b */ /* 0x000eac0000000200 */
[----:B------:R-:W-:Y:S06]  /*31d0*/  LDSM.16.M88.4 R64, [R182] ;  /* 0x00000000b640783b */ /* 0x000fec0000000200 */
[----:B------:R-:W4:Y:S06]  /*31e0*/  LDSM.16.M88.4 R100, [R198+-0x4000] ;  /* 0xffc00000c664783b */ /* 0x000f2c0000000200 */
[----:B------:R-:W3:Y:S06]  /*31f0*/  LDSM.16.M88.4 R104, [R198+-0x3800] ;  /* 0xffc80000c668783b */ /* 0x000eec0000000200 */
[----:B------:R-:W-:Y:S06]  /*3200*/  LDSM.16.M88.4 R108, [R181] ;  /* 0x00000000b56c783b */ /* 0x000fec0000000200 */
[----:B------:R-:W3:Y:S01]  /*3210*/  LDSM.16.M88.4 R112, [R199+-0x4000] ;  /* 0xffc00000c770783b */ /* 0x000ee20000000200 */
[C---:B-1----:R-:W-:Y:S05]  /*3220*/  HMMA.16816.F32 R4, R52.reuse, R56, RZ ;  /* 0x000000383404723c */ /* 0x042fea00000018ff */
[----:B-----5:R-:W5:Y:S06]  /*3230*/  LDG.E R184, desc[UR20][R186.64] ;  /* 0x00000014bab87981 */ /* 0x020f6c000c1e1900 */
[----:B------:R1:W5:Y:S01]  /*3240*/  LDG.E R183, desc[UR20][R186.64+0x20] ;  /* 0x00002014bab77981 */ /* 0x000362000c1e1900 */
[C---:B------:R-:W-:Y:S05]  /*3250*/  HMMA.16816.F32 R8, R52.reuse, R58, RZ ;  /* 0x0000003a3408723c */ /* 0x040fea00000018ff */
[----:B------:R-:W-:Y:S03]  /*3260*/  LDSM.16.M88.4 R56, [R180] ;  /* 0x00000000b438783b */ /* 0x000fe60000000200 */
[C---:B--2---:R-:W-:Y:S08]  /*3270*/  HMMA.16816.F32 R12, R52.reuse, R60, RZ ;  /* 0x0000003c340c723c */ /* 0x044ff000000018ff */
[----:B------:R-:W-:Y:S01]  /*3280*/  HMMA.16816.F32 R16, R52, R62, RZ ;  /* 0x0000003e3410723c */ /* 0x000fe200000018ff */
[----:B------:R-:W2:Y:S06]  /*3290*/  LDSM.16.M88.4 R52, [R199+-0x3800] ;  /* 0xffc80000c734783b */ /* 0x000eac0000000200 */
[----:B------:R-:W1:Y:S01]  /*32a0*/  LDSM.16.M88.4 R60, [R0+-0x4000] ;  /* 0xffc00000003c783b */ /* 0x000e620000000200 */
[C---:B----4-:R-:W-:Y:S08]  /*32b0*/  HMMA.16816.F32 R4, R64.reuse, R100, R4 ;  /* 0x000000644004723c */ /* 0x050ff00000001804 */
[C---:B------:R-:W-:Y:S01]  /*32c0*/  HMMA.16816.F32 R8, R64.reuse, R102, R8 ;  /* 0x000000664008723c */ /* 0x040fe20000001808 */
[----:B------:R-:W-:Y:S07]  /*32d0*/  LDSM.16.M88.4 R100, [R197+0x2000] ;  /* 0x00200000c564783b */ /* 0x000fee0000000200 */
[C---:B---3--:R-:W-:Y:S08]  /*32e0*/  HMMA.16816.F32 R12, R64.reuse, R104, R12 ;  /* 0x00000068400c723c */ /* 0x048ff0000000180c */
[----:B------:R-:W-:Y:S01]  /*32f0*/  HMMA.16816.F32 R16, R64, R106, R16 ;  /* 0x0000006a4010723c */ /* 0x000fe20000001810 */
[----:B------:R-:W3:Y:S06]  /*3300*/  LDSM.16.M88.4 R64, [R0+-0x3800] ;  /* 0xffc800000040783b */ /* 0x000eec0000000200 */
[----:B------:R-:W4:Y:S01]  /*3310*/  LDSM.16.M88.4 R104, [R205+-0x2000] ;  /* 0xffe00000cd68783b */ /* 0x000f220000000200 */
[C---:B------:R-:W-:Y:S08]  /*3320*/  HMMA.16816.F32 R4, R108.reuse, R112, R4 ;  /* 0x000000706c04723c */ /* 0x040ff00000001804 */
[C---:B------:R-:W-:Y:S01]  /*3330*/  HMMA.16816.F32 R8, R108.reuse, R114, R8 ;  /* 0x000000726c08723c */ /* 0x040fe20000001808 */
[----:B------:R-:W-:Y:S07]  /*3340*/  LDSM.16.M88.4 R112, [R198+-0x2000] ;  /* 0xffe00000c670783b */ /* 0x000fee0000000200 */
[C---:B--2---:R-:W-:Y:S08]  /*3350*/  HMMA.16816.F32 R12, R108.reuse, R52, R12 ;  /* 0x000000346c0c723c */ /* 0x044ff0000000180c */
[----:B------:R-:W-:Y:S01]  /*3360*/  HMMA.16816.F32 R16, R108, R54, R16 ;  /* 0x000000366c10723c */ /* 0x000fe20000001810 */
[----:B------:R-:W2:Y:S06]  /*3370*/  LDSM.16.M88.4 R52, [R205+-0x1800] ;  /* 0xffe80000cd34783b */ /* 0x000eac0000000200 */
[----:B------:R-:W2:Y:S01]  /*3380*/  LDSM.16.M88.4 R108, [R182+0x2000] ;  /* 0x00200000b66c783b */ /* 0x000ea20000000200 */
[C---:B-1----:R-:W-:Y:S08]  /*3390*/  HMMA.16816.F32 R4, R56.reuse, R60, R4 ;  /* 0x0000003c3804723c */ /* 0x042ff00000001804 */
[C---:B------:R-:W-:Y:S01]  /*33a0*/  HMMA.16816.F32 R8, R56.reuse, R62, R8 ;  /* 0x0000003e3808723c */ /* 0x040fe20000001808 */
[----:B------:R-:W-:Y:S07]  /*33b0*/  LDSM.16.M88.4 R60, [R181+0x2000] ;  /* 0x00200000b53c783b */ /* 0x000fee0000000200 */
[C---:B---3--:R-:W-:Y:S08]  /*33c0*/  HMMA.16816.F32 R12, R56.reuse, R64, R12 ;  /* 0x00000040380c723c */ /* 0x048ff0000000180c */
[----:B------:R-:W-:Y:S01]  /*33d0*/  HMMA.16816.F32 R16, R56, R66, R16 ;  /* 0x000000423810723c */ /* 0x000fe20000001810 */
[----:B------:R-:W1:Y:S06]  /*33e0*/  LDSM.16.M88.4 R56, [R198+-0x1800] ;  /* 0xffe80000c638783b */ /* 0x000e6c0000000200 */
[----:B------:R-:W3:Y:S01]  /*33f0*/  LDSM.16.M88.4 R64, [R199+-0x2000] ;  /* 0xffe00000c740783b */ /* 0x000ee20000000200 */
[C---:B----4-:R-:W-:Y:S08]  /*3400*/  HMMA.16816.F32 R4, R100.reuse, R104, R4 ;  /* 0x000000686404723c */ /* 0x050ff00000001804 */
[C---:B------:R-:W-:Y:S01]  /*3410*/  HMMA.16816.F32 R8, R100.reuse, R106, R8 ;  /* 0x0000006a6408723c */ /* 0x040fe20000001808 */
[----:B------:R-:W-:Y:S07]  /*3420*/  LDSM.16.M88.4 R104, [R0+-0x2000] ;  /* 0xffe000000068783b */ /* 0x000fee0000000200 */
[C---:B--2---:R-:W-:Y:S08]  /*3430*/  HMMA.16816.F32 R12, R100.reuse, R52, R12 ;  /* 0x00000034640c723c */ /* 0x044ff0000000180c */
[----:B------:R-:W-:Y:S01]  /*3440*/  HMMA.16816.F32 R16, R100, R54, R16 ;  /* 0x000000366410723c */ /* 0x000fe20000001810 */
[----:B------:R-:W2:Y:S06]  /*3450*/  LDSM.16.M88.4 R52, [R199+-0x1800] ;  /* 0xffe80000c734783b */ /* 0x000eac0000000200 */
[----:B------:R-:W4:Y:S01]  /*3460*/  LDSM.16.M88.4 R100, [R180+0x2000] ;  /* 0x00200000b464783b */ /* 0x000f220000000200 */
[C---:B------:R-:W-:Y:S08]  /*3470*/  HMMA.16816.F32 R4, R108.reuse, R112, R4 ;  /* 0x000000706c04723c */ /* 0x040ff00000001804 */
[C---:B------:R-:W-:Y:S03]  /*3480*/  HMMA.16816.F32 R8, R108.reuse, R114, R8 ;  /* 0x000000726c08723c */ /* 0x040fe60000001808 */
[----:B------:R-:W-:Y:S04]  /*3490*/  SHF.L.U32 R114, R242, 0x6, RZ ;  /* 0x00000006f2727819 */ /* 0x000fe800000006ff */
[----:B------:R-:W-:Y:S01]  /*34a0*/  ISETP.GE.AND P0, PT, R114, R241, PT ;  /* 0x000000f17200720c */ /* 0x000fe20003f06270 */
[C---:B-1----:R-:W-:Y:S08]  /*34b0*/  HMMA.16816.F32 R12, R108.reuse, R56, R12 ;  /* 0x000000386c0c723c */ /* 0x042ff0000000180c */
[----:B------:R-:W-:Y:S08]  /*34c0*/  HMMA.16816.F32 R16, R108, R58, R16 ;  /* 0x0000003a6c10723c */ /* 0x000ff00000001810 */
[C---:B---3--:R-:W-:Y:S08]  /*34d0*/  HMMA.16816.F32 R4, R60.reuse, R64, R4 ;  /* 0x000000403c04723c */ /* 0x048ff00000001804 */
[C---:B------:R-:W-:Y:S08]  /*34e0*/  HMMA.16816.F32 R8, R60.reuse, R66, R8 ;  /* 0x000000423c08723c */ /* 0x040ff00000001808 */
[C---:B--2---:R-:W-:Y:S08]  /*34f0*/  HMMA.16816.F32 R12, R60.reuse, R52, R12 ;  /* 0x000000343c0c723c */ /* 0x044ff0000000180c */
[----:B------:R-:W-:Y:S01]  /*3500*/  HMMA.16816.F32 R16, R60, R54, R16 ;  /* 0x000000363c10723c */ /* 0x000fe20000001810 */
[----:B------:R-:W1:Y:S07]  /*3510*/  LDSM.16.M88.4 R52, [R0+-0x1800] ;  /* 0xffe800000034783b */ /* 0x000e6e0000000200 */
[C---:B----4-:R-:W-:Y:S08]  /*3520*/  HMMA.16816.F32 R4, R100.reuse, R104, R4 ;  /* 0x000000686404723c */ /* 0x050ff00000001804 */
[C---:B------:R-:W-:Y:S11]  /*3530*/  HMMA.16816.F32 R8, R100.reuse, R106, R8 ;  /* 0x0000006a6408723c */ /* 0x040ff60000001808 */
[----:B------:R-:W-:Y:S01]  /*3540*/  FMUL.FTZ R185, R4, UR12 ;  /* 0x0000000c04b97c20 */ /* 0x000fe20008410000 */
[----:B------:R-:W-:Y:S01]  /*3550*/  FMUL.FTZ R186, R5, UR12 ;  /* 0x0000000c05ba7c20 */ /* 0x000fe20008410000 */
[----:B------:R-:W-:Y:S01]  /*3560*/  FMUL.FTZ R187, R6, UR12 ;  /* 0x0000000c06bb7c20 */ /* 0x000fe20008410000 */
[----:B------:R-:W-:Y:S03]  /*3570*/  FMUL.FTZ R188, R7, UR12 ;  /* 0x0000000c07bc7c20 */ /* 0x000fe60008410000 */
[----:B------:R-:W2:Y:S02]  /*3580*/  MUFU.TANH R185, R185 ;  /* 0x000000b900b97308 */ /* 0x000ea40000002400 */
[----:B------:R-:W-:Y:S01]  /*3590*/  FMUL.FTZ R189, R8, UR12 ;  /* 0x0000000c08bd7c20 */ /* 0x000fe20008410000 */
[----:B------:R-:W-:Y:S01]  /*35a0*/  FMUL.FTZ R190, R9, UR12 ;  /* 0x0000000c09be7c20 */ /* 0x000fe20008410000 */
[----:B------:R-:W-:Y:S01]  /*35b0*/  FMUL.FTZ R191, R10, UR12 ;  /* 0x0000000c0abf7c20 */ /* 0x000fe20008410000 */
[----:B------:R-:W-:Y:S05]  /*35c0*/  FMUL.FTZ R192, R11, UR12 ;  /* 0x0000000c0bc07c20 */ /* 0x000fea0008410000 */
[----:B------:R-:W3:Y:S01]  /*35d0*/  MUFU.TANH R186, R186 ;  /* 0x000000ba00ba7308 */ /* 0x000ee20000002400 */
[C---:B-1----:R-:W-:Y:S09]  /*35e0*/  HMMA.16816.F32 R12, R100.reuse, R52, R12 ;  /* 0x00000034640c723c */ /* 0x042ff2000000180c */
[----:B------:R-:W1:Y:S01]  /*35f0*/  MUFU.TANH R187, R187 ;  /* 0x000000bb00bb7308 */ /* 0x000e620000002400 */
[----:B------:R-:W-:Y:S09]  /*3600*/  HMMA.16816.F32 R16, R100, R54, R16 ;  /* 0x000000366410723c */ /* 0x000ff20000001810 */
[----:B------:R-:W4:Y:S01]  /*3610*/  MUFU.TANH R188, R188 ;  /* 0x000000bc00bc7308 */ /* 0x000f220000002400 */
[----:B------:R-:W-:Y:S01]  /*3620*/  FMUL.FTZ R193, R12, UR12 ;  /* 0x0000000c0cc17c20 */ /* 0x000fe20008410000 */
[----:B------:R-:W-:Y:S01]  /*3630*/  FMUL.FTZ R194, R13, UR12 ;  /* 0x0000000c0dc27c20 */ /* 0x000fe20008410000 */
[----:B------:R-:W-:Y:S01]  /*3640*/  FMUL.FTZ R195, R14, UR12 ;  /* 0x0000000c0ec37c20 */ /* 0x000fe20008410000 */
[----:B------:R-:W-:Y:S06]  /*3650*/  FMUL.FTZ R231, R15, UR12 ;  /* 0x0000000c0fe77c20 */ /* 0x000fec0008410000 */
[----:B------:R-:W1:Y:S01]  /*3660*/  MUFU.TANH R189, R189 ;  /* 0x000000bd00bd7308 */ /* 0x000e620000002400 */
[----:B------:R-:W-:Y:S01]  /*3670*/  FMUL.FTZ R252, R16, UR12 ;  /* 0x0000000c10fc7c20 */ /* 0x000fe20008410000 */
[----:B------:R-:W-:Y:S01]  /*3680*/  FMUL.FTZ R180, R17, UR12 ;  /* 0x0000000c11b47c20 */ /* 0x000fe20008410000 */
[----:B------:R-:W-:Y:S01]  /*3690*/  FMUL.FTZ R182, R18, UR12 ;  /* 0x0000000c12b67c20 */ /* 0x000fe20008410000 */
[----:B------:R-:W-:Y:S06]  /*36a0*/  FMUL.FTZ R113, R19, UR12 ;  /* 0x0000000c13717c20 */ /* 0x000fec0008410000 */
[----:B------:R-:W1:Y:S10]  /*36b0*/  MUFU.TANH R190, R190 ;  /* 0x000000be00be7308 */ /* 0x000e740000002400 */
        /* <DEDUP_REMOVED lines=9> */
[----:B------:R-:W1:Y:S01]  /*3750*/  MUFU.TANH R113, R113 ;  /* 0x0000007100717308 */ /* 0x000e620000002400 */
[----:B--234-:R-:W-:Y:S05]  /*3760*/  @!P0 BRA `(.L_x_1091) ;  /* 0x0000000000648947 */ /* 0x01cfea0003800000 */
[----:B-1----:R-:W-:Y:S01]  /*3770*/  MOV R67, R182 ;  /* 0x000000b600437202 */ /* 0x002fe20000000f00 */
[----:B------:R-:W1:Y:S01]  /*3780*/  LDC R4, c[0x0][0x504] ;  /* 0x00014100ff047b82 */ /* 0x000e620000000800 */
[----:B------:R-:W-:Y:S01]  /*3790*/  MOV R181, R252 ;  /* 0x000000fc00b57202 */ /* 0x000fe20000000f00 */
[----:B------:R-:W-:Y:S01]  /*37a0*/  VIADD R6, R225, 0x40 ;  /* 0x00000040e1067836 */ /* 0x000fe20000000000 */
[----:B------:R-:W-:Y:S01]  /*37b0*/  MOV R66, R195 ;  /* 0x000000c300427202 */ /* 0x000fe20000000f00 */
[----:B------:R-:W-:Y:S01]  /*37c0*/  VIADD R5, R114, 0x40 ;  /* 0x0000004072057836 */ /* 0x000fe20000000000 */
[----:B------:R-:W-:Y:S01]  /*37d0*/  MOV R100, R193 ;  /* 0x000000c100647202 */ /* 0x000fe20000000f00 */
[----:B------:R-:W-:Y:S01]  /*37e0*/  IMAD.MOV.U32 R63, RZ, RZ, R113 ;  /* 0x000000ffff3f7224 */ /* 0x000fe200078e0071 */
[----:B------:R-:W-:Y:S01]  /*37f0*/  ISETP.LT.AND P0, PT, R6, R243, PT ;  /* 0x000000f30600720c */ /* 0x000fe20003f01270 */
[----:B------:R-:W-:Y:S01]  /*3800*/  IMAD.MOV.U32 R105, RZ, RZ, R180 ;  /* 0x000000ffff697224 */ /* 0x000fe200078e00b4 */
[----:B------:R-:W-:Y:S01]  /*3810*/  MOV R102, R191 ;  /* 0x000000bf00667202 */ /* 0x000fe20000000f00 */
[----:B------:R-:W-:Y:S01]  /*3820*/  IMAD.MOV.U32 R101, RZ, RZ, R231 ;  /* 0x000000ffff657224 */ /* 0x000fe200078e00e7 */
[----:B------:R-:W-:Y:S01]  /*3830*/  MOV R104, R189 ;  /* 0x000000bd00687202 */ /* 0x000fe20000000f00 */
[----:B------:R-:W-:Y:S01]  /*3840*/  IMAD.MOV.U32 R107, RZ, RZ, R194 ;  /* 0x000000ffff6b7224 */ /* 0x000fe200078e00c2 */
[----:B------:R-:W-:Y:S01]  /*3850*/  MOV R106, R187 ;  /* 0x000000bb006a7202 */ /* 0x000fe20000000f00 */
[----:B------:R-:W-:Y:S01]  /*3860*/  IMAD.MOV.U32 R103, RZ, RZ, R192 ;  /* 0x000000ffff677224 */ /* 0x000fe200078e00c0 */
[----:B------:R-:W-:Y:S01]  /*3870*/  MOV R115, R185 ;  /* 0x000000b900737202 */ /* 0x000fe20000000f00 */
[----:B------:R-:W-:Y:S02]  /*3880*/  IMAD.MOV.U32 R109, RZ, RZ, R190 ;  /* 0x000000ffff6d7224 */ /* 0x000fe400078e00be */
[----:B------:R-:W-:Y:S02]  /*3890*/  IMAD.MOV.U32 R111, RZ, RZ, R188 ;  /* 0x000000ffff6f7224 */ /* 0x000fe400078e00bc */
[----:B------:R-:W-:Y:S01]  /*38a0*/  IMAD.MOV.U32 R108, RZ, RZ, R186 ;  /* 0x000000ffff6c7224 */ /* 0x000fe200078e00ba */
[----:B-1----:R-:W-:Y:S04]  /*38b0*/  IADD3 R4, PT, PT, R224, R4, -R243 ;  /* 0x00000004e0047210 */ /* 0x002fe80007ffe8f3 */
[----:B------:R-:W-:Y:S04]  /*38c0*/  IADD3 R4, PT, PT, R4, -0x40, RZ ;  /* 0xffffffc004047810 */ /* 0x000fe80007ffe0ff */
[----:B------:R-:W-:Y:S11]  /*38d0*/  ISETP.GE.AND P1, PT, R5, R4, PT ;  /* 0x000000040500720c */ /* 0x000ff60003f26270 */
[----:B------:R-:W-:Y:S02]  /*38e0*/  @!UPT UIADD3 URZ, UPT, UPT, URZ, URZ, URZ ;  /* 0x000000fffffff290 */ /* 0x000fe4000fffe0ff */
[----:B------:R-:W-:Y:S05]  /*38f0*/  @!P1 BRA P0, `(.L_x_1092) ;  /* 0x0000000400609947 */ /* 0x000fea0000000000 */
.L_x_1091:
[----:B------:R-:W2:Y:S01]  /*3900*/  LDC R6, c[0x0][0x508] ;  /* 0x00014200ff067b82 */ /* 0x000ea20000000800 */
[----:B------:R-:W3:Y:S01]  /*3910*/  S2R R5, SR_TID.X ;  /* 0x0000000000057919 */ /* 0x000ee20000002100 */
[----:B------:R-:W-:Y:S06]  /*3920*/  IMAD.IADD R114, R210, 0x1, R114 ;  /* 0x00000001d2727824 */ /* 0x000fec00078e0272 */
[----:B------:R-:W4:Y:S01]  /*3930*/  LDC R7, c[0x0][0x504] ;  /* 0x00014100ff077b82 */ /* 0x000f220000000800 */
[C-C-:B--2---:R-:W-:Y:S02]  /*3940*/  IADD3 R9, PT, PT, R243.reuse, R6, -R246.reuse ;  /* 0x00000006f3097210 */ /* 0x144fe40007ffe8f6 */
[----:B----4-:R-:W-:Y:S01]  /*3950*/  IADD3 R7, PT, PT, R243, -R7, -R246 ;  /* 0x80000007f3077210 */ /* 0x010fe20007ffe8f6 */
[----:B---3--:R-:W-:Y:S01]  /*3960*/  IMAD.SHL.U32 R4, R5, 0x2, RZ ;  /* 0x0000000205047824 */ /* 0x008fe200078e00ff */
[----:B------:R-:W-:Y:S03]  /*3970*/  SHF.R.U32.HI R5, RZ, 0x2, R5 ;  /* 0x00000002ff057819 */ /* 0x000fe60000011605 */
[----:B------:R-:W-:Y:S01]  /*3980*/  IMAD.IADD R8, R114, 0x1, R7 ;  /* 0x0000000172087824 */ /* 0x000fe200078e0207 */
[----:B------:R-:W-:Y:S01]  /*3990*/  LOP3.LUT R6, R4, 0x6, RZ, 0xc0, !PT ;  /* 0x0000000604067812 */ /* 0x000fe200078ec0ff */
[----:B------:R-:W-:Y:S03]  /*39a0*/  IMAD.IADD R4, R114, 0x1, R9 ;  /* 0x0000000172047824 */ /* 0x000fe600078e0209 */
[----:B------:R-:W-:Y:S02]  /*39b0*/  LOP3.LUT R10, R6, 0xe0, R5, 0xf8, !PT ;  /* 0x000000e0060a7812 */ /* 0x000fe400078ef805 */
[C-C-:B------:R-:W-:Y:S02]  /*39c0*/  VIADDMNMX R6, R4.reuse, 0x1, R243.reuse, PT ;  /* 0x0000000104067846 */ /* 0x140fe400038001f3 */
[----:B------:R-:W-:Y:S01]  /*39d0*/  VIADDMNMX R4, R4, 0x9, R243, PT ;  /* 0x0000000904047846 */ /* 0x000fe200038001f3 */
[----:B------:R-:W-:Y:S01]  /*39e0*/  IMAD R5, R215, 0x40, R10 ;  /* 0x00000040d7057824 */ /* 0x000fe200078e020a */
[----:B------:R-:W-:Y:S02]  /*39f0*/  VIMNMX R10, PT, PT, RZ, R8, !PT ;  /* 0x00000008ff0a7248 */ /* 0x000fe40007fe0100 */
[----:B------:R-:W-:Y:S01]  /*3a00*/  VIADDMNMX R8, R8, 0x8, RZ, !PT ;  /* 0x0000000808087846 */ /* 0x000fe200078001ff */
        /* <DEDUP_REMOVED lines=8> */
[----:B------:R-:W-:Y:S01]  /*3a90*/  VIADD R9, R5, 0x11 ;  /* 0x0000001105097836 */ /* 0x000fe20000000000 */
[----:B------:R-:W-:Y:S01]  /*3aa0*/  FSEL R115, R185, -INF , P3 ;  /* 0xff800000b9737808 */ /* 0x000fe20001800000 */
[----:B------:R-:W-:Y:S01]  /*3ab0*/  VIADD R7, R5, 0x18 ;  /* 0x0000001805077836 */ /* 0x000fe20000000000 */
[----:B-1----:R-:W-:Y:S01]  /*3ac0*/  FSEL R106, R187, -INF , P2 ;  /* 0xff800000bb6a7808 */ /* 0x002fe20001000000 */
[----:B------:R-:W-:Y:S01]  /*3ad0*/  VIADD R5, R5, 0x19 ;  /* 0x0000001905057836 */ /* 0x000fe20000000000 */
        /* <DEDUP_REMOVED lines=58> */
.L_x_1092:
[C---:B------:R-:W-:Y:S01]  /*3e80*/  FMUL.FTZ R62, R239.reuse, 1.4426950216293334961 ;  /* 0x3fb8aa3bef3e7820 */ /* 0x040fe20000410000 */
[----:B------:R-:W-:Y:S01]  /*3e90*/  FSETP.NEU.FTZ.AND P1, PT, R239, -INF , PT ;  /* 0xff800000ef00780b */ /* 0x000fe20003f3d000 */
[C---:B------:R-:W-:Y:S01]  /*3ea0*/  FMUL.FTZ R60, R238.reuse, 1.4426950216293334961 ;  /* 0x3fb8aa3bee3c7820 */ /* 0x040fe20000410000 */
[----:B------:R-:W-:Y:S01]  /*3eb0*/  FSETP.NEU.FTZ.AND P0, PT, R238, -INF , PT ;  /* 0xff800000ee00780b */ /* 0x000fe20003f1d000 */
[----:B------:R-:W-:Y:S01]  /*3ec0*/  FFMA.FTZ R187, -R187, R187, 1 ;  /* 0x3f800000bbbb7423 */ /* 0x000fe200000101bb */
[----:B------:R-:W-:Y:S01]  /*3ed0*/  FSEL R62, R62, RZ, P1 ;  /* 0x000000ff3e3e7208 */ /* 0x000fe20000800000 */
[----:B------:R-:W-:Y:S01]  /*3ee0*/  FFMA.FTZ R188, -R188, R188, 1 ;  /* 0x3f800000bcbc7423 */ /* 0x000fe200000101bc */
[----:B------:R-:W-:Y:S01]  /*3ef0*/  FSEL R60, R60, RZ, P0 ;  /* 0x000000ff3c3c7208 */ /* 0x000fe20000000000 */
[----:B------:R-:W-:Y:S01]  /*3f00*/  FFMA.FTZ R185, -R185, R185, 1 ;  /* 0x3f800000b9b97423 */ /* 0x000fe200000101b9 */
        /* <DEDUP_REMOVED lines=8> */
[----:B------:R1:W-:Y:S01]  /*3f90*/  MUFU.EX2 R109, R104 ;  /* 0x00000068006d7308 */ /* 0x0003e20000000800 */
[----:B------:R-:W-:Y:S01]  /*3fa0*/  FFMA.FTZ R115, R115, UR11, -R62 ;  /* 0x0000000b73737c23 */ /* 0x000fe2000801083e */
[----:B------:R-:W-:Y:S01]  /*3fb0*/  FFMA.FTZ R67, R67, UR11, -R60 ;  /* 0x0000000b43437c23 */ /* 0x000fe2000801083c */
[--C-:B------:R-:W-:Y:S07]  /*3fc0*/  FFMA.FTZ R181, R181, UR11, -R62.reuse ;  /* 0x0000000bb5b57c23 */ /* 0x100fee000801083e */
[----:B------:R2:W-:Y:S01]  /*3fd0*/  MUFU.EX2 R103, R114 ;  /* 0x0000007200677308 */ /* 0x0005e20000000800 */
[----:B------:R-:W-:Y:S01]  /*3fe0*/  FFMA.FTZ R186, -R186, R186, 1 ;  /* 0x3f800000baba7423 */ /* 0x000fe200000101ba */
[----:B------:R-:W-:Y:S01]  /*3ff0*/  ISETP.GT.AND P4, PT, R242, R223, PT ;  /* 0x000000dff200720c */ /* 0x000fe20003f84270 */
[----:B------:R-:W-:Y:S07]  /*4000*/  FMUL.FTZ R187, R187, UR12 ;  /* 0x0000000cbbbb7c20 */ /* 0x000fee0008410000 */
[----:B------:R3:W-:Y:S01]  /*4010*/  MUFU.EX2 R111, R106 ;  /* 0x0000006a006f7308 */ /* 0x0007e20000000800 */
[----:B------:R-:W-:Y:S01]  /*4020*/  FMUL.FTZ R188, R188, UR12 ;  /* 0x0000000cbcbc7c20 */ /* 0x000fe20008410000 */
[----:B------:R-:W-:Y:S01]  /*4030*/  FMUL.FTZ R186, R186, UR12 ;  /* 0x0000000cbaba7c20 */ /* 0x000fe20008410000 */
[----:B------:R-:W-:Y:S07]  /*4040*/  FFMA.FTZ R231, -R231, R231, 1 ;  /* 0x3f800000e7e77423 */ /* 0x000fee00000101e7 */
[----:B------:R-:W-:Y:S01]  /*4050*/  MUFU.EX2 R110, R110 ;  /* 0x0000006e006e7308 */ /* 0x000fe20000000800 */
[----:B------:R-:W-:Y:S01]  /*4060*/  FFMA.FTZ R191, -R191, R191, 1 ;  /* 0x3f800000bfbf7423 */ /* 0x000fe200000101bf */
[----:B-1----:R-:W-:Y:S01]  /*4070*/  FFMA.FTZ R104, R100, UR11, -R62 ;  /* 0x0000000b64687c23 */ /* 0x002fe2000801083e */
[--C-:B------:R-:W-:Y:S07]  /*4080*/  FFMA.FTZ R100, R101, UR11, -R60.reuse ;  /* 0x0000000b65647c23 */ /* 0x100fee000801083c */
[----:B------:R-:W-:Y:S01]  /*4090*/  MUFU.EX2 R115, R115 ;  /* 0x0000007300737308 */ /* 0x000fe20000000800 */
[----:B------:R-:W-:Y:S01]  /*40a0*/  FFMA.FTZ R192, -R192, R192, 1 ;  /* 0x3f800000c0c07423 */ /* 0x000fe200000101c0 */
[--C-:B--2---:R-:W-:Y:S01]  /*40b0*/  FFMA.FTZ R114, R66, UR11, -R60.reuse ;  /* 0x0000000b42727c23 */ /* 0x104fe2000801083c */
[----:B------:R-:W-:Y:S07]  /*40c0*/  FFMA.FTZ R60, R63, UR11, -R60 ;  /* 0x0000000b3f3c7c23 */ /* 0x000fee000801083c */
[----:B------:R-:W-:Y:S01]  /*40d0*/  MUFU.EX2 R112, R112 ;  /* 0x0000007000707308 */ /* 0x000fe20000000800 */
[----:B------:R-:W-:Y:S01]  /*40e0*/  FFMA.FTZ R189, -R189, R189, 1 ;  /* 0x3f800000bdbd7423 */ /* 0x000fe200000101bd */
[--C-:B---3--:R-:W-:Y:S01]  /*40f0*/  FFMA.FTZ R106, R107, UR11, -R62.reuse ;  /* 0x0000000b6b6a7c23 */ /* 0x108fe2000801083e */
[----:B------:R-:W-:Y:S07]  /*4100*/  FFMA.FTZ R62, R105, UR11, -R62 ;  /* 0x0000000b693e7c23 */ /* 0x000fee000801083e */
[----:B------:R-:W-:Y:S01]  /*4110*/  MUFU.EX2 R108, R108 ;  /* 0x0000006c006c7308 */ /* 0x000fe20000000800 */
[----:B------:R-:W-:Y:S01]  /*4120*/  FFMA.FTZ R190, -R190, R190, 1 ;  /* 0x3f800000bebe7423 */ /* 0x000fe200000101be */
[----:B------:R-:W-:Y:S01]  /*4130*/  FFMA.FTZ R193, -R193, R193, 1 ;  /* 0x3f800000c1c17423 */ /* 0x000fe200000101c1 */
[----:B------:R-:W-:Y:S07]  /*4140*/  FFMA.FTZ R194, -R194, R194, 1 ;  /* 0x3f800000c2c27423 */ /* 0x000fee00000101c2 */
[----:B------:R-:W-:Y:S01]  /*4150*/  MUFU.EX2 R102, R102 ;  /* 0x0000006600667308 */ /* 0x000fe20000000800 */
[----:B------:R-:W-:Y:S01]  /*4160*/  FFMA.FTZ R195, -R195, R195, 1 ;  /* 0x3f800000c3c37423 */ /* 0x000fe200000101c3 */
[----:B------:R-:W-:Y:S01]  /*4170*/  FFMA.FTZ R252, -R252, R252, 1 ;  /* 0x3f800000fcfc7423 */ /* 0x000fe200000101fc */
[----:B------:R-:W-:Y:S07]  /*4180*/  FFMA.FTZ R180, -R180, R180, 1 ;  /* 0x3f800000b4b47423 */ /* 0x000fee00000101b4 */
[----:B------:R-:W-:Y:S01]  /*4190*/  MUFU.EX2 R66, R60 ;  /* 0x0000003c00427308 */ /* 0x000fe20000000800 */
[----:B------:R-:W-:Y:S01]  /*41a0*/  FFMA.FTZ R182, -R182, R182, 1 ;  /* 0x3f800000b6b67423 */ /* 0x000fe200000101b6 */
[----:B------:R-:W-:Y:S01]  /*41b0*/  FFMA.FTZ R113, -R113, R113, 1 ;  /* 0x3f80000071717423 */ /* 0x000fe20000010171 */
[----:B------:R-:W-:Y:S07]  /*41c0*/  FMUL.FTZ R191, R191, UR12 ;  /* 0x0000000cbfbf7c20 */ /* 0x000fee0008410000 */
[----:B------:R-:W-:Y:S01]  /*41d0*/  MUFU.EX2 R107, R104 ;  /* 0x00000068006b7308 */ /* 0x000fe20000000800 */
[----:B------:R-:W-:Y:S01]  /*41e0*/  FMUL.FTZ R189, R189, UR12 ;  /* 0x0000000cbdbd7c20 */ /* 0x000fe20008410000 */
[----:B------:R-:W-:Y:S01]  /*41f0*/  FMUL.FTZ R190, R190, UR12 ;  /* 0x0000000cbebe7c20 */ /* 0x000fe20008410000 */
[----:B------:R-:W-:Y:S07]  /*4200*/  FMUL.FTZ R193, R193, UR12 ;  /* 0x0000000cc1c17c20 */ /* 0x000fee0008410000 */
[----:B------:R-:W-:Y:S01]  /*4210*/  MUFU.EX2 R101, R114 ;  /* 0x0000007200657308 */ /* 0x000fe20000000800 */
[----:B------:R-:W-:Y:S01]  /*4220*/  FMUL.FTZ R194, R194, UR12 ;  /* 0x0000000cc2c27c20 */ /* 0x000fe20008410000 */
[----:B------:R-:W-:Y:S01]  /*4230*/  FMUL.FTZ R195, R195, UR12 ;  /* 0x0000000cc3c37c20 */ /* 0x000fe20008410000 */
[----:B------:R-:W-:Y:S07]  /*4240*/  FMUL.FTZ R180, R180, UR12 ;  /* 0x0000000cb4b47c20 */ /* 0x000fee0008410000 */
        /* <DEDUP_REMOVED lines=9> */
[----:B------:R1:W-:Y:S01]  /*42e0*/  STS [R220+0x400], R63 ;  /* 0x0004003fdc007388 */ /* 0x0003e20000000800 */
[----:B------:R-:W-:Y:S02]  /*42f0*/  F2FP.F16.F32.PACK_AB R60, R102, R103 ;  /* 0x00000067663c723e */ /* 0x000fe400000000ff */
[----:B------:R-:W-:Y:S01]  /*4300*/  F2FP.F16.F32.PACK_AB R62, R100, R101 ;  /* 0x00000065643e723e */ /* 0x000fe200000000ff */
[----:B------:R2:W-:Y:S01]  /*4310*/  STS [R220], R65 ;  /* 0x00000041dc007388 */ /* 0x0005e20000000800 */
[----:B------:R-:W-:Y:S03]  /*4320*/  F2FP.F16.F32.PACK_AB R114, R106, R107 ;  /* 0x0000006b6a72723e */ /* 0x000fe600000000ff */
[----:B------:R3:W-:Y:S04]  /*4330*/  STS [R247], R64 ;  /* 0x00000040f7007388 */ /* 0x0007e80000000800 */
[----:B------:R-:W-:Y:S04]  /*4340*/  STS [R247+0x400], R60 ;  /* 0x0004003cf7007388 */ /* 0x000fe80000000800 */
[----:B------:R-:W-:Y:S04]  /*4350*/  STS [R222], R114 ;  /* 0x00000072de007388 */ /* 0x000fe80000000800 */
[----:B------:R-:W-:Y:S04]  /*4360*/  STS [R222+0x400], R62 ;  /* 0x0004003ede007388 */ /* 0x000fe80000000800 */
[----:B------:R-:W-:Y:S01]  /*4370*/  STS [R226], R181 ;  /* 0x000000b5e2007388 */ /* 0x000fe20000000800 */
[----:B-1----:R-:W-:Y:S02]  /*4380*/  F2FP.F16.F32.PACK_AB R63, R66, R67 ;  /* 0x00000043423f723e */ /* 0x002fe400000000ff */
[-C--:B--2---:R-:W-:Y:S03]  /*4390*/  IADD3 R65, PT, PT, R209, R204.reuse, RZ ;  /* 0x000000ccd1417210 */ /* 0x084fe60007ffe0ff */
[----:B------:R-:W-:Y:S01]  /*43a0*/  STS [R226+0x400], R63 ;  /* 0x0004003fe2007388 */ /* 0x000fe20000000800 */
[----:B---3--:R-:W-:Y:S03]  /*43b0*/  IADD3 R64, PT, PT, R61, R204, RZ ;  /* 0x000000cc3d407210 */ /* 0x008fe60007ffe0ff */
[----:B------:R-:W1:Y:S08]  /*43c0*/  LDSM.16.M88.4 R52, [R209+0x8000] ;  /* 0x00800000d134783b */ /* 0x000e700000000200 */
[----:B------:R-:W2:Y:S01]  /*43d0*/  LDSM.16.M88.4 R56, [R65+0x8000] ;  /* 0x008000004138783b */ /* 0x000ea20000000200 */
[C---:B-1----:R-:W-:Y:S08]  /*43e0*/  HMMA.16816.F32 R4, R52.reuse, R116, RZ ;  /* 0x000000743404723c */ /* 0x042ff000000018ff */
[C---:B------:R-:W-:Y:S08]  /*43f0*/  HMMA.16816.F32 R8, R52.reuse, R118, RZ ;  /* 0x000000763408723c */ /* 0x040ff000000018ff */
[C---:B------:R-:W-:Y:S08]  /*4400*/  HMMA.16816.F32 R12, R52.reuse, R120, RZ ;  /* 0x00000078340c723c */ /* 0x040ff000000018ff */
[----:B------:R-:W-:Y:S01]  /*4410*/  HMMA.16816.F32 R16, R52, R122, RZ ;  /* 0x0000007a3410723c */ /* 0x000fe200000018ff */
[----:B------:R-:W1:Y:S07]  /*4420*/  LDSM.16.M88.4 R52, [R61+0x8000] ;  /* 0x008000003d34783b */ /* 0x000e6e0000000200 */
[C---:B--2---:R-:W-:Y:S01]  /*4430*/  HMMA.16816.F32 R4, R56.reuse, R124, R4 ;  /* 0x0000007c3804723c */ /* 0x044fe20000001804 */
[----:B------:R-:W-:Y:S07]  /*4440*/  LDSM.16.M88.4 R60, [R61+0xa000] ;  /* 0x00a000003d3c783b */ /* 0x000fee0000000200 */
        /* <DEDUP_REMOVED lines=27> */
[C---:B-1----:R-:W-:Y:S08]  /*4600*/  HMMA.16816.F32 R4, R52.reuse, R172, R4 ;  /* 0x000000ac3404723c */ /* 0x042ff00000001804 */
[C---:B------:R-:W-:Y:S08]  /*4610*/  HMMA.16816.F32 R8, R52.reuse, R174, R8 ;  /* 0x000000ae3408723c */ /* 0x040ff00000001808 */
[C---:B------:R-:W-:Y:S03]  /*4620*/  HMMA.16816.F32 R12, R52.reuse, R176, R12 ;  /* 0x000000b0340c723c */ /* 0x040fe6000000180c */
[C---:B-----5:R-:W-:Y:S01]  /*4630*/  FADD.FTZ R63, -R184.reuse, R5 ;  /* 0x00000005b83f7221 */ /* 0x060fe20000010100 */
[----:B------:R-:W-:Y:S01]  /*4640*/  FADD.FTZ R62, -R184, R4 ;  /* 0x00000004b83e7221 */ /* 0x000fe20000010100 */
[C---:B------:R-:W-:Y:S01]  /*4650*/  FADD.FTZ R60, -R183.reuse, R6 ;  /* 0x00000006b73c7221 */ /* 0x040fe20000010100 */
[C---:B------:R-:W-:Y:S01]  /*4660*/  FADD.FTZ R181, -R183.reuse, R7 ;  /* 0x00000007b7b57221 */ /* 0x040fe20000010100 */
[----:B------:R-:W-:Y:S01]  /*4670*/  FMUL.FTZ R63, R112, R63 ;  /* 0x0000003f703f7220 */ /* 0x000fe20000410000 */
[----:B------:R-:W-:Y:S03]  /*4680*/  HMMA.16816.F32 R16, R52, R178, R16 ;  /* 0x000000b23410723c */ /* 0x000fe60000001810 */
[----:B------:R-:W-:Y:S01]  /*4690*/  FADD.FTZ R112, -R183, R11 ;  /* 0x0000000bb7707221 */ /* 0x000fe20000010100 */
[----:B------:R-:W-:Y:S01]  /*46a0*/  FMUL.FTZ R115, R115, R62 ;  /* 0x0000003e73737220 */ /* 0x000fe20000410000 */
[----:B------:R-:W-:Y:S01]  /*46b0*/  FMUL.FTZ R60, R111, R60 ;  /* 0x0000003c6f3c7220 */ /* 0x000fe20000410000 */
[----:B------:R-:W-:Y:S01]  /*46c0*/  FMUL.FTZ R181, R110, R181 ;  /* 0x000000b56eb57220 */ /* 0x000fe20000410000 */
[----:B------:R-:W-:Y:S01]  /*46d0*/  FADD.FTZ R62, -R184, R8 ;  /* 0x00000008b83e7221 */ /* 0x000fe20000010100 */
[----:B------:R-:W-:Y:S01]  /*46e0*/  FMUL.FTZ R112, R102, R112 ;  /* 0x0000007066707220 */ /* 0x000fe20000410000 */
[----:B------:R-:W-:Y:S01]  /*46f0*/  FADD.FTZ R111, -R184, R9 ;  /* 0x00000009b86f7221 */ /* 0x000fe20000010100 */
[----:B------:R-:W-:Y:S01]  /*4700*/  FADD.FTZ R110, -R183, R10 ;  /* 0x0000000ab76e7221 */ /* 0x000fe20000010100 */
[----:B------:R-:W-:Y:S01]  /*4710*/  FMUL.FTZ R102, R185, UR12 ;  /* 0x0000000cb9667c20 */ /* 0x000fe20008410000 */
[----:B------:R-:W-:Y:S01]  /*4720*/  FMUL.FTZ R60, R60, R187 ;  /* 0x000000bb3c3c7220 */ /* 0x000fe20000410000 */
[----:B------:R-:W-:Y:S01]  /*4730*/  FMUL.FTZ R181, R181, R188 ;  /* 0x000000bcb5b57220 */ /* 0x000fe20000410000 */
[----:B------:R-:W-:Y:S01]  /*4740*/  FMUL.FTZ R62, R109, R62 ;  /* 0x0000003e6d3e7220 */ /* 0x000fe20000410000 */
[----:B------:R-:W-:Y:S01]  /*4750*/  FADD.FTZ R109, -R183, R15 ;  /* 0x0000000fb76d7221 */ /* 0x000fe20000010100 */
[----:B------:R-:W-:Y:S01]  /*4760*/  FMUL.FTZ R111, R108, R111 ;  /* 0x0000006f6c6f7220 */ /* 0x000fe20000410000 */
[----:B------:R-:W-:Y:S01]  /*4770*/  FMUL.FTZ R110, R103, R110 ;  /* 0x0000006e676e7220 */ /* 0x000fe20000410000 */
[----:B------:R-:W-:Y:S01]  /*4780*/  F2FP.F16.F32.PACK_AB R181, R181, R60 ;  /* 0x0000003cb5b5723e */ /* 0x000fe200000000ff */
[----:B------:R-:W-:Y:S01]  /*4790*/  FMUL.FTZ R102, R115, R102 ;  /* 0x0000006673667220 */ /* 0x000fe20000410000 */
[----:B------:R-:W-:Y:S01]  /*47a0*/  FMUL.FTZ R63, R63, R186 ;  /* 0x000000ba3f3f7220 */ /* 0x000fe20000410000 */
[C---:B------:R-:W-:Y:S01]  /*47b0*/  FADD.FTZ R108, -R184.reuse, R12 ;  /* 0x0000000cb86c7221 */ /* 0x040fe20000010100 */
[C---:B------:R-:W-:Y:S01]  /*47c0*/  FADD.FTZ R103, -R184.reuse, R13 ;  /* 0x0000000db8677221 */ /* 0x040fe20000010100 */
[C---:B------:R-:W-:Y:S01]  /*47d0*/  FADD.FTZ R114, -R183.reuse, R14 ;  /* 0x0000000eb7727221 */ /* 0x040fe20000010100 */
[C---:B------:R-:W-:Y:S01]  /*47e0*/  FADD.FTZ R186, -R184.reuse, R16 ;  /* 0x00000010b8ba7221 */ /* 0x040fe20000010100 */
[----:B------:R-:W-:Y:S01]  /*47f0*/  FADD.FTZ R115, -R184, R17 ;  /* 0x00000011b8737221 */ /* 0x000fe20000010100 */
[----:B------:R-:W-:Y:S01]  /*4800*/  FADD.FTZ R184, -R183, R18 ;  /* 0x00000012b7b87221 */ /* 0x000fe20000010100 */
[----:B------:R-:W-:Y:S01]  /*4810*/  FMUL.FTZ R109, R100, R109 ;  /* 0x0000006d646d7220 */ /* 0x000fe20000410000 */
[----:B------:R-:W-:Y:S01]  /*4820*/  FMUL.FTZ R60, R231, UR12 ;  /* 0x0000000ce73c7c20 */ /* 0x000fe20008410000 */
[----:B------:R-:W-:Y:S01]  /*4830*/  FADD.FTZ R183, -R183, R19 ;  /* 0x00000013b7b77221 */ /* 0x000fe20000010100 */
[----:B------:R-:W-:Y:S01]  /*4840*/  FMUL.FTZ R114, R101, R114 ;  /* 0x0000007265727220 */ /* 0x000fe20000410000 */
[----:B------:R-:W-:Y:S01]  /*4850*/  FMUL.FTZ R101, R192, UR12 ;  /* 0x0000000cc0657c20 */ /* 0x000fe20008410000 */
[----:B------:R-:W-:Y:S01]  /*4860*/  FMUL.FTZ R186, R105, R186 ;  /* 0x000000ba69ba7220 */ /* 0x000fe20000410000 */
[----:B------:R-:W-:Y:S01]  /*4870*/  FMUL.FTZ R184, R67, R184 ;  /* 0x000000b843b87220 */ /* 0x000fe20000410000 */
[----:B------:R-:W-:Y:S01]  /*4880*/  FMUL.FTZ R109, R109, R60 ;  /* 0x0000003c6d6d7220 */ /* 0x000fe20000410000 */
[----:B------:R-:W-:Y:S01]  /*4890*/  FMUL.FTZ R108, R107, R108 ;  /* 0x0000006c6b6c7220 */ /* 0x000fe20000410000 */
[----:B------:R-:W-:Y:S01]  /*48a0*/  FMUL.FTZ R103, R106, R103 ;  /* 0x000000676a677220 */ /* 0x000fe20000410000 */
[----:B------:R-:W-:Y:S01]  /*48b0*/  FMUL.FTZ R115, R104, R115 ;  /* 0x0000007368737220 */ /* 0x000fe20000410000 */
[----:B------:R-:W-:Y:S01]  /*48c0*/  FMUL.FTZ R183, R66, R183 ;  /* 0x000000b742b77220 */ /* 0x000fe20000410000 */
[----:B------:R-:W-:Y:S01]  /*48d0*/  FMUL.FTZ R67, R252, UR12 ;  /* 0x0000000cfc437c20 */ /* 0x000fe20008410000 */
[----:B------:R-:W-:Y:S01]  /*48e0*/  F2FP.F16.F32.PACK_AB R63, R63, R102 ;  /* 0x000000663f3f723e */ /* 0x000fe200000000ff */
[----:B------:R-:W-:Y:S01]  /*48f0*/  FMUL.FTZ R105, R182, UR12 ;  /* 0x0000000cb6697c20 */ /* 0x000fe20008410000 */
[----:B------:R-:W-:Y:S01]  /*4900*/  FMUL.FTZ R60, R113, UR12 ;  /* 0x0000000c713c7c20 */ /* 0x000fe20008410000 */
        /* <DEDUP_REMOVED lines=66> */
.L_x_1093:
        /* <DEDUP_REMOVED lines=96> */
.L_x_1094:
        /* <DEDUP_REMOVED lines=313> */
.L_x_1096:
[----:B------:R-:W2:Y:S01]  /*66c0*/  LDCU.64 UR10, c[0x0][0x5c0] ;  /* 0x0000b800ff0a77ac */ /* 0x000ea20008000a00 */
[----:B-1----:R-:W-:-:S05]  /*66d0*/  IADD3 R30, PT, PT, R244, R245, RZ ;  /* 0x000000f5f41e7210 */ /* 0x002fca0007ffe0ff */
[C---:B--2---:R-:W-:Y:S02]  /*66e0*/  IMAD R28, R30.reuse, UR11, RZ ;  /* 0x0000000b1e1c7c24 */ /* 0x044fe4000f8e02ff */
[----:B------:R-:W-:-:S05]  /*66f0*/  IMAD.WIDE.U32 R30, R30, UR10, RZ ;  /* 0x0000000a1e1e7c25 */ /* 0x000fca000f8e00ff */
[----:B------:R-:W-:Y:S02]  /*6700*/  IADD3 R28, PT, PT, R31, R28, RZ ;  /* 0x0000001c1f1c7210 */ /* 0x000fe40007ffe0ff */
.L_x_1097:
        /* <DEDUP_REMOVED lines=11> */
.L_x_1098:
[----:B------:R-:W1:Y:S01]  /*67c0*/  LDCU.64 UR6, c[0x0][0x5c8] ;  /* 0x0000b900ff0677ac */ /* 0x000e620008000a00 */
[----:B------:R-:W-:-:S05]  /*67d0*/  IADD3 R36, PT, PT, R244, R245, RZ ;  /* 0x000000f5f4247210 */ /* 0x000fca0007ffe0ff */
[C---:B-1----:R-:W-:Y:S02]  /*67e0*/  IMAD R3, R36.reuse, UR7, RZ ;  /* 0x0000000724037c24 */ /* 0x042fe4000f8e02ff */
[----:B------:R-:W-:-:S05]  /*67f0*/  IMAD.WIDE.U32 R36, R36, UR6, RZ ;  /* 0x0000000624247c25 */ /* 0x000fca000f8e00ff */
[----:B------:R-:W-:-:S07]  /*6800*/  IADD3 R3, PT, PT, R37, R3, RZ ;  /* 0x0000000325037210 */ /* 0x000fce0007ffe0ff */
.L_x_1099:
        /* <DEDUP_REMOVED lines=41> */
.L_x_1101:
[----:B------:R-:W-:Y:S05]  /*6aa0*/  BSYNC.RECONVERGENT B0 ;  /* 0x0000000000007941 */ /* 0x000fea0003800200 */
.L_x_1100:
        /* <DEDUP_REMOVED lines=16> */
.L_x_1103:
[----:B------:R-:W-:Y:S05]  /*6bb0*/  BSYNC.RECONVERGENT B0 ;  /* 0x0000000000007941 */ /* 0x000fea0003800200 */
.L_x_1102:
        /* <DEDUP_REMOVED lines=23> */
.L_x_1105:
[----:B------:R-:W-:Y:S05]  /*6d30*/  BSYNC.RECONVERGENT B0 ;  /* 0x0000000000007941 */ /* 0x000fea0003800200 */
.L_x_1104:
        /* <DEDUP_REMOVED lines=14> */
.L_x_1070:
[----:B------:R-:W-:Y:S05]  /*6e20*/  BSYNC.RECONVERGENT B1 ;  /* 0x0000000000017941 */ /* 0x000fea0003800200 */
.L_x_1048:
        /* <DEDUP_REMOVED lines=11> */
.L_x_1107:
        /* <DEDUP_REMOVED lines=10> */
.L_x_2431:


//--------------------- .text._ZN5flash44flash_bwd_dq_dk_dv_loop_seqk_parallel_kernelI23Flash_bwd_kernel_traitsILi128ELi64ELi64ELi8ELi4ELi2ELi2ELb1ELb0EN7cutlass6half_tE19Flash_kernel_traitsILi128ELi64ELi64ELi8ES3_EELb1ELb0ELb0ELb0ELb1ELb1ELb0EEEvNS_16Flash_bwd_paramsE --------------------------
	.section	.text._ZN5flash44flash_bwd_dq_dk_dv_loop_seqk_parallel_kernelI23Flash_bwd_kernel_traitsILi128ELi64ELi64ELi8ELi4ELi2ELi2ELb1ELb0EN7cutlass6half_tE19Flash_kernel_traitsILi128ELi64ELi64ELi8ES3_EELb1ELb0ELb0ELb0ELb1ELb1ELb0EEEvNS_16Flash_bwd_paramsE,"ax",@progbits
	.align	128
        .global         _ZN5flash44flash_bwd_dq_dk_dv_loop_seqk_parallel_kernelI23Flash_bwd_kernel_traitsILi128ELi64ELi64ELi8ELi4ELi2ELi2ELb1ELb0EN7cutlass6half_tE19Flash_kernel_traitsILi128ELi64ELi64ELi8ES3_EELb1ELb0ELb0ELb0ELb1ELb1ELb0EEEvNS_16Flash_bwd_paramsE
        .type           _ZN5flash44flash_bwd_dq_dk_dv_loop_seqk_parallel_kernelI23Flash_bwd_kernel_traitsILi128ELi64ELi64ELi8ELi4ELi2ELi2ELb1ELb0EN7cutlass6half_tE19Flash_kernel_traitsILi128ELi64ELi64ELi8ES3_EELb1ELb0ELb0ELb0ELb1ELb1ELb0EEEvNS_16Flash_bwd_paramsE,@function
        .size           _ZN5flash44flash_bwd_dq_dk_dv_loop_seqk_parallel_kernelI23Flash_bwd_kernel_traitsILi128ELi64ELi64ELi8ELi4ELi2ELi2ELb1ELb0EN7cutlass6half_tE19Flash_kernel_traitsILi128ELi64ELi64ELi8ES3_EELb1ELb0ELb0ELb0ELb1ELb1ELb0EEEvNS_16Flash_bwd_paramsE,(.L_x_2432 - _ZN5flash44flash_bwd_dq_dk_dv_loop_seqk_parallel_kernelI23Flash_bwd_kernel_traitsILi128ELi64ELi64ELi8ELi4ELi2ELi2ELb1ELb0EN7cutlass6half_tE19Flash_kernel_traitsILi128ELi64ELi64ELi8ES3_EELb1ELb0ELb0ELb0ELb1ELb1ELb0EEEvNS_16Flash_bwd_paramsE)
        .other          _ZN5flash44flash_bwd_dq_dk_dv_loop_seqk_parallel_kernelI23Flash_bwd_kernel_traitsILi128ELi64ELi64ELi8ELi4ELi2ELi2ELb1ELb0EN7cutlass6half_tE19Flash_kernel_traitsILi128ELi64ELi64ELi8ES3_EELb1ELb0ELb0ELb0ELb1ELb1ELb0EEEvNS_16Flash_bwd_paramsE,@"STO_CUDA_ENTRY STV_DEFAULT"
_ZN5flash44flash_bwd_dq_dk_dv_loop_seqk_parallel_kernelI23Flash_bwd_kernel_traitsILi128ELi64ELi64ELi8ELi4ELi2ELi2ELb1ELb0EN7cutlass6half_tE19Flash_kernel_traitsILi128ELi64ELi64ELi8ES3_EELb1ELb0ELb0ELb0ELb1ELb1ELb0EEEvNS_16Flash_bwd_paramsE:
.text._ZN5flash44flash_bwd_dq_dk_dv_loop_seqk_parallel_kernelI23Flash_bwd_kernel_traitsILi128ELi64ELi64ELi8ELi4ELi2ELi2ELb1ELb0EN7cutlass6half_tE19Flash_kernel_traitsILi128ELi64ELi64ELi8ES3_EELb1ELb0ELb0ELb0ELb1ELb1ELb0EEEvNS_16Flash_bwd_paramsE:
        /* <DEDUP_REMOVED lines=31> */
[--C-:B------:R-:W-:Y:S01]  /*01f0*/  LOP3.LUT R11, R0, 0x20, R3.reuse, 0x78, !PT ;  /* 0x00000020000b7812 */ /* 0x100fe200078e7803 */
[----:B------:R-:W-:Y:S01]  /*0200*/  IMAD.SHL.U32 R0, R211, 0x20, RZ ;  /* 0x00000020d3007824 */ /* 0x000fe200078e00ff */
[----:B------:R-:W-:Y:S02]  /*0210*/  LOP3.LUT R210, R210, 0x7, R3, 0xf8, !PT ;  /* 0x00000007d2d27812 */ /* 0x000fe400078ef803 */
[----:B------:R-:W-:Y:S02]  /*0220*/  SHF.R.U32.HI R3, RZ, 0x3, R211 ;  /* 0x00000003ff037819 */ /* 0x000fe400000116d3 */
[----:B------:R-:W-:Y:S02]  /*0230*/  LOP3.LUT R13, R0, 0x200, RZ, 0xc0, !PT ;  /* 0x00000200000d7812 */ /* 0x000fe400078ec0ff */
[----:B------:R-:W-:Y:S02]  /*0240*/  LOP3.LUT R3, R3, 0x18, RZ, 0xc0, !PT ;  /* 0x0000001803037812 */ /* 0x000fe400078ec0ff */
[----:B------:R-:W-:-:S02]  /*0250*/  LOP3.LUT R9, R206, 0x1c0, RZ, 0xc0, !PT ;  /* 0x000001c0ce097812 */ /* 0x000fc400078ec0ff */
[----:B------:R-:W-:Y:S02]  /*0260*/  LOP3.LUT R4, R197, 0x10, RZ, 0xc0, !PT ;  /* 0x00000010c5047812 */ /* 0x000fe400078ec0ff */
[--C-:B------:R-:W-:Y:S02]  /*0270*/  LOP3.LUT R2, R13, 0x3800, R6.reuse, 0xf8, !PT ;  /* 0x000038000d027812 */ /* 0x100fe400078ef806 */
[--C-:B------:R-:W-:Y:S02]  /*0280*/  LOP3.LUT R214, R11, 0x1c0, R6.reuse, 0xf8, !PT ;  /* 0x000001c00bd67812 */ /* 0x100fe400078ef806 */
[----:B------:R-:W-:Y:S02]  /*0290*/  LOP3.LUT R213, R3, 0x1c0, R6, 0xf8, !PT ;  /* 0x000001c003d57812 */ /* 0x000fe400078ef806 */
[----:B------:R-:W-:Y:S02]  /*02a0*/  LOP3.LUT R5, R0, 0x400, RZ, 0xc0, !PT ;  /* 0x0000040000057812 */ /* 0x000fe400078ec0ff */
[----:B------:R-:W-:-:S02]  /*02b0*/  LOP3.LUT R6, R9, 0x38, R212, 0xf8, !PT ;  /* 0x0000003809067812 */ /* 0x000fc400078ef8d4 */
[--C-:B------:R-:W-:Y:S02]  /*02c0*/  LOP3.LUT R199, R4, 0x8, R211.reuse, 0xf8, !PT ;  /* 0x0000000804c77812 */ /* 0x100fe400078ef8d3 */
[--C-:B------:R-:W-:Y:S02]  /*02d0*/  LOP3.LUT R4, R5, 0x6, R8.reuse, 0xf8, !PT ;  /* 0x0000000605047812 */ /* 0x100fe400078ef808 */
[----:B------:R-:W-:Y:S02]  /*02e0*/  LOP3.LUT R205, R6, 0x8, R211, 0x78, !PT ;  /* 0x0000000806cd7812 */ /* 0x000fe400078e78d3 */
[----:B------:R-:W-:Y:S02]  /*02f0*/  LOP3.LUT R7, R0, 0xc00, RZ, 0xc0, !PT ;  /* 0x00000c0000077812 */ /* 0x000fe400078ec0ff */
[----:B------:R-:W-:Y:S02]  /*0300*/  LOP3.LUT R213, R213, 0x38, R8, 0x78, !PT ;  /* 0x00000038d5d57812 */ /* 0x000fe400078e7808 */
[----:B------:R-:W-:-:S02]  /*0310*/  LOP3.LUT R5, R206, 0x200, RZ, 0xc0, !PT ;  /* 0x00000200ce057812 */ /* 0x000fc400078ec0ff */
[----:B------:R-:W-:Y:S02]  /*0320*/  LOP3.LUT R205, R2, R205, RZ, 0xfc, !PT ;  /* 0x000000cd02cd7212 */ /* 0x000fe400078efcff */
[----:B------:R-:W-:Y:S02]  /*0330*/  LOP3.LUT R7, R7, 0x6, R8, 0xf8, !PT ;  /* 0x0000000607077812 */ /* 0x000fe400078ef808 */
[----:B------:R-:W-:Y:S02]  /*0340*/  LOP3.LUT R197, R6, 0x8, R197, 0x78, !PT ;  /* 0x0000000806c57812 */ /* 0x000fe400078e78c5 */
[----:B------:R-:W-:Y:S02]  /*0350*/  LOP3.LUT R213, R4, R213, RZ, 0xfc, !PT ;  /* 0x000000d504d57212 */ /* 0x000fe400078efcff */
[----:B------:R-:W-:Y:S02]  /*0360*/  LOP3.LUT R2, R5, 0xc00, R0, 0xf8, !PT ;  /* 0x00000c0005027812 */ /* 0x000fe400078ef800 */
[----:B------:R-:W-:-:S02]  /*0370*/  LOP3.LUT R199, R199, R6, RZ, 0x3c, !PT ;  /* 0x00000006c7c77212 */ /* 0x000fc400078e3cff */
[----:B------:R-:W-:Y:S02]  /*0380*/  LOP3.LUT R4, R5, 0x400, R0, 0xf8, !PT ;  /* 0x0000040005047812 */ /* 0x000fe400078ef800 */
[----:B------:R-:W-:Y:S02]  /*0390*/  R2P PR, R211, 0xe ;  /* 0x0000000ed3007804 */ /* 0x000fe40000000000 */
[----:B------:R-:W-:Y:S02]  /*03a0*/  LOP3.LUT R3, R3, 0x20, R8, 0xf8, !PT ;  /* 0x0000002003037812 */ /* 0x000fe400078ef808 */
[----:B------:R-:W-:Y:S02]  /*03b0*/  LOP3.LUT R214, R7, R214, RZ, 0xfc, !PT ;  /* 0x000000d607d67212 */ /* 0x000fe400078efcff */
[----:B------:R-:W-:Y:S02]  /*03c0*/  LOP3.LUT R207, R2, R197, RZ, 0xfc, !PT ;  /* 0x000000c502cf7212 */ /* 0x000fe400078efcff */
[----:B------:R-:W-:-:S02]  /*03d0*/  LOP3.LUT R199, R199, 0x200, R0, 0xf8, !PT ;  /* 0x00000200c7c77812 */ /* 0x000fc400078ef800 */
[----:B------:R-:W-:Y:S02]  /*03e0*/  LOP3.LUT R197, R4, R197, RZ, 0xfc, !PT ;  /* 0x000000c504c57212 */ /* 0x000fe400078efcff */
[----:B------:R-:W-:Y:S02]  /*03f0*/  LOP3.LUT R3, R3, 0x1c0, R206, 0xf8, !PT ;  /* 0x000001c003037812 */ /* 0x000fe400078ef8ce */
[----:B------:R-:W-:Y:S02]  /*0400*/  LOP3.LUT R0, R212, 0x1f8, RZ, 0xc0, !PT ;  /* 0x000001f8d4007812 */ /* 0x000fe400078ec0ff */
[----:B------:R-:W-:Y:S02]  /*0410*/  LEA R214, R214, UR5, 0x1 ;  /* 0x00000005d6d67c11 */ /* 0x000fe4000f8e08ff */
[----:B------:R-:W-:Y:S02]  /*0420*/  SEL R202, R202, 0xffffffc0, !P2 ;  /* 0xffffffc0caca7807 */ /* 0x000fe40005000000 */
[----:B------:R-:W-:Y:S01]  /*0430*/  LEA R207, R207, UR6, 0x1 ;  /* 0x00000006cfcf7c11 */ /* 0x000fe2000f8e08ff */
[C---:B------:R-:W-:Y:S01]  /*0440*/  VIADD R233, R214.reuse, 0x20 ;  /* 0x00000020d6e97836 */ /* 0x040fe20000000000 */
[----:B------:R-:W-:Y:S01]  /*0450*/  LEA R205, R205, UR4, 0x1 ;  /* 0x00000004cdcd7c11 */ /* 0x000fe2000f8e08ff */
[----:B------:R-:W-:Y:S01]  /*0460*/  @P3 VIADD R233, R214, 0xffffffe0 ;  /* 0xffffffe0d6e93836 */ /* 0x000fe20000000000 */
[----:B------:R-:W-:Y:S01]  /*0470*/  LEA R197, R197, UR4, 0x1 ;  /* 0x00000004c5c57c11 */ /* 0x000fe2000f8e08ff */
[----:B------:R-:W-:Y:S01]  /*0480*/  IMAD.IADD R2, R207, 0x1, R202 ;  /* 0x00000001cf027824 */ /* 0x000fe200078e02ca */
[----:B------:R-:W-:Y:S01]  /*0490*/  LOP3.LUT R3, R3, 0x38, R212, 0x78, !PT ;  /* 0x0000003803037812 */ /* 0x000fe200078e78d4 */
[----:B------:R-:W-:Y:S01]  /*04a0*/  IMAD.IADD R201, R205, 0x1, R202 ;  /* 0x00000001cdc97824 */ /* 0x000fe200078e02ca */
[----:B------:R-:W-:Y:S01]  /*04b0*/  LOP3.LUT R215, R0, 0x38, R211, 0x78, !PT ;  /* 0x0000003800d77812 */ /* 0x000fe200078e78d3 */
[----:B------:R-:W-:Y:S01]  /*04c0*/  IMAD.IADD R195, R202, 0x1, R197 ;  /* 0x00000001cac37824 */ /* 0x000fe200078e02c5 */
[----:B------:R-:W-:-:S02]  /*04d0*/  SEL R219, R219, 0xfffffff0, !P2 ;  /* 0xfffffff0dbdb7807 */ /* 0x000fc40005000000 */
[----:B------:R-:W-:Y:S02]  /*04e0*/  SEL R204, R204, 0xffffffe0, !P1 ;  /* 0xffffffe0cccc7807 */ /* 0x000fe40004800000 */
[----:B------:R-:W-:Y:S01]  /*04f0*/  LEA R213, R213, UR6, 0x1 ;  /* 0x00000006d5d57c11 */ /* 0x000fe2000f8e08ff */
[----:B------:R-:W-:Y:S01]  /*0500*/  IMAD.IADD R234, R214, 0x1, R219 ;  /* 0x00000001d6ea7824 */ /* 0x000fe200078e02db */
[----:B------:R-:W-:Y:S01]  /*0510*/  LEA R199, R199, UR5, 0x1 ;  /* 0x00000005c7c77c11 */ /* 0x000fe2000f8e08ff */
[----:B------:R-:W-:Y:S01]  /*0520*/  IMAD.IADD R203, R205, 0x1, R204 ;  /* 0x00000001cdcb7824 */ /* 0x000fe200078e02cc */
[----:B------:R-:W-:Y:S01]  /*0530*/  LOP3.LUT R206, R3, 0x200, R206, 0xf8, !PT ;  /* 0x0000020003ce7812 */ /* 0x000fe200078ef8ce */
[----:B------:R-:W-:Y:S01]  /*0540*/  VIADD R235, R213, 0xc000 ;  /* 0x0000c000d5eb7836 */ /* 0x000fe20000000000 */
[----:B------:R-:W-:Y:S01]  /*0550*/  LOP3.LUT R215, R215, 0x1e00, R212, 0xf8, !PT ;  /* 0x00001e00d7d77812 */ /* 0x000fe200078ef8d4 */
[----:B------:R-:W-:Y:S01]  /*0560*/  IMAD.IADD R3, R207, 0x1, R204 ;  /* 0x00000001cf037824 */ /* 0x000fe200078e02cc */
[----:B------:R-:W-:Y:S01]  /*0570*/  SHF.R.U32.HI R211, RZ, 0x5, R211 ;  /* 0x00000005ffd37819 */ /* 0x000fe200000116d3 */
[----:B------:R-:W-:Y:S01]  /*0580*/  IMAD.IADD R198, R202, 0x1, R199 ;  /* 0x00000001cac67824 */ /* 0x000fe200078e02c7 */
[----:B------:R-:W-:Y:S01]  /*0590*/  LOP3.LUT R216, R212, 0x38, RZ, 0xc0, !PT ;  /* 0x00000038d4d87812 */ /* 0x000fe200078ec0ff */
[C---:B------:R-:W-:Y:S01]  /*05a0*/  IMAD.IADD R196, R204.reuse, 0x1, R197 ;  /* 0x00000001ccc47824 */ /* 0x040fe200078e02c5 */
[----:B------:R-:W-:Y:S01]  /*05b0*/  LEA R215, R215, UR6, 0x1 ;  /* 0x00000006d7d77c11 */ /* 0x000fe2000f8e08ff */
[----:B------:R-:W-:Y:S01]  /*05c0*/  IMAD.IADD R200, R204, 0x1, R201 ;  /* 0x00000001ccc87824 */ /* 0x000fe200078e02c9 */
[----:B------:R-:W-:Y:S01]  /*05d0*/  LEA R206, R206, UR6, 0x1 ;  /* 0x00000006cece7c11 */ /* 0x000fe2000f8e08ff */
[----:B------:R-:W-:-:S02]  /*05e0*/  IMAD.IADD R0, R204, 0x1, R2 ;  /* 0x00000001cc007824 */ /* 0x000fc400078e0202 */
[----:B------:R-:W-:Y:S02]  /*05f0*/  IMAD.IADD R194, R204, 0x1, R195 ;  /* 0x00000001ccc27824 */ /* 0x000fe400078e02c3 */
[----:B---34-:R-:W-:-:S07]  /*0600*/  IMAD.IADD R219, R219, 0x1, R233 ;  /* 0x00000001dbdb7824 */ /* 0x018fce00078e02e9 */
.L_x_1115:
        /* <DEDUP_REMOVED lines=26> */
[----:B------:R-:W-:Y:S01]  /*07b0*/  IMAD.SHL.U32 R14, R209, 0x80, RZ ;  /* 0x00000080d10e7824 */ /* 0x000fe200078e00ff */
[----:B------:R-:W3:Y:S01]  /*07c0*/  LDCU.U8 UR25, c[0x0][0x5f0] ;  /* 0x0000be00ff1977ac */ /* 0x000ee20008000000 */
[----:B--2---:R-:W-:Y:S02]  /*07d0*/  ISETP.NE.AND P0, PT, RZ, UR4, PT ;  /* 0x00000004ff007c0c */ /* 0x004fe4000bf05270 */
[----:B-1----:R-:W-:-:S04]  /*07e0*/  IABS R4, R5 ;  /* 0x0000000500047213 */ /* 0x002fc80000000000 */
[----:B------:R-:W1:Y:S07]  /*07f0*/  I2F.RP R10, R4 ;  /* 0x00000004000a7306 */ /* 0x000e6e0000209400 */
[----:B------:R-:W2:Y:S01]  /*0800*/  @P0 LDC R15, c[0x0][0x454] ;  /* 0x00011500ff0f0b82 */ /* 0x000ea20000000800 */
[----:B-1----:R-:W1:Y:S01]  /*0810*/  MUFU.RCP R8, R10 ;  /* 0x0000000a00087308 */ /* 0x002e620000001000 */
[----:B--2---:R-:W-:Y:S02]  /*0820*/  @P0 IMAD R15, R208, R15, RZ ;  /* 0x0000000fd00f0224 */ /* 0x004fe400078e02ff */
[----:B-1----:R-:W-:-:S04]  /*0830*/  VIADD R8, R8, 0xffffffe ;  /* 0x0ffffffe08087836 */ /* 0x002fc80000000000 */
[----:B------:R-:W1:Y:S01]  /*0840*/  LDC R10, c[0x0][0x434] ;  /* 0x00010d00ff0a7b82 */ /* 0x000e620000000800 */
[----:B------:R-:W2:Y:S02]  /*0850*/  F2I.FTZ.U32.TRUNC.NTZ R9, R8 ;  /* 0x0000000800097305 */ /* 0x000ea4000021f000 */
[----:B--2---:R-:W-:Y:S01]  /*0860*/  IMAD.MOV R6, RZ, RZ, -R9 ;  /* 0x000000ffff067224 */ /* 0x004fe200078e0a09 */
[----:B------:R-:W-:-:S03]  /*0870*/  MOV R8, RZ ;  /* 0x000000ff00087202 */ /* 0x000fc60000000f00 */
[----:B------:R-:W-:Y:S01]  /*0880*/  IMAD R7, R6, R4, RZ ;  /* 0x0000000406077224 */ /* 0x000fe200078e02ff */
[----:B------:R-:W-:Y:S01]  /*0890*/  IABS R6, R208 ;  /* 0x000000d000067213 */ /* 0x000fe20000000000 */
[----:B-1----:R-:W-:Y:S02]  /*08a0*/  @P0 IMAD R15, R209, R10, R15 ;  /* 0x0000000ad10f0224 */ /* 0x002fe400078e020f */
[----:B------:R-:W-:-:S06]  /*08b0*/  IMAD.HI.U32 R7, R9, R7, R8 ;  /* 0x0000000709077227 */ /* 0x000fcc00078e0008 */
[----:B------:R-:W-:Y:S02]  /*08c0*/  IMAD.HI.U32 R28, R7, R6, RZ ;  /* 0x00000006071c7227 */ /* 0x000fe400078e00ff */
[----:B------:R-:W1:Y:S02]  /*08d0*/  @!P0 LDC R7, c[0x0][0x3e0] ;  /* 0x0000f800ff078b82 */ /* 0x000e640000000800 */
[----:B------:R-:W-:-:S04]  /*08e0*/  IMAD.MOV R9, RZ, RZ, -R28 ;  /* 0x000000ffff097224 */ /* 0x000fc800078e0a1c */
[----:B------:R-:W-:-:S05]  /*08f0*/  IMAD R9, R4, R9, R6 ;  /* 0x0000000904097224 */ /* 0x000fca00078e0206 */
[----:B------:R-:W-:-:S13]  /*0900*/  ISETP.GT.U32.AND P2, PT, R4, R9, PT ;  /* 0x000000090400720c */ /* 0x000fda0003f44070 */
[----:B------:R-:W-:Y:S01]  /*0910*/  @!P2 IMAD.IADD R9, R9, 0x1, -R4 ;  /* 0x000000010909a824 */ /* 0x000fe200078e0a04 */
[----:B------:R-:W-:Y:S01]  /*0920*/  @!P2 IADD3 R28, PT, PT, R28, 0x1, RZ ;  /* 0x000000011c1ca810 */ /* 0x000fe20007ffe0ff */
[----:B-1----:R-:W-:Y:S01]  /*0930*/  @!P0 IMAD R7, R209, R7, R208 ;  /* 0x00000007d1078224 */ /* 0x002fe200078e02d0 */
[----:B------:R-:W-:Y:S02]  /*0940*/  ISETP.NE.AND P2, PT, R5, RZ, PT ;  /* 0x000000ff0500720c */ /* 0x000fe40003f45270 */
[----:B------:R-:W-:Y:S01]  /*0950*/  ISETP.GE.U32.AND P3, PT, R9, R4, PT ;  /* 0x000000040900720c */ /* 0x000fe20003f66070 */
[----:B------:R-:W-:Y:S01]  /*0960*/  VIADD R9, R10, 0x3f ;  /* 0x0000003f0a097836 */ /* 0x000fe20000000000 */
[----:B------:R-:W-:Y:S01]  /*0970*/  LOP3.LUT R4, R208, R5, RZ, 0x3c, !PT ;  /* 0x00000005d0047212 */ /* 0x000fe200078e3cff */
[----:B------:R-:W-:-:S03]  /*0980*/  @!P0 IMAD R15, R7, R10, RZ ;  /* 0x0000000a070f8224 */ /* 0x000fc600078e02ff */
[----:B------:R-:W-:Y:S02]  /*0990*/  ISETP.GE.AND P1, PT, R4, RZ, PT ;  /* 0x000000ff0400720c */ /* 0x000fe40003f26270 */
[----:B------:R-:W-:-:S04]  /*09a0*/  SHF.R.S32.HI R228, RZ, 0x1f, R9 ;  /* 0x0000001fffe47819 */ /* 0x000fc80000011409 */
[----:B------:R-:W-:Y:S01]  /*09b0*/  LEA.HI R228, R228, R9, RZ, 0x6 ;  /* 0x00000009e4e47211 */ /* 0x000fe200078f30ff */
[----:B------:R-:W-:-:S03]  /*09c0*/  @P3 VIADD R28, R28, 0x1 ;  /* 0x000000011c1c3836 */ /* 0x000fc60000000000 */
[----:B------:R-:W-:-:S03]  /*09d0*/  SHF.R.S32.HI R228, RZ, 0x6, R228 ;  /* 0x00000006ffe47819 */ /* 0x000fc600000114e4 */
[----:B------:R-:W-:Y:S02]  /*09e0*/  @!P1 IADD3 R28, PT, PT, -R28, RZ, RZ ;  /* 0x000000ff1c1c9210 */ /* 0x000fe40007ffe1ff */
[----:B------:R-:W-:Y:S02]  /*09f0*/  @!P2 LOP3.LUT R28, RZ, R5, RZ, 0x33, !PT ;  /* 0x00000005ff1ca212 */ /* 0x000fe400078e33ff */
[----:B------:R-:W-:Y:S02]  /*0a00*/  IADD3 R232, PT, PT, R228, -0x1, RZ ;  /* 0xffffffffe4e87810 */ /* 0x000fe40007ffe0ff */
[----:B------:R-:W-:Y:S01]  /*0a10*/  SHF.R.S32.HI R19, RZ, 0x1f, R28 ;  /* 0x0000001fff137819 */ /* 0x000fe2000001141c */
[----:B---3--:R-:W-:Y:S06]  /*0a20*/  @!P0 BRA `(.L_x_1109) ;  /* 0x00000000001c8947 */ /* 0x008fec0003800000 */
[----:B------:R-:W1:Y:S01]  /*0a30*/  LDC R16, c[0x0][0x444] ;  /* 0x00011100ff107b82 */ /* 0x000e620000000800 */
[----:B------:R-:W2:Y:S01]  /*0a40*/  LDCU UR5, c[0x0][0x430] ;  /* 0x00008600ff0577ac */ /* 0x000ea20008000800 */
[----:B------:R-:W2:Y:S02]  /*0a50*/  LDCU UR4, c[0x0][0x454] ;  /* 0x00008a80ff0477ac */ /* 0x000ea40008000800 */
[----:B--2---:R-:W-:Y:S01]  /*0a60*/  ULEA UR4, UR5, UR4, 0x7 ;  /* 0x0000000405047291 */ /* 0x004fe2000f8e38ff */
[----:B-1----:R-:W-:-:S05]  /*0a70*/  IMAD R11, R209, R16, R14 ;  /* 0x00000010d10b7224 */ /* 0x002fca00078e020e */
[----:B------:R-:W-:Y:S01]  /*0a80*/  IMAD R11, R208, UR4, R11 ;  /* 0x00000004d00b7c24 */ /* 0x000fe2000f8e020b */
[----:B------:R-:W-:Y:S06]  /*0a90*/  BRA `(.L_x_1110) ;  /* 0x0000000000107947 */ /* 0x000fec0003800000 */
.L_x_1109:
[----:B------:R-:W1:Y:S01]  /*0aa0*/  LDC R16, c[0x0][0x444] ;  /* 0x00011100ff107b82 */ /* 0x000e620000000800 */
[----:B------:R-:W2:Y:S02]  /*0ab0*/  LDCU UR4, c[0x0][0x3e0] ;  /* 0x00007c00ff0477ac */ /* 0x000ea40008000800 */
[----:B--2---:R-:W-:-:S04]  /*0ac0*/  IMAD R11, R209, UR4, R208 ;  /* 0x00000004d10b7c24 */ /* 0x004fc8000f8e02d0 */
[----:B-1----:R-:W-:-:S07]  /*0ad0*/  IMAD R11, R11, R16, RZ ;  /* 0x000000100b0b7224 */ /* 0x002fce00078e02ff */
.L_x_1110:
[----:B------:R-:W1:Y:S01]  /*0ae0*/  LDCU.64 UR14, c[0x0][0x3c0] ;  /* 0x00007800ff0e77ac */ /* 0x000e620008000a00 */
[----:B------:R-:W-:Y:S01]  /*0af0*/  IMAD.MOV.U32 R217, RZ, RZ, RZ ;  /* 0x000000ffffd97224 */ /* 0x000fe200078e00ff */
[----:B------:R-:W2:Y:S01]  /*0b00*/  S2R R218, SR_TID.X ;  /* 0x0000000000da7919 */ /* 0x000ea20000002100 */
[----:B------:R-:W-:Y:S01]  /*0b10*/  LOP3.LUT R4, R232, 0x80000001, RZ, 0xc0, !PT ;  /* 0x80000001e8047812 */ /* 0x000fe200078ec0ff */
[----:B------:R-:W3:Y:S01]  /*0b20*/  LDCU.64 UR8, c[0x0][0x3b8] ;  /* 0x00007700ff0877ac */ /* 0x000ee20008000a00 */
[----:B------:R-:W-:Y:S01]  /*0b30*/  LEA R12, R228, 0xffffffc0, 0x6 ;  /* 0xffffffc0e40c7811 */ /* 0x000fe200078e30ff */
[----:B------:R-:W4:Y:S01]  /*0b40*/  LDC.64 R240, c[0x0][0x420] ;  /* 0x00010800fff07b82 */ /* 0x000f220000000a00 */
[----:B------:R-:W-:Y:S01]  /*0b50*/  ISETP.NE.AND P2, PT, R4, 0x1, PT ;  /* 0x000000010400780c */ /* 0x000fe20003f45270 */
[----:B------:R-:W-:Y:S01]  /*0b60*/  USHF.R.S32.HI UR4, URZ, 0x1f, UR24 ;  /* 0x0000001fff047899 */ /* 0x000fe20008011418 */
[----:B------:R-:W-:Y:S01]  /*0b70*/  SHF.R.S32.HI R13, RZ, 0x1f, R12 ;  /* 0x0000001fff0d7819 */ /* 0x000fe2000001140c */
[----:B------:R-:W-:Y:S01]  /*0b80*/  UIADD3 UR24, UP0, UPT, UR23, UR24, URZ ;  /* 0x0000001817187290 */ /* 0x000fe2000ff1e0ff */
[----:B------:R-:W-:Y:S01]  /*0b90*/  ISETP.NE.AND P3, PT, RZ, UR25, PT ;  /* 0x00000019ff007c0c */ /* 0x000fe2000bf65270 */
[----:B------:R-:W2:Y:S01]  /*0ba0*/  LDCU.64 UR12, c[0x0][0x3a8] ;  /* 0x00007500ff0c77ac */ /* 0x000ea20008000a00 */
[----:B------:R-:W-:Y:S01]  /*0bb0*/  SEL R192, RZ, 0x4000, P2 ;  /* 0x00004000ffc07807 */ /* 0x000fe20001000000 */
[----:B------:R-:W-:Y:S01]  /*0bc0*/  IMAD R15, R232, 0x40, R15 ;  /* 0x00000040e80f7824 */ /* 0x000fe200078e020f */
[----:B------:R-:W2:Y:S01]  /*0bd0*/  LDC.64 R220, c[0x0][0x5e8] ;  /* 0x00017a00ffdc7b82 */ /* 0x000ea20000000a00 */
[----:B------:R-:W-:Y:S01]  /*0be0*/  ULEA.HI.X.SX32 UR23, UR23, UR4, 0x1, UP0 ;  /* 0x0000000417177291 */ /* 0x000fe200080f0eff */
[----:B-1----:R-:W-:Y:S01]  /*0bf0*/  IMAD.U32 R31, RZ, RZ, UR14 ;  /* 0x0000000eff1f7e24 */ /* 0x002fe2000f8e00ff */
[----:B------:R-:W1:Y:S01]  /*0c00*/  LDCU.64 UR6, c[0x0][0x3a0] ;  /* 0x00007400ff0677ac */ /* 0x000e620008000a00 */
[----:B------:R-:W-:-:S02]  /*0c10*/  IMAD.IADD R231, R215, 0x1, R192 ;  /* 0x00000001d7e77824 */ /* 0x000fc400078e02c0 */
[----:B---3--:R-:W-:Y:S01]  /*0c20*/  IMAD.U32 R7, RZ, RZ, UR8 ;  /* 0x00000008ff077e24 */ /* 0x008fe2000f8e00ff */
[----:B------:R-:W-:Y:S01]  /*0c30*/  UIMAD UR5, UR23, UR14, URZ ;  /* 0x0000000e170572a4 */ /* 0x000fe2000f8e02ff */
[--C-:B------:R-:W-:Y:S01]  /*0c40*/  IMAD.WIDE.U32 R30, R31, UR24, R216.reuse ;  /* 0x000000181f1e7c25 */ /* 0x100fe2000f8e00d8 */
[----:B------:R-:W-:Y:S02]  /*0c50*/  UIMAD UR4, UR23, UR8, URZ ;  /* 0x00000008170472a4 */ /* 0x000fe4000f8e02ff */
[----:B------:R-:W-:Y:S01]  /*0c60*/  UIMAD UR5, UR24, UR15, UR5 ;  /* 0x0000000f180572a4 */ /* 0x000fe2000f8e0205 */
[----:B------:R-:W-:Y:S01]  /*0c70*/  IMAD.WIDE.U32 R6, R7, UR24, R216 ;  /* 0x0000001807067c25 */ /* 0x000fe2000f8e00d8 */
[----:B------:R-:W-:Y:S01]  /*0c80*/  UIMAD UR4, UR24, UR9, UR4 ;  /* 0x00000009180472a4 */ /* 0x000fe2000f8e0204 */
[----:B------:R-:W3:Y:S02]  /*0c90*/  LDCU.64 UR10, c[0x0][0x3d8] ;  /* 0x00007b00ff0a77ac */ /* 0x000ee40008000a00 */
[----:B----4-:R-:W-:Y:S01]  /*0ca0*/  IMAD.WIDE R240, R15, 0x4, R240 ;  /* 0x000000040ff07825 */ /* 0x010fe200078e02f0 */
[----:B--2---:R-:W-:Y:S01]  /*0cb0*/  SHF.R.U32.HI R17, RZ, 0x3, R218 ;  /* 0x00000003ff117819 */ /* 0x004fe200000116da */
[----:B------:R-:W2:Y:S02]  /*0cc0*/  LDCU.64 UR16, c[0x0][0x588] ;  /* 0x0000b100ff1077ac */ /* 0x000ea40008000a00 */
[----:B------:R-:W-:-:S02]  /*0cd0*/  VIADD R31, R31, UR5 ;  /* 0x000000051f1f7c36 */ /* 0x000fc40008000000 */
[----:B------:R-:W-:Y:S02]  /*0ce0*/  VIADD R7, R7, UR4 ;  /* 0x0000000407077c36 */ /* 0x000fe40008000000 */
[----:B------:R-:W4:Y:S01]  /*0cf0*/  LDCU.64 UR4, c[0x0][0x3d0] ;  /* 0x00007a00ff0477ac */ /* 0x000f220008000a00 */
[----:B------:R-:W-:Y:S01]  /*0d00*/  IMAD.WIDE.U32 R30, R209, UR12, R30 ;  /* 0x0000000cd11e7c25 */ /* 0x000fe2000f8e001e */
[----:B------:R-:W-:-:S03]  /*0d10*/  USHF.L.U32 UR12, UR14, 0x5, URZ ;  /* 0x000000050e0c7899 */ /* 0x000fc600080006ff */
[----:B-1----:R-:W-:-:S04]  /*0d20*/  IMAD.WIDE.U32 R6, R209, UR6, R6 ;  /* 0x00000006d1067c25 */ /* 0x002fc8000f8e0006 */
[----:B---3--:R-:W-:Y:S02]  /*0d30*/  IMAD R9, R19, UR10, RZ ;  /* 0x0000000a13097c24 */ /* 0x008fe4000f8e02ff */
[C---:B------:R-:W-:Y:S02]  /*0d40*/  IMAD R31, R209.reuse, UR13, R31 ;  /* 0x0000000dd11f7c24 */ /* 0x040fe4000f8e021f */
[----:B------:R-:W-:Y:S01]  /*0d50*/  IMAD R5, R209, UR7, R7 ;  /* 0x00000007d1057c24 */ /* 0x000fe2000f8e0207 */
[----:B------:R-:W1:Y:S01]  /*0d60*/  LDCU.64 UR6, c[0x0][0x390] ;  /* 0x00007200ff0677ac */ /* 0x000e620008000a00 */
[----:B------:R-:W-:Y:S02]  /*0d70*/  IMAD.MOV.U32 R4, RZ, RZ, R6 ;  /* 0x000000ffff047224 */ /* 0x000fe400078e0006 */
[----:B------:R-:W3:Y:S01]  /*0d80*/  LDC.64 R6, c[0x0][0x590] ;  /* 0x00016400ff067b82 */ /* 0x000ee20000000a00 */
[----:B----4-:R-:W-:Y:S02]  /*0d90*/  IMAD R19, R19, UR4, RZ ;  /* 0x0000000413137c24 */ /* 0x010fe4000f8e02ff */
[----:B------:R-:W-:-:S02]  /*0da0*/  IMAD R9, R28, UR11, R9 ;  /* 0x0000000b1c097c24 */ /* 0x000fc4000f8e0209 */
[----:B------:R-:W-:Y:S01]  /*0db0*/  IMAD.WIDE.U32 R30, R28, UR10, R30 ;  /* 0x0000000a1c1e7c25 */ /* 0x000fe2000f8e001e */
[----:B------:R-:W-:-:S03]  /*0dc0*/  USHF.L.U64.HI UR10, UR14, 0x5, UR15 ;  /* 0x000000050e0a7899 */ /* 0x000fc6000801020f */
[C---:B------:R-:W-:Y:S01]  /*0dd0*/  IMAD R19, R28.reuse, UR5, R19 ;  /* 0x000000051c137c24 */ /* 0x040fe2000f8e0213 */
[----:B------:R-:W-:Y:S01]  /*0de0*/  USHF.L.U64.HI UR5, UR8, 0x5, UR9 ;  /* 0x0000000508057899 */ /* 0x000fe20008010209 */
[----:B------:R-:W-:Y:S01]  /*0df0*/  IMAD.WIDE.U32 R28, R28, UR4, R4 ;  /* 0x000000041c1c7c25 */ /* 0x000fe2000f8e0004 */
[----:B------:R-:W-:Y:S01]  /*0e00*/  USHF.L.U32 UR4, UR8, 0x5, URZ ;  /* 0x0000000508047899 */ /* 0x000fe200080006ff */
[----:B------:R-:W4:Y:S02]  /*0e10*/  LDC.64 R4, c[0x0][0x3b0] ;  /* 0x0000ec00ff047b82 */ /* 0x000f240000000a00 */
[----:B------:R-:W-:Y:S01]  /*0e20*/  IMAD.U32 R26, RZ, RZ, UR12 ;  /* 0x0000000cff1a7e24 */ /* 0x000fe2000f8e00ff */
[----:B------:R-:W4:Y:S01]  /*0e30*/  LDCU.64 UR12, c[0x0][0x3c8] ;  /* 0x00007900ff0c77ac */ /* 0x000f220008000a00 */
[----:B------:R-:W-:Y:S02]  /*0e40*/  IMAD.U32 R27, RZ, RZ, UR10 ;  /* 0x0000000aff1b7e24 */ /* 0x000fe4000f8e00ff */
[----:B------:R-:W-:Y:S01]  /*0e50*/  IMAD.IADD R31, R31, 0x1, R9 ;  /* 0x000000011f1f7824 */ /* 0x000fe200078e0209 */
[----:B------:R-:W4:Y:S01]  /*0e60*/  LDCU.64 UR10, c[0x0][0x398] ;  /* 0x00007300ff0a77ac */ /* 0x000f220008000a00 */
[----:B------:R-:W4:Y:S01]  /*0e70*/  LDC.64 R8, c[0x0][0x598] ;  /* 0x00016600ff087b82 */ /* 0x000f220000000a00 */
[----:B------:R-:W-:-:S02]  /*0e80*/  IMAD.U32 R24, RZ, RZ, UR4 ;  /* 0x00000004ff187e24 */ /* 0x000fc4000f8e00ff */
[----:B------:R-:W-:Y:S01]  /*0e90*/  IMAD.U32 R25, RZ, RZ, UR5 ;  /* 0x00000005ff197e24 */ /* 0x000fe2000f8e00ff */
[----:B------:R-:W4:Y:S01]  /*0ea0*/  LDCU.64 UR4, c[0x0][0x388] ;  /* 0x00007100ff0477ac */ /* 0x000f220008000a00 */
[----:B------:R-:W-:-:S04]  /*0eb0*/  IMAD.WIDE.U32 R26, R17, UR14, R26 ;  /* 0x0000000e111a7c25 */ /* 0x000fc8000f8e001a */
[----:B------:R-:W-:Y:S01]  /*0ec0*/  IMAD R21, R17, UR15, RZ ;  /* 0x0000000f11157c24 */ /* 0x000fe2000f8e02ff */
[----:B------:R-:W-:Y:S01]  /*0ed0*/  IADD3 R23, P0, PT, R30, R26, RZ ;  /* 0x0000001a1e177210 */ /* 0x000fe20007f1e0ff */
[----:B--2---:R-:W-:-:S03]  /*0ee0*/  IMAD.WIDE.U32 R32, R209, UR16, R216 ;  /* 0x00000010d1207c25 */ /* 0x004fc6000f8e00d8 */
[----:B------:R-:W-:Y:S01]  /*0ef0*/  IADD3.X R22, PT, PT, R31, R21, R27, P0, !PT ;  /* 0x000000151f167210 */ /* 0x000fe200007fe41b */
[----:B------:R-:W-:Y:S01]  /*0f00*/  IMAD.WIDE.U32 R24, R17, UR8, R24 ;  /* 0x0000000811187c25 */ /* 0x000fe2000f8e0018 */
[----:B-1----:R-:W-:-:S03]  /*0f10*/  LEA R26, P1, R23, UR6, 0x1 ;  /* 0x00000006171a7c11 */ /* 0x002fc6000f8208ff */
[----:B------:R-:W-:Y:S01]  /*0f20*/  IMAD R33, R209, UR17, R33 ;  /* 0x00000011d1217c24 */ /* 0x000fe2000f8e0221 */
[----:B------:R-:W-:Y:S01]  /*0f30*/  IADD3 R24, P0, PT, R28, R24, RZ ;  /* 0x000000181c187210 */ /* 0x000fe20007f1e0ff */
[-C--:B---3--:R-:W-:Y:S01]  /*0f40*/  IMAD R18, R13, R6.reuse, RZ ;  /* 0x000000060d127224 */ /* 0x088fe200078e02ff */
[----:B------:R-:W-:Y:S01]  /*0f50*/  LEA.HI.X R27, R23, UR7, R22, 0x1, P1 ;  /* 0x00000007171b7c11 */ /* 0x000fe200088f0c16 */
[----:B------:R-:W-:Y:S02]  /*0f60*/  IMAD R20, R17, UR9, RZ ;  /* 0x0000000911147c24 */ /* 0x000fe4000f8e02ff */
[----:B------:R-:W-:Y:S02]  /*0f70*/  IMAD.IADD R29, R29, 0x1, R19 ;  /* 0x000000011d1d7824 */ /* 0x000fe400078e0213 */
[C---:B------:R-:W-:Y:S02]  /*0f80*/  IMAD R18, R12.reuse, R7, R18 ;  /* 0x000000070c127224 */ /* 0x040fe400078e0212 */
[----:B------:R-:W-:Y:S01]  /*0f90*/  IMAD.WIDE.U32 R32, R12, R6, R32 ;  /* 0x000000060c207225 */ /* 0x000fe200078e0020 */
[----:B------:R-:W-:-:S03]  /*0fa0*/  IADD3.X R19, PT, PT, R29, R20, R25, P0, !PT ;  /* 0x000000141d137210 */ /* 0x000fc600007fe419 */
[-C--:B----4-:R-:W-:Y:S02]  /*0fb0*/  IMAD R22, R13, R4.reuse, RZ ;  /* 0x000000040d167224 */ /* 0x090fe400078e02ff */
[----:B------:R-:W-:Y:S01]  /*0fc0*/  IMAD.WIDE.U32 R28, R17, UR8, R28 ;  /* 0x00000008111c7c25 */ /* 0x000fe2000f8e001c */
[----:B------:R-:W1:Y:S03]  /*0fd0*/  LDCU.64 UR8, c[0x0][0x550] ;  /* 0x0000aa00ff0877ac */ /* 0x000e660008000a00 */
[----:B------:R-:W-:Y:S01]  /*0fe0*/  IMAD.IADD R33, R33, 0x1, R18 ;  /* 0x0000000121217824 */ /* 0x000fe200078e0212 */
[----:B------:R-:W-:Y:S01]  /*0ff0*/  LEA R18, P0, R24, UR4, 0x1 ;  /* 0x0000000418127c11 */ /* 0x000fe2000f8008ff */
[----:B------:R-:W-:-:S03]  /*1000*/  IMAD.WIDE.U32 R34, R12, R4, RZ ;  /* 0x000000040c227225 */ /* 0x000fc600078e00ff */
[----:B------:R-:W-:Y:S01]  /*1010*/  LEA.HI.X R19, R24, UR5, R19, 0x1, P0 ;  /* 0x0000000518137c11 */ /* 0x000fe200080f0c13 */
[----:B------:R-:W-:Y:S01]  /*1020*/  IMAD R22, R12, R5, R22 ;  /* 0x000000050c167224 */ /* 0x000fe200078e0216 */
[----:B------:R-:W-:Y:S01]  /*1030*/  LOP3.LUT R24, R34, 0x38, R212, 0xf8, !PT ;  /* 0x0000003822187812 */ /* 0x000fe200078ef8d4 */
[----:B------:R-:W-:Y:S01]  /*1040*/  IMAD.WIDE.U32 R32, R208, R8, R32 ;  /* 0x00000008d0207225 */ /* 0x000fe200078e0020 */
[----:B------:R-:W-:Y:S02]  /*1050*/  LEA R8, P0, R28, UR4, 0x1 ;  /* 0x000000041c087c11 */ /* 0x000fe4000f8008ff */
[----:B------:R-:W-:Y:S01]  /*1060*/  IADD3 R25, PT, PT, R35, R22, RZ ;  /* 0x0000001623197210 */ /* 0x000fe20007ffe0ff */
[----:B------:R-:W-:Y:S01]  /*1070*/  IMAD R33, R208, R9, R33 ;  /* 0x00000009d0217224 */ /* 0x000fe200078e0221 */
[----:B------:R-:W-:Y:S01]  /*1080*/  SHF.L.U64.HI R22, R6, 0x5, R7 ;  /* 0x0000000506167819 */ /* 0x000fe20000010207 */
[----:B------:R-:W-:Y:S02]  /*1090*/  IMAD.IADD R20, R29, 0x1, R20 ;  /* 0x000000011d147824 */ /* 0x000fe400078e0214 */
[----:B------:R-:W-:-:S03]  /*10a0*/  IMAD.WIDE.U32 R24, R209, UR10, R24 ;  /* 0x0000000ad1187c25 */ /* 0x000fc6000f8e0018 */
[----:B------:R-:W-:Y:S01]  /*10b0*/  LEA.HI.X R9, R28, UR5, R20, 0x1, P0 ;  /* 0x000000051c097c11 */ /* 0x000fe200080f0c14 */
[----:B------:R-:W-:Y:S01]  /*10c0*/  IMAD.WIDE.U32 R32, R17, R6, R32 ;  /* 0x0000000611207225 */ /* 0x000fe200078e0020 */
[----:B------:R-:W2:Y:S03]  /*10d0*/  LDCU.64 UR4, c[0x0][0x380] ;  /* 0x00007000ff0477ac */ /* 0x000ea60008000a00 */
[----:B------:R-:W-:Y:S01]  /*10e0*/  IMAD R25, R209, UR11, R25 ;  /* 0x0000000bd1197c24 */ /* 0x000fe2000f8e0219 */
[----:B-1----:R-:W-:Y:S01]  /*10f0*/  LEA R224, P0, R32, UR8, 0x1 ;  /* 0x0000000820e07c11 */ /* 0x002fe2000f8008ff */
[C---:B------:R-:W-:Y:S01]  /*1100*/  IMAD.WIDE.U32 R30, R17.reuse, UR14, R30 ;  /* 0x0000000e111e7c25 */ /* 0x040fe2000f8e001e */
[----:B------:R-:W1:Y:S03]  /*1110*/  LDCU UR8, c[0x0][0x3e0] ;  /* 0x00007c00ff0877ac */ /* 0x000e660008000800 */
[----:B------:R-:W-:Y:S01]  /*1120*/  IMAD R225, R17, R7, R33 ;  /* 0x0000000711e17224 */ /* 0x000fe200078e0221 */
[----:B------:R-:W-:Y:S01]  /*1130*/  LEA R34, P1, R30, UR6, 0x1 ;  /* 0x000000061e227c11 */ /* 0x000fe2000f8208ff */
[----:B------:R-:W-:Y:S01]  /*1140*/  IMAD.SHL.U32 R7, R6, 0x20, RZ ;  /* 0x0000002006077824 */ /* 0x000fe200078e00ff */
[----:B------:R-:W-:Y:S01]  /*1150*/  SHF.L.U64.HI R6, R4, 0x5, R5 ;  /* 0x0000000504067819 */ /* 0x000fe20000010205 */
[----:B------:R-:W-:Y:S01]  /*1160*/  IMAD.WIDE.U32 R24, R208, UR12, R24 ;  /* 0x0000000cd0187c25 */ /* 0x000fe2000f8e0018 */
[----:B------:R-:W-:-:S02]  /*1170*/  LEA.HI.X R225, R32, UR9, R225, 0x1, P0 ;  /* 0x0000000920e17c11 */ /* 0x000fc400080f0ce1 */
[----:B------:R-:W-:Y:S01]  /*1180*/  LEA R20, P0, R7, R224, 0x1 ;  /* 0x000000e007147211 */ /* 0x000fe200078008ff */
[----:B------:R-:W-:Y:S02]  /*1190*/  IMAD.IADD R21, R31, 0x1, R21 ;  /* 0x000000011f157824 */ /* 0x000fe400078e0215 */
[----:B------:R-:W-:-:S03]  /*11a0*/  IMAD R25, R208, UR13, R25 ;  /* 0x0000000dd0197c24 */ /* 0x000fc6000f8e0219 */
[----:B------:R-:W-:Y:S01]  /*11b0*/  LEA.HI.X R35, R30, UR7, R21, 0x1, P1 ;  /* 0x000000071e237c11 */ /* 0x000fe200088f0c15 */
[----:B------:R-:W-:Y:S01]  /*11c0*/  @P3 BAR.SYNC.DEFER_BLOCKING 0x0 ;  /* 0x0000000000003b1d */ /* 0x000fe20000010000 */
[----:B------:R-:W-:Y:S01]  /*11d0*/  LEA.HI.X R21, R7, R225, R22, 0x1, P0 ;  /* 0x000000e107157211 */ /* 0x000fe200000f0c16 */
[----:B------:R-:W-:-:S04]  /*11e0*/  IMAD.WIDE.U32 R22, R17, R4, R24 ;  /* 0x0000000411167225 */ /* 0x000fc800078e0018 */
[----:B------:R-:W-:Y:S01]  /*11f0*/  IMAD R17, R17, R5, R23 ;  /* 0x0000000511117224 */ /* 0x000fe200078e0217 */
[----:B--2---:R-:W-:Y:S01]  /*1200*/  LEA R222, P0, R22, UR4, 0x1 ;  /* 0x0000000416de7c11 */ /* 0x004fe2000f8008ff */
[----:B------:R-:W-:Y:S01]  /*1210*/  IMAD.SHL.U32 R5, R4, 0x20, RZ ;  /* 0x0000002004057824 */ /* 0x000fe200078e00ff */
[----:B------:R-:W2:Y:S01]  /*1220*/  LDCU UR7, c[0x0][0x44c] ;  /* 0x00008980ff0777ac */ /* 0x000ea20008000800 */
[----:B------:R-:W-:Y:S01]  /*1230*/  IMAD.WIDE.U32 R24, R210, 0x4, R240 ;  /* 0x00000004d2187825 */ /* 0x000fe200078e00f0 */
[----:B------:R-:W-:Y:S02]  /*1240*/  LEA.HI.X R223, R22, UR5, R17, 0x1, P0 ;  /* 0x0000000516df7c11 */ /* 0x000fe400080f0c11 */
[----:B------:R-:W-:-:S04]  /*1250*/  LEA R22, P0, R5, R222, 0x1 ;  /* 0x000000de05167211 */ /* 0x000fc800078008ff */
[----:B------:R-:W-:Y:S02]  /*1260*/  LEA.HI.X R23, R5, R223, R6, 0x1, P0 ;  /* 0x000000df05177211 */ /* 0x000fe400000f0c06 */
[----:B------:R-:W3:Y:S01]  /*1270*/  LDC.64 R6, c[0x0][0x460] ;  /* 0x00011800ff067b82 */ /* 0x000ee20000000a00 */
[----:B------:R-:W-:Y:S01]  /*1280*/  @!PT LDS RZ, [RZ] ;  /* 0x00000000fffff984 */ /* 0x000fe20000000800 */
[----:B------:R-:W-:Y:S01]  /*1290*/  @!PT LDS RZ, [RZ] ;  /* 0x00000000fffff984 */ /* 0x000fe20000000800 */
[----:B------:R-:W-:Y:S01]  /*12a0*/  @!PT LDS RZ, [RZ] ;  /* 0x00000000fffff984 */ /* 0x000fe20000000800 */
[----:B------:R-:W-:Y:S04]  /*12b0*/  LDGSTS.E.BYPASS.LTC128B.128 [R215+0x10000], desc[UR20][R34.64] ;  /* 0x1000000022d77fae */ /* 0x000fe8000b981a14 */
[----:B------:R-:W-:Y:S04]  /*12c0*/  LDGSTS.E.BYPASS.LTC128B.128 [R215+0x12000], desc[UR20][R34.64+0x80] ;  /* 0x1200008022d77fae */ /* 0x000fe8000b981a14 */
[----:B------:R-:W-:Y:S04]  /*12d0*/  LDGSTS.E.BYPASS.LTC128B.128 [R215+0x11000], desc[UR20][R26.64] ;  /* 0x110000001ad77fae */ /* 0x000fe8000b981a14 */
[----:B------:R-:W-:Y:S04]  /*12e0*/  LDGSTS.E.BYPASS.LTC128B.128 [R215+0x13000], desc[UR20][R26.64+0x80] ;  /* 0x130000801ad77fae */ /* 0x000fe8000b981a14 */
[----:B------:R-:W0:Y:S04]  /*12f0*/  LDGDEPBAR ;  /* 0x00000000000079af */ /* 0x000e280000000000 */
[----:B------:R-:W-:Y:S04]  /*1300*/  LDGSTS.E.BYPASS.LTC128B.128 [R215+0x8000], desc[UR20][R224.64] ;  /* 0x08000000e0d77fae */ /* 0x000fe8000b981a14 */
[----:B------:R-:W-:Y:S04]  /*1310*/  LDGSTS.E.BYPASS.LTC128B.128 [R215+0xa000], desc[UR20][R224.64+0x80] ;  /* 0x0a000080e0d77fae */ /* 0x000fe8000b981a14 */
[----:B------:R-:W-:Y:S04]  /*1320*/  LDGSTS.E.BYPASS.LTC128B.128 [R215+0x9000], desc[UR20][R20.64] ;  /* 0x0900000014d77fae */ /* 0x000fe8000b981a14 */
[----:B------:R-:W-:Y:S04]  /*1330*/  LDGSTS.E.BYPASS.LTC128B.128 [R215+0xb000], desc[UR20][R20.64+0x80] ;  /* 0x0b00008014d77fae */ /* 0x000fe8000b981a14 */
[----:B------:R-:W-:Y:S04]  /*1340*/  LDGSTS.E.BYPASS.LTC128B.128 [R231], desc[UR20][R222.64] ;  /* 0x00000000dee77fae */ /* 0x000fe8000b981a14 */
[----:B------:R-:W-:Y:S04]  /*1350*/  LDGSTS.E.BYPASS.LTC128B.128 [R231+0x2000], desc[UR20][R222.64+0x80] ;  /* 0x02000080dee77fae */ /* 0x000fe8000b981a14 */
[----:B------:R-:W-:Y:S04]  /*1360*/  LDGSTS.E.BYPASS.LTC128B.128 [R231+0x1000], desc[UR20][R22.64] ;  /* 0x0100000016e77fae */ /* 0x000fe8000b981a14 */
[----:B------:R-:W-:Y:S04]  /*1370*/  LDGSTS.E.BYPASS.LTC128B.128 [R231+0x3000], desc[UR20][R22.64+0x80] ;  /* 0x0300008016e77fae */ /* 0x000fe8000b981a14 */
[----:B------:R-:W-:Y:S04]  /*1380*/  LDGSTS.E.BYPASS.LTC128B.128 [R215+0xc000], desc[UR20][R8.64] ;  /* 0x0c00000008d77fae */ /* 0x000fe8000b981a14 */
[----:B------:R4:W-:Y:S04]  /*1390*/  LDGSTS.E.BYPASS.LTC128B.128 [R215+0xe000], desc[UR20][R8.64+0x80] ;  /* 0x0e00008008d77fae */ /* 0x0009e8000b981a14 */
[----:B------:R-:W-:Y:S04]  /*13a0*/  LDGSTS.E.BYPASS.LTC128B.128 [R215+0xd000], desc[UR20][R18.64] ;  /* 0x0d00000012d77fae */ /* 0x000fe8000b981a14 */
[----:B------:R2:W-:Y:S04]  /*13b0*/  LDGSTS.E.BYPASS.LTC128B.128 [R215+0xf000], desc[UR20][R18.64+0x80] ;  /* 0x0f00008012d77fae */ /* 0x0005e8000b981a14 */
[----:B------:R-:W0:Y:S01]  /*13c0*/  LDGDEPBAR ;  /* 0x00000000000079af */ /* 0x000e220000000000 */
[----:B------:R-:W-:Y:S01]  /*13d0*/  SHF.R.S32.HI R4, RZ, 0x1f, R16 ;  /* 0x0000001fff047819 */ /* 0x000fe20000011410 */
[----:B------:R-:W-:Y:S01]  /*13e0*/  IMAD.WIDE.U32 R16, R209, R16, RZ ;  /* 0x00000010d1107225 */ /* 0x000fe200078e00ff */
[----:B-1----:R-:W-:Y:S01]  /*13f0*/  USHF.R.S32.HI UR4, URZ, 0x1f, UR8 ;  /* 0x0000001fff047899 */ /* 0x002fe20008011408 */
[----:B------:R-:W-:Y:S01]  /*1400*/  LOP3.LUT R236, R218, 0x1f, RZ, 0xc0, !PT ;  /* 0x0000001fdaec7812 */ /* 0x000fe200078ec0ff */
[----:B------:R-:W5:Y:S01]  /*1410*/  LDG.E R230, desc[UR20][R24.64] ;  /* 0x0000001418e67981 */ /* 0x000f62000c1e1900 */
[----:B------:R-:W-:-:S03]  /*1420*/  IMAD R5, R4, R209, RZ ;  /* 0x000000d104057224 */ /* 0x000fc600078e02ff */
[----:B------:R1:W5:Y:S01]  /*1430*/  LDG.E R229, desc[UR20][R24.64+0x20] ;  /* 0x0000201418e57981 */ /* 0x000362000c1e1900 */
[----:B------:R-:W-:Y:S01]  /*1440*/  IMAD.IADD R5, R17, 0x1, R5 ;  /* 0x0000000111057824 */ /* 0x000fe200078e0205 */
[----:B---3--:R-:W-:Y:S01]  /*1450*/  ISETP.NE.U32.AND P0, PT, R6, RZ, PT ;  /* 0x000000ff0600720c */ /* 0x008fe20003f05070 */
[----:B------:R-:W-:Y:S01]  /*1460*/  IMAD R11, R232, 0x40, R11 ;  /* 0x00000040e80b7824 */ /* 0x000fe200078e020b */
[----:B------:R-:W-:Y:S02]  /*1470*/  CS2R R94, SRZ ;  /* 0x00000000005e7805 */ /* 0x000fe4000001ff00 */
[----:B------:R-:W-:Y:S01]  /*1480*/  CS2R R92, SRZ ;  /* 0x00000000005c7805 */ /* 0x000fe2000001ff00 */
[----:B----4-:R-:W3:Y:S01]  /*1490*/  S2R R8, SR_CTAID.X ;  /* 0x0000000000087919 */ /* 0x010ee20000002500 */
[----:B------:R-:W-:Y:S01]  /*14a0*/  IMAD R9, R5, UR8, RZ ;  /* 0x0000000805097c24 */ /* 0x000fe2000f8e02ff */
[----:B------:R-:W-:Y:S01]  /*14b0*/  ISETP.NE.AND.EX P0, PT, R7, RZ, PT, P0 ;  /* 0x000000ff0700720c */ /* 0x000fe20003f05300 */
[----:B------:R-:W3:Y:S01]  /*14c0*/  LDC.64 R4, c[0x0][0x5f8] ;  /* 0x00017e00ff047b82 */ /* 0x000ee20000000a00 */
[----:B------:R-:W-:Y:S01]  /*14d0*/  IMAD.WIDE R220, R11, 0x4, R220 ;  /* 0x000000040bdc7825 */ /* 0x000fe200078e02dc */
[----:B------:R-:W-:-:S02]  /*14e0*/  CS2R R98, SRZ ;  /* 0x0000000000627805 */ /* 0x000fc4000001ff00 */
[----:B------:R-:W-:Y:S02]  /*14f0*/  SEL R7, R14, RZ, P0 ;  /* 0x000000ff0e077207 */ /* 0x000fe40000000000 */
[----:B------:R-:W-:Y:S01]  /*1500*/  CS2R R96, SRZ ;  /* 0x0000000000607805 */ /* 0x000fe2000001ff00 */
[C---:B------:R-:W-:Y:S01]  /*1510*/  IMAD R9, R16.reuse, UR4, R9 ;  /* 0x0000000410097c24 */ /* 0x040fe2000f8e0209 */
[----:B--2---:R-:W-:Y:S01]  /*1520*/  USHF.R.S32.HI UR4, URZ, 0x1f, UR7 ;  /* 0x0000001fff047899 */ /* 0x004fe20008011407 */
[----:B------:R-:W-:Y:S01]  /*1530*/  IMAD.WIDE.U32 R18, R16, UR8, RZ ;  /* 0x0000000810127c25 */ /* 0x000fe2000f8e00ff */
[----:B------:R-:W-:Y:S01]  /*1540*/  IADD3 R7, P0, PT, R12, R7, RZ ;  /* 0x000000070c077210 */ /* 0x000fe20007f1e0ff */
[----:B------:R-:W-:-:S04]  /*1550*/  DEPBAR.LE SB0, 0x1 ;  /* 0x000080400000791a */ /* 0x000fc80000000000 */
[----:B------:R-:W-:Y:S01]  /*1560*/  IADD3 R9, PT, PT, R19, R9, RZ ;  /* 0x0000000913097210 */ /* 0x000fe20007ffe0ff */
[----:B------:R-:W-:Y:S01]  /*1570*/  IMAD R16, R208, UR7, RZ ;  /* 0x00000007d0107c24 */ /* 0x000fe2000f8e02ff */
[----:B------:R-:W-:Y:S01]  /*1580*/  BAR.SYNC.DEFER_BLOCKING 0x0 ;  /* 0x0000000000007b1d */ /* 0x000fe20000010000 */
[----:B------:R-:W-:Y:S01]  /*1590*/  IMAD.X R13, RZ, RZ, R13, P0 ;  /* 0x000000ffff0d7224 */ /* 0x000fe200000e060d */
[----:B------:R-:W-:Y:S01]  /*15a0*/  CS2R R90, SRZ ;  /* 0x00000000005a7805 */ /* 0x000fe2000001ff00 */
[----:B------:R-:W-:Y:S01]  /*15b0*/  IMAD R9, R9, UR7, RZ ;  /* 0x0000000709097c24 */ /* 0x000fe2000f8e02ff */
[--C-:B------:R-:W-:Y:S02]  /*15c0*/  SHF.R.S32.HI R17, RZ, 0x1f, R16.reuse ;  /* 0x0000001fff117819 */ /* 0x100fe40000011410 */
[----:B------:R-:W-:Y:S02]  /*15d0*/  CS2R R88, SRZ ;  /* 0x0000000000587805 */ /* 0x000fe4000001ff00 */
[----:B------:R-:W-:Y:S01]  /*15e0*/  CS2R R86, SRZ ;  /* 0x0000000000567805 */ /* 0x000fe2000001ff00 */
[C---:B------:R-:W-:Y:S01]  /*15f0*/  IMAD R9, R18.reuse, UR4, R9 ;  /* 0x0000000412097c24 */ /* 0x040fe2000f8e0209 */
[----:B------:R-:W-:Y:S01]  /*1600*/  UIMAD.WIDE UR4, UR8, UR7, URZ ;  /* 0x00000007080472a5 */ /* 0x000fe2000f8e02ff */
[----:B------:R-:W-:Y:S01]  /*1610*/  IMAD.WIDE.U32 R16, R18, UR7, R16 ;  /* 0x0000000712107c25 */ /* 0x000fe2000f8e0010 */
[----:B------:R-:W-:Y:S01]  /*1620*/  UIMAD UR7, UR8, UR7, URZ ;  /* 0x00000007080772a4 */ /* 0x000fe2000f8e02ff */
[----:B------:R-:W-:-:S02]  /*1630*/  CS2R R84, SRZ ;  /* 0x0000000000547805 */ /* 0x000fc4000001ff00 */
[----:B------:R-:W-:Y:S01]  /*1640*/  CS2R R78, SRZ ;  /* 0x00000000004e7805 */ /* 0x000fe2000001ff00 */
[----:B------:R-:W-:Y:S01]  /*1650*/  IMAD.IADD R17, R17, 0x1, R9 ;  /* 0x0000000111117824 */ /* 0x000fe200078e0209 */
[----:B------:R-:W-:Y:S01]  /*1660*/  USHF.L.U32 UR6, UR7, 0x6, URZ ;  /* 0x0000000607067899 */ /* 0x000fe200080006ff */
[C---:B------:R-:W-:Y:S01]  /*1670*/  IMAD R6, R7.reuse, UR5, RZ ;  /* 0x0000000507067c24 */ /* 0x040fe2000f8e02ff */
[----:B------:R-:W-:Y:S01]  /*1680*/  CS2R R76, SRZ ;  /* 0x00000000004c7805 */ /* 0x000fe2000001ff00 */
[----:B---3--:R-:W-:Y:S01]  /*1690*/  IMAD.WIDE.U32 R14, R8, R4, RZ ;  /* 0x00000004080e7225 */ /* 0x008fe200078e00ff */
[----:B------:R-:W-:Y:S02]  /*16a0*/  CS2R R82, SRZ ;  /* 0x0000000000527805 */ /* 0x000fe4000001ff00 */
[----:B------:R-:W-:Y:S02]  /*16b0*/  CS2R R80, SRZ ;  /* 0x0000000000507805 */ /* 0x000fe4000001ff00 */
[----:B------:R-:W-:Y:S01]  /*16c0*/  CS2R R74, SRZ ;  /* 0x00000000004a7805 */ /* 0x000fe2000001ff00 */
[----:B------:R-:W-:Y:S01]  /*16d0*/  IMAD.WIDE.U32 R16, R7, UR4, R16 ;  /* 0x0000000407107c25 */ /* 0x000fe2000f8e0010 */
[----:B------:R-:W-:-:S02]  /*16e0*/  SEL R4, R14, RZ, P3 ;  /* 0x000000ff0e047207 */ /* 0x000fc40001800000 */
[----:B------:R-:W-:Y:S01]  /*16f0*/  CS2R R72, SRZ ;  /* 0x0000000000487805 */ /* 0x000fe2000001ff00 */
[----:B------:R2:W3:Y:S01]  /*1700*/  LDSM.16.M88.4 R116, [R205] ;  /* 0x00000000cd74783b */ /* 0x0004e20000000200 */
[----:B------:R-:W-:Y:S01]  /*1710*/  IMAD R6, R13, UR4, R6 ;  /* 0x000000040d067c24 */ /* 0x000fe2000f8e0206 */
[----:B------:R-:W4:Y:S01]  /*1720*/  LDCU.64 UR4, c[0x0][0x570] ;  /* 0x0000ae00ff0477ac */ /* 0x000f220008000a00 */
[----:B------:R-:W-:Y:S01]  /*1730*/  IMAD R7, R211, UR7, R236 ;  /* 0x00000007d3077c24 */ /* 0x000fe2000f8e02ec */
[----:B------:R2:W1:Y:S01]  /*1740*/  LDSM.16.M88.4 R120, [R205+0x800] ;  /* 0x00080000cd78783b */ /* 0x0004620000000200 */
[----:B------:R-:W-:Y:S01]  /*1750*/  IMAD R5, R8, R5, R15 ;  /* 0x0000000508057224 */ /* 0x000fe200078e020f */
[----:B------:R-:W-:Y:S01]  /*1760*/  CS2R R70, SRZ ;  /* 0x0000000000467805 */ /* 0x000fe2000001ff00 */
[----:B------:R-:W-:Y:S01]  /*1770*/  IMAD.IADD R6, R17, 0x1, R6 ;  /* 0x0000000111067824 */ /* 0x000fe200078e0206 */
[----:B------:R-:W-:Y:S01]  /*1780*/  IADD3 R4, P1, P0, R7, R16, R4 ;  /* 0x0000001007047210 */ /* 0x000fe2000783e004 */
[----:B------:R2:W1:Y:S01]  /*1790*/  LDSM.16.M88.4 R124, [R203] ;  /* 0x00000000cb7c783b */ /* 0x0004620000000200 */
[----:B------:R-:W-:-:S02]  /*17a0*/  SHF.R.S32.HI R7, RZ, 0x1f, R7 ;  /* 0x0000001fff077819 */ /* 0x000fc40000011407 */
[----:B------:R-:W-:Y:S02]  /*17b0*/  CS2R R68, SRZ ;  /* 0x0000000000447805 */ /* 0x000fe4000001ff00 */
[----:B------:R-:W-:Y:S01]  /*17c0*/  SEL R5, R5, RZ, P3 ;  /* 0x000000ff05057207 */ /* 0x000fe20001800000 */
[----:B------:R2:W2:Y:S01]  /*17d0*/  LDSM.16.M88.4 R128, [R203+0x800] ;  /* 0x00080000cb80783b */ /* 0x0004a20000000200 */
[----:B------:R-:W-:Y:S02]  /*17e0*/  CS2R R46, SRZ ;  /* 0x00000000002e7805 */ /* 0x000fe4000001ff00 */
[----:B------:R-:W-:Y:S02]  /*17f0*/  CS2R R44, SRZ ;  /* 0x00000000002c7805 */ /* 0x000fe4000001ff00 */
[----:B------:R-:W-:Y:S01]  /*1800*/  IADD3.X R6, PT, PT, R7, R6, R5, P1, P0 ;  /* 0x0000000607067210 */ /* 0x000fe20000fe0405 */
[----:B------:R-:W-:Y:S01]  /*1810*/  IMAD.U32 R5, RZ, RZ, UR6 ;  /* 0x00000006ff057e24 */ /* 0x000fe2000f8e00ff */
[----:B------:R-:W-:Y:S01]  /*1820*/  ISETP.GE.AND P1, PT, R10, 0x1, PT ;  /* 0x000000010a00780c */ /* 0x000fe20003f26270 */
[----:B------:R1:W2:Y:S01]  /*1830*/  LDSM.16.M88.4 R132, [R201] ;  /* 0x00000000c984783b */ /* 0x0002a20000000200 */
[----:B------:R-:W-:-:S02]  /*1840*/  IADD3 R4, P0, PT, R4, UR6, RZ ;  /* 0x0000000604047c10 */ /* 0x000fc4000ff1e0ff */
[----:B------:R-:W-:Y:S02]  /*1850*/  CS2R R50, SRZ ;  /* 0x0000000000327805 */ /* 0x000fe4000001ff00 */
[----:B------:R-:W-:Y:S01]  /*1860*/  CS2R R48, SRZ ;  /* 0x0000000000307805 */ /* 0x000fe2000001ff00 */
[----:B------:R1:W2:Y:S01]  /*1870*/  LDSM.16.M88.4 R136, [R201+0x800] ;  /* 0x00080000c988783b */ /* 0x0002a20000000200 */
[----:B------:R-:W-:Y:S02]  /*1880*/  LEA.HI.X.SX32 R5, R5, R6, 0x1, P0 ;  /* 0x0000000605057211 */ /* 0x000fe400000f0eff */
[----:B------:R-:W-:Y:S02]  /*1890*/  CS2R R42, SRZ ;  /* 0x00000000002a7805 */ /* 0x000fe4000001ff00 */
[----:B----4-:R-:W-:Y:S01]  /*18a0*/  LEA R238, P0, R4, UR4, 0x2 ;  /* 0x0000000404ee7c11 */ /* 0x010fe2000f8010ff */
[----:B------:R4:W2:Y:S01]  /*18b0*/  LDSM.16.M88.4 R140, [R200] ;  /* 0x00000000c88c783b */ /* 0x0008a20000000200 */
[----:B------:R-:W-:-:S02]  /*18c0*/  CS2R R40, SRZ ;  /* 0x0000000000287805 */ /* 0x000fc4000001ff00 */
[----:B------:R-:W-:Y:S02]  /*18d0*/  CS2R R38, SRZ ;  /* 0x0000000000267805 */ /* 0x000fe4000001ff00 */
[----:B------:R-:W-:Y:S01]  /*18e0*/  LEA.HI.X R239, R4, UR5, R5, 0x2, P0 ;  /* 0x0000000504ef7c11 */ /* 0x000fe200080f1405 */
[----:B------:R4:W2:Y:S01]  /*18f0*/  LDSM.16.M88.4 R144, [R200+0x800] ;  /* 0x00080000c890783b */ /* 0x0008a20000000200 */
[----:B------:R-:W-:Y:S02]  /*1900*/  CS2R R36, SRZ ;  /* 0x0000000000247805 */ /* 0x000fe4000001ff00 */
[----:B------:R-:W-:Y:S02]  /*1910*/  CS2R R30, SRZ ;  /* 0x00000000001e7805 */ /* 0x000fe4000001ff00 */
[----:B------:R-:W-:Y:S01]  /*1920*/  CS2R R28, SRZ ;  /* 0x00000000001c7805 */ /* 0x000fe2000001ff00 */
[----:B------:R4:W2:Y:S01]  /*1930*/  LDSM.16.M88.4 R148, [R205+0x2000] ;  /* 0x00200000cd94783b */ /* 0x0008a20000000200 */
[----:B------:R-:W-:-:S02]  /*1940*/  CS2R R34, SRZ ;  /* 0x0000000000227805 */ /* 0x000fc4000001ff00 */
[----:B------:R-:W-:Y:S02]  /*1950*/  CS2R R32, SRZ ;  /* 0x0000000000207805 */ /* 0x000fe4000001ff00 */
[----:B------:R-:W-:Y:S01]  /*1960*/  CS2R R26, SRZ ;  /* 0x00000000001a7805 */ /* 0x000fe2000001ff00 */
[----:B------:R4:W2:Y:S01]  /*1970*/  LDSM.16.M88.4 R152, [R205+0x2800] ;  /* 0x00280000cd98783b */ /* 0x0008a20000000200 */
[----:B-1----:R-:W-:Y:S02]  /*1980*/  CS2R R24, SRZ ;  /* 0x0000000000187805 */ /* 0x002fe4000001ff00 */
[----:B------:R-:W-:Y:S02]  /*1990*/  CS2R R22, SRZ ;  /* 0x0000000000167805 */ /* 0x000fe4000001ff00 */
[----:B------:R-:W-:Y:S01]  /*19a0*/  CS2R R20, SRZ ;  /* 0x0000000000147805 */ /* 0x000fe2000001ff00 */
[----:B------:R4:W1:Y:S04]  /*19b0*/  LDSM.16.M88.4 R156, [R203+0x2000] ;  /* 0x00200000cb9c783b */ /* 0x0008680000000200 */
[----:B------:R4:W1:Y:S04]  /*19c0*/  LDSM.16.M88.4 R160, [R203+0x2800] ;  /* 0x00280000cba0783b */ /* 0x0008680000000200 */
[----:B------:R4:W1:Y:S04]  /*19d0*/  LDSM.16.M88.4 R164, [R201+0x2000] ;  /* 0x00200000c9a4783b */ /* 0x0008680000000200 */
[----:B------:R4:W1:Y:S04]  /*19e0*/  LDSM.16.M88.4 R168, [R201+0x2800] ;  /* 0x00280000c9a8783b */ /* 0x0008680000000200 */
[----:B------:R4:W1:Y:S04]  /*19f0*/  LDSM.16.M88.4 R172, [R200+0x2000] ;  /* 0x00200000c8ac783b */ /* 0x0008680000000200 */
[----:B------:R4:W1:Y:S01]  /*1a00*/  LDSM.16.M88.4 R176, [R200+0x2800] ;  /* 0x00280000c8b0783b */ /* 0x0008620000000200 */
[----:B---3--:R-:W-:Y:S05]  /*1a10*/  @!P1 BRA `(.L_x_1111) ;  /* 0x0000002800449947 */ /* 0x008fea0003800000 */
[----:B------:R-:W3:Y:S01]  /*1a20*/  LDC.64 R6, c[0x0][0x528] ;  /* 0x00014a00ff067b82 */ /* 0x000ee20000000a00 */
[----:B------:R-:W2:Y:S01]  /*1a30*/  S2R R218, SR_TID.X ;  /* 0x0000000000da7919 */ /* 0x000ea20000002100 */
[----:B------:R-:W-:Y:S01]  /*1a40*/  USHF.L.U32 UR7, UR7, 0x3, URZ ;  /* 0x0000000307077899 */ /* 0x000fe200080006ff */
[----:B------:R-:W1:Y:S05]  /*1a50*/  LDCU UR4, c[0x0][0x3e0] ;  /* 0x00007c00ff0477ac */ /* 0x000e6a0008000800 */
[----:B------:R-:W1:Y:S01]  /*1a60*/  LDC R217, c[0x0][0x44c] ;  /* 0x00011300ffd97b82 */ /* 0x000e620000000800 */
[----:B------:R-:W1:Y:S01]  /*1a70*/  LDCU UR6, c[0x0][0x45c] ;  /* 0x00008b80ff0677ac */ /* 0x000e620008000800 */
[----:B------:R-:W1:Y:S01]  /*1a80*/  LDCU.U8 UR5, c[0x0][0x4f8] ;  /* 0x00009f00ff0577ac */ /* 0x000e620008000000 */
[----:B---3--:R-:W3:Y:S04]  /*1a90*/  LDG.E.64 R4, desc[UR20][R6.64] ;  /* 0x0000001406047981 */ /* 0x008ee8000c1e1b00 */
[----:B------:R4:W2:Y:S01]  /*1aa0*/  LDG.E.64 R226, desc[UR20][R6.64+0x8] ;  /* 0x0000081406e27981 */ /* 0x0008a2000c1e1b00 */
[----:B------:R-:W-:-:S02]  /*1ab0*/  IMAD.IADD R193, R207, 0x1, R192 ;  /* 0x00000001cfc17824 */ /* 0x000fc400078e02c0 */
[----:B------:R-:W-:Y:S02]  /*1ac0*/  IMAD.IADD R192, R206, 0x1, R192 ;  /* 0x00000001cec07824 */ /* 0x000fe400078e02c0 */
[----:B------:R-:W-:Y:S01]  /*1ad0*/  IMAD.MOV.U32 R95, RZ, RZ, RZ ;  /* 0x000000ffff5f7224 */ /* 0x000fe200078e00ff */
[----:B----4-:R-:W-:-:S05]  /*1ae0*/  LOP3.LUT R7, R211, 0x3, RZ, 0xc0, !PT ;  /* 0x00000003d3077812 */ /* 0x010fca00078ec0ff */
[----:B------:R-:W-:Y:S01]  /*1af0*/  IMAD R228, R228, 0x4, R7 ;  /* 0x00000004e4e47824 */ /* 0x000fe200078e0207 */
[----:B---3--:R-:W-:Y:S01]  /*1b00*/  R2UR UR27, R5 ;  /* 0x00000000051b72ca */ /* 0x008fe200000e0000 */
[----:B------:R-:W-:Y:S01]  /*1b10*/  IMAD R5, R209, UR8, R208 ;  /* 0x00000008d1057c24 */ /* 0x000fe2000f8e02d0 */
[----:B------:R-:W-:-:S03]  /*1b20*/  R2UR UR28, R4 ;  /* 0x00000000041c72ca */ /* 0x000fc600000e0000 */
[----:B------:R-:W-:-:S05]  /*1b30*/  IMAD.SHL.U32 R5, R5, 0x20, RZ ;  /* 0x0000002005057824 */ /* 0x000fca00078e00ff */
[----:B--2---:R-:W-:Y:S02]  /*1b40*/  IADD3 R236, P1, P0, R5, R226, R236 ;  /* 0x000000e205ec7210 */ /* 0x004fe4000783e0ec */
[----:B------:R-:W-:Y:S01]  /*1b50*/  SHF.R.S32.HI R226, RZ, 0x1f, R5 ;  /* 0x0000001fffe27819 */ /* 0x000fe20000011405 */
[----:B------:R-:W-:Y:S02]  /*1b60*/  UIADD3 UR25, UPT, UPT, UR27, -0x4498517b, URZ ;  /* 0xbb67ae851b197890 */ /* 0x000fe4000fffe0ff */
[----:B------:R-:W-:Y:S01]  /*1b70*/  UIADD3 UR26, UPT, UPT, UR28, -0x61c88647, URZ ;  /* 0x9e3779b91c1a7890 */ /* 0x000fe2000fffe0ff */
[----:B------:R-:W-:Y:S01]  /*1b80*/  IADD3.X R226, PT, PT, R226, R227, RZ, P1, P0 ;  /* 0x000000e3e2e27210 */ /* 0x000fe20000fe04ff */
[----:B------:R-:W-:Y:S02]  /*1b90*/  UIADD3 UR17, UPT, UPT, UR28, 0x3c6ef372, URZ ;  /* 0x3c6ef3721c117890 */ /* 0x000fe4000fffe0ff */
[----:B------:R-:W-:Y:S02]  /*1ba0*/  UIADD3 UR16, UPT, UPT, UR27, 0x76cf5d0a, URZ ;  /* 0x76cf5d0a1b107890 */ /* 0x000fe4000fffe0ff */
[----:B------:R-:W-:-:S02]  /*1bb0*/  UIADD3 UR15, UPT, UPT, UR28, -0x255992d5, URZ ;  /* 0xdaa66d2b1c0f7890 */ /* 0x000fc4000fffe0ff */
[----:B------:R-:W-:Y:S02]  /*1bc0*/  UIADD3 UR14, UPT, UPT, UR27, 0x32370b8f, URZ ;  /* 0x32370b8f1b0e7890 */ /* 0x000fe4000fffe0ff */
[----:B------:R-:W-:Y:S02]  /*1bd0*/  UIADD3 UR13, UPT, UPT, UR28, 0x78dde6e4, URZ ;  /* 0x78dde6e41c0d7890 */ /* 0x000fe4000fffe0ff */
[----:B------:R-:W-:Y:S02]  /*1be0*/  UIADD3 UR12, UPT, UPT, UR27, -0x126145ec, URZ ;  /* 0xed9eba141b0c7890 */ /* 0x000fe4000fffe0ff */
[----:B------:R-:W-:Y:S02]  /*1bf0*/  UIADD3 UR11, UPT, UPT, UR28, 0x1715609d, URZ ;  /* 0x1715609d1c0b7890 */ /* 0x000fe4000fffe0ff */
[----:B------:R-:W-:Y:S02]  /*1c00*/  UIADD3 UR10, UPT, UPT, UR27, -0x56f99767, URZ ;  /* 0xa90668991b0a7890 */ /* 0x000fe4000fffe0ff */
[----:B------:R-:W-:-:S02]  /*1c10*/  UIADD3 UR9, UPT, UPT, UR28, -0x4ab325aa, URZ ;  /* 0xb54cda561c097890 */ /* 0x000fc4000fffe0ff */
[----:B------:R-:W-:Y:S01]  /*1c20*/  UIADD3 UR8, UPT, UPT, UR27, 0x646e171e, URZ ;  /* 0x646e171e1b087890 */ /* 0x000fe2000fffe0ff */
[----:B------:R-:W-:Y:S01]  /*1c30*/  SHF.R.U32.HI R227, RZ, 0x7, R218 ;  /* 0x00000007ffe37819 */ /* 0x000fe200000116da */
[----:B-1----:R-:W-:-:S10]  /*1c40*/  IMAD.WIDE.U32 R236, R236, -0x2daee0ad, RZ ;  /* 0xd2511f53ecec7825 */ /* 0x002fd400078e00ff */
.L_x_1114:
[----:B------:R-:W0:Y:S01]  /*1c50*/  LDGDEPBAR ;  /* 0x00000000000079af */ /* 0x000e220000000000 */
[--C-:B------:R-:W-:Y:S01]  /*1c60*/  IMAD.IADD R182, R204, 0x1, R193.reuse ;  /* 0x00000001ccb67824 */ /* 0x100fe200078e02c1 */
[----:B------:R-:W-:Y:S01]  /*1c70*/  LEA R244, P0, R210, R220, 0x2 ;  /* 0x000000dcd2f47211 */ /* 0x000fe200078010ff */
[----:B------:R-:W-:Y:S01]  /*1c80*/  IMAD.IADD R181, R202, 0x1, R193 ;  /* 0x00000001cab57824 */ /* 0x000fe200078e02c1 */
[----:B-----5:R-:W-:Y:S01]  /*1c90*/  FSETP.NEU.FTZ.AND P3, PT, R230, -INF , PT ;  /* 0xff800000e600780b */ /* 0x020fe20003f7d000 */
[----:B------:R-:W-:Y:S01]  /*1ca0*/  VIADD R228, R228, 0xfffffffc ;  /* 0xfffffffce4e47836 */ /* 0x000fe20000000000 */
[----:B------:R-:W-:Y:S01]  /*1cb0*/  LEA.HI.X R245, R210, R221, RZ, 0x2, P0 ;  /* 0x000000ddd2f57211 */ /* 0x000fe200000f14ff */
[----:B------:R-:W-:Y:S01]  /*1cc0*/  IMAD.IADD R180, R204, 0x1, R181 ;  /* 0x00000001ccb47824 */ /* 0x000fe200078e02b5 */
[C---:B------:R-:W-:Y:S01]  /*1cd0*/  FSETP.NEU.FTZ.AND P0, PT, R229.reuse, -INF , PT ;  /* 0xff800000e500780b */ /* 0x040fe20003f1d000 */
[----:B------:R-:W-:Y:S02]  /*1ce0*/  IMAD.U32 R184, RZ, RZ, UR18 ;  /* 0x00000012ffb87e24 */ /* 0x000fe4000f8e00ff */
[----:B------:R-:W-:Y:S01]  /*1cf0*/  FMUL.FTZ R249, R229, 1.4426950216293334961 ;  /* 0x3fb8aa3be5f97820 */ /* 0x000fe20000410000 */
[----:B------:R-:W-:Y:S04]  /*1d00*/  IMAD.WIDE.U32 R186, R228, -0x326172a9, RZ ;  /* 0xcd9e8d57e4ba7825 */ /* 0x000fe800078e00ff */
[----:B------:R-:W-:Y:S01]  /*1d10*/  IMAD R183, R184, 0x2, R227 ;  /* 0x00000002b8b77824 */ /* 0x000fe200078e02e3 */
[----:B------:R-:W-:Y:S02]  /*1d20*/  LOP3.LUT R188, R226, UR28, R187, 0x96, !PT ;  /* 0x0000001ce2bc7c12 */ /* 0x000fe4000f8e96bb */
[----:B------:R-:W-:Y:S02]  /*1d30*/  FSEL R249, R249, RZ, P0 ;  /* 0x000000fff9f97208 */ /* 0x000fe40000000000 */
[----:B------:R-:W-:Y:S01]  /*1d40*/  LOP3.LUT R190, R183, UR27, R237, 0x96, !PT ;  /* 0x0000001bb7be7c12 */ /* 0x000fe2000f8e96ed */
[----:B------:R-:W-:Y:S01]  /*1d50*/  IMAD.WIDE.U32 R188, R188, -0x2daee0ad, RZ ;  /* 0xd2511f53bcbc7825 */ /* 0x000fe200078e00ff */
[----:B------:R-:W-:Y:S04]  /*1d60*/  DEPBAR.LE SB0, 0x0 ;  /* 0x000080000000791a */ /* 0x000fe80000000000 */
[----:B------:R-:W-:Y:S01]  /*1d70*/  BAR.SYNC.DEFER_BLOCKING 0x0 ;  /* 0x0000000000007b1d */ /* 0x000fe20000010000 */
[----:B------:R-:W-:Y:S01]  /*1d80*/  IMAD.WIDE.U32 R190, R190, -0x326172a9, RZ ;  /* 0xcd9e8d57bebe7825 */ /* 0x000fe200078e00ff */
[----:B------:R-:W-:Y:S04]  /*1d90*/  LOP3.LUT R184, R236, UR25, R189, 0x96, !PT ;  /* 0x00000019ecb87c12 */ /* 0x000fe8000f8e96bd */
[----:B------:R-:W-:Y:S01]  /*1da0*/  LOP3.LUT R186, R186, UR26, R191, 0x96, !PT ;  /* 0x0000001ababa7c12 */ /* 0x000fe2000f8e96bf */
[----:B------:R-:W-:Y:S04]  /*1db0*/  IMAD.WIDE.U32 R184, R184, -0x326172a9, RZ ;  /* 0xcd9e8d57b8b87825 */ /* 0x000fe800078e00ff */
[----:B------:R-:W-:Y:S01]  /*1dc0*/  IMAD.WIDE.U32 R186, R186, -0x2daee0ad, RZ ;  /* 0xd2511f53baba7825 */ /* 0x000fe200078e00ff */
[----:B------:R-:W-:Y:S04]  /*1dd0*/  LOP3.LUT R189, R190, UR17, R185, 0x96, !PT ;  /* 0x00000011bebd7c12 */ /* 0x000fe8000f8e96b9 */
[----:B------:R-:W-:Y:S01]  /*1de0*/  LOP3.LUT R190, R188, UR16, R187, 0x96, !PT ;  /* 0x00000010bcbe7c12 */ /* 0x000fe2000f8e96bb */
[----:B------:R-:W-:Y:S04]  /*1df0*/  IMAD.WIDE.U32 R188, R189, -0x2daee0ad, RZ ;  /* 0xd2511f53bdbc7825 */ /* 0x000fe800078e00ff */
[----:B------:R-:W-:Y:S01]  /*1e00*/  IMAD.WIDE.U32 R190, R190, -0x326172a9, RZ ;  /* 0xcd9e8d57bebe7825 */ /* 0x000fe200078e00ff */
[----:B------:R-:W-:Y:S01]  /*1e10*/  LOP3.LUT R185, R186, UR14, R189, 0x96, !PT ;  /* 0x0000000ebab97c12 */ /* 0x000fe2000f8e96bd */
[----:B------:R-:W-:Y:S03]  /*1e20*/  LDSM.16.M88.4 R52, [R193] ;  /* 0x00000000c134783b */ /* 0x000fe60000000200 */
[----:B------:R-:W-:Y:S01]  /*1e30*/  LOP3.LUT R183, R184, UR15, R191, 0x96, !PT ;  /* 0x0000000fb8b77c12 */ /* 0x000fe2000f8e96bf */
[----:B------:R-:W-:Y:S04]  /*1e40*/  IMAD.WIDE.U32 R184, R185, -0x326172a9, RZ ;  /* 0xcd9e8d57b9b87825 */ /* 0x000fe800078e00ff */
[----:B------:R-:W-:Y:S01]  /*1e50*/  IMAD.WIDE.U32 R242, R183, -0x2daee0ad, RZ ;  /* 0xd2511f53b7f27825 */ /* 0x000fe200078e00ff */
[----:B------:R-:W1:Y:S02]  /*1e60*/  LDSM.16.M88.4 R56, [R205+-0x4000] ;  /* 0xffc00000cd38783b */ /* 0x000e640000000200 */
[----:B------:R-:W-:Y:S02]  /*1e70*/  LOP3.LUT R246, R190, UR13, R185, 0x96, !PT ;  /* 0x0000000dbef67c12 */ /* 0x000fe4000f8e96b9 */
[----:B------:R-:W-:Y:S03]  /*1e80*/  LOP3.LUT R186, R188, UR12, R243, 0x96, !PT ;  /* 0x0000000cbcba7c12 */ /* 0x000fe6000f8e96f3 */
[----:B------:R-:W-:Y:S01]  /*1e90*/  IMAD.WIDE.U32 R246, R246, -0x2daee0ad, RZ ;  /* 0xd2511f53f6f67825 */ /* 0x000fe200078e00ff */
[----:B------:R-:W2:Y:S03]  /*1ea0*/  LDSM.16.M88.4 R60, [R205+-0x3800] ;  /* 0xffc80000cd3c783b */ /* 0x000ea60000000200 */
[----:B------:R-:W-:Y:S01]  /*1eb0*/  IMAD.WIDE.U32 R186, R186, -0x326172a9, RZ ;  /* 0xcd9e8d57baba7825 */ /* 0x000fe200078e00ff */
[----:B------:R-:W-:Y:S03]  /*1ec0*/  LOP3.LUT R190, R242, UR10, R247, 0x96, !PT ;  /* 0x0000000af2be7c12 */ /* 0x000fe6000f8e96f7 */
[----:B------:R-:W-:Y:S01]  /*1ed0*/  FMUL.FTZ R247, R230, 1.4426950216293334961 ;  /* 0x3fb8aa3be6f77820 */ /* 0x000fe20000410000 */
[----:B------:R-:W-:Y:S01]  /*1ee0*/  LDSM.16.M88.4 R64, [R182] ;  /* 0x00000000b640783b */ /* 0x000fe20000000200 */
[----:B------:R-:W-:Y:S01]  /*1ef0*/  LOP3.LUT R185, R184, UR11, R187, 0x96, !PT ;  /* 0x0000000bb8b97c12 */ /* 0x000fe2000f8e96bb */
[----:B------:R-:W-:Y:S03]  /*1f00*/  IMAD.WIDE.U32 R190, R190, -0x326172a9, RZ ;  /* 0xcd9e8d57bebe7825 */ /* 0x000fe600078e00ff */
[----:B------:R-:W-:Y:S01]  /*1f10*/  FSEL R247, R247, RZ, P3 ;  /* 0x000000fff7f77208 */ /* 0x000fe20001800000 */
[----:B------:R-:W-:Y:S01]  /*1f20*/  IMAD.WIDE.U32 R250, R185, -0x2daee0ad, RZ ;  /* 0xd2511f53b9fa7825 */ /* 0x000fe200078e00ff */
[----:B------:R-:W-:Y:S01]  /*1f30*/  PRMT R185, R190, 0x7772, RZ ;  /* 0x00007772beb97816 */ /* 0x000fe200000000ff */
[----:B------:R-:W3:Y:S01]  /*1f40*/  LDSM.16.M88.4 R100, [R203+-0x4000] ;  /* 0xffc00000cb64783b */ /* 0x000ee20000000200 */
[----:B------:R-:W-:Y:S02]  /*1f50*/  LOP3.LUT R186, R186, UR9, R191, 0x96, !PT ;  /* 0x00000009baba7c12 */ /* 0x000fe4000f8e96bf */
[----:B------:R-:W-:Y:S02]  /*1f60*/  ISETP.GT.U32.AND P2, PT, R185, UR5, PT ;  /* 0x00000005b9007c0c */ /* 0x000fe4000bf44070 */
[----:B------:R-:W-:Y:S02]  /*1f70*/  LOP3.LUT R246, R246, UR8, R251, 0x96, !PT ;  /* 0x00000008f6f67c12 */ /* 0x000fe4000f8e96fb */
[----:B------:R-:W-:Y:S01]  /*1f80*/  LOP3.LUT R185, R186, 0xff, RZ, 0xc0, !PT ;  /* 0x000000ffbab97812 */ /* 0x000fe200078ec0ff */
[----:B------:R-:W4:Y:S01]  /*1f90*/  LDG.E R184, desc[UR20][R244.64] ;  /* 0x00000014f4b87981 */ /* 0x000f22000c1e1900 */
[C---:B------:R-:W-:Y:S02]  /*1fa0*/  PRMT R187, R190.reuse, 0x7771, RZ ;  /* 0x00007771bebb7816 */ /* 0x040fe400000000ff */
[----:B------:R-:W-:Y:S01]  /*1fb0*/  ISETP.LE.U32.AND P3, PT, R185, UR5, PT ;  /* 0x00000005b9007c0c */ /* 0x000fe2000bf63070 */
[----:B------:R-:W3:Y:S01]  /*1fc0*/  LDSM.16.M88.4 R104, [R203+-0x3800] ;  /* 0xffc80000cb68783b */ /* 0x000ee20000000200 */
[----:B------:R-:W-:Y:S02]  /*1fd0*/  ISETP.GT.U32.AND P1, PT, R187, UR5, PT ;  /* 0x00000005bb007c0c */ /* 0x000fe4000bf24070 */
[----:B------:R-:W-:Y:S01]  /*1fe0*/  PRMT R188, R190, 0x7770, RZ ;  /* 0x00007770bebc7816 */ /* 0x000fe200000000ff */
[C---:B-1----:R-:W-:Y:S03]  /*1ff0*/  HMMA.16816.F32 R4, R52.reuse, R56, RZ ;  /* 0x000000383404723c */ /* 0x042fe600000018ff */
[----:B------:R-:W-:Y:S01]  /*2000*/  ISETP.LE.U32.AND P4, PT, R188, UR5, PT ;  /* 0x00000005bc007c0c */ /* 0x000fe2000bf83070 */
[----:B------:R1:W4:Y:S01]  /*2010*/  LDG.E R183, desc[UR20][R244.64+0x20] ;  /* 0x00002014f4b77981 */ /* 0x000322000c1e1900 */
[----:B------:R-:W-:Y:S02]  /*2020*/  LOP3.LUT R187, R186, 0xffff, RZ, 0xc0, !PT ;  /* 0x0000ffffbabb7812 */ /* 0x000fe400078ec0ff */
[----:B------:R-:W-:Y:S01]  /*2030*/  PRMT R189, R190, 0x7773, RZ ;  /* 0x00007773bebd7816 */ /* 0x000fe200000000ff */
[C---:B------:R-:W-:Y:S01]  /*2040*/  HMMA.16816.F32 R8, R52.reuse, R58, RZ ;  /* 0x0000003a3408723c */ /* 0x040fe200000018ff */
[----:B------:R-:W-:Y:S01]  /*2050*/  LDSM.16.M88.4 R56, [R181] ;  /* 0x00000000b538783b */ /* 0x000fe20000000200 */
[--C-:B------:R-:W-:Y:S02]  /*2060*/  SHF.R.U32.HI R188, RZ, 0x8, R187.reuse ;  /* 0x00000008ffbc7819 */ /* 0x100fe400000116bb */
[----:B------:R-:W-:Y:S02]  /*2070*/  PRMT R187, R186, 0x7632, R187 ;  /* 0x00007632babb7816 */ /* 0x000fe400000000bb */
[C---:B------:R-:W-:Y:S02]  /*2080*/  PRMT R190, R250.reuse, 0x7770, RZ ;  /* 0x00007770fabe7816 */ /* 0x040fe400000000ff */
[C---:B--2---:R-:W-:Y:S01]  /*2090*/  HMMA.16816.F32 R12, R52.reuse, R60, RZ ;  /* 0x0000003c340c723c */ /* 0x044fe200000018ff */
[----:B------:R-:W2:Y:S01]  /*20a0*/  LDSM.16.M88.4 R108, [R201+-0x4000] ;  /* 0xffc00000c96c783b */ /* 0x000ea20000000200 */
[----:B------:R-:W-:Y:S02]  /*20b0*/  LOP3.LUT R187, R187, 0xff, RZ, 0xc0, !PT ;  /* 0x000000ffbbbb7812 */ /* 0x000fe400078ec0ff */
[C---:B------:R-:W-:Y:S02]  /*20c0*/  PRMT R191, R250.reuse, 0x7771, RZ ;  /* 0x00007771fabf7816 */ /* 0x040fe400000000ff */
[----:B------:R-:W-:Y:S02]  /*20d0*/  ISETP.LE.U32.AND P6, PT, R187, UR5, PT ;  /* 0x00000005bb007c0c */ /* 0x000fe4000bfc3070 */
[----:B------:R-:W-:Y:S01]  /*20e0*/  HMMA.16816.F32 R16, R52, R62, RZ ;  /* 0x0000003e3410723c */ /* 0x000fe200000018ff */
[----:B------:R-:W2:Y:S01]  /*20f0*/  LDSM.16.M88.4 R112, [R201+-0x3800] ;  /* 0xffc80000c970783b */ /* 0x000ea20000000200 */
[C---:B------:R-:W-:Y:S02]  /*2100*/  PRMT R242, R250.reuse, 0x7772, RZ ;  /* 0x00007772faf27816 */ /* 0x040fe400000000ff */
[----:B------:R-:W-:Y:S02]  /*2110*/  PRMT R250, R250, 0x7773, RZ ;  /* 0x00007773fafa7816 */ /* 0x000fe400000000ff */
[----:B-1----:R-:W-:Y:S02]  /*2120*/  LOP3.LUT R245, R188, 0xffff, RZ, 0xc0, !PT ;  /* 0x0000ffffbcf57812 */ /* 0x002fe400078ec0ff */
[C---:B---3--:R-:W-:Y:S01]  /*2130*/  HMMA.16816.F32 R4, R64.reuse, R100, R4 ;  /* 0x000000644004723c */ /* 0x048fe20000001804 */
[----:B------:R-:W-:Y:S04]  /*2140*/  LDSM.16.M88.4 R52, [R180] ;  /* 0x00000000b434783b */ /* 0x000fe80000000200 */
[----:B------:R-:W-:Y:S02]  /*2150*/  ISETP.LE.U32.AND P0, PT, R245, UR5, PT ;  /* 0x00000005f5007c0c */ /* 0x000fe4000bf03070 */
[----:B------:R-:W-:Y:S01]  /*2160*/  SHF.R.U32.HI R245, RZ, 0x18, R186 ;  /* 0x00000018fff57819 */ /* 0x000fe200000116ba */
[C---:B------:R-:W-:Y:S01]  /*2170*/  HMMA.16816.F32 R8, R64.reuse, R102, R8 ;  /* 0x000000664008723c */ /* 0x040fe20000001808 */
[----:B------:R-:W1:Y:S02]  /*2180*/  LDSM.16.M88.4 R60, [R200+-0x4000] ;  /* 0xffc00000c83c783b */ /* 0x000e640000000200 */
[----:B------:R-:W-:Y:S05]  /*2190*/  ISETP.LE.U32.AND P5, PT, R245, UR5, PT ;  /* 0x00000005f5007c0c */ /* 0x000fea000bfa3070 */
[C---:B------:R-:W-:Y:S01]  /*21a0*/  HMMA.16816.F32 R12, R64.reuse, R104, R12 ;  /* 0x00000068400c723c */ /* 0x040fe2000000180c */
[----:B------:R-:W3:Y:S07]  /*21b0*/  LDSM.16.M88.4 R100, [R200+-0x3800] ;  /* 0xffc80000c864783b */ /* 0x000eee0000000200 */
[----:B------:R-:W-:Y:S01]  /*21c0*/  HMMA.16816.F32 R16, R64, R106, R16 ;  /* 0x0000006a4010723c */ /* 0x000fe20000001810 */
[----:B------:R-:W-:Y:S07]  /*21d0*/  LDSM.16.M88.4 R64, [R193+0x2000] ;  /* 0x00200000c140783b */ /* 0x000fee0000000200 */
[C---:B--2---:R-:W-:Y:S01]  /*21e0*/  HMMA.16816.F32 R4, R56.reuse, R108, R4 ;  /* 0x0000006c3804723c */ /* 0x044fe20000001804 */
[----:B------:R-:W2:Y:S07]  /*21f0*/  LDSM.16.M88.4 R104, [R205+-0x2000] ;  /* 0xffe00000cd68783b */ /* 0x000eae0000000200 */
[C---:B------:R-:W-:Y:S01]  /*2200*/  HMMA.16816.F32 R8, R56.reuse, R110, R8 ;  /* 0x0000006e3808723c */ /* 0x040fe20000001808 */
[----:B------:R-:W2:Y:S07]  /*2210*/  LDSM.16.M88.4 R108, [R205+-0x1800] ;  /* 0xffe80000cd6c783b */ /* 0x000eae0000000200 */
[C---:B------:R-:W-:Y:S08]  /*2220*/  HMMA.16816.F32 R12, R56.reuse, R112, R12 ;  /* 0x00000070380c723c */ /* 0x040ff0000000180c */
[----:B------:R-:W-:Y:S01]  /*2230*/  HMMA.16816.F32 R16, R56, R114, R16 ;  /* 0x000000723810723c */ /* 0x000fe20000001810 */
[----:B------:R-:W-:Y:S07]  /*2240*/  LDSM.16.M88.4 R56, [R182+0x2000] ;  /* 0x00200000b638783b */ /* 0x000fee0000000200 */
[C---:B-1----:R-:W-:Y:S08]  /*2250*/  HMMA.16816.F32 R4, R52.reuse, R60, R4 ;  /* 0x0000003c3404723c */ /* 0x042ff00000001804 */
[C---:B------:R-:W-:Y:S01]  /*2260*/  HMMA.16816.F32 R8, R52.reuse, R62, R8 ;  /* 0x0000003e3408723c */ /* 0x040fe20000001808 */
[----:B------:R-:W1:Y:S07]  /*2270*/  LDSM.16.M88.4 R60, [R203+-0x2000] ;  /* 0xffe00000cb3c783b */ /* 0x000e6e0000000200 */
[C---:B---3--:R-:W-:Y:S08]  /*2280*/  HMMA.16816.F32 R12, R52.reuse, R100, R12 ;  /* 0x00000064340c723c */ /* 0x048ff0000000180c */
[----:B------:R-:W-:Y:S01]  /*2290*/  HMMA.16816.F32 R16, R52, R102, R16 ;  /* 0x000000663410723c */ /* 0x000fe20000001810 */
[----:B------:R-:W3:Y:S07]  /*22a0*/  LDSM.16.M88.4 R52, [R203+-0x1800] ;  /* 0xffe80000cb34783b */ /* 0x000eee0000000200 */
[C---:B--2---:R-:W-:Y:S01]  /*22b0*/  HMMA.16816.F32 R4, R64.reuse, R104, R4 ;  /* 0x000000684004723c */ /* 0x044fe20000001804 */
[----:B------:R-:W-:Y:S07]  /*22c0*/  LDSM.16.M88.4 R100, [R201+-0x2000] ;  /* 0xffe00000c964783b */ /* 0x000fee0000000200 */
[C---:B------:R-:W-:Y:S01]  /*22d0*/  HMMA.16816.F32 R8, R64.reuse, R106, R8 ;  /* 0x0000006a4008723c */ /* 0x040fe20000001808 */
[----:B------:R-:W-:Y:S07]  /*22e0*/  LDSM.16.M88.4 R104, [R201+-0x1800] ;  /* 0xffe80000c968783b */ /* 0x000fee0000000200 */
[C---:B------:R-:W-:Y:S08]  /*22f0*/  HMMA.16816.F32 R12, R64.reuse, R108, R12 ;  /* 0x0000006c400c723c */ /* 0x040ff0000000180c */
[----:B------:R-:W-:Y:S01]  /*2300*/  HMMA.16816.F32 R16, R64, R110, R16 ;  /* 0x0000006e4010723c */ /* 0x000fe20000001810 */
[----:B------:R-:W2:Y:S07]  /*2310*/  LDSM.16.M88.4 R64, [R181+0x2000] ;  /* 0x00200000b540783b */ /* 0x000eae0000000200 */
[C---:B-1----:R-:W-:Y:S01]  /*2320*/  HMMA.16816.F32 R4, R56.reuse, R60, R4 ;  /* 0x0000003c3804723c */ /* 0x042fe20000001804 */
[----:B------:R-:W-:Y:S07]  /*2330*/  LDSM.16.M88.4 R108, [R200+-0x2000] ;  /* 0xffe00000c86c783b */ /* 0x000fee0000000200 */
[C---:B------:R-:W-:Y:S01]  /*2340*/  HMMA.16816.F32 R8, R56.reuse, R62, R8 ;  /* 0x0000003e3808723c */ /* 0x040fe20000001808 */
[----:B------:R-:W1:Y:S07]  /*2350*/  LDSM.16.M88.4 R60, [R180+0x2000] ;  /* 0x00200000b43c783b */ /* 0x000e6e0000000200 */
[C---:B---3--:R-:W-:Y:S08]  /*2360*/  HMMA.16816.F32 R12, R56.reuse, R52, R12 ;  /* 0x00000034380c723c */ /* 0x048ff0000000180c */
[----:B------:R-:W-:Y:S01]  /*2370*/  HMMA.16816.F32 R16, R56, R54, R16 ;  /* 0x000000363810723c */ /* 0x000fe20000001810 */
[----:B------:R-:W3:Y:S07]  /*2380*/  LDSM.16.M88.4 R52, [R200+-0x1800] ;  /* 0xffe80000c834783b */ /* 0x000eee0000000200 */
[C---:B--2---:R-:W-:Y:S08]  /*2390*/  HMMA.16816.F32 R4, R64.reuse, R100, R4 ;  /* 0x000000644004723c */ /* 0x044ff00000001804 */
[C---:B------:R-:W-:Y:S08]  /*23a0*/  HMMA.16816.F32 R8, R64.reuse, R102, R8 ;  /* 0x000000664008723c */ /* 0x040ff00000001808 */
[C---:B------:R-:W-:Y:S08]  /*23b0*/  HMMA.16816.F32 R12, R64.reuse, R104, R12 ;  /* 0x00000068400c723c */ /* 0x040ff0000000180c */
[----:B------:R-:W-:Y:S08]  /*23c0*/  HMMA.16816.F32 R16, R64, R106, R16 ;  /* 0x0000006a4010723c */ /* 0x000ff00000001810 */
[C---:B-1----:R-:W-:Y:S08]  /*23d0*/  HMMA.16816.F32 R4, R60.reuse, R108, R4 ;  /* 0x0000006c3c04723c */ /* 0x042ff00000001804 */
[C---:B------:R-:W-:Y:S08]  /*23e0*/  HMMA.16816.F32 R8, R60.reuse, R110, R8 ;  /* 0x0000006e3c08723c */ /* 0x040ff00000001808 */
[C---:B---3--:R-:W-:Y:S03]  /*23f0*/  HMMA.16816.F32 R12, R60.reuse, R52, R12 ;  /* 0x000000343c0c723c */ /* 0x048fe6000000180c */
[--C-:B------:R-:W-:Y:S01]  /*2400*/  FFMA.FTZ R243, R4, UR6, -R247.reuse ;  /* 0x0000000604f37c23 */ /* 0x100fe200080108f7 */
[----:B------:R-:W-:Y:S01]  /*2410*/  FFMA.FTZ R244, R5, UR6, -R247 ;  /* 0x0000000605f47c23 */ /* 0x000fe200080108f7 */
[--C-:B------:R-:W-:Y:S01]  /*2420*/  FFMA.FTZ R248, R6, UR6, -R249.reuse ;  /* 0x0000000606f87c23 */ /* 0x100fe200080108f9 */
[----:B------:R-:W-:Y:S01]  /*2430*/  FFMA.FTZ R187, R7, UR6, -R249 ;  /* 0x0000000607bb7c23 */ /* 0x000fe200080108f9 */
[----:B------:R1:W2:Y:S01]  /*2440*/  MUFU.EX2 R185, R243 ;  /* 0x000000f300b97308 */ /* 0x0002a20000000800 */
[----:B------:R-:W-:Y:S09]  /*2450*/  HMMA.16816.F32 R16, R60, R54, R16 ;  /* 0x000000363c10723c */ /* 0x000ff20000001810 */
[----:B------:R-:W3:Y:S01]  /*2460*/  MUFU.EX2 R188, R244 ;  /* 0x000000f400bc7308 */ /* 0x000ee20000000800 */
[----:B------:R-:W-:Y:S01]  /*2470*/  FFMA.FTZ R251, R9, UR6, -R247 ;  /* 0x0000000609fb7c23 */ /* 0x000fe200080108f7 */
[----:B------:R-:W-:Y:S08]  /*2480*/  FFMA.FTZ R245, R11, UR6, -R249 ;  /* 0x000000060bf57c23 */ /* 0x000ff000080108f9 */
[----:B------:R-:W3:Y:S01]  /*2490*/  MUFU.EX2 R186, R248 ;  /* 0x000000f800ba7308 */ /* 0x000ee20000000800 */
[--C-:B------:R-:W-:Y:S09]  /*24a0*/  FFMA.FTZ R252, R13, UR6, -R247.reuse ;  /* 0x000000060dfc7c23 */ /* 0x100ff200080108f7 */
[----:B------:R-:W4:Y:S01]  /*24b0*/  MUFU.EX2 R187, R187 ;  /* 0x000000bb00bb7308 */ /* 0x000f220000000800 */
[----:B-1----:R-:W-:Y:S01]  /*24c0*/  FFMA.FTZ R243, R8, UR6, -R247 ;  /* 0x0000000608f37c23 */ /* 0x002fe200080108f7 */
[----:B--2---:R-:W-:Y:S01]  /*24d0*/  @!P3 FADD.FTZ R185, -R185, -RZ ;  /* 0x800000ffb9b9b221 */ /* 0x004fe20000010100 */
[----:B------:R-:W-:Y:S07]  /*24e0*/  ISETP.GT.U32.AND P3, PT, R189, UR5, PT ;  /* 0x00000005bd007c0c */ /* 0x000fee000bf64070 */
[----:B------:R1:W2:Y:S01]  /*24f0*/  MUFU.EX2 R189, R243 ;  /* 0x000000f300bd7308 */ /* 0x0002a20000000800 */
[----:B---3--:R-:W-:Y:S01]  /*2500*/  @!P0 FADD.FTZ R188, -R188, -RZ ;  /* 0x800000ffbcbc8221 */ /* 0x008fe20000010100 */
[----:B------:R-:W-:Y:S01]  /*2510*/  FFMA.FTZ R244, R10, UR6, -R249 ;  /* 0x000000060af47c23 */ /* 0x000fe200080108f9 */
[----:B------:R-:W-:Y:S01]  /*2520*/  ISETP.LE.U32.AND P0, PT, R190, UR5, PT ;  /* 0x00000005be007c0c */ /* 0x000fe2000bf03070 */
[----:B------:R-:W-:Y:S06]  /*2530*/  @!P6 FADD.FTZ R186, -R186, -RZ ;  /* 0x800000ffbabae221 */ /* 0x000fec0000010100 */
[----:B------:R-:W3:Y:S01]  /*2540*/  MUFU.EX2 R190, R251 ;  /* 0x000000fb00be7308 */ /* 0x000ee20000000800 */
[----:B------:R-:W-:Y:S01]  /*2550*/  ISETP.GT.U32.AND P6, PT, R191, UR5, PT ;  /* 0x00000005bf007c0c */ /* 0x000fe2000bfc4070 */
[----:B------:R-:W-:Y:S01]  /*2560*/  FFMA.FTZ R248, R12, UR6, -R247 ;  /* 0x000000060cf87c23 */ /* 0x000fe200080108f7 */
[----:B------:R-:W-:Y:S07]  /*2570*/  FFMA.FTZ R180, R19, UR6, -R249 ;  /* 0x0000000613b47c23 */ /* 0x000fee00080108f9 */
[----:B------:R-:W3:Y:S01]  /*2580*/  MUFU.EX2 R191, R244 ;  /* 0x000000f400bf7308 */ /* 0x000ee20000000800 */
[----:B----4-:R-:W-:Y:S01]  /*2590*/  @!P5 FADD.FTZ R187, -R187, -RZ ;  /* 0x800000ffbbbbd221 */ /* 0x010fe20000010100 */
[----:B------:R-:W-:Y:S01]  /*25a0*/  ISETP.GT.U32.AND P5, PT, R242, UR5, PT ;  /* 0x00000005f2007c0c */ /* 0x000fe2000bfa4070 */
[--C-:B------:R-:W-:Y:S07]  /*25b0*/  FFMA.FTZ R113, R16, UR6, -R247.reuse ;  /* 0x0000000610717c23 */ /* 0x100fee00080108f7 */
[----:B------:R4:W-:Y:S01]  /*25c0*/  MUFU.EX2 R244, R252 ;  /* 0x000000fc00f47308 */ /* 0x0009e20000000800 */
[----:B-1----:R-:W-:Y:S01]  /*25d0*/  LOP3.LUT R243, R246, 0xff, RZ, 0xc0, !PT ;  /* 0x000000fff6f37812 */ /* 0x002fe200078ec0ff */
[----:B--2---:R-:W-:Y:S01]  /*25e0*/  @!P4 FADD.FTZ R189, -R189, -RZ ;  /* 0x800000ffbdbdc221 */ /* 0x004fe20000010100 */
[----:B------:R-:W-:Y:S07]  /*25f0*/  F2FP.RELU.F16.F32.PACK_AB R115, R188, R185 ;  /* 0x000000b9bc73723e */ /* 0x000fee00000008ff */
[----:B------:R1:W2:Y:S01]  /*2600*/  MUFU.EX2 R242, R245 ;  /* 0x000000f500f27308 */ /* 0x0002a20000000800 */
[----:B------:R-:W-:Y:S01]  /*2610*/  ISETP.LE.U32.AND P4, PT, R243, UR5, PT ;  /* 0x00000005f3007c0c */ /* 0x000fe2000bf83070 */
[----:B---3--:R-:W-:Y:S01]  /*2620*/  @P1 FADD.FTZ R190, -R190, -RZ ;  /* 0x800000ffbebe1221 */ /* 0x008fe20000010100 */
[----:B------:R-:W-:Y:S07]  /*2630*/  SHF.R.U32.HI R251, RZ, 0x18, R246 ;  /* 0x00000018fffb7819 */ /* 0x000fee00000116f6 */
[----:B------:R-:W3:Y:S01]  /*2640*/  MUFU.EX2 R243, R248 ;  /* 0x000000f800f37308 */ /* 0x000ee20000000800 */
[----:B------:R-:W-:Y:S01]  /*2650*/  STS [R214], R115 ;  /* 0x00000073d6007388 */ /* 0x000fe20000000800 */
[----:B------:R-:W-:Y:S01]  /*2660*/  @P2 FADD.FTZ R191, -R191, -RZ ;  /* 0x800000ffbfbf2221 */ /* 0x000fe20000010100 */
[----:B------:R-:W-:Y:S01]  /*2670*/  ISETP.LE.U32.AND P1, PT, R251, UR5, PT ;  /* 0x00000005fb007c0c */ /* 0x000fe2000bf23070 */
[----:B------:R-:W-:Y:S01]  /*2680*/  FFMA.FTZ R114, R17, UR6, -R247 ;  /* 0x0000000611727c23 */ /* 0x000fe200080108f7 */
[----:B------:R-:W-:Y:S01]  /*2690*/  PRMT R251, R246, 0x7632, R251 ;  /* 0x00007632f6fb7816 */ /* 0x000fe200000000fb */
[--C-:B----4-:R-:W-:Y:S04]  /*26a0*/  FFMA.FTZ R252, R15, UR6, -R249.reuse ;  /* 0x000000060ffc7c23 */ /* 0x110fe800080108f9 */
[----:B------:R4:W4:Y:S01]  /*26b0*/  MUFU.EX2 R247, R113 ;  /* 0x0000007100f77308 */ /* 0x0009220000000800 */
[----:B------:R-:W-:Y:S01]  /*26c0*/  LOP3.LUT R251, R251, 0xff, RZ, 0xc0, !PT ;  /* 0x000000fffbfb7812 */ /* 0x000fe200078ec0ff */
[--C-:B-1----:R-:W-:Y:S01]  /*26d0*/  FFMA.FTZ R245, R14, UR6, -R249.reuse ;  /* 0x000000060ef57c23 */ /* 0x102fe200080108f9 */
[----:B--2---:R-:W-:Y:S02]  /*26e0*/  @P3 FADD.FTZ R242, -R242, -RZ ;  /* 0x800000fff2f23221 */ /* 0x004fe40000010100 */
[----:B------:R-:W-:Y:S01]  /*26f0*/  ISETP.LE.U32.AND P2, PT, R251, UR5, PT ;  /* 0x00000005fb007c0c */ /* 0x000fe2000bf43070 */
[----:B---3--:R-:W-:Y:S01]  /*2700*/  @!P4 FADD.FTZ R243, -R243, -RZ ;  /* 0x800000fff3f3c221 */ /* 0x008fe20000010100 */
[----:B------:R-:W-:Y:S03]  /*2710*/  LOP3.LUT R248, R246, 0xffff, RZ, 0xc0, !PT ;  /* 0x0000fffff6f87812 */ /* 0x000fe600078ec0ff */
[----:B------:R-:W1:Y:S01]  /*2720*/  MUFU.EX2 R245, R245 ;  /* 0x000000f500f57308 */ /* 0x000e620000000800 */
[----:B------:R-:W-:Y:S02]  /*2730*/  ISETP.GT.U32.AND P4, PT, R250, UR5, PT ;  /* 0x00000005fa007c0c */ /* 0x000fe4000bf84070 */
[----:B------:R-:W-:Y:S07]  /*2740*/  SHF.R.U32.HI R248, RZ, 0x8, R248 ;  /* 0x00000008fff87819 */ /* 0x000fee00000116f8 */
[----:B------:R2:W3:Y:S01]  /*2750*/  MUFU.EX2 R246, R252 ;  /* 0x000000fc00f67308 */ /* 0x0004e20000000800 */
[----:B----4-:R-:W-:Y:S01]  /*2760*/  F2FP.RELU.F16.F32.PACK_AB R113, R242, R191 ;  /* 0x000000bff271723e */ /* 0x010fe200000008ff */
[----:B------:R-:W-:Y:S01]  /*2770*/  @!P0 FADD.FTZ R247, -R247, -RZ ;  /* 0x800000fff7f78221 */ /* 0x000fe20000010100 */
[----:B------:R-:W-:Y:S07]  /*2780*/  LOP3.LUT R251, R248, 0xffff, RZ, 0xc0, !PT ;  /* 0x0000fffff8fb7812 */ /* 0x000fee00078ec0ff */
[----:B------:R-:W4:Y:S01]  /*2790*/  MUFU.EX2 R250, R180 ;  /* 0x000000b400fa7308 */ /* 0x000f220000000800 */
[----:B------:R-:W-:Y:S02]  /*27a0*/  FSETP.GE.FTZ.AND P0, PT, R188, RZ, PT ;  /* 0x000000ffbc00720b */ /* 0x000fe40003f16000 */
[----:B------:R-:W-:Y:S07]  /*27b0*/  ISETP.LE.U32.AND P3, PT, R251, UR5, PT ;  /* 0x00000005fb007c0c */ /* 0x000fee000bf63070 */
[----:B------:R-:W4:Y:S01]  /*27c0*/  MUFU.EX2 R248, R114 ;  /* 0x0000007200f87308 */ /* 0x000f220000000800 */
[----:B------:R-:W-:Y:S01]  /*27d0*/  F2FP.RELU.F16.F32.PACK_AB R251, R190, R189 ;  /* 0x000000bdbefb723e */ /* 0x000fe200000008ff */
[----:B-1----:R-:W-:Y:S01]  /*27e0*/  @!P2 FADD.FTZ R245, -R245, -RZ ;  /* 0x800000fff5f5a221 */ /* 0x002fe20000010100 */
[----:B------:R-:W-:Y:S01]  /*27f0*/  FSETP.GE.FTZ.AND P2, PT, R243, RZ, PT ;  /* 0x000000fff300720b */ /* 0x000fe20003f56000 */
[----:B--2---:R-:W-:Y:S01]  /*2800*/  FFMA.FTZ R252, R18, UR6, -R249 ;  /* 0x0000000612fc7c23 */ /* 0x004fe200080108f9 */
[----:B---3--:R-:W-:Y:S01]  /*2810*/  @!P1 FADD.FTZ R246, -R246, -RZ ;  /* 0x800000fff6f69221 */ /* 0x008fe20000010100 */
[----:B------:R-:W-:Y:S04]  /*2820*/  FSETP.GE.FTZ.AND P1, PT, R185, RZ, PT ;  /* 0x000000ffb900720b */ /* 0x000fe80003f36000 */
[----:B------:R1:W2:Y:S01]  /*2830*/  MUFU.EX2 R249, R252 ;  /* 0x000000fc00f97308 */ /* 0x0002a20000000800 */
[----:B----4-:R-:W-:Y:S01]  /*2840*/  @P4 FADD.FTZ R250, -R250, -RZ ;  /* 0x800000fffafa4221 */ /* 0x010fe20000010100 */
[----:B------:R-:W-:Y:S01]  /*2850*/  @!P3 FADD.FTZ R244, -R244, -RZ ;  /* 0x800000fff4f4b221 */ /* 0x000fe20000010100 */
[----:B------:R-:W-:Y:S01]  /*2860*/  FSETP.GE.FTZ.AND P4, PT, R189, RZ, PT ;  /* 0x000000ffbd00720b */ /* 0x000fe20003f96000 */
[----:B------:R-:W-:Y:S01]  /*2870*/  @P6 FADD.FTZ R248, -R248, -RZ ;  /* 0x800000fff8f86221 */ /* 0x000fe20000010100 */
[----:B------:R-:W-:Y:S02]  /*2880*/  F2FP.RELU.F16.F32.PACK_AB R114, R246, R245 ;  /* 0x000000f5f672723e */ /* 0x000fe400000008ff */
[----:B------:R-:W-:Y:S02]  /*2890*/  F2FP.RELU.F16.F32.PACK_AB R180, R244, R243 ;  /* 0x000000f3f4b4723e */ /* 0x000fe400000008ff */
[----:B------:R-:W-:Y:S02]  /*28a0*/  FSETP.GE.FTZ.AND P3, PT, R190, RZ, PT ;  /* 0x000000ffbe00720b */ /* 0x000fe40003f76000 */
[----:B-1----:R-:W-:Y:S01]  /*28b0*/  F2FP.RELU.F16.F32.PACK_AB R252, R187, R186 ;  /* 0x000000babbfc723e */ /* 0x002fe200000008ff */
[----:B--2---:R-:W-:Y:S04]  /*28c0*/  @P5 FADD.FTZ R249, -R249, -RZ ;  /* 0x800000fff9f95221 */ /* 0x004fe80000010100 */
[----:B------:R1:W-:Y:S04]  /*28d0*/  STS [R214+0x400], R252 ;  /* 0x000400fcd6007388 */ /* 0x0003e80000000800 */
[----:B------:R2:W-:Y:S04]  /*28e0*/  STS [R234], R251 ;  /* 0x000000fbea007388 */ /* 0x0005e80000000800 */
[----:B------:R3:W-:Y:S04]  /*28f0*/  STS [R234+0x400], R113 ;  /* 0x00040071ea007388 */ /* 0x0007e80000000800 */
[----:B------:R-:W-:Y:S04]  /*2900*/  STS [R233], R180 ;  /* 0x000000b4e9007388 */ /* 0x000fe80000000800 */
[----:B------:R-:W-:Y:S01]  /*2910*/  STS [R233+0x400], R114 ;  /* 0x00040072e9007388 */ /* 0x000fe20000000800 */
[----:B-1----:R-:W-:Y:S02]  /*2920*/  F2FP.RELU.F16.F32.PACK_AB R252, R250, R249 ;  /* 0x000000f9fafc723e */ /* 0x002fe400000008ff */
[----:B--2---:R-:W-:Y:S03]  /*2930*/  F2FP.RELU.F16.F32.PACK_AB R251, R248, R247 ;  /* 0x000000f7f8fb723e */ /* 0x004fe600000008ff */
[----:B------:R-:W-:Y:S01]  /*2940*/  STS [R219+0x400], R252 ;  /* 0x000400fcdb007388 */ /* 0x000fe20000000800 */
[----:B---3--:R-:W-:Y:S03]  /*2950*/  VIADD R113, R232, 0x1 ;  /* 0x00000001e8717836 */ /* 0x008fe60000000000 */
[----:B------:R-:W-:Y:S04]  /*2960*/  STS [R219], R251 ;  /* 0x000000fbdb007388 */ /* 0x000fe80000000800 */
        /* <DEDUP_REMOVED lines=40> */
[C---:B------:R-:W-:Y:S04]  /*2bf0*/  FADD.FTZ R115, -R184.reuse, R5 ;  /* 0x00000005b8737221 */ /* 0x040fe80000010100 */
[-C--:B------:R-:W-:Y:S01]  /*2c00*/  FSEL R252, R251, R184.reuse, P1 ;  /* 0x000000b8fbfc7208 */ /* 0x080fe20000800000 */
[----:B------:R-:W-:Y:S03]  /*2c10*/  HMMA.16816.F32 R16, R56, R178, R16 ;  /* 0x000000b23810723c */ /* 0x000fe60000001810 */
[----:B------:R-:W-:Y:S01]  /*2c20*/  FSEL R251, R115, R184, P0 ;  /* 0x000000b873fb7208 */ /* 0x000fe20000000000 */
[----:B------:R-:W-:Y:S01]  /*2c30*/  FMUL.FTZ R252, R185, R252 ;  /* 0x000000fcb9fc7220 */ /* 0x000fe20000410000 */
[----:B------:R-:W-:Y:S01]  /*2c40*/  ISETP.NE.AND P1, PT, R113, 0x1, PT ;  /* 0x000000017100780c */ /* 0x000fe20003f25270 */
[----:B------:R-:W-:Y:S01]  /*2c50*/  FADD.FTZ R185, -R184, R8 ;  /* 0x00000008b8b97221 */ /* 0x000fe20000010100 */
[----:B------:R-:W-:Y:S01]  /*2c60*/  FSETP.GE.FTZ.AND P0, PT, R248, RZ, PT ;  /* 0x000000fff800720b */ /* 0x000fe20003f16000 */
[----:B------:R-:W-:Y:S01]  /*2c70*/  FMUL.FTZ R251, R188, R251 ;  /* 0x000000fbbcfb7220 */ /* 0x000fe20000410000 */
[C---:B------:R-:W-:Y:S01]  /*2c80*/  FADD.FTZ R188, -R184.reuse, R9 ;  /* 0x00000009b8bc7221 */ /* 0x040fe20000010100 */
[C---:B------:R-:W-:Y:S01]  /*2c90*/  FADD.FTZ R113, -R184.reuse, R12 ;  /* 0x0000000cb8717221 */ /* 0x040fe20000010100 */
[----:B------:R-:W-:Y:S01]  /*2ca0*/  FSEL R185, R185, R184, P4 ;  /* 0x000000b8b9b97208 */ /* 0x000fe20002000000 */
[----:B------:R-:W-:Y:S01]  /*2cb0*/  FADD.FTZ R115, -R184, R13 ;  /* 0x0000000db8737221 */ /* 0x000fe20000010100 */
[----:B------:R-:W-:Y:S02]  /*2cc0*/  F2FP.F16.F32.PACK_AB R251, R251, R252 ;  /* 0x000000fcfbfb723e */ /* 0x000fe400000000ff */
[----:B------:R-:W-:Y:S01]  /*2cd0*/  FSEL R188, R188, R184, P3 ;  /* 0x000000b8bcbc7208 */ /* 0x000fe20001800000 */
[----:B------:R-:W-:Y:S01]  /*2ce0*/  FMUL.FTZ R185, R189, R185 ;  /* 0x000000b9bdb97220 */ /* 0x000fe20000410000 */
[----:B------:R-:W-:Y:S02]  /*2cf0*/  FSETP.GE.FTZ.AND P3, PT, R244, RZ, PT ;  /* 0x000000fff400720b */ /* 0x000fe40003f76000 */
[----:B------:R-:W-:Y:S01]  /*2d00*/  FSETP.GE.FTZ.AND P4, PT, R186, RZ, PT ;  /* 0x000000ffba00720b */ /* 0x000fe20003f96000 */
[----:B------:R-:W-:Y:S01]  /*2d10*/  FMUL.FTZ R188, R190, R188 ;  /* 0x000000bcbebc7220 */ /* 0x000fe20000410000 */
[-C--:B------:R-:W-:Y:S01]  /*2d20*/  FSEL R190, R113, R184.reuse, P2 ;  /* 0x000000b871be7208 */ /* 0x080fe20001000000 */
[----:B------:R-:W-:Y:S01]  /*2d30*/  FADD.FTZ R113, -R184, R16 ;  /* 0x00000010b8717221 */ /* 0x000fe20000010100 */
[----:B------:R-:W-:Y:S02]  /*2d40*/  FSEL R189, R115, R184, P3 ;  /* 0x000000b873bd7208 */ /* 0x000fe40001800000 */
[----:B------:R-:W-:Y:S01]  /*2d50*/  FSETP.GE.FTZ.AND P2, PT, R247, RZ, PT ;  /* 0x000000fff700720b */ /* 0x000fe20003f56000 */
[----:B------:R-:W-:Y:S01]  /*2d60*/  FMUL.FTZ R190, R243, R190 ;  /* 0x000000bef3be7220 */ /* 0x000fe20000410000 */
[----:B------:R-:W-:Y:S01]  /*2d70*/  F2FP.F16.F32.PACK_AB R185, R188, R185 ;  /* 0x000000b9bcb9723e */ /* 0x000fe200000000ff */
[----:B------:R-:W-:Y:S01]  /*2d80*/  FMUL.FTZ R189, R244, R189 ;  /* 0x000000bdf4bd7220 */ /* 0x000fe20000410000 */
[----:B------:R-:W-:Y:S01]  /*2d90*/  FSEL R244, R113, R184, P2 ;  /* 0x000000b871f47208 */ /* 0x000fe20001000000 */
[----:B------:R-:W-:Y:S01]  /*2da0*/  @P0 FADD.FTZ R184, -R184, R17 ;  /* 0x00000011b8b80221 */ /* 0x000fe20000010100 */
[----:B------:R-:W-:Y:S01]  /*2db0*/  FSETP.GE.FTZ.AND P3, PT, R187, RZ, PT ;  /* 0x000000ffbb00720b */ /* 0x000fe20003f76000 */
[----:B------:R-:W-:Y:S01]  /*2dc0*/  FADD.FTZ R188, -R183, R7 ;  /* 0x00000007b7bc7221 */ /* 0x000fe20000010100 */
[----:B------:R-:W-:Y:S01]  /*2dd0*/  F2FP.F16.F32.PACK_AB R190, R189, R190 ;  /* 0x000000bebdbe723e */ /* 0x000fe200000000ff */
[----:B------:R-:W-:Y:S01]  /*2de0*/  FMUL.FTZ R189, R248, R184 ;  /* 0x000000b8f8bd7220 */ /* 0x000fe20000410000 */
[----:B------:R-:W-:Y:S01]  /*2df0*/  FMUL.FTZ R244, R247, R244 ;  /* 0x000000f4f7f47220 */ /* 0x000fe20000410000 */
[----:B------:R-:W-:Y:S01]  /*2e00*/  FADD.FTZ R184, -R183, R6 ;  /* 0x00000006b7b87221 */ /* 0x000fe20000010100 */
[----:B------:R-:W-:Y:S07]  /*2e10*/  @!P1 BRA `(.L_x_1112) ;  /* 0x0000000000609947 */ /* 0x000fee0003800000 */
        /* <DEDUP_REMOVED lines=24> */
.L_x_1112:
[----:B------:R-:W-:Y:S01]  /*2fa0*/  FADD.FTZ R10, -R183, R10 ;  /* 0x0000000ab70a7221 */ /* 0x000fe20000010100 */
[----:B------:R-:W-:Y:S01]  /*2fb0*/  FSETP.GE.FTZ.AND P0, PT, R191, RZ, PT ;  /* 0x000000ffbf00720b */ /* 0x000fe20003f16000 */
[C---:B------:R-:W-:Y:S01]  /*2fc0*/  FADD.FTZ R4, -R183.reuse, R11 ;  /* 0x0000000bb7047221 */ /* 0x040fe20000010100 */
[-C--:B------:R-:W-:Y:S01]  /*2fd0*/  FSEL R5, R184, R183.reuse, P4 ;  /* 0x000000b7b8057208 */ /* 0x080fe20002000000 */
[C---:B------:R-:W-:Y:S01]  /*2fe0*/  FADD.FTZ R6, -R183.reuse, R15 ;  /* 0x0000000fb7067221 */ /* 0x040fe20000010100 */
[-C--:B------:R-:W-:Y:S01]  /*2ff0*/  FSEL R10, R10, R183.reuse, P0 ;  /* 0x000000b70a0a7208 */ /* 0x080fe20000000000 */
[C---:B------:R-:W-:Y:S01]  /*3000*/  FADD.FTZ R14, -R183.reuse, R14 ;  /* 0x0000000eb70e7221 */ /* 0x040fe20000010100 */
[----:B------:R-:W-:Y:S01]  /*3010*/  FSEL R188, R188, R183, P3 ;  /* 0x000000b7bcbc7208 */ /* 0x000fe20001800000 */
[----:B------:R-:W-:Y:S01]  /*3020*/  FMUL.FTZ R5, R186, R5 ;  /* 0x00000005ba057220 */ /* 0x000fe20000410000 */
[----:B------:R-:W-:Y:S01]  /*3030*/  FSETP.GE.FTZ.AND P2, PT, R242, RZ, PT ;  /* 0x000000fff200720b */ /* 0x000fe20003f56000 */
[----:B------:R-:W-:Y:S01]  /*3040*/  FADD.FTZ R18, -R183, R18 ;  /* 0x00000012b7127221 */ /* 0x000fe20000010100 */
        /* <DEDUP_REMOVED lines=8> */
[-C--:B-1----:R-:W-:Y:S01]  /*30d0*/  FSEL R9, R6, R183.reuse, P3 ;  /* 0x000000b706097208 */ /* 0x082fe20001800000 */
        /* <DEDUP_REMOVED lines=75> */
[----:B------:R-:W1:Y:S01]  /*3590*/  LDC R5, c[0x0][0x590] ;  /* 0x00016400ff057b82 */ /* 0x000e620000000800 */
[----:B------:R-:W-:Y:S07]  /*35a0*/  IADD3 R7, P0, PT, RZ, -UR22, RZ ;  /* 0x80000016ff077c10 */ /* 0x000fee000ff1e0ff */
[----:B------:R-:W2:Y:S01]  /*35b0*/  LDC R4, c[0x0][0x594] ;  /* 0x00016500ff047b82 */ /* 0x000ea20000000800 */
        /* <DEDUP_REMOVED lines=10> */
[----:B--2---:R-:W-:Y:S03]  /*3660*/  LEA.HI.X R9, R5, R225, R4, 0x6, P0 ;  /* 0x000000e105097211 */ /* 0x004fe600000f3404 */
[----:B------:R1:W-:Y:S04]  /*3670*/  LDGSTS.E.BYPASS.LTC128B.128 [R215+0xa000], desc[UR20][R224.64+0x80] ;  /* 0x0a000080e0d77fae */ /* 0x0003e8000b981a14 */
[----:B------:R1:W-:Y:S04]  /*3680*/  LDGSTS.E.BYPASS.LTC128B.128 [R215+0x9000], desc[UR20][R8.64] ;  /* 0x0900000008d77fae */ /* 0x0003e8000b981a14 */
[----:B------:R1:W-:Y:S04]  /*3690*/  LDGSTS.E.BYPASS.LTC128B.128 [R215+0xb000], desc[UR20][R8.64+0x80] ;  /* 0x0b00008008d77fae */ /* 0x0003e8000b981a14 */
[----:B------:R-:W0:Y:S02]  /*36a0*/  LDGDEPBAR ;  /* 0x00000000000079af */ /* 0x000e240000000000 */
.L_x_1113:
[----:B------:R-:W-:Y:S01]  /*36b0*/  LDSM.16.M88.4 R100, [R197] ;  /* 0x00000000c564783b */ /* 0x000fe20000000200 */
[----:B------:R-:W-:Y:S01]  /*36c0*/  IMAD.U32 R245, RZ, RZ, UR7 ;  /* 0x00000007fff57e24 */ /* 0x000fe2000f8e00ff */
[----:B------:R-:W-:Y:S02]  /*36d0*/  ISETP.GT.AND P4, PT, R232, RZ, PT ;  /* 0x000000ffe800720c */ /* 0x000fe40003f84270 */
[----:B------:R-:W2:Y:S01]  /*36e0*/  LDSM.16.MT88.4 R16, [R206+0xc000] ;  /* 0x00c00000ce10783b */ /* 0x000ea20000004200 */
[----:B------:R-:W-:Y:S02]  /*36f0*/  @P1 IADD3 R220, P2, PT, R220, -0x100, RZ ;  /* 0xffffff00dcdc1810 */ /* 0x000fe40007f5e0ff */
[----:B------:R-:W-:Y:S01]  /*3700*/  LEA R244, P0, R245, R238, 0x2 ;  /* 0x000000eef5f47211 */ /* 0x000fe200078010ff */
[----:B------:R-:W1:Y:S01]  /*3710*/  LDSM.16.M88.4 R60, [R197+0x1000] ;  /* 0x00100000c53c783b */ /* 0x000e620000000200 */
[----:B------:R-:W-:Y:S03]  /*3720*/  @P1 IADD3.X R221, PT, PT, R221, -0x1, RZ, P2, !PT ;  /* 0xffffffffdddd1810 */ /* 0x000fe600017fe4ff */
[----:B------:R-:W3:Y:S04]  /*3730*/  LDSM.16.MT88.4 R64, [R206+0xe000] ;  /* 0x00e00000ce40783b */ /* 0x000ee80000004200 */
[----:B------:R-:W-:Y:S04]  /*3740*/  LDSM.16.M88.4 R104, [R196] ;  /* 0x00000000c468783b */ /* 0x000fe80000000200 */
[----:B------:R-:W4:Y:S04]  /*3750*/  LDSM.16.MT88.4 R108, [R206+0xc800] ;  /* 0x00c80000ce6c783b */ /* 0x000f280000004200 */
[----:B------:R-:W4:Y:S04]  /*3760*/  LDSM.16.M88.4 R112, [R196+0x1000] ;  /* 0x00100000c470783b */ /* 0x000f280000000200 */
[----:B------:R-:W4:Y:S04]  /*3770*/  LDSM.16.MT88.4 R180, [R206+0xe800] ;  /* 0x00e80000ceb4783b */ /* 0x000f280000004200 */
[----:B------:R-:W-:Y:S04]  /*3780*/  LDSM.16.M88.4 R184, [R195] ;  /* 0x00000000c3b8783b */ /* 0x000fe80000000200 */
[----:B------:R-:W4:Y:S01]  /*3790*/  LDSM.16.MT88.4 R188, [R206+0xd000] ;  /* 0x00d00000cebc783b */ /* 0x000f220000004200 */
[-C--:B--2---:R-:W-:Y:S08]  /*37a0*/  HMMA.16816.F32 R4, R100, R16.reuse, RZ ;  /* 0x000000106404723c */ /* 0x084ff000000018ff */
[C---:B-1----:R-:W-:Y:S08]  /*37b0*/  HMMA.16816.F32 R8, R60.reuse, R16, RZ ;  /* 0x000000103c08723c */ /* 0x042ff000000018ff */
[-C--:B------:R-:W-:Y:S08]  /*37c0*/  HMMA.16816.F32 R12, R60, R18.reuse, RZ ;  /* 0x000000123c0c723c */ /* 0x080ff000000018ff */
[C---:B------:R-:W-:Y:S08]  /*37d0*/  HMMA.16816.F32 R16, R100.reuse, R18, RZ ;  /* 0x000000126410723c */ /* 0x040ff000000018ff */
[-C--:B---3--:R-:W-:Y:S08]  /*37e0*/  HMMA.16816.F32 R52, R100, R64.reuse, RZ ;  /* 0x000000406434723c */ /* 0x088ff000000018ff */
[C---:B------:R-:W-:Y:S08]  /*37f0*/  HMMA.16816.F32 R56, R60.reuse, R64, RZ ;  /* 0x000000403c38723c */ /* 0x040ff000000018ff */
[-C--:B------:R-:W-:Y:S08]  /*3800*/  HMMA.16816.F32 R60, R60, R66.reuse, RZ ;  /* 0x000000423c3c723c */ /* 0x080ff000000018ff */
[----:B------:R-:W-:Y:S01]  /*3810*/  HMMA.16816.F32 R64, R100, R66, RZ ;  /* 0x000000426440723c */ /* 0x000fe200000018ff */
[----:B------:R-:W1:Y:S07]  /*3820*/  LDSM.16.M88.4 R100, [R195+0x1000] ;  /* 0x00100000c364783b */ /* 0x000e6e0000000200 */
        /* <DEDUP_REMOVED lines=8> */
[----:B------:R-:W-:Y:S05]  /*38b0*/  IMAD.U32 R113, RZ, RZ, UR7 ;  /* 0x00000007ff717e24 */ /* 0x000fea000f8e00ff */
[----:B------:R-:W-:Y:S02]  /*38c0*/  LEA.HI.X.SX32 R245, R113, R239, 0x2, P0 ;  /* 0x000000ef71f57211 */ /* 0x000fe400000f16ff */
[----:B------:R-:W-:Y:S01]  /*38d0*/  HMMA.16816.F32 R64, R104, R182, R64 ;  /* 0x000000b66840723c */ /* 0x000fe20000001840 */
[----:B------:R-:W-:Y:S03]  /*38e0*/  LDSM.16.M88.4 R104, [R194] ;  /* 0x00000000c268783b */ /* 0x000fe60000000200 */
[C---:B------:R-:W-:Y:S01]  /*38f0*/  LEA R246, P0, R242.reuse, R244, 0x5 ;  /* 0x000000f4f2f67211 */ /* 0x040fe200078028ff */
[----:B------:R-:W3:Y:S03]  /*3900*/  LDSM.16.MT88.4 R112, [R206+0xd800] ;  /* 0x00d80000ce70783b */ /* 0x000ee60000004200 */
[-C--:B------:R-:W-:Y:S01]  /*3910*/  HMMA.16816.F32 R4, R184, R188.reuse, R4 ;  /* 0x000000bcb804723c */ /* 0x080fe20000001804 */
[----:B------:R-:W4:Y:S04]  /*3920*/  LDSM.16.M88.4 R180, [R194+0x1000] ;  /* 0x00100000c2b4783b */ /* 0x000f280000000200 */
[C---:B------:R-:W-:Y:S02]  /*3930*/  LEA.HI.X.SX32 R247, R242.reuse, R245, 0x5, P0 ;  /* 0x000000f5f2f77211 */ /* 0x040fe400000f2eff */
[C---:B------:R-:W-:Y:S01]  /*3940*/  LEA R248, P0, R242.reuse, R246, 0x5 ;  /* 0x000000f6f2f87211 */ /* 0x040fe200078028ff */
[C---:B-1----:R-:W-:Y:S04]  /*3950*/  HMMA.16816.F32 R8, R100.reuse, R188, R8 ;  /* 0x000000bc6408723c */ /* 0x042fe80000001808 */
        /* <DEDUP_REMOVED lines=10> */
[-C--:B------:R-:W-:Y:S01]  /*3a00*/  HMMA.16816.F32 R60, R100, R110.reuse, R60 ;  /* 0x0000006e643c723c */ /* 0x080fe2000000183c */
[----:B------:R-:W1:Y:S02]  /*3a10*/  LDSM.16.MT88.4 R100, [R206+0xf800] ;  /* 0x00f80000ce64783b */ /* 0x000e640000004200 */
[C---:B------:R-:W-:Y:S02]  /*3a20*/  LEA.HI.X.SX32 R109, R242.reuse, R191, 0x5, P0 ;  /* 0x000000bff26d7211 */ /* 0x040fe400000f2eff */
[C---:B------:R-:W-:Y:S03]  /*3a30*/  LEA R250, P0, R242.reuse, R108, 0x5 ;  /* 0x0000006cf2fa7211 */ /* 0x040fe600078028ff */
[----:B------:R-:W-:Y:S04]  /*3a40*/  HMMA.16816.F32 R64, R184, R110, R64 ;  /* 0x0000006eb840723c */ /* 0x000fe80000001840 */
[C---:B------:R-:W-:Y:S04]  /*3a50*/  LEA.HI.X.SX32 R251, R242.reuse, R109, 0x5, P0 ;  /* 0x0000006df2fb7211 */ /* 0x040fe800000f2eff */
[-C--:B---3--:R-:W-:Y:S05]  /*3a60*/  HMMA.16816.F32 R4, R104, R112.reuse, R4 ;  /* 0x000000706804723c */ /* 0x088fea0000001804 */
[C---:B------:R-:W-:Y:S03]  /*3a70*/  IMAD.WIDE R184, R242.reuse, -0xc0, R250 ;  /* 0xffffff40f2b87825 */ /* 0x040fe600078e02fa */
[C---:B----4-:R-:W-:Y:S04]  /*3a80*/  HMMA.16816.F32 R8, R180.reuse, R112, R8 ;  /* 0x00000070b408723c */ /* 0x050fe80000001808 */
[C---:B------:R-:W-:Y:S04]  /*3a90*/  LEA R110, P0, R242.reuse, R184, 0x5 ;  /* 0x000000b8f26e7211 */ /* 0x040fe800078028ff */
[-C--:B------:R-:W-:Y:S03]  /*3aa0*/  HMMA.16816.F32 R12, R180, R114.reuse, R12 ;  /* 0x00000072b40c723c */ /* 0x080fe6000000180c */
[C---:B------:R-:W-:Y:S02]  /*3ab0*/  LEA.HI.X.SX32 R111, R242.reuse, R185, 0x5, P0 ;  /* 0x000000b9f26f7211 */ /* 0x040fe400000f2eff */
[C---:B------:R-:W-:Y:S03]  /*3ac0*/  LEA R112, P0, R242.reuse, R110, 0x5 ;  /* 0x0000006ef2707211 */ /* 0x040fe600078028ff */
[C---:B------:R-:W-:Y:S04]  /*3ad0*/  HMMA.16816.F32 R16, R104.reuse, R114, R16 ;  /* 0x000000726810723c */ /* 0x040fe80000001810 */
[C---:B------:R-:W-:Y:S02]  /*3ae0*/  LEA.HI.X.SX32 R113, R242.reuse, R111, 0x5, P0 ;  /* 0x0000006ff2717211 */ /* 0x040fe400000f2eff */
[C---:B------:R-:W-:Y:S02]  /*3af0*/  LEA R114, P0, R242.reuse, R112, 0x5 ;  /* 0x00000070f2727211 */ /* 0x040fe400078028ff */
[-C--:B-1----:R-:W-:Y:S03]  /*3b00*/  HMMA.16816.F32 R52, R104, R100.reuse, R52 ;  /* 0x000000646834723c */ /* 0x082fe60000001834 */
[C---:B------:R-:W-:Y:S02]  /*3b10*/  LEA.HI.X.SX32 R115, R242.reuse, R113, 0x5, P0 ;  /* 0x00000071f2737211 */ /* 0x040fe400000f2eff */
[C---:B------:R-:W-:Y:S03]  /*3b20*/  LEA R186, P0, R242.reuse, R114, 0x5 ;  /* 0x00000072f2ba7211 */ /* 0x040fe600078028ff */
[C---:B------:R-:W-:Y:S04]  /*3b30*/  HMMA.16816.F32 R56, R180.reuse, R100, R56 ;  /* 0x00000064b438723c */ /* 0x040fe80000001838 */
[C---:B------:R-:W-:Y:S02]  /*3b40*/  LEA.HI.X.SX32 R187, R242.reuse, R115, 0x5, P0 ;  /* 0x00000073f2bb7211 */ /* 0x040fe400000f2eff */
[C---:B------:R-:W-:Y:S02]  /*3b50*/  LEA R100, P0, R242.reuse, R186, 0x5 ;  /* 0x000000baf2647211 */ /* 0x040fe400078028ff */
[-C--:B------:R-:W-:Y:S03]  /*3b60*/  HMMA.16816.F32 R60, R180, R102.reuse, R60 ;  /* 0x00000066b43c723c */ /* 0x080fe6000000183c */
[C---:B------:R-:W-:Y:S02]  /*3b70*/  LEA.HI.X.SX32 R101, R242.reuse, R187, 0x5, P0 ;  /* 0x000000bbf2657211 */ /* 0x040fe400000f2eff */
[----:B------:R-:W-:Y:S03]  /*3b80*/  LEA R180, P0, R242, R100, 0x5 ;  /* 0x00000064f2b47211 */ /* 0x000fe600078028ff */
[----:B------:R-:W-:Y:S04]  /*3b90*/  HMMA.16816.F32 R64, R104, R102, R64 ;  /* 0x000000666840723c */ /* 0x000fe80000001840 */
[----:B------:R-:W-:Y:S01]  /*3ba0*/  @P1 IMAD.WIDE.U32 R104, R210, 0x4, R240 ;  /* 0x00000004d2681825 */ /* 0x000fe200078e00f0 */
[C---:B------:R-:W-:Y:S04]  /*3bb0*/  LEA.HI.X.SX32 R181, R242.reuse, R101, 0x5, P0 ;  /* 0x00000065f2b57211 */ /* 0x040fe800000f2eff */
[----:B------:R-:W5:Y:S01]  /*3bc0*/  @P1 LDG.E R230, desc[UR20][R104.64+-0x100] ;  /* 0xffff001468e61981 */ /* 0x000f62000c1e1900 */
[C---:B------:R-:W-:Y:S03]  /*3bd0*/  IMAD.WIDE R102, R242.reuse, -0xc0, R180 ;  /* 0xffffff40f2667825 */ /* 0x040fe600078e02b4 */
[----:B------:R1:W5:Y:S01]  /*3be0*/  @P1 LDG.E R229, desc[UR20][R104.64+-0xe0] ;  /* 0xffff201468e51981 */ /* 0x000362000c1e1900 */
[C---:B------:R-:W-:Y:S03]  /*3bf0*/  LEA R182, P0, R242.reuse, R102, 0x5 ;  /* 0x00000066f2b67211 */ /* 0x040fe600078028ff */
[----:B------:R2:W-:Y:S01]  /*3c00*/  REDG.E.ADD.F32.FTZ.RN.STRONG.GPU desc[UR20][R238.64], R4 ;  /* 0x00000004ee0079a6 */ /* 0x0005e2000c12f314 */
[C---:B------:R-:W-:Y:S03]  /*3c10*/  LEA.HI.X.SX32 R183, R242.reuse, R103, 0x5, P0 ;  /* 0x00000067f2b77211 */ /* 0x040fe600000f2eff */
        /* <DEDUP_REMOVED lines=17> */
[C---:B----4-:R-:W-:Y:S01]  /*3d30*/  LEA R246, P0, R242.reuse, R244, 0x5 ;  /* 0x000000f4f2f67211 */ /* 0x050fe200078028ff */
[----:B------:R3:W-:Y:S03]  /*3d40*/  REDG.E.ADD.F32.FTZ.RN.STRONG.GPU desc[UR20][R110.64+0x80], R18 ;  /* 0x000080126e0079a6 */ /* 0x0007e6000c12f314 */
        /* <DEDUP_REMOVED lines=94> */
.L_x_1111:
[----:B------:R-:W3:Y:S01]  /*4330*/  LDCU UR4, c[0x0][0x500] ;  /* 0x0000a000ff0477ac */ /* 0x000ee20008000800 */
[----:B------:R-:W-:Y:S01]  /*4340*/  LOP3.LUT P0, RZ, R218, 0x10, RZ, 0xc0, !PT ;  /* 0x00000010daff7812 */ /* 0x000fe2000780c0ff */
[----:B------:R-:W2:Y:S01]  /*4350*/  LDC.64 R6, c[0x0][0x5c0] ;  /* 0x00017000ff067b82 */ /* 0x000ea20000000a00 */
[----:B------:R-:W-:Y:S01]  /*4360*/  IADD3 R9, PT, PT, R213, 0xc040, RZ ;  /* 0x0000c040d5097810 */ /* 0x000fe20007ffe0ff */
[----:B------:R-:W4:Y:S01]  /*4370*/  LDCU UR5, c[0x0][0x4fc] ;  /* 0x00009f80ff0577ac */ /* 0x000f220008000800 */
[----:B------:R-:W-:Y:S02]  /*4380*/  MOV R217, RZ ;  /* 0x000000ff00d97202 */ /* 0x000fe40000000f00 */
[----:B------:R-:W-:Y:S01]  /*4390*/  SHF.R.U32.HI R218, RZ, 0x3, R218 ;  /* 0x00000003ffda7819 */ /* 0x000fe200000116da */
[----:B------:R-:W1:Y:S02]  /*43a0*/  LDCU.64 UR8, c[0x0][0x5b0] ;  /* 0x0000b600ff0877ac */ /* 0x000e640008000a00 */
[----:B------:R-:W1:Y:S01]  /*43b0*/  LDC.64 R4, c[0x0][0x5c8] ;  /* 0x00017200ff047b82 */ /* 0x000e620000000a00 */
[----:B------:R-:W1:Y:S03]  /*43c0*/  LDCU.64 UR10, c[0x0][0x5d8] ;  /* 0x0000bb00ff0a77ac */ /* 0x000e660008000a00 */
[----:B------:R-:W-:Y:S01]  /*43d0*/  @P0 IADD3 R9, PT, PT, R235, -0x40, RZ ;  /* 0xffffffc0eb090810 */ /* 0x000fe20007ffe0ff */
[----:B------:R-:W1:Y:S01]  /*43e0*/  LDCU.64 UR12, c[0x0][0x5e0] ;  /* 0x0000bc00ff0c77ac */ /* 0x000e620008000a00 */
[----:B---3--:R-:W-:Y:S01]  /*43f0*/  FMUL.FTZ R68, R68, UR4 ;  /* 0x0000000444447c20 */ /* 0x008fe20008410000 */
        /* <DEDUP_REMOVED lines=37> */
[----:B----4-:R-:W-:Y:S01]  /*4650*/  FMUL.FTZ R20, R20, UR5 ;  /* 0x0000000514147c20 */ /* 0x010fe20008410000 */
        /* <DEDUP_REMOVED lines=59> */
[----:B------:R-:W3:Y:S01]  /*4a10*/  LDCU.64 UR4, c[0x0][0x5a8] ;  /* 0x0000b500ff0477ac */ /* 0x000ee20008000a00 */
[----:B------:R-:W-:Y:S01]  /*4a20*/  F2FP.F16.F32.PACK_AB R28, R29, R28 ;  /* 0x0000001c1d1c723e */ /* 0x000fe200000000ff */
[----:B------:R-:W-:Y:S01]  /*4a30*/  STS [R9+0x2400], R98 ;  /* 0x0024006209007388 */ /* 0x000fe20000000800 */
[----:B------:R-:W-:Y:S01]  /*4a40*/  F2FP.F16.F32.PACK_AB R30, R31, R30 ;  /* 0x0000001e1f1e723e */ /* 0x000fe200000000ff */
[C---:B--2---:R-:W-:Y:S01]  /*4a50*/  IMAD R8, R6.reuse, UR23, RZ ;  /* 0x0000001706087c24 */ /* 0x044fe2000f8e02ff */
[----:B------:R-:W-:Y:S01]  /*4a60*/  F2FP.F16.F32.PACK_AB R36, R37, R36 ;  /* 0x000000242524723e */ /* 0x000fe200000000ff */
[----:B------:R-:W-:Y:S01]  /*4a70*/  STS [R213+0xf000], R88 ;  /* 0x00f00058d5007388 */ /* 0x000fe20000000800 */
[----:B------:R-:W-:Y:S01]  /*4a80*/  F2FP.F16.F32.PACK_AB R38, R39, R38 ;  /* 0x000000262726723e */ /* 0x000fe200000000ff */
[----:B------:R-:W-:Y:S01]  /*4a90*/  IMAD.WIDE.U32 R10, R6, UR24, R216 ;  /* 0x00000018060a7c25 */ /* 0x000fe2000f8e00d8 */
        /* <DEDUP_REMOVED lines=10> */
[----:B------:R-:W-:Y:S01]  /*4b40*/  IADD3 R11, PT, PT, R11, R8, RZ ;  /* 0x000000080b0b7210 */ /* 0x000fe20007ffe0ff */
[----:B------:R-:W-:Y:S01]  /*4b50*/  STS [R213+0x10000], R20 ;  /* 0x01000014d5007388 */ /* 0x000fe20000000800 */
[----:B-1----:R-:W-:-:S03]  /*4b60*/  IMAD R8, R4, UR23, RZ ;  /* 0x0000001704087c24 */ /* 0x002fc6000f8e02ff */
[----:B------:R-:W-:Y:S01]  /*4b70*/  STS [R213+0x10400], R22 ;  /* 0x01040016d5007388 */ /* 0x000fe20000000800 */
[----:B---3--:R-:W-:-:S03]  /*4b80*/  IMAD.WIDE.U32 R12, R209, UR4, R10 ;  /* 0x00000004d10c7c25 */ /* 0x008fc6000f8e000a */
[----:B------:R-:W-:Y:S01]  /*4b90*/  STS [R9+0x4000], R32 ;  /* 0x0040002009007388 */ /* 0x000fe20000000800 */
[----:B------:R-:W-:-:S03]  /*4ba0*/  IMAD.WIDE.U32 R10, R4, UR24, R216 ;  /* 0x00000018040a7c25 */ /* 0x000fc6000f8e00d8 */
[----:B------:R-:W-:Y:S01]  /*4bb0*/  STS [R9+0x4400], R34 ;  /* 0x0044002209007388 */ /* 0x000fe20000000800 */
[----:B------:R-:W-:Y:S02]  /*4bc0*/  IMAD R43, R5, UR24, R8 ;  /* 0x00000018052b7c24 */ /* 0x000fe4000f8e0208 */
[----:B------:R-:W-:Y:S01]  /*4bd0*/  IMAD R47, R209, UR5, R13 ;  /* 0x00000005d12f7c24 */ /* 0x000fe2000f8e020d */
[----:B------:R-:W-:Y:S01]  /*4be0*/  STS [R213+0x11000], R24 ;  /* 0x01100018d5007388 */ /* 0x000fe20000000800 */
[----:B------:R-:W1:Y:S01]  /*4bf0*/  LDCU.128 UR4, c[0x0][0x560] ;  /* 0x0000ac00ff0477ac */ /* 0x000e620008000c00 */
[----:B------:R-:W-:Y:S02]  /*4c00*/  IADD3 R43, PT, PT, R11, R43, RZ ;  /* 0x0000002b0b2b7210 */ /* 0x000fe40007ffe0ff */
        /* <DEDUP_REMOVED lines=10> */
[----:B------:R3:W-:Y:S01]  /*4cb0*/  STS [R9+0x7400], R46 ;  /* 0x0074002e09007388 */ /* 0x0007e20000000800 */
[----:B------:R-:W-:Y:S01]  /*4cc0*/  BAR.SYNC.DEFER_BLOCKING 0x0 ;  /* 0x0000000000007b1d */ /* 0x000fe20000010000 */
[----:B--2---:R-:W-:-:S05]  /*4cd0*/  MOV R42, R10 ;  /* 0x0000000a002a7202 */ /* 0x004fca0000000f00 */
[----:B------:R-:W-:Y:S01]  /*4ce0*/  IMAD.WIDE.U32 R42, R209, UR8, R42 ;  /* 0x00000008d12a7c25 */ /* 0x000fe2000f8e002a */
[----:B---3--:R-:W-:-:S03]  /*4cf0*/  MOV R46, R12 ;  /* 0x0000000c002e7202 */ /* 0x008fc60000000f00 */
[----:B------:R-:W-:Y:S01]  /*4d00*/  IMAD R43, R209, UR9, R43 ;  /* 0x00000009d12b7c24 */ /* 0x000fe2000f8e022b */
[----:B------:R-:W2:Y:S01]  /*4d10*/  LDS.128 R36, [R215+0xc000] ;  /* 0x00c00000d7247984 */ /* 0x000ea20000000c00 */
[----:B------:R-:W-:-:S03]  /*4d20*/  IMAD.WIDE.U32 R46, R208, UR10, R46 ;  /* 0x0000000ad02e7c25 */ /* 0x000fc6000f8e002e */
[----:B------:R-:W3:Y:S01]  /*4d30*/  LDS.128 R28, [R215+0xe000] ;  /* 0x00e00000d71c7984 */ /* 0x000ee20000000c00 */
[----:B------:R-:W-:-:S03]  /*4d40*/  IMAD R47, R208, UR11, R47 ;  /* 0x0000000bd02f7c24 */ /* 0x000fc6000f8e022f */
[----:B------:R-:W4:Y:S01]  /*4d50*/  LDS.128 R32, [R215+0xd000] ;  /* 0x00d00000d7207984 */ /* 0x000f220000000c00 */
[----:B------:R-:W-:-:S03]  /*4d60*/  IMAD.WIDE.U32 R42, R208, UR12, R42 ;  /* 0x0000000cd02a7c25 */ /* 0x000fc6000f8e002a */
[----:B------:R-:W4:Y:S01]  /*4d70*/  LDS.128 R24, [R215+0xf000] ;  /* 0x00f00000d7187984 */ /* 0x000f220000000c00 */
[----:B------:R-:W-:-:S03]  /*4d80*/  IMAD.WIDE.U32 R46, R218, R6, R46 ;  /* 0x00000006da2e7225 */ /* 0x000fc600078e002e */
[----:B------:R-:W4:Y:S01]  /*4d90*/  LDS.128 R20, [R215+0x10000] ;  /* 0x01000000d7147984 */ /* 0x000f220000000c00 */
[----:B------:R-:W-:Y:S01]  /*4da0*/  IMAD R43, R208, UR13, R43 ;  /* 0x0000000dd02b7c24 */ /* 0x000fe2000f8e022b */
[----:B-1----:R-:W-:Y:S01]  /*4db0*/  LEA R44, P0, R46, UR4, 0x1 ;  /* 0x000000042e2c7c11 */ /* 0x002fe2000f8008ff */
[C---:B------:R-:W-:Y:S01]  /*4dc0*/  IMAD R40, R218.reuse, R7, R47 ;  /* 0x00000007da287224 */ /* 0x040fe200078e022f */
[----:B------:R-:W1:Y:S01]  /*4dd0*/  LDS.128 R12, [R215+0x12000] ;  /* 0x01200000d70c7984 */ /* 0x000e620000000c00 */
[----:B------:R-:W-:-:S03]  /*4de0*/  IMAD.WIDE.U32 R42, R218, R4, R42 ;  /* 0x00000004da2a7225 */ /* 0x000fc600078e002a */
[----:B------:R-:W1:Y:S01]  /*4df0*/  LDS.128 R16, [R215+0x11000] ;  /* 0x01100000d7107984 */ /* 0x000e620000000c00 */
[----:B------:R-:W-:Y:S01]  /*4e00*/  LEA.HI.X R45, R46, UR5, R40, 0x1, P0 ;  /* 0x000000052e2d7c11 */ /* 0x000fe200080f0c28 */
[----:B------:R-:W-:Y:S01]  /*4e10*/  IMAD R218, R218, R5, R43 ;  /* 0x00000005dada7224 */ /* 0x000fe200078e022b */
[----:B------:R-:W-:Y:S01]  /*4e20*/  LEA R40, P1, R6, R44, 0x6 ;  /* 0x0000002c06287211 */ /* 0x000fe200078230ff */
[----:B------:R-:W1:Y:S01]  /*4e30*/  LDS.128 R8, [R215+0x13000] ;  /* 0x01300000d7087984 */ /* 0x000e620000000c00 */
[----:B------:R-:W-:Y:S02]  /*4e40*/  LEA R46, P0, R42, UR6, 0x1 ;  /* 0x000000062a2e7c11 */ /* 0x000fe4000f8008ff */
[----:B------:R-:W-:Y:S02]  /*4e50*/  LEA.HI.X R41, R6, R45, R7, 0x6, P1 ;  /* 0x0000002d06297211 */ /* 0x000fe400008f3407 */
        /* <DEDUP_REMOVED lines=11> */
.L_x_1108:
        /* <DEDUP_REMOVED lines=10> */
.L_x_1116:
        /* <DEDUP_REMOVED lines=13> */
.L_x_2432:


//--------------------- .text._ZN5flash44flash_bwd_dq_dk_dv_loop_seqk_parallel_kernelI23Flash_bwd_kernel_traitsILi128ELi64ELi64ELi8ELi4ELi2ELi2ELb1ELb0EN7cutlass6half_tE19Flash_kernel_traitsILi128ELi64ELi64ELi8ES3_EELb0ELb0ELb0ELb0ELb1ELb1ELb1EEEvNS_16Flash_bwd_paramsE --------------------------
	.section	.text._ZN5flash44flash_bwd_dq_dk_dv_loop_seqk_parallel_kernelI23Flash_bwd_kernel_traitsILi128ELi64ELi64ELi8ELi4ELi2ELi2ELb1ELb0EN7cutlass6half_tE19Flash_kernel_traitsILi128ELi64ELi64ELi8ES3_EELb0ELb0ELb0ELb0ELb1ELb1ELb1EEEvNS_16Flash_bwd_paramsE,"ax",@progbits
	.align	128
        .global         _ZN5flash44flash_bwd_dq_dk_dv_loop_seqk_parallel_kernelI23Flash_bwd_kernel_traitsILi128ELi64ELi64ELi8ELi4ELi2ELi2ELb1ELb0EN7cutlass6half_tE19Flash_kernel_traitsILi128ELi64ELi64ELi8ES3_EELb0ELb0ELb0ELb0ELb1ELb1ELb1EEEvNS_16Flash_bwd_paramsE
        .type           _ZN5flash44flash_bwd_dq_dk_dv_loop_seqk_parallel_kernelI23Flash_bwd_kernel_traitsILi128ELi64ELi64ELi8ELi4ELi2ELi2ELb1ELb0EN7cutlass6half_tE19Flash_kernel_traitsILi128ELi64ELi64ELi8ES3_EELb0ELb0ELb0ELb0ELb1ELb1ELb1EEEvNS_16Flash_bwd_paramsE,@function
        .size           _ZN5flash44flash_bwd_dq_dk_dv_loop_seqk_parallel_kernelI23Flash_bwd_kernel_traitsILi128ELi64ELi64ELi8ELi4ELi2ELi2ELb1ELb0EN7cutlass6half_tE19Flash_kernel_traitsILi128ELi64ELi64ELi8ES3_EELb0ELb0ELb0ELb0ELb1ELb1ELb1EEEvNS_16Flash_bwd_paramsE,(.L_x_2433 - _ZN5flash44flash_bwd_dq_dk_dv_loop_seqk_parallel_kernelI23Flash_bwd_kernel_traitsILi128ELi64ELi64ELi8ELi4ELi2ELi2ELb1ELb0EN7cutlass6half_tE19Flash_kernel_traitsILi128ELi64ELi64ELi8ES3_EELb0ELb0ELb0ELb0ELb1ELb1ELb1EEEvNS_16Flash_bwd_paramsE)
        .other          _ZN5flash44flash_bwd_dq_dk_dv_loop_seqk_parallel_kernelI23Flash_bwd_kernel_traitsILi128ELi64ELi64ELi8ELi4ELi2ELi2ELb1ELb0EN7cutlass6half_tE19Flash_kernel_traitsILi128ELi64ELi64ELi8ES3_EELb0ELb0ELb0ELb0ELb1ELb1ELb1EEEvNS_16Flash_bwd_paramsE,@"STO_CUDA_ENTRY STV_DEFAULT"
_ZN5flash44flash_bwd_dq_dk_dv_loop_seqk_parallel_kernelI23Flash_bwd_kernel_traitsILi128ELi64ELi64ELi8ELi4ELi2ELi2ELb1ELb0EN7cutlass6half_tE19Flash_kernel_traitsILi128ELi64ELi64ELi8ES3_EELb0ELb0ELb0ELb0ELb1ELb1ELb1EEEvNS_16Flash_bwd_paramsE:
.text._ZN5flash44flash_bwd_dq_dk_dv_loop_seqk_parallel_kernelI23Flash_bwd_kernel_traitsILi128ELi64ELi64ELi8ELi4ELi2ELi2ELb1ELb0EN7cutlass6half_tE19Flash_kernel_traitsILi128ELi64ELi64ELi8ES3_EELb0ELb0ELb0ELb0ELb1ELb1ELb1EEEvNS_16Flash_bwd_paramsE:
        /* <DEDUP_REMOVED lines=98> */
.L_x_1124:
        /* <DEDUP_REMOVED lines=74> */
.L_x_1118:
[----:B------:R-:W1:Y:S01]  /*0ac0*/  LDC R4, c[0x0][0x444] ;  /* 0x00011100ff047b82 */ /* 0x000e620000000800 */
[----:B------:R-:W2:Y:S02]  /*0ad0*/  LDCU UR4, c[0x0][0x3e0] ;  /* 0x00007c00ff0477ac */ /* 0x000ea40008000800 */
[----:B--2---:R-:W-:-:S04]  /*0ae0*/  IMAD R13, R205, UR4, R204 ;  /* 0x00000004cd0d7c24 */ /* 0x004fc8000f8e02cc */
[----:B-1----:R-:W-:-:S07]  /*0af0*/  IMAD R13, R13, R4, RZ ;  /* 0x000000040d0d7224 */ /* 0x002fce00078e02ff */
.L_x_1119:
        /* <DEDUP_REMOVED lines=10> */
[----:B------:R-:W4:Y:S04]  /*0ba0*/  LDCU.64 UR22, c[0x0][0x3b0] ;  /* 0x00007600ff1677ac */ /* 0x000f280008000a00 */
        /* <DEDUP_REMOVED lines=17> */
[----:B------:R-:W-:Y:S01]  /*0cc0*/  UIMAD UR36, UR33, UR22, URZ ;  /* 0x00000016212472a4 */ /* 0x000fe2000f8e02ff */
[----:B---3--:R-:W-:Y:S01]  /*0cd0*/  IMAD.WIDE R232, R9, 0x4, R232 ;  /* 0x0000000409e87825 */ /* 0x008fe200078e02e8 */
[----:B------:R-:W3:Y:S03]  /*0ce0*/  LDCU.64 UR16, c[0x0][0x3a8] ;  /* 0x00007500ff1077ac */ /* 0x000ee60008000a00 */
[----:B-1----:R-:W-:Y:S01]  /*0cf0*/  IMAD.U32 R24, RZ, RZ, UR4 ;  /* 0x00000004ff187e24 */ /* 0x002fe2000f8e00ff */
[----:B------:R-:W-:-:S02]  /*0d00*/  UIMAD UR9, UR28, UR19, UR37 ;  /* 0x000000131c0972a4 */ /* 0x000fc4000f8e0225 */
[----:B------:R-:W-:Y:S01]  /*0d10*/  UIMAD UR8, UR28, UR13, UR8 ;  /* 0x0000000d1c0872a4 */ /* 0x000fe2000f8e0208 */
[----:B------:R-:W-:Y:S01]  /*0d20*/  IMAD.WIDE.U32 R24, R24, UR34, R10 ;  /* 0x0000002218187c25 */ /* 0x000fe2000f8e000a */
[----:B------:R-:W-:Y:S01]  /*0d30*/  UIMAD.WIDE.U32 UR38, UR34, UR22, URZ ;  /* 0x00000016222672a5 */ /* 0x000fe2000f8e00ff */
[----:B------:R-:W1:Y:S02]  /*0d40*/  LDCU.64 UR10, c[0x0][0x3a0] ;  /* 0x00007400ff0a77ac */ /* 0x000e640008000a00 */
[----:B------:R-:W-:Y:S02]  /*0d50*/  VIADD R21, R21, UR9 ;  /* 0x0000000915157c36 */ /* 0x000fe40008000000 */
[----:B------:R-:W-:Y:S01]  /*0d60*/  VIADD R15, R15, UR8 ;  /* 0x000000080f0f7c36 */ /* 0x000fe20008000000 */
[----:B------:R-:W-:Y:S01]  /*0d70*/  UIMAD UR36, UR34, UR23, UR36 ;  /* 0x00000017222472a4 */ /* 0x000fe2000f8e0224 */
[----:B------:R-:W-:Y:S01]  /*0d80*/  IMAD.U32 R22, RZ, RZ, UR38 ;  /* 0x00000026ff167e24 */ /* 0x000fe2000f8e00ff */
[----:B------:R-:W4:Y:S01]  /*0d90*/  LDCU.64 UR14, c[0x0][0x3d8] ;  /* 0x00007b00ff0e77ac */ /* 0x000f220008000a00 */
[----:B------:R-:W-:-:S02]  /*0da0*/  IMAD.U32 R23, RZ, RZ, UR39 ;  /* 0x00000027ff177e24 */ /* 0x000fc4000f8e00ff */
[C---:B---3--:R-:W-:Y:S01]  /*0db0*/  IMAD.WIDE.U32 R20, R205.reuse, UR16, R20 ;  /* 0x00000010cd147c25 */ /* 0x048fe2000f8e0014 */
[----:B------:R-:W-:Y:S01]  /*0dc0*/  UIADD3 UR36, UPT, UPT, UR39, UR36, URZ ;  /* 0x0000002427247290 */ /* 0x000fe2000fffe0ff */
[----:B------:R-:W-:Y:S01]  /*0dd0*/  LOP3.LUT R22, R22, 0x38, R208, 0xf8, !PT ;  /* 0x0000003816167812 */ /* 0x000fe200078ef8d0 */
[----:B------:R-:W-:Y:S01]  /*0de0*/  UIMAD UR35, UR33, UR4, URZ ;  /* 0x00000004212372a4 */ /* 0x000fe2000f8e02ff */
[C---:B------:R-:W-:Y:S01]  /*0df0*/  IMAD R21, R205.reuse, UR17, R21 ;  /* 0x00000011cd157c24 */ /* 0x040fe2000f8e0215 */
[----:B------:R-:W3:Y:S02]  /*0e00*/  LDCU.64 UR8, c[0x0][0x3d0] ;  /* 0x00007a00ff0877ac */ /* 0x000ee40008000a00 */
[----:B------:R-:W-:Y:S01]  /*0e10*/  IMAD.U32 R23, RZ, RZ, UR36 ;  /* 0x00000024ff177e24 */ /* 0x000fe2000f8e00ff */
[----:B------:R-:W-:Y:S01]  /*0e20*/  UIMAD UR35, UR34, UR5, UR35 ;  /* 0x00000005222372a4 */ /* 0x000fe2000f8e0223 */
[C---:B-1----:R-:W-:Y:S01]  /*0e30*/  IMAD.WIDE.U32 R14, R205.reuse, UR10, R14 ;  /* 0x0000000acd0e7c25 */ /* 0x042fe2000f8e000e */
[----:B------:R-:W1:Y:S03]  /*0e40*/  LDCU.64 UR16, c[0x0][0x550] ;  /* 0x0000aa00ff1077ac */ /* 0x000e660008000a00 */
[----:B--2---:R-:W-:Y:S01]  /*0e50*/  IMAD.WIDE.U32 R22, R205, UR20, R22 ;  /* 0x00000014cd167c25 */ /* 0x004fe2000f8e0016 */
[----:B------:R-:W-:Y:S01]  /*0e60*/  IADD3 R25, PT, PT, R25, UR35, RZ ;  /* 0x0000002319197c10 */ /* 0x000fe2000fffe0ff */
[----:B------:R-:W-:-:S02]  /*0e70*/  USHF.L.U32 UR35, UR18, 0x5, URZ ;  /* 0x0000000512237899 */ /* 0x000fc400080006ff */
[----:B------:R-:W-:Y:S01]  /*0e80*/  IMAD R23, R205, UR21, R23 ;  /* 0x00000015cd177c24 */ /* 0x000fe2000f8e0217 */
[----:B------:R-:W-:Y:S01]  /*0e90*/  USHF.L.U64.HI UR21, UR18, 0x5, UR19 ;  /* 0x0000000512157899 */ /* 0x000fe20008010213 */
[----:B------:R-:W-:Y:S01]  /*0ea0*/  IMAD.WIDE.U32 R24, R204, UR6, R24 ;  /* 0x00000006cc187c25 */ /* 0x000fe2000f8e0018 */
[----:B------:R-:W-:-:S03]  /*0eb0*/  USHF.L.U64.HI UR20, UR12, 0x5, UR13 ;  /* 0x000000050c147899 */ /* 0x000fc6000801020d */
[----:B------:R-:W-:Y:S01]  /*0ec0*/  IMAD R15, R205, UR11, R15 ;  /* 0x0000000bcd0f7c24 */ /* 0x000fe2000f8e020f */
[----:B------:R-:W2:Y:S01]  /*0ed0*/  LDCU.64 UR10, c[0x0][0x3c8] ;  /* 0x00007900ff0a77ac */ /* 0x000ea20008000a00 */
[----:B----4-:R-:W-:Y:S02]  /*0ee0*/  IMAD R11, R7, UR14, RZ ;  /* 0x0000000e070b7c24 */ /* 0x010fe4000f8e02ff */
[----:B------:R-:W-:Y:S01]  /*0ef0*/  IMAD.WIDE.U32 R20, R18, UR14, R20 ;  /* 0x0000000e12147c25 */ /* 0x000fe2000f8e0014 */
[----:B------:R-:W-:-:S03]  /*0f00*/  USHF.L.U32 UR14, UR12, 0x5, URZ ;  /* 0x000000050c0e7899 */ /* 0x000fc600080006ff */
[----:B------:R-:W-:Y:S01]  /*0f10*/  IMAD R25, R204, UR7, R25 ;  /* 0x00000007cc197c24 */ /* 0x000fe2000f8e0219 */
[----:B------:R-:W4:Y:S01]  /*0f20*/  LDCU.64 UR6, c[0x0][0x390] ;  /* 0x00007200ff0677ac */ /* 0x000f220008000a00 */
[----:B------:R-:W-:Y:S02]  /*0f30*/  IMAD.U32 R26, RZ, RZ, UR35 ;  /* 0x00000023ff1a7e24 */ /* 0x000fe4000f8e00ff */
[----:B------:R-:W-:Y:S02]  /*0f40*/  IMAD.U32 R27, RZ, RZ, UR21 ;  /* 0x00000015ff1b7e24 */ /* 0x000fe4000f8e00ff */
[----:B---3--:R-:W-:Y:S02]  /*0f50*/  IMAD R7, R7, UR8, RZ ;  /* 0x0000000807077c24 */ /* 0x008fe4000f8e02ff */
[----:B------:R-:W-:Y:S02]  /*0f60*/  IMAD R11, R18, UR15, R11 ;  /* 0x0000000f120b7c24 */ /* 0x000fe4000f8e020b */
[----:B------:R-:W-:-:S04]  /*0f70*/  IMAD.WIDE.U32 R26, R209, UR18, R26 ;  /* 0x00000012d11a7c25 */ /* 0x000fc8000f8e001a */
[C---:B------:R-:W-:Y:S02]  /*0f80*/  IMAD R7, R18.reuse, UR9, R7 ;  /* 0x0000000912077c24 */ /* 0x040fe4000f8e0207 */
[----:B------:R-:W-:Y:S01]  /*0f90*/  IMAD.U32 R16, RZ, RZ, UR14 ;  /* 0x0000000eff107e24 */ /* 0x000fe2000f8e00ff */
[----:B------:R-:W-:Y:S01]  /*0fa0*/  USHF.L.U64.HI UR14, UR4, 0x5, UR5 ;  /* 0x00000005040e7899 */ /* 0x000fe20008010205 */
[----:B------:R-:W-:Y:S02]  /*0fb0*/  IMAD.U32 R17, RZ, RZ, UR20 ;  /* 0x00000014ff117e24 */ /* 0x000fe4000f8e00ff */
[----:B------:R-:W-:Y:S01]  /*0fc0*/  IMAD.WIDE.U32 R18, R18, UR8, R14 ;  /* 0x0000000812127c25 */ /* 0x000fe2000f8e000e */
[----:B------:R-:W3:Y:S01]  /*0fd0*/  LDCU.64 UR8, c[0x0][0x388] ;  /* 0x00007100ff0877ac */ /* 0x000ee20008000a00 */
[----:B------:R-:W-:Y:S02]  /*0fe0*/  IADD3 R15, P0, PT, R20, R26, RZ ;  /* 0x0000001a140f7210 */ /* 0x000fe40007f1e0ff */
[----:B------:R-:W-:Y:S01]  /*0ff0*/  IMAD.IADD R21, R21, 0x1, R11 ;  /* 0x0000000115157824 */ /* 0x000fe200078e020b */
[----:B------:R-:W-:Y:S01]  /*1000*/  IADD3 R19, PT, PT, R19, R7, RZ ;  /* 0x0000000713137210 */ /* 0x000fe20007ffe0ff */
[----:B------:R-:W-:-:S03]  /*1010*/  IMAD.WIDE.U32 R24, R209, UR4, R24 ;  /* 0x00000004d1187c25 */ /* 0x000fc6000f8e0018 */
[----:B------:R-:W-:Y:S01]  /*1020*/  IADD3.X R6, PT, PT, R21, R5, R27, P0, !PT ;  /* 0x0000000515067210 */ /* 0x000fe200007fe41b */
[----:B------:R-:W-:Y:S01]  /*1030*/  IMAD.WIDE.U32 R16, R209, UR12, R16 ;  /* 0x0000000cd1107c25 */ /* 0x000fe2000f8e0010 */
[----:B-1----:R-:W-:-:S03]  /*1040*/  LEA R220, P1, R24, UR16, 0x1 ;  /* 0x0000001018dc7c11 */ /* 0x002fc6000f8208ff */
[C---:B------:R-:W-:Y:S01]  /*1050*/  IMAD R11, R209.reuse, UR13, RZ ;  /* 0x0000000dd10b7c24 */ /* 0x040fe2000f8e02ff */
[----:B------:R-:W-:Y:S01]  /*1060*/  USHF.L.U32 UR13, UR4, 0x5, URZ ;  /* 0x00000005040d7899 */ /* 0x000fe200080006ff */
[C---:B------:R-:W-:Y:S01]  /*1070*/  IMAD R221, R209.reuse, UR5, R25 ;  /* 0x00000005d1dd7c24 */ /* 0x040fe2000f8e0219 */
[----:B------:R-:W1:Y:S01]  /*1080*/  LDCU.64 UR4, c[0x0][0x380] ;  /* 0x00007000ff0477ac */ /* 0x000e620008000a00 */
[----:B------:R-:W-:Y:S01]  /*1090*/  IADD3 R14, P0, PT, R18, R16, RZ ;  /* 0x00000010120e7210 */ /* 0x000fe20007f1e0ff */
[----:B------:R-:W-:Y:S02]  /*10a0*/  IMAD.WIDE.U32 R20, R209, UR18, R20 ;  /* 0x00000012d1147c25 */ /* 0x000fe4000f8e0014 */
[----:B------:R-:W-:Y:S01]  /*10b0*/  LEA.HI.X R221, R24, UR17, R221, 0x1, P1 ;  /* 0x0000001118dd7c11 */ /* 0x000fe200088f0cdd */
[----:B------:R-:W-:Y:S01]  /*10c0*/  USHF.L.U64.HI UR14, UR13, 0x1, UR14 ;  /* 0x000000010d0e7899 */ /* 0x000fe2000801020e */
[----:B--2---:R-:W-:Y:S01]  /*10d0*/  IMAD.WIDE.U32 R22, R204, UR10, R22 ;  /* 0x0000000acc167c25 */ /* 0x004fe2000f8e0016 */
[----:B------:R-:W-:-:S02]  /*10e0*/  IADD3.X R7, PT, PT, R19, R11, R17, P0, !PT ;  /* 0x0000000b13077210 */ /* 0x000fc400007fe411 */
[----:B----4-:R-:W-:Y:S01]  /*10f0*/  LEA R16, P0, R15, UR6, 0x1 ;  /* 0x000000060f107c11 */ /* 0x010fe2000f8008ff */
[----:B------:R-:W-:Y:S01]  /*1100*/  IMAD.IADD R5, R21, 0x1, R5 ;  /* 0x0000000115057824 */ /* 0x000fe200078e0205 */
[----:B------:R-:W-:Y:S01]  /*1110*/  LEA R24, P2, R20, UR6, 0x1 ;  /* 0x0000000614187c11 */ /* 0x000fe2000f8408ff */
[----:B------:R-:W-:Y:S01]  /*1120*/  IMAD R23, R204, UR11, R23 ;  /* 0x0000000bcc177c24 */ /* 0x000fe2000f8e0217 */
[----:B------:R-:W-:Y:S01]  /*1130*/  LEA.HI.X R17, R15, UR7, R6, 0x1, P0 ;  /* 0x000000070f117c11 */ /* 0x000fe200080f0c06 */
[C---:B------:R-:W-:Y:S01]  /*1140*/  IMAD.WIDE.U32 R18, R209.reuse, UR12, R18 ;  /* 0x0000000cd1127c25 */ /* 0x040fe2000f8e0012 */
[----:B------:R-:W-:Y:S01]  /*1150*/  LEA.HI.X R25, R20, UR7, R5, 0x1, P2 ;  /* 0x0000000714197c11 */ /* 0x000fe200090f0c05 */
[----:B------:R-:W-:Y:S01]  /*1160*/  @P5 BAR.SYNC.DEFER_BLOCKING 0x0 ;  /* 0x0000000000005b1d */ /* 0x000fe20000010000 */
[----:B------:R-:W-:Y:S01]  /*1170*/  USHF.L.U64.HI UR7, UR22, 0x5, UR23 ;  /* 0x0000000516077899 */ /* 0x000fe20008010217 */
[C---:B------:R-:W-:Y:S01]  /*1180*/  IMAD.WIDE.U32 R22, R209.reuse, UR22, R22 ;  /* 0x00000016d1167c25 */ /* 0x040fe2000f8e0016 */
[----:B------:R-:W-:Y:S01]  /*1190*/  USHF.L.U32 UR6, UR13, 0x1, URZ ;  /* 0x000000010d067899 */ /* 0x000fe200080006ff */
[----:B---3--:R-:W-:Y:S01]  /*11a0*/  LEA R6, P0, R14, UR8, 0x1 ;  /* 0x000000080e067c11 */ /* 0x008fe2000f8008ff */
[----:B------:R-:W-:Y:S01]  /*11b0*/  USHF.L.U32 UR22, UR22, 0x5, URZ ;  /* 0x0000000516167899 */ /* 0x000fe200080006ff */
[----:B------:R-:W-:Y:S01]  /*11c0*/  LEA R10, P1, R18, UR8, 0x1 ;  /* 0x00000008120a7c11 */ /* 0x000fe2000f8208ff */
[----:B------:R-:W-:Y:S01]  /*11d0*/  IMAD R219, R209, UR23, R23 ;  /* 0x00000017d1db7c24 */ /* 0x000fe2000f8e0217 */
        /* <DEDUP_REMOVED lines=11> */
[----:B------:R-:W-:Y:S01]  /*1290*/  LEA.HI.X R11, R18, UR9, R8, 0x1, P1 ;  /* 0x00000009120b7c11 */ /* 0x000fe200088f0c08 */
[----:B------:R-:W2:Y:S01]  /*12a0*/  LDCU UR9, c[0x0][0x3e0] ;  /* 0x00007c00ff0977ac */ /* 0x000ea20008000800 */
        /* <DEDUP_REMOVED lines=29> */
[----:B------:R-:W4:Y:S01]  /*1480*/  S2R R4, SR_CTAID.X ;  /* 0x0000000000047919 */ /* 0x000f220000002500 */
[----:B--2---:R-:W2:Y:S01]  /*1490*/  S2R R10, SR_TID.X ;  /* 0x00000000000a7919 */ /* 0x004ea20000002100 */
[----:B------:R-:W-:Y:S01]  /*14a0*/  IMAD R11, R14, R205, RZ ;  /* 0x000000cd0e0b7224 */ /* 0x000fe200078e02ff */
[----:B------:R-:W-:Y:S01]  /*14b0*/  USHF.R.S32.HI UR5, URZ, 0x1f, UR9 ;  /* 0x0000001fff057899 */ /* 0x000fe20008011409 */
[----:B---3--:R-:W4:Y:S01]  /*14c0*/  LDC.64 R6, c[0x0][0x5f8] ;  /* 0x00017e00ff067b82 */ /* 0x008f220000000a00 */
[----:B------:R-:W-:-:S07]  /*14d0*/  DEPBAR.LE SB0, 0x1 ;  /* 0x000080400000791a */ /* 0x000fce0000000000 */
[----:B------:R-:W-:Y:S01]  /*14e0*/  BAR.SYNC.DEFER_BLOCKING 0x0 ;  /* 0x0000000000007b1d */ /* 0x000fe20000010000 */
[----:B------:R-:W-:-:S04]  /*14f0*/  IMAD.IADD R11, R17, 0x1, R11 ;  /* 0x00000001110b7824 */ /* 0x000fc800078e020b */
[----:B------:R-:W-:Y:S01]  /*1500*/  IMAD R11, R11, UR9, RZ ;  /* 0x000000090b0b7c24 */ /* 0x000fe2000f8e02ff */
[----:B------:R-:W-:-:S03]  /*1510*/  ISETP.NE.U32.AND P0, PT, R8, RZ, PT ;  /* 0x000000ff0800720c */ /* 0x000fc60003f05070 */
[C---:B------:R-:W-:Y:S02]  /*1520*/  IMAD R11, R16.reuse, UR5, R11 ;  /* 0x00000005100b7c24 */ /* 0x040fe4000f8e020b */
[----:B------:R-:W-:Y:S01]  /*1530*/  IMAD.WIDE.U32 R16, R16, UR9, RZ ;  /* 0x0000000910107c25 */ /* 0x000fe2000f8e00ff */
[----:B------:R-:W-:-:S03]  /*1540*/  ISETP.NE.AND.EX P0, PT, R9, RZ, PT, P0 ;  /* 0x000000ff0900720c */ /* 0x000fc60003f05300 */
[----:B------:R-:W-:Y:S02]  /*1550*/  IMAD R14, R204, UR4, RZ ;  /* 0x00000004cc0e7c24 */ /* 0x000fe4000f8e02ff */
[----:B------:R-:W-:Y:S01]  /*1560*/  IMAD.IADD R11, R17, 0x1, R11 ;  /* 0x00000001110b7824 */ /* 0x000fe200078e020b */
[----:B------:R-:W-:Y:S01]  /*1570*/  USHF.R.S32.HI UR5, URZ, 0x1f, UR4 ;  /* 0x0000001fff057899 */ /* 0x000fe20008011404 */
[----:B------:R-:W-:Y:S02]  /*1580*/  SEL R12, R12, RZ, P0 ;  /* 0x000000ff0c0c7207 */ /* 0x000fe40000000000 */
[--C-:B------:R-:W-:Y:S01]  /*1590*/  SHF.R.S32.HI R15, RZ, 0x1f, R14.reuse ;  /* 0x0000001fff0f7819 */ /* 0x100fe2000001140e */
[----:B------:R-:W-:Y:S01]  /*15a0*/  IMAD R11, R11, UR4, RZ ;  /* 0x000000040b0b7c24 */ /* 0x000fe2000f8e02ff */
[----:B------:R1:W3:Y:S04]  /*15b0*/  LDSM.16.M88.4 R116, [R201] ;  /* 0x00000000c974783b */ /* 0x0002e80000000200 */
        /* <DEDUP_REMOVED lines=15> */
[----:B------:R-:W-:Y:S01]  /*16b0*/  UIMAD.WIDE UR10, UR9, UR4, URZ ;  /* 0x00000004090a72a5 */ /* 0x000fe2000f8e02ff */
[----:B------:R-:W-:Y:S01]  /*16c0*/  IMAD.WIDE.U32 R14, R16, UR4, R14 ;  /* 0x00000004100e7c25 */ /* 0x000fe2000f8e000e */
[----:B------:R-:W-:-:S03]  /*16d0*/  IADD3 R12, P0, PT, R12, UR34, RZ ;  /* 0x000000220c0c7c10 */ /* 0x000fc6000ff1e0ff */
[----:B------:R-:W-:Y:S01]  /*16e0*/  IMAD R11, R16, UR5, R11 ;  /* 0x00000005100b7c24 */ /* 0x000fe2000f8e020b */
[----:B------:R-:W-:Y:S01]  /*16f0*/  UIMAD UR9, UR9, UR4, URZ ;  /* 0x00000004090972a4 */ /* 0x000fe2000f8e02ff */
[----:B------:R-:W-:Y:S01]  /*1700*/  IMAD.X R9, RZ, RZ, UR33, P0 ;  /* 0x00000021ff097e24 */ /* 0x000fe200080e06ff */
[----:B--2---:R-:W-:Y:S01]  /*1710*/  LOP3.LUT R10, R10, 0x1f, RZ, 0xc0, !PT ;  /* 0x0000001f0a0a7812 */ /* 0x004fe200078ec0ff */
[----:B------:R-:W-:Y:S01]  /*1720*/  IMAD R8, R12, UR11, RZ ;  /* 0x0000000b0c087c24 */ /* 0x000fe2000f8e02ff */
[----:B------:R-:W-:Y:S01]  /*1730*/  IADD3 R15, PT, PT, R15, R11, RZ ;  /* 0x0000000b0f0f7210 */ /* 0x000fe20007ffe0ff */
[----:B----4-:R-:W-:Y:S01]  /*1740*/  IMAD.WIDE.U32 R16, R4, R6, RZ ;  /* 0x0000000604107225 */ /* 0x010fe200078e00ff */
[----:B------:R-:W2:Y:S03]  /*1750*/  LDCU.64 UR4, c[0x0][0x570] ;  /* 0x0000ae00ff0477ac */ /* 0x000ea60008000a00 */
        /* <DEDUP_REMOVED lines=58> */
[----:B------:R-:W1:Y:S01]  /*1b00*/  LDCU UR11, c[0x0][0x45c] ;  /* 0x00008b80ff0b77ac */ /* 0x000e620008000800 */
[----:B------:R-:W-:Y:S02]  /*1b10*/  USHF.L.U32 UR9, UR9, 0x3, URZ ;  /* 0x0000000309097899 */ /* 0x000fe400080006ff */
[----:B--2---:R-:W-:Y:S02]  /*1b20*/  USHF.L.U32 UR5, UR5, 0x6, URZ ;  /* 0x0000000605057899 */ /* 0x004fe400080006ff */
[----:B---3--:R-:W-:Y:S01]  /*1b30*/  USHF.L.U32 UR4, UR4, 0x6, URZ ;  /* 0x0000000604047899 */ /* 0x008fe200080006ff */
[----:B------:R-:W-:-:S02]  /*1b40*/  IADD3 R188, PT, PT, R202, R5, RZ ;  /* 0x00000005cabc7210 */ /* 0x000fc40007ffe0ff */
[----:B----4-:R-:W-:-:S09]  /*1b50*/  MOV R95, RZ ;  /* 0x000000ff005f7202 */ /* 0x010fd20000000f00 */
.L_x_1123:
[----:B------:R-:W0:Y:S01]  /*1b60*/  LDGDEPBAR ;  /* 0x00000000000079af */ /* 0x000e220000000000 */
[-C--:B------:R-:W-:Y:S01]  /*1b70*/  IADD3 R182, PT, PT, R200, R189.reuse, RZ ;  /* 0x000000bdc8b67210 */ /* 0x080fe20007ffe0ff */
[----:B-----5:R-:W-:Y:S01]  /*1b80*/  FMUL.FTZ R248, R222, 1.4426950216293334961 ;  /* 0x3fb8aa3bdef87820 */ /* 0x020fe20000410000 */
[----:B------:R-:W-:Y:S01]  /*1b90*/  IADD3 R181, PT, PT, R198, R189, RZ ;  /* 0x000000bdc6b57210 */ /* 0x000fe20007ffe0ff */
[C---:B------:R-:W-:Y:S01]  /*1ba0*/  FMUL.FTZ R249, R223.reuse, 1.4426950216293334961 ;  /* 0x3fb8aa3bdff97820 */ /* 0x040fe20000410000 */
        /* <DEDUP_REMOVED lines=9> */
[----:B------:R-:W-:Y:S08]  /*1c40*/  LDSM.16.M88.4 R52, [R189] ;  /* 0x00000000bd34783b */ /* 0x000ff00000000200 */
[----:B------:R-:W2:Y:S08]  /*1c50*/  LDSM.16.M88.4 R56, [R201+-0x4000] ;  /* 0xffc00000c938783b */ /* 0x000eb00000000200 */
[----:B------:R-:W3:Y:S08]  /*1c60*/  LDSM.16.M88.4 R60, [R201+-0x3800] ;  /* 0xffc80000c93c783b */ /* 0x000ef00000000200 */
[----:B------:R-:W-:Y:S08]  /*1c70*/  LDSM.16.M88.4 R64, [R182] ;  /* 0x00000000b640783b */ /* 0x000ff00000000200 */
[----:B------:R-:W4:Y:S08]  /*1c80*/  LDSM.16.M88.4 R100, [R199+-0x4000] ;  /* 0xffc00000c764783b */ /* 0x000f300000000200 */
[----:B------:R-:W4:Y:S04]  /*1c90*/  LDG.E R238, desc[UR26][R250.64] ;  /* 0x0000001afaee7981 */ /* 0x000f28000c1e1900 */
        /* <DEDUP_REMOVED lines=26> */
[----:B------:R-:W-:Y:S07]  /*1e40*/  LDSM.16.M88.4 R60, [R181+0x2000] ;  /* 0x00200000b53c783b */ /* 0x000fee0000000200 */
        /* <DEDUP_REMOVED lines=11> */
[----:B------:R4:W4:Y:S04]  /*1f00*/  LDG.E R113, desc[UR26][R250.64+0x20] ;  /* 0x0000201afa717981 */ /* 0x000928000c1e1900 */
[----:B------:R-:W3:Y:S03]  /*1f10*/  LDSM.16.M88.4 R100, [R180+0x2000] ;  /* 0x00200000b464783b */ /* 0x000ee60000000200 */
[C---:B------:R-:W-:Y:S08]  /*1f20*/  HMMA.16816.F32 R8, R108.reuse, R114, R8 ;  /* 0x000000726c08723c */ /* 0x040ff00000001808 */
[C---:B-1----:R-:W-:Y:S08]  /*1f30*/  HMMA.16816.F32 R12, R108.reuse, R56, R12 ;  /* 0x000000386c0c723c */ /* 0x042ff0000000180c */
[----:B------:R-:W-:Y:S08]  /*1f40*/  HMMA.16816.F32 R16, R108, R58, R16 ;  /* 0x0000003a6c10723c */ /* 0x000ff00000001810 */
[C---:B--2---:R-:W-:Y:S08]  /*1f50*/  HMMA.16816.F32 R4, R60.reuse, R64, R4 ;  /* 0x000000403c04723c */ /* 0x044ff00000001804 */
[C---:B------:R-:W-:Y:S08]  /*1f60*/  HMMA.16816.F32 R8, R60.reuse, R66, R8 ;  /* 0x000000423c08723c */ /* 0x040ff00000001808 */
[C---:B---3--:R-:W-:Y:S08]  /*1f70*/  HMMA.16816.F32 R12, R60.reuse, R52, R12 ;  /* 0x000000343c0c723c */ /* 0x048ff0000000180c */
[----:B------:R-:W-:Y:S01]  /*1f80*/  HMMA.16816.F32 R16, R60, R54, R16 ;  /* 0x000000363c10723c */ /* 0x000fe20000001810 */
[----:B------:R-:W1:Y:S07]  /*1f90*/  LDSM.16.M88.4 R52, [R196+-0x1800] ;  /* 0xffe80000c434783b */ /* 0x000e6e0000000200 */
[C---:B------:R-:W-:Y:S08]  /*1fa0*/  HMMA.16816.F32 R4, R100.reuse, R104, R4 ;  /* 0x000000686404723c */ /* 0x040ff00000001804 */
        /* <DEDUP_REMOVED lines=9> */
[----:B------:R-:W-:Y:S01]  /*2040*/  FMUL.FTZ R235, R11, UR12 ;  /* 0x0000000c0beb7c20 */ /* 0x000fe20008410000 */
[C---:B-1----:R-:W-:Y:S04]  /*2050*/  HMMA.16816.F32 R12, R100.reuse, R52, R12 ;  /* 0x00000034640c723c */ /* 0x042fe8000000180c */
[----:B------:R-:W4:Y:S04]  /*2060*/  MUFU.TANH R187, R187 ;  /* 0x000000bb00bb7308 */ /* 0x000f280000002400 */
[----:B------:R-:W-:Y:S06]  /*2070*/  HMMA.16816.F32 R16, R100, R54, R16 ;  /* 0x000000366410723c */ /* 0x000fec0000001810 */
[----:B------:R-:W1:Y:S01]  /*2080*/  MUFU.TANH R229, R229 ;  /* 0x000000e500e57308 */ /* 0x000e620000002400 */
[C-C-:B--2---:R-:W-:Y:S01]  /*2090*/  FFMA.FTZ R243, R183.reuse, UR11, -R249.reuse ;  /* 0x0000000bb7f37c23 */ /* 0x144fe200080108f9 */
[----:B------:R-:W-:Y:S04]  /*20a0*/  FFMA.FTZ R183, -R183, R183, 1 ;  /* 0x3f800000b7b77423 */ /* 0x000fe800000101b7 */
[----:B------:R-:W-:Y:S04]  /*20b0*/  FMUL.FTZ R183, R183, UR12 ;  /* 0x0000000cb7b77c20 */ /* 0x000fe80008410000 */
[----:B------:R-:W2:Y:S01]  /*20c0*/  MUFU.TANH R184, R184 ;  /* 0x000000b800b87308 */ /* 0x000ea20000002400 */
[----:B------:R-:W-:Y:S01]  /*20d0*/  FMUL.FTZ R236, R12, UR12 ;  /* 0x0000000c0cec7c20 */ /* 0x000fe20008410000 */
[----:B------:R-:W-:Y:S01]  /*20e0*/  FMUL.FTZ R237, R13, UR12 ;  /* 0x0000000c0ded7c20 */ /* 0x000fe20008410000 */
[----:B------:R-:W-:Y:S01]  /*20f0*/  FMUL.FTZ R239, R14, UR12 ;  /* 0x0000000c0eef7c20 */ /* 0x000fe20008410000 */
[----:B------:R-:W-:Y:S01]  /*2100*/  FMUL.FTZ R244, R15, UR12 ;  /* 0x0000000c0ff47c20 */ /* 0x000fe20008410000 */
[C-C-:B----4-:R-:W-:Y:S01]  /*2110*/  FFMA.FTZ R251, R187.reuse, UR11, -R249.reuse ;  /* 0x0000000bbbfb7c23 */ /* 0x150fe200080108f9 */
[----:B------:R-:W-:Y:S04]  /*2120*/  FFMA.FTZ R187, -R187, R187, 1 ;  /* 0x3f800000bbbb7423 */ /* 0x000fe800000101bb */
[----:B------:R-:W3:Y:S01]  /*2130*/  MUFU.TANH R185, R185 ;  /* 0x000000b900b97308 */ /* 0x000ee20000002400 */
[----:B------:R-:W-:Y:S01]  /*2140*/  FMUL.FTZ R245, R16, UR12 ;  /* 0x0000000c10f57c20 */ /* 0x000fe20008410000 */
[----:B------:R-:W-:Y:S01]  /*2150*/  FMUL.FTZ R247, R18, UR12 ;  /* 0x0000000c12f77c20 */ /* 0x000fe20008410000 */
[----:B------:R-:W-:Y:S01]  /*2160*/  FMUL.FTZ R246, R17, UR12 ;  /* 0x0000000c11f67c20 */ /* 0x000fe20008410000 */
[----:B------:R-:W-:Y:S01]  /*2170*/  FMUL.FTZ R107, R19, UR12 ;  /* 0x0000000c136b7c20 */ /* 0x000fe20008410000 */
[C-C-:B-1----:R-:W-:Y:S01]  /*2180*/  FFMA.FTZ R250, R229.reuse, UR11, -R249.reuse ;  /* 0x0000000be5fa7c23 */ /* 0x142fe200080108f9 */
[----:B------:R-:W-:Y:S04]  /*2190*/  FFMA.FTZ R229, -R229, R229, 1 ;  /* 0x3f800000e5e57423 */ /* 0x000fe800000101e5 */
[----:B------:R-:W1:Y:S01]  /*21a0*/  MUFU.TANH R186, R186 ;  /* 0x000000ba00ba7308 */ /* 0x000e620000002400 */
[----:B------:R-:W-:Y:S01]  /*21b0*/  FMUL.FTZ R187, R187, UR12 ;  /* 0x0000000cbbbb7c20 */ /* 0x000fe20008410000 */
[C-C-:B--2---:R-:W-:Y:S01]  /*21c0*/  FFMA.FTZ R242, R184.reuse, UR11, -R249.reuse ;  /* 0x0000000bb8f27c23 */ /* 0x144fe200080108f9 */
[----:B------:R-:W-:Y:S01]  /*21d0*/  FFMA.FTZ R184, -R184, R184, 1 ;  /* 0x3f800000b8b87423 */ /* 0x000fe200000101b8 */
[----:B------:R-:W-:Y:S03]  /*21e0*/  FMUL.FTZ R229, R229, UR12 ;  /* 0x0000000ce5e57c20 */ /* 0x000fe60008410000 */
[----:B------:R-:W-:Y:S03]  /*21f0*/  FMUL.FTZ R184, R184, UR12 ;  /* 0x0000000cb8b87c20 */ /* 0x000fe60008410000 */
[----:B------:R-:W2:Y:S01]  /*2200*/  MUFU.TANH R234, R234 ;  /* 0x000000ea00ea7308 */ /* 0x000ea20000002400 */
[C-C-:B---3--:R-:W-:Y:S01]  /*2210*/  FFMA.FTZ R241, R185.reuse, UR11, -R248.reuse ;  /* 0x0000000bb9f17c23 */ /* 0x148fe200080108f8 */
[----:B------:R-:W-:Y:S04]  /*2220*/  FFMA.FTZ R185, -R185, R185, 1 ;  /* 0x3f800000b9b97423 */ /* 0x000fe800000101b9 */
[----:B------:R-:W-:Y:S04]  /*2230*/  FMUL.FTZ R185, R185, UR12 ;  /* 0x0000000cb9b97c20 */ /* 0x000fe80008410000 */
[----:B------:R-:W3:Y:S01]  /*2240*/  MUFU.TANH R235, R235 ;  /* 0x000000eb00eb7308 */ /* 0x000ee20000002400 */
[C-C-:B-1----:R-:W-:Y:S01]  /*2250*/  FFMA.FTZ R240, R186.reuse, UR11, -R248.reuse ;  /* 0x0000000bbaf07c23 */ /* 0x142fe200080108f8 */
[----:B------:R-:W-:Y:S04]  /*2260*/  FFMA.FTZ R186, -R186, R186, 1 ;  /* 0x3f800000baba7423 */ /* 0x000fe800000101ba */
[----:B------:R-:W-:Y:S04]  /*2270*/  FMUL.FTZ R186, R186, UR12 ;  /* 0x0000000cbaba7c20 */ /* 0x000fe80008410000 */
[----:B------:R-:W1:Y:S01]  /*2280*/  MUFU.TANH R236, R236 ;  /* 0x000000ec00ec7308 */ /* 0x000e620000002400 */
[C-C-:B--2---:R-:W-:Y:S01]  /*2290*/  FFMA.FTZ R180, R234.reuse, UR11, -R248.reuse ;  /* 0x0000000beab47c23 */ /* 0x144fe200080108f8 */
[----:B------:R-:W-:Y:S04]  /*22a0*/  FFMA.FTZ R234, -R234, R234, 1 ;  /* 0x3f800000eaea7423 */ /* 0x000fe800000101ea */
[----:B------:R-:W-:Y:S04]  /*22b0*/  FMUL.FTZ R234, R234, UR12 ;  /* 0x0000000ceaea7c20 */ /* 0x000fe80008410000 */
[----:B------:R-:W2:Y:S01]  /*22c0*/  MUFU.TANH R237, R237 ;  /* 0x000000ed00ed7308 */ /* 0x000ea20000002400 */
[C-C-:B---3--:R-:W-:Y:S01]  /*22d0*/  FFMA.FTZ R252, R235.reuse, UR11, -R248.reuse ;  /* 0x0000000bebfc7c23 */ /* 0x148fe200080108f8 */
[----:B------:R-:W-:Y:S08]  /*22e0*/  FFMA.FTZ R235, -R235, R235, 1 ;  /* 0x3f800000ebeb7423 */ /* 0x000ff000000101eb */
[----:B------:R-:W-:Y:S01]  /*22f0*/  MUFU.TANH R239, R239 ;  /* 0x000000ef00ef7308 */ /* 0x000fe20000002400 */
[C-C-:B-1----:R-:W-:Y:S01]  /*2300*/  FFMA.FTZ R106, R236.reuse, UR11, -R249.reuse ;  /* 0x0000000bec6a7c23 */ /* 0x142fe200080108f9 */
[----:B------:R-:W-:Y:S04]  /*2310*/  FFMA.FTZ R236, -R236, R236, 1 ;  /* 0x3f800000ecec7423 */ /* 0x000fe800000101ec */
[----:B------:R-:W-:Y:S04]  /*2320*/  FMUL.FTZ R236, R236, UR12 ;  /* 0x0000000cecec7c20 */ /* 0x000fe80008410000 */
[----:B------:R-:W-:Y:S01]  /*2330*/  MUFU.TANH R244, R244 ;  /* 0x000000f400f47308 */ /* 0x000fe20000002400 */
[C-C-:B--2---:R-:W-:Y:S01]  /*2340*/  FFMA.FTZ R103, R237.reuse, UR11, -R249.reuse ;  /* 0x0000000bed677c23 */ /* 0x144fe200080108f9 */
[----:B------:R-:W-:Y:S04]  /*2350*/  FFMA.FTZ R237, -R237, R237, 1 ;  /* 0x3f800000eded7423 */ /* 0x000fe800000101ed */
[----:B------:R-:W-:Y:S04]  /*2360*/  FMUL.FTZ R237, R237, UR12 ;  /* 0x0000000ceded7c20 */ /* 0x000fe80008410000 */
[----:B------:R-:W1:Y:S10]  /*2370*/  MUFU.TANH R247, R247 ;  /* 0x000000f700f77308 */ /* 0x000e740000002400 */
[----:B------:R-:W2:Y:S10]  /*2380*/  MUFU.TANH R245, R245 ;  /* 0x000000f500f57308 */ /* 0x000eb40000002400 */
[----:B------:R3:W-:Y:S01]  /*2390*/  MUFU.EX2 R114, R251 ;  /* 0x000000fb00727308 */ /* 0x0007e20000000800 */
[C-C-:B-1----:R-:W-:Y:S01]  /*23a0*/  FFMA.FTZ R115, R247.reuse, UR11, -R248.reuse ;  /* 0x0000000bf7737c23 */ /* 0x142fe200080108f8 */
[----:B------:R-:W-:Y:S08]  /*23b0*/  FFMA.FTZ R247, -R247, R247, 1 ;  /* 0x3f800000f7f77423 */ /* 0x000ff000000101f7 */
[----:B------:R1:W4:Y:S01]  /*23c0*/  MUFU.EX2 R105, R250 ;  /* 0x000000fa00697308 */ /* 0x0003220000000800 */
[----:B------:R-:W-:Y:S09]  /*23d0*/  FMUL.FTZ R247, R247, UR12 ;  /* 0x0000000cf7f77c20 */ /* 0x000ff20008410000 */
[----:B------:R-:W4:Y:S01]  /*23e0*/  MUFU.TANH R246, R246 ;  /* 0x000000f600f67308 */ /* 0x000f220000002400 */
[C-C-:B--2---:R-:W-:Y:S01]  /*23f0*/  FFMA.FTZ R102, R245.reuse, UR11, -R249.reuse ;  /* 0x0000000bf5667c23 */ /* 0x144fe200080108f9 */
[----:B------:R-:W-:Y:S01]  /*2400*/  FFMA.FTZ R245, -R245, R245, 1 ;  /* 0x3f800000f5f57423 */ /* 0x000fe200000101f5 */
[--C-:B---3--:R-:W-:Y:S03]  /*2410*/  FFMA.FTZ R251, R239, UR11, -R248.reuse ;  /* 0x0000000beffb7c23 */ /* 0x108fe600080108f8 */
[----:B------:R-:W-:Y:S04]  /*2420*/  FMUL.FTZ R245, R245, UR12 ;  /* 0x0000000cf5f57c20 */ /* 0x000fe80008410000 */
[----:B------:R-:W2:Y:S01]  /*2430*/  MUFU.TANH R107, R107 ;  /* 0x0000006b006b7308 */ /* 0x000ea20000002400 */
[----:B------:R-:W-:Y:S01]  /*2440*/  FFMA.FTZ R239, -R239, R239, 1 ;  /* 0x3f800000efef7423 */ /* 0x000fe200000101ef */
[C-C-:B-1----:R-:W-:Y:S01]  /*2450*/  FFMA.FTZ R250, R244.reuse, UR11, -R248.reuse ;  /* 0x0000000bf4fa7c23 */ /* 0x142fe200080108f8 */
[----:B----4-:R-:W-:Y:S01]  /*2460*/  F2FP.F16.F32.PACK_AB R58, R105, R114 ;  /* 0x00000072693a723e */ /* 0x010fe200000000ff */
[----:B------:R-:W-:Y:S01]  /*2470*/  FFMA.FTZ R244, -R244, R244, 1 ;  /* 0x3f800000f4f47423 */ /* 0x000fe200000101f4 */
[----:B------:R-:W-:Y:S05]  /*2480*/  FMUL.FTZ R239, R239, UR12 ;  /* 0x0000000cefef7c20 */ /* 0x000fea0008410000 */
[----:B------:R-:W-:Y:S01]  /*2490*/  MUFU.EX2 R243, R243 ;  /* 0x000000f300f37308 */ /* 0x000fe20000000800 */
[----:B------:R-:W-:Y:S01]  /*24a0*/  FMUL.FTZ R244, R244, UR12 ;  /* 0x0000000cf4f47c20 */ /* 0x000fe20008410000 */
[C---:B------:R-:W-:Y:S01]  /*24b0*/  FFMA.FTZ R249, R246.reuse, UR11, -R249 ;  /* 0x0000000bf6f97c23 */ /* 0x040fe200080108f9 */
[----:B------:R-:W-:Y:S07]  /*24c0*/  FFMA.FTZ R246, -R246, R246, 1 ;  /* 0x3f800000f6f67423 */ /* 0x000fee00000101f6 */
[----:B------:R-:W1:Y:S01]  /*24d0*/  MUFU.EX2 R242, R242 ;  /* 0x000000f200f27308 */ /* 0x000e620000000800 */
[----:B------:R-:W-:Y:S09]  /*24e0*/  FMUL.FTZ R246, R246, UR12 ;  /* 0x0000000cf6f67c20 */ /* 0x000ff20008410000 */
[----:B------:R-:W-:Y:S01]  /*24f0*/  MUFU.EX2 R241, R241 ;  /* 0x000000f100f17308 */ /* 0x000fe20000000800 */
[----:B--2---:R-:W-:Y:S09]  /*2500*/  FFMA.FTZ R248, R107, UR11, -R248 ;  /* 0x0000000b6bf87c23 */ /* 0x004ff200080108f8 */
[----:B------:R-:W2:Y:S10]  /*2510*/  MUFU.EX2 R240, R240 ;  /* 0x000000f000f07308 */ /* 0x000eb40000000800 */
[----:B------:R-:W-:Y:S01]  /*2520*/  MUFU.EX2 R180, R180 ;  /* 0x000000b400b47308 */ /* 0x000fe20000000800 */
[----:B-1----:R-:W-:Y:S09]  /*2530*/  F2FP.F16.F32.PACK_AB R59, R242, R243 ;  /* 0x000000f3f23b723e */ /* 0x002ff200000000ff */
[----:B------:R-:W1:Y:S01]  /*2540*/  MUFU.EX2 R252, R252 ;  /* 0x000000fc00fc7308 */ /* 0x000e620000000800 */
[----:B------:R-:W-:Y:S09]  /*2550*/  STS [R211], R59 ;  /* 0x0000003bd3007388 */ /* 0x000ff20000000800 */
[----:B------:R-:W-:Y:S01]  /*2560*/  MUFU.EX2 R106, R106 ;  /* 0x0000006a006a7308 */ /* 0x000fe20000000800 */
[----:B--2---:R-:W-:Y:S09]  /*2570*/  F2FP.F16.F32.PACK_AB R57, R240, R241 ;  /* 0x000000f1f039723e */ /* 0x004ff200000000ff */
[----:B------:R-:W2:Y:S01]  /*2580*/  MUFU.EX2 R103, R103 ;  /* 0x0000006700677308 */ /* 0x000ea20000000800 */
[----:B------:R-:W-:Y:S09]  /*2590*/  STS [R211+0x400], R57 ;  /* 0x00040039d3007388 */ /* 0x000ff20000000800 */
[----:B------:R-:W-:Y:S01]  /*25a0*/  MUFU.EX2 R251, R251 ;  /* 0x000000fb00fb7308 */ /* 0x000fe20000000800 */
[----:B-1----:R-:W-:Y:S01]  /*25b0*/  F2FP.F16.F32.PACK_AB R62, R252, R180 ;  /* 0x000000b4fc3e723e */ /* 0x002fe200000000ff */
[----:B------:R-:W-:Y:S08]  /*25c0*/  STS [R227], R58 ;  /* 0x0000003ae3007388 */ /* 0x000ff00000000800 */
[----:B------:R-:W1:Y:S01]  /*25d0*/  MUFU.EX2 R250, R250 ;  /* 0x000000fa00fa7308 */ /* 0x000e620000000800 */
[----:B------:R-:W-:Y:S09]  /*25e0*/  STS [R227+0x400], R62 ;  /* 0x0004003ee3007388 */ /* 0x000ff20000000800 */
[----:B------:R-:W-:Y:S01]  /*25f0*/  MUFU.EX2 R101, R249 ;  /* 0x000000f900657308 */ /* 0x000fe20000000800 */
[----:B--2---:R-:W-:Y:S09]  /*2600*/  F2FP.F16.F32.PACK_AB R63, R103, R106 ;  /* 0x0000006a673f723e */ /* 0x004ff200000000ff */
[----:B------:R-:W2:Y:S01]  /*2610*/  MUFU.EX2 R102, R102 ;  /* 0x0000006600667308 */ /* 0x000ea20000000800 */
[----:B------:R-:W-:Y:S09]  /*2620*/  STS [R226], R63 ;  /* 0x0000003fe2007388 */ /* 0x000ff20000000800 */
[----:B------:R2:W-:Y:S01]  /*2630*/  MUFU.EX2 R249, R115 ;  /* 0x0000007300f97308 */ /* 0x0005e20000000800 */
[----:B-1----:R-:W-:Y:S09]  /*2640*/  F2FP.F16.F32.PACK_AB R181, R250, R251 ;  /* 0x000000fbfab5723e */ /* 0x002ff200000000ff */
[----:B------:R-:W1:Y:S01]  /*2650*/  MUFU.EX2 R248, R248 ;  /* 0x000000f800f87308 */ /* 0x000e620000000800 */
[----:B------:R-:W-:Y:S01]  /*2660*/  STS [R226+0x400], R181 ;  /* 0x000400b5e2007388 */ /* 0x000fe20000000800 */
[----:B--2---:R-:W-:Y:S02]  /*2670*/  F2FP.F16.F32.PACK_AB R115, R101, R102 ;  /* 0x000000666573723e */ /* 0x004fe400000000ff */
[----:B-1----:R-:W-:Y:S03]  /*2680*/  F2FP.F16.F32.PACK_AB R182, R248, R249 ;  /* 0x000000f9f8b6723e */ /* 0x002fe600000000ff */
        /* <DEDUP_REMOVED lines=33> */
[----:B------:R-:W-:Y:S03]  /*28a0*/  HMMA.16816.F32 R16, R60, R162, R16 ;  /* 0x000000a23c10723c */ /* 0x000fe60000001810 */
[----:B------:R-:W-:Y:S04]  /*28b0*/  IADD3 R62, PT, PT, R224, 0x1, RZ ;  /* 0x00000001e03e7810 */ /* 0x000fe80007ffe0ff */
[----:B------:R-:W-:Y:S01]  /*28c0*/  ISETP.NE.AND P1, PT, R62, 0x1, PT ;  /* 0x000000013e00780c */ /* 0x000fe20003f25270 */
        /* <DEDUP_REMOVED lines=13> */
[----:B------:R-:W-:Y:S01]  /*29a0*/  FADD.FTZ R63, -R238, R8 ;  /* 0x00000008ee3f7221 */ /* 0x000fe20000010100 */
[----:B------:R-:W-:Y:S01]  /*29b0*/  FMUL.FTZ R183, R183, R243 ;  /* 0x000000f3b7b77220 */ /* 0x000fe20000410000 */
[----:B------:R-:W-:Y:S01]  /*29c0*/  FMUL.FTZ R184, R184, R242 ;  /* 0x000000f2b8b87220 */ /* 0x000fe20000410000 */
[----:B------:R-:W-:Y:S01]  /*29d0*/  FMUL.FTZ R62, R105, R62 ;  /* 0x0000003e693e7220 */ /* 0x000fe20000410000 */
[----:B------:R-:W-:Y:S02]  /*29e0*/  FMUL.FTZ R63, R114, R63 ;  /* 0x0000003f723f7220 */ /* 0x000fe40000410000 */
[C---:B------:R-:W-:Y:S01]  /*29f0*/  FADD.FTZ R243, -R238.reuse, R12 ;  /* 0x0000000ceef37221 */ /* 0x040fe20000010100 */
[----:B------:R-:W-:Y:S01]  /*2a00*/  FADD.FTZ R242, -R238, R13 ;  /* 0x0000000deef27221 */ /* 0x000fe20000010100 */
[----:B------:R-:W-:Y:S01]  /*2a10*/  FMUL.FTZ R187, R187, R63 ;  /* 0x0000003fbbbb7220 */ /* 0x000fe20000410000 */
[----:B------:R-:W-:Y:S01]  /*2a20*/  FMUL.FTZ R229, R229, R62 ;  /* 0x0000003ee5e57220 */ /* 0x000fe20000410000 */
[----:B------:R-:W-:Y:S01]  /*2a30*/  F2FP.F16.F32.PACK_AB R184, R184, R183 ;  /* 0x000000b7b8b8723e */ /* 0x000fe200000000ff */
[----:B------:R-:W-:Y:S01]  /*2a40*/  FMUL.FTZ R242, R103, R242 ;  /* 0x000000f267f27220 */ /* 0x000fe20000410000 */
[----:B------:R-:W-:Y:S02]  /*2a50*/  FMUL.FTZ R243, R106, R243 ;  /* 0x000000f36af37220 */ /* 0x000fe40000410000 */
[C---:B------:R-:W-:Y:S01]  /*2a60*/  FADD.FTZ R105, -R238.reuse, R16 ;  /* 0x00000010ee697221 */ /* 0x040fe20000010100 */
[----:B------:R-:W-:Y:S01]  /*2a70*/  FADD.FTZ R238, -R238, R17 ;  /* 0x00000011eeee7221 */ /* 0x000fe20000010100 */
[----:B------:R-:W-:Y:S01]  /*2a80*/  FMUL.FTZ R237, R237, R242 ;  /* 0x000000f2eded7220 */ /* 0x000fe20000410000 */
[----:B------:R-:W-:Y:S01]  /*2a90*/  F2FP.F16.F32.PACK_AB R242, R229, R187 ;  /* 0x000000bbe5f2723e */ /* 0x000fe200000000ff */
[----:B------:R-:W-:Y:S01]  /*2aa0*/  FMUL.FTZ R183, R102, R105 ;  /* 0x0000006966b77220 */ /* 0x000fe20000410000 */
[----:B------:R-:W-:Y:S01]  /*2ab0*/  FMUL.FTZ R238, R101, R238 ;  /* 0x000000ee65ee7220 */ /* 0x000fe20000410000 */
[----:B------:R-:W-:Y:S01]  /*2ac0*/  FADD.FTZ R187, -R113, R7 ;  /* 0x0000000771bb7221 */ /* 0x000fe20000010100 */
[----:B------:R-:W-:Y:S01]  /*2ad0*/  FMUL.FTZ R236, R236, R243 ;  /* 0x000000f3ecec7220 */ /* 0x000fe20000410000 */
[----:B------:R-:W-:Y:S01]  /*2ae0*/  FMUL.FTZ R183, R245, R183 ;  /* 0x000000b7f5b77220 */ /* 0x000fe20000410000 */
[----:B------:R-:W-:Y:S01]  /*2af0*/  FMUL.FTZ R238, R246, R238 ;  /* 0x000000eef6ee7220 */ /* 0x000fe20000410000 */
[----:B------:R-:W-:Y:S01]  /*2b00*/  FADD.FTZ R246, -R113, R6 ;  /* 0x0000000671f67221 */ /* 0x000fe20000010100 */
[----:B------:R-:W-:Y:S01]  /*2b10*/  FMUL.FTZ R187, R240, R187 ;  /* 0x000000bbf0bb7220 */ /* 0x000fe20000410000 */
[----:B------:R-:W-:Y:S01]  /*2b20*/  F2FP.F16.F32.PACK_AB R237, R237, R236 ;  /* 0x000000eceded723e */ /* 0x000fe200000000ff */
[----:B------:R-:W-:Y:S01]  /*2b30*/  FADD.FTZ R229, -R113, R11 ;  /* 0x0000000b71e57221 */ /* 0x000fe20000010100 */
[----:B------:R-:W-:Y:S01]  /*2b40*/  FMUL.FTZ R246, R241, R246 ;  /* 0x000000f6f1f67220 */ /* 0x000fe20000410000 */
[----:B------:R-:W-:Y:S01]  /*2b50*/  F2FP.F16.F32.PACK_AB R238, R238, R183 ;  /* 0x000000b7eeee723e */ /* 0x000fe200000000ff */
[----:B------:R-:W-:Y:S01]  /*2b60*/  FMUL.FTZ R186, R186, R187 ;  /* 0x000000bbbaba7220 */ /* 0x000fe20000410000 */
[----:B------:R-:W-:Y:S01]  /*2b70*/  FADD.FTZ R183, -R113, R10 ;  /* 0x0000000a71b77221 */ /* 0x000fe20000010100 */
[----:B------:R-:W-:Y:S01]  /*2b80*/  FMUL.FTZ R185, R185, R246 ;  /* 0x000000f6b9b97220 */ /* 0x000fe20000410000 */
[C---:B------:R-:W-:Y:S01]  /*2b90*/  FADD.FTZ R236, -R113.reuse, R14 ;  /* 0x0000000e71ec7221 */ /* 0x040fe20000010100 */
[C---:B------:R-:W-:Y:S01]  /*2ba0*/  FADD.FTZ R187, -R113.reuse, R15 ;  /* 0x0000000f71bb7221 */ /* 0x040fe20000010100 */
[----:B------:R-:W-:Y:S01]  /*2bb0*/  FMUL.FTZ R183, R180, R183 ;  /* 0x000000b7b4b77220 */ /* 0x000fe20000410000 */
[C---:B------:R-:W-:Y:S01]  /*2bc0*/  FADD.FTZ R240, -R113.reuse, R18 ;  /* 0x0000001271f07221 */ /* 0x040fe20000010100 */
[----:B------:R-:W-:Y:S01]  /*2bd0*/  F2FP.F16.F32.PACK_AB R186, R186, R185 ;  /* 0x000000b9baba723e */ /* 0x000fe200000000ff */
[----:B------:R-:W-:Y:S01]  /*2be0*/  FADD.FTZ R241, -R113, R19 ;  /* 0x0000001371f17221 */ /* 0x000fe20000010100 */
[----:B------:R-:W-:Y:S01]  /*2bf0*/  FFMA.FTZ R185, -R107, R107, 1 ;  /* 0x3f8000006bb97423 */ /* 0x000fe2000001016b */
[----:B------:R-:W-:Y:S01]  /*2c00*/  FMUL.FTZ R183, R234, R183 ;  /* 0x000000b7eab77220 */ /* 0x000fe20000410000 */
[----:B------:R-:W-:Y:S01]  /*2c10*/  FMUL.FTZ R229, R252, R229 ;  /* 0x000000e5fce57220 */ /* 0x000fe20000410000 */
[----:B------:R-:W-:Y:S01]  /*2c20*/  FMUL.FTZ R246, R235, UR12 ;  /* 0x0000000cebf67c20 */ /* 0x000fe20008410000 */
[----:B------:R-:W-:Y:S01]  /*2c30*/  FMUL.FTZ R236, R251, R236 ;  /* 0x000000ecfbec7220 */ /* 0x000fe20000410000 */
[----:B------:R-:W-:Y:S01]  /*2c40*/  FMUL.FTZ R187, R250, R187 ;  /* 0x000000bbfabb7220 */ /* 0x000fe20000410000 */
[----:B------:R-:W-:Y:S01]  /*2c50*/  FMUL.FTZ R240, R249, R240 ;  /* 0x000000f0f9f07220 */ /* 0x000fe20000410000 */
[----:B------:R-:W-:Y:S01]  /*2c60*/  FMUL.FTZ R241, R248, R241 ;  /* 0x000000f1f8f17220 */ /* 0x000fe20000410000 */
[----:B------:R-:W-:Y:S01]  /*2c70*/  FMUL.FTZ R234, R185, UR12 ;  /* 0x0000000cb9ea7c20 */ /* 0x000fe20008410000 */
        /* <DEDUP_REMOVED lines=27> */
.L_x_1121:
        /* <DEDUP_REMOVED lines=81> */
.L_x_1122:
        /* <DEDUP_REMOVED lines=200> */
.L_x_1120:
        /* <DEDUP_REMOVED lines=158> */
.L_x_1117:
        /* <DEDUP_REMOVED lines=10> */
.L_x_1125:
        /* <DEDUP_REMOVED lines=12> */
.L_x_2433:


//--------------------- .text._ZN5flash44flash_bwd_dq_dk_dv_loop_seqk_parallel_kernelI23Flash_bwd_kernel_traitsILi128ELi64ELi64ELi8ELi4ELi2ELi2ELb1ELb0EN7cutlass6half_tE19Flash_kernel_traitsILi128ELi64ELi64ELi8ES3_EELb1ELb0ELb0ELb1ELb0ELb0ELb0EEEvNS_16Flash_bwd_paramsE --------------------------
	.section	.text._ZN5flash44flash_bwd_dq_dk_dv_loop_seqk_parallel_kernelI23Flash_bwd_kernel_traitsILi128ELi64ELi64ELi8ELi4ELi2ELi2ELb1ELb0EN7cutlass6half_tE19Flash_kernel_traitsILi128ELi64ELi64ELi8ES3_EELb1ELb0ELb0ELb1ELb0ELb0ELb0EEEvNS_16Flash_bwd_paramsE,"ax",@progbits
	.align	128
        .global         _ZN5flash44flash_bwd_dq_dk_dv_loop_seqk_parallel_kernelI23Flash_bwd_kernel_traitsILi128ELi64ELi64ELi8ELi4ELi2ELi2ELb1ELb0EN7cutlass6half_tE19Flash_kernel_traitsILi128ELi64ELi64ELi8ES3_EELb1ELb0ELb0ELb1ELb0ELb0ELb0EEEvNS_16Flash_bwd_paramsE
        .type           _ZN5flash44flash_bwd_dq_dk_dv_loop_seqk_parallel_kernelI23Flash_bwd_kernel_traitsILi128ELi64ELi64ELi8ELi4ELi2ELi2ELb1ELb0EN7cutlass6half_tE19Flash_kernel_traitsILi128ELi64ELi64ELi8ES3_EELb1ELb0ELb0ELb1ELb0ELb0ELb0EEEvNS_16Flash_bwd_paramsE,@function
        .size           _ZN5flash44flash_bwd_dq_dk_dv_loop_seqk_parallel_kernelI23Flash_bwd_kernel_traitsILi128ELi64ELi64ELi8ELi4ELi2ELi2ELb1ELb0EN7cutlass6half_tE19Flash_kernel_traitsILi128ELi64ELi64ELi8ES3_EELb1ELb0ELb0ELb1ELb0ELb0ELb0EEEvNS_16Flash_bwd_paramsE,(.L_x_2434 - _ZN5flash44flash_bwd_dq_dk_dv_loop_seqk_parallel_kernelI23Flash_bwd_kernel_traitsILi128ELi64ELi64ELi8ELi4ELi2ELi2ELb1ELb0EN7cutlass6half_tE19Flash_kernel_traitsILi128ELi64ELi64ELi8ES3_EELb1ELb0ELb0ELb1ELb0ELb0ELb0EEEvNS_16Flash_bwd_paramsE)
        .other          _ZN5flash44flash_bwd_dq_dk_dv_loop_seqk_parallel_kernelI23Flash_bwd_kernel_traitsILi128ELi64ELi64ELi8ELi4ELi2ELi2ELb1ELb0EN7cutlass6half_tE19Flash_kernel_traitsILi128ELi64ELi64ELi8ES3_EELb1ELb0ELb0ELb1ELb0ELb0ELb0EEEvNS_16Flash_bwd_paramsE,@"STO_CUDA_ENTRY STV_DEFAULT"
_ZN5flash44flash_bwd_dq_dk_dv_loop_seqk_parallel_kernelI23Flash_bwd_kernel_traitsILi128ELi64ELi64ELi8ELi4ELi2ELi2ELb1ELb0EN7cutlass6half_tE19Flash_kernel_traitsILi128ELi64ELi64ELi8ES3_EELb1ELb0ELb0ELb1ELb0ELb0ELb0EEEvNS_16Flash_bwd_paramsE:
.text._ZN5flash44flash_bwd_dq_dk_dv_loop_seqk_parallel_kernelI23Flash_bwd_kernel_traitsILi128ELi64ELi64ELi8ELi4ELi2ELi2ELb1ELb0EN7cutlass6half_tE19Flash_kernel_traitsILi128ELi64ELi64ELi8ES3_EELb1ELb0ELb0ELb1ELb0ELb0ELb0EEEvNS_16Flash_bwd_paramsE:
        /* <DEDUP_REMOVED lines=33> */
[----:B------:R-:W-:Y:S01]  /*0210*/  LOP3.LUT R216, R3, 0x20, R0, 0x78, !PT ;  /* 0x0000002003d87812 */ /* 0x000fe200078e7800 */
[----:B------:R-:W-:Y:S01]  /*0220*/  IMAD.SHL.U32 R3, R207, 0x40, RZ ;  /* 0x00000040cf037824 */ /* 0x000fe200078e00ff */
[----:B------:R-:W-:-:S02]  /*0230*/  LOP3.LUT R6, R6, 0x3800, R5, 0xf8, !PT ;  /* 0x0000380006067812 */ /* 0x000fc400078ef805 */
[----:B------:R-:W-:Y:S02]  /*0240*/  LOP3.LUT R216, R216, 0x1c0, R5, 0xf8, !PT ;  /* 0x000001c0d8d87812 */ /* 0x000fe400078ef805 */
[----:B------:R-:W-:Y:S02]  /*0250*/  LOP3.LUT R5, R5, 0x1c0, RZ, 0xc0, !PT ;  /* 0x000001c005057812 */ /* 0x000fe400078ec0ff */
[----:B------:R-:W-:Y:S02]  /*0260*/  SHF.R.U32.HI R11, RZ, 0x1, R207 ;  /* 0x00000001ff0b7819 */ /* 0x000fe400000116cf */
[C---:B------:R-:W-:Y:S02]  /*0270*/  LOP3.LUT R12, R4.reuse, 0xc00, RZ, 0xc0, !PT ;  /* 0x00000c00040c7812 */ /* 0x040fe400078ec0ff */
[----:B------:R-:W-:Y:S02]  /*0280*/  LOP3.LUT R10, R4, 0x400, RZ, 0xc0, !PT ;  /* 0x00000400040a7812 */ /* 0x000fe400078ec0ff */
[----:B------:R-:W-:-:S02]  /*0290*/  LOP3.LUT R214, R5, 0x18, R220, 0xf8, !PT ;  /* 0x0000001805d67812 */ /* 0x000fc400078ef8dc */
[----:B------:R-:W-:Y:S02]  /*02a0*/  LOP3.LUT R215, R11, 0x30, RZ, 0xc0, !PT ;  /* 0x000000300bd77812 */ /* 0x000fe400078ec0ff */
[--C-:B------:R-:W-:Y:S02]  /*02b0*/  LOP3.LUT R9, R12, 0x6, R7.reuse, 0xf8, !PT ;  /* 0x000000060c097812 */ /* 0x100fe400078ef807 */
[--C-:B------:R-:W-:Y:S02]  /*02c0*/  LOP3.LUT R5, R10, 0x6, R7.reuse, 0xf8, !PT ;  /* 0x000000060a057812 */ /* 0x100fe400078ef807 */
[----:B------:R-:W-:Y:S02]  /*02d0*/  LOP3.LUT R214, R214, 0x38, R7, 0x78, !PT ;  /* 0x00000038d6d67812 */ /* 0x000fe400078e7807 */
[----:B------:R-:W-:Y:S02]  /*02e0*/  LOP3.LUT R8, R3, 0x1c0, RZ, 0xc0, !PT ;  /* 0x000001c003087812 */ /* 0x000fe400078ec0ff */
[----:B------:R-:W-:-:S02]  /*02f0*/  LOP3.LUT R7, R7, 0x20, RZ, 0xc0, !PT ;  /* 0x0000002007077812 */ /* 0x000fc400078ec0ff */
[----:B------:R-:W-:Y:S02]  /*0300*/  LOP3.LUT R215, R215, 0x7, R0, 0xf8, !PT ;  /* 0x00000007d7d77812 */ /* 0x000fe400078ef800 */
[----:B------:R-:W-:Y:S02]  /*0310*/  R2P PR, R207, 0xe ;  /* 0x0000000ecf007804 */ /* 0x000fe40000000000 */
[----:B------:R-:W-:Y:S02]  /*0320*/  LOP3.LUT R0, R219, 0x1f8, RZ, 0xc0, !PT ;  /* 0x000001f8db007812 */ /* 0x000fe400078ec0ff */
[----:B------:R-:W-:Y:S02]  /*0330*/  LOP3.LUT R2, R11, 0x10, RZ, 0xc0, !PT ;  /* 0x000000100b027812 */ /* 0x000fe400078ec0ff */
[----:B------:R-:W-:Y:S02]  /*0340*/  LOP3.LUT R8, R8, 0x38, R219, 0xf8, !PT ;  /* 0x0000003808087812 */ /* 0x000fe400078ef8db */
[----:B------:R-:W-:-:S02]  /*0350*/  LOP3.LUT R204, R7, 0x18, R220, 0xf8, !PT ;  /* 0x0000001807cc7812 */ /* 0x000fc400078ef8dc */
[----:B------:R-:W-:Y:S02]  /*0360*/  LOP3.LUT R216, R9, R216, RZ, 0xfc, !PT ;  /* 0x000000d809d87212 */ /* 0x000fe400078efcff */
[--C-:B------:R-:W-:Y:S02]  /*0370*/  LOP3.LUT R0, R0, 0x38, R207.reuse, 0x78, !PT ;  /* 0x0000003800007812 */ /* 0x100fe400078e78cf */
[--C-:B------:R-:W-:Y:S02]  /*0380*/  LOP3.LUT R205, R2, 0x8, R207.reuse, 0xf8, !PT ;  /* 0x0000000802cd7812 */ /* 0x100fe400078ef8cf */
[----:B------:R-:W-:Y:S02]  /*0390*/  LOP3.LUT R203, R3, 0x200, RZ, 0xc0, !PT ;  /* 0x0000020003cb7812 */ /* 0x000fe400078ec0ff */
[----:B------:R-:W-:Y:S02]  /*03a0*/  LOP3.LUT R207, R8, 0x8, R207, 0x78, !PT ;  /* 0x0000000808cf7812 */ /* 0x000fe400078e78cf */
[----:B------:R-:W-:-:S02]  /*03b0*/  LOP3.LUT R204, R204, 0x1c0, R3, 0xf8, !PT ;  /* 0x000001c0cccc7812 */ /* 0x000fc400078ef803 */
[----:B------:R-:W-:Y:S02]  /*03c0*/  LEA R216, R216, UR5, 0x1 ;  /* 0x00000005d8d87c11 */ /* 0x000fe4000f8e08ff */
[--C-:B------:R-:W-:Y:S02]  /*03d0*/  LOP3.LUT R209, R203, 0xc00, R4.reuse, 0xf8, !PT ;  /* 0x00000c00cbd17812 */ /* 0x100fe400078ef804 */
[----:B------:R-:W-:Y:S01]  /*03e0*/  LOP3.LUT R2, R8, 0x8, R11, 0x78, !PT ;  /* 0x0000000808027812 */ /* 0x000fe200078e780b */
[C---:B------:R-:W-:Y:S01]  /*03f0*/  VIADD R212, R216.reuse, 0x20 ;  /* 0x00000020d8d47836 */ /* 0x040fe20000000000 */
[----:B------:R-:W-:Y:S01]  /*0400*/  LOP3.LUT R205, R205, R8, RZ, 0x3c, !PT ;  /* 0x00000008cdcd7212 */ /* 0x000fe200078e3cff */
[----:B------:R-:W-:Y:S01]  /*0410*/  @P3 VIADD R212, R216, 0xffffffe0 ;  /* 0xffffffe0d8d43836 */ /* 0x000fe20000000000 */
[----:B------:R-:W-:Y:S01]  /*0420*/  LOP3.LUT R207, R6, R207, RZ, 0xfc, !PT ;  /* 0x000000cf06cf7212 */ /* 0x000fe200078efcff */
[----:B---3--:R-:W-:Y:S01]  /*0430*/  IMAD.U32 R6, RZ, RZ, UR4 ;  /* 0x00000004ff067e24 */ /* 0x008fe2000f8e00ff */
[----:B------:R-:W-:Y:S01]  /*0440*/  LOP3.LUT R203, R203, 0x400, R4, 0xf8, !PT ;  /* 0x00000400cbcb7812 */ /* 0x000fe200078ef804 */
[----:B------:R-:W-:Y:S01]  /*0450*/  UIADD3 UR4, UPT, UPT, UR6, 0x10000, URZ ;  /* 0x0001000006047890 */ /* 0x000fe2000fffe0ff */
[----:B------:R-:W-:-:S02]  /*0460*/  LOP3.LUT R204, R204, 0x38, R219, 0x78, !PT ;  /* 0x00000038cccc7812 */ /* 0x000fc400078e78db */
[C---:B------:R-:W-:Y:S02]  /*0470*/  SEL R208, R225.reuse, 0xfffffff0, !P1 ;  /* 0xfffffff0e1d07807 */ /* 0x040fe40004800000 */
[----:B------:R-:W-:Y:S02]  /*0480*/  SEL R225, R225, 0xfffffff0, !P2 ;  /* 0xfffffff0e1e17807 */ /* 0x000fe40005000000 */
[----:B------:R-:W-:Y:S02]  /*0490*/  LOP3.LUT R214, R5, R214, RZ, 0xfc, !PT ;  /* 0x000000d605d67212 */ /* 0x000fe400078efcff */
[----:B------:R-:W-:Y:S01]  /*04a0*/  LOP3.LUT R205, R205, 0x200, R4, 0xf8, !PT ;  /* 0x00000200cdcd7812 */ /* 0x000fe200078ef804 */
[----:B------:R-:W-:Y:S01]  /*04b0*/  IMAD.IADD R243, R216, 0x1, R225 ;  /* 0x00000001d8f37824 */ /* 0x000fe200078e02e1 */
[----:B----4-:R-:W-:Y:S01]  /*04c0*/  LEA R222, P0, R211, R222, 0x2 ;  /* 0x000000ded3de7211 */ /* 0x010fe200078010ff */
[----:B------:R-:W-:Y:S01]  /*04d0*/  IMAD.IADD R225, R225, 0x1, R212 ;  /* 0x00000001e1e17824 */ /* 0x000fe200078e02d4 */
[----:B------:R-:W-:-:S02]  /*04e0*/  LOP3.LUT R209, R209, R2, RZ, 0xfc, !PT ;  /* 0x00000002d1d17212 */ /* 0x000fc400078efcff */
[----:B------:R-:W-:Y:S02]  /*04f0*/  LOP3.LUT R203, R203, R2, RZ, 0xfc, !PT ;  /* 0x00000002cbcb7212 */ /* 0x000fe400078efcff */
[----:B------:R-:W-:Y:S02]  /*0500*/  LOP3.LUT R204, R204, 0x200, R3, 0xf8, !PT ;  /* 0x00000200cccc7812 */ /* 0x000fe400078ef803 */
[----:B------:R-:W-:Y:S02]  /*0510*/  LOP3.LUT R218, R219, 0x38, RZ, 0xc0, !PT ;  /* 0x00000038dbda7812 */ /* 0x000fe400078ec0ff */
[----:B------:R-:W-:Y:S02]  /*0520*/  LOP3.LUT R217, R0, 0x1e00, R219, 0xf8, !PT ;  /* 0x00001e0000d97812 */ /* 0x000fe400078ef8db */
[----:B------:R-:W-:Y:S02]  /*0530*/  LEA.HI.X R223, R211, R223, RZ, 0x2, P0 ;  /* 0x000000dfd3df7211 */ /* 0x000fe400000f14ff */
[----:B------:R-:W-:-:S02]  /*0540*/  SEL R206, R206, 0xffffffe0, !P2 ;  /* 0xffffffe0cece7807 */ /* 0x000fc40005000000 */
[----:B------:R-:W-:Y:S02]  /*0550*/  LOP3.LUT R213, R218, 0x40, RZ, 0xfc, !PT ;  /* 0x00000040dad57812 */ /* 0x000fe400078efcff */
[----:B------:R-:W-:Y:S02]  /*0560*/  LEA R217, R217, UR6, 0x1 ;  /* 0x00000006d9d97c11 */ /* 0x000fe4000f8e08ff */
[----:B------:R-:W-:Y:S02]  /*0570*/  LEA R214, R214, UR6, 0x1 ;  /* 0x00000006d6d67c11 */ /* 0x000fe4000f8e08ff */
[----:B------:R-:W-:Y:S02]  /*0580*/  LEA R205, R205, UR5, 0x1 ;  /* 0x00000005cdcd7c11 */ /* 0x000fe4000f8e08ff */
[----:B------:R-:W-:Y:S02]  /*0590*/  LEA R209, R209, UR6, 0x1 ;  /* 0x00000006d1d17c11 */ /* 0x000fe4000f8e08ff */
[----:B------:R-:W-:-:S02]  /*05a0*/  LEA R207, R207, UR4, 0x1 ;  /* 0x00000004cfcf7c11 */ /* 0x000fc4000f8e08ff */
[----:B------:R-:W-:Y:S02]  /*05b0*/  LEA R203, R203, UR4, 0x1 ;  /* 0x00000004cbcb7c11 */ /* 0x000fe4000f8e08ff */
[----:B------:R-:W-:-:S07]  /*05c0*/  LEA R204, R204, UR6, 0x1 ;  /* 0x00000006cccc7c11 */ /* 0x000fce000f8e08ff */
.L_x_1183:
        /* <DEDUP_REMOVED lines=17> */
[----:B------:R-:W2:Y:S01]  /*06e0*/  @P4 LDG.E R241, desc[UR22][R14.64] ;  /* 0x000000160ef14981 */ /* 0x000ea2000c1e1900 */
[----:B------:R-:W-:-:S03]  /*06f0*/  ISETP.NE.AND.EX P2, PT, R3, RZ, PT, P2 ;  /* 0x000000ff0300720c */ /* 0x000fc60003f45320 */
[----:B------:R-:W-:-:S04]  /*0700*/  @P3 IADD3 R2, P0, PT, R13, UR4, RZ ;  /* 0x000000040d023c10 */ /* 0x000fc8000ff1e0ff */
[----:B------:R-:W-:-:S04]  /*0710*/  @P3 IADD3.X R3, PT, PT, R0, UR5, RZ, P0, !PT ;  /* 0x0000000500033c10 */ /* 0x000fc800087fe4ff */
[----:B-----5:R1:W5:Y:S04]  /*0720*/  @P5 LDG.E R11, desc[UR22][R222.64] ;  /* 0x00000016de0b5981 */ /* 0x020368000c1e1900 */
[----:B------:R-:W2:Y:S04]  /*0730*/  @P3 LDG.E R240, desc[UR22][R2.64] ;  /* 0x0000001602f03981 */ /* 0x000ea8000c1e1900 */
[----:B------:R1:W5:Y:S01]  /*0740*/  @P2 LDG.E R8, desc[UR22][R222.64+0x4] ;  /* 0x00000416de082981 */ /* 0x000362000c1e1900 */
[----:B---3--:R-:W-:Y:S02]  /*0750*/  ISETP.NE.AND P4, PT, R7, RZ, PT ;  /* 0x000000ff0700720c */ /* 0x008fe40003f85270 */
[----:B----4-:R-:W-:Y:S01]  /*0760*/  ISETP.EQ.U32.AND P1, PT, R4, RZ, PT ;  /* 0x000000ff0400720c */ /* 0x010fe20003f22070 */
[----:B------:R-:W-:Y:S01]  /*0770*/  IMAD.MOV.U32 R242, RZ, RZ, -0x1 ;  /* 0xfffffffffff27424 */ /* 0x000fe200078e00ff */
[----:B------:R-:W-:Y:S01]  /*0780*/  IADD3 R12, P0, PT, R13, R4, RZ ;  /* 0x000000040d0c7210 */ /* 0x000fe20007f1e0ff */
[----:B------:R-:W3:Y:S01]  /*0790*/  @!P3 LDC R7, c[0x0][0x43c] ;  /* 0x00010f00ff07bb82 */ /* 0x000ee20000000800 */
[----:B------:R-:W-:-:S03]  /*07a0*/  ISETP.EQ.OR.EX P1, PT, R5, RZ, !P4, P1 ;  /* 0x000000ff0500720c */ /* 0x000fc60006722710 */
[----:B------:R-:W-:-:S04]  /*07b0*/  IMAD.X R13, R0, 0x1, R5, P0 ;  /* 0x00000001000d7824 */ /* 0x000fc800000e0605 */
[----:B------:R-:W4:Y:S06]  /*07c0*/  @!P3 LDC.64 R2, c[0x0][0x488] ;  /* 0x00012200ff02bb82 */ /* 0x000f2c0000000a00 */
[----:B------:R1:W5:Y:S01]  /*07d0*/  @!P1 LDG.E R242, desc[UR22][R12.64] ;  /* 0x000000160cf29981 */ /* 0x000362000c1e1900 */
[----:B------:R-:W-:Y:S01]  /*07e0*/  ISETP.NE.U32.AND P1, PT, R4, RZ, PT ;  /* 0x000000ff0400720c */ /* 0x000fe20003f25070 */
[----:B------:R-:W1:Y:S03]  /*07f0*/  @!P2 LDC R0, c[0x0][0x434] ;  /* 0x00010d00ff00ab82 */ /* 0x000e660000000800 */
[----:B------:R-:W-:Y:S01]  /*0800*/  ISETP.NE.AND.EX P1, PT, R5, RZ, PT, P1 ;  /* 0x000000ff0500720c */ /* 0x000fe20003f25310 */
[----:B------:R-:W-:Y:S01]  /*0810*/  USHF.L.U32 UR25, UR21, 0x6, URZ ;  /* 0x0000000615197899 */ /* 0x000fe200080006ff */
[----:B----4-:R-:W-:-:S04]  /*0820*/  @!P3 ISETP.NE.U32.AND P0, PT, R2, RZ, PT ;  /* 0x000000ff0200b20c */ /* 0x010fc80003f05070 */
[----:B------:R-:W-:-:S04]  /*0830*/  @!P3 ISETP.NE.AND.EX P0, PT, R3, RZ, PT, P0 ;  /* 0x000000ff0300b20c */ /* 0x000fc80003f05300 */
[----:B---3--:R-:W-:Y:S01]  /*0840*/  @!P3 SEL R7, R7, RZ, P0 ;  /* 0x000000ff0707b207 */ /* 0x008fe20000000000 */
[----:B--2---:R-:W-:Y:S02]  /*0850*/  @P3 IMAD.IADD R240, R240, 0x1, -R241 ;  /* 0x00000001f0f03824 */ /* 0x004fe400078e0af1 */
[----:B-1----:R-:W-:Y:S06]  /*0860*/  @!P1 BRA `(.L_x_1126) ;  /* 0x00000000000c9947 */ /* 0x002fec0003800000 */
[----:B------:R-:W2:Y:S02]  /*0870*/  @P4 LDG.E R3, desc[UR22][R12.64+0x4] ;  /* 0x000004160c034981 */ /* 0x000ea4000c1e1900 */
[----:B--2--5:R-:W-:-:S06]  /*0880*/  @P4 IADD3 R6, PT, PT, R3, -R242, RZ ;  /* 0x800000f203064210 */ /* 0x024fcc0007ffe0ff */
[----:B------:R1:W5:Y:S02]  /*0890*/  @!P4 LDG.E R6, desc[UR22][R12.64] ;  /* 0x000000160c06c981 */ /* 0x000364000c1e1900 */
.L_x_1126:
        /* <DEDUP_REMOVED lines=31> */
.L_x_1128:
[----:B------:R-:W1:Y:S01]  /*0a90*/  LDCU.64 UR12, c[0x0][0x3b8] ;  /* 0x00007700ff0c77ac */ /* 0x000e620008000a00 */
[----:B------:R-:W-:-:S05]  /*0aa0*/  IADD3 R2, PT, PT, R241, R242, RZ ;  /* 0x000000f2f1027210 */ /* 0x000fca0007ffe0ff */
[C---:B-1----:R-:W-:Y:S02]  /*0ab0*/  IMAD R8, R2.reuse, UR13, RZ ;  /* 0x0000000d02087c24 */ /* 0x042fe4000f8e02ff */
[----:B------:R-:W-:-:S05]  /*0ac0*/  IMAD.WIDE.U32 R2, R2, UR12, RZ ;  /* 0x0000000c02027c25 */ /* 0x000fca000f8e00ff */
[----:B------:R-:W-:Y:S02]  /*0ad0*/  IADD3 R8, PT, PT, R3, R8, RZ ;  /* 0x0000000803087210 */ /* 0x000fe40007ffe0ff */
[----:B------:R-:W-:-:S07]  /*0ae0*/  MOV R10, R2 ;  /* 0x00000002000a7202 */ /* 0x000fce0000000f00 */
.L_x_1129:
        /* <DEDUP_REMOVED lines=39> */
.L_x_1130:
[----:B------:R-:W1:Y:S01]  /*0d60*/  LDCU.64 UR10, c[0x0][0x3c0] ;  /* 0x00007800ff0a77ac */ /* 0x000e620008000a00 */
[----:B------:R-:W-:-:S05]  /*0d70*/  IADD3 R2, PT, PT, R241, R242, RZ ;  /* 0x000000f2f1027210 */ /* 0x000fca0007ffe0ff */
[C---:B-1----:R-:W-:Y:S02]  /*0d80*/  IMAD R12, R2.reuse, UR11, RZ ;  /* 0x0000000b020c7c24 */ /* 0x042fe4000f8e02ff */
[----:B------:R-:W-:-:S05]  /*0d90*/  IMAD.WIDE.U32 R2, R2, UR10, RZ ;  /* 0x0000000a02027c25 */ /* 0x000fca000f8e00ff */
[----:B------:R-:W-:Y:S02]  /*0da0*/  IADD3 R12, PT, PT, R3, R12, RZ ;  /* 0x0000000c030c7210 */ /* 0x000fe40007ffe0ff */
[----:B------:R-:W-:-:S07]  /*0db0*/  MOV R14, R2 ;  /* 0x00000002000e7202 */ /* 0x000fce0000000f00 */
.L_x_1131:
        /* <DEDUP_REMOVED lines=27> */
.L_x_1132:
[C---:B------:R-:W-:Y:S02]  /*0f70*/  IMAD R24, R11.reuse, UR7, RZ ;  /* 0x000000070b187c24 */ /* 0x040fe4000f8e02ff */
[----:B------:R-:W-:-:S05]  /*0f80*/  IMAD.WIDE.U32 R22, R11, UR6, RZ ;  /* 0x000000060b167c25 */ /* 0x000fca000f8e00ff */
[----:B------:R-:W-:-:S07]  /*0f90*/  IADD3 R24, PT, PT, R23, R24, RZ ;  /* 0x0000001817187210 */ /* 0x000fce0007ffe0ff */
.L_x_1133:
        /* <DEDUP_REMOVED lines=20> */
.L_x_1134:
[----:B------:R-:W1:Y:S01]  /*10e0*/  LDC R16, c[0x0][0x434] ;  /* 0x00010d00ff107b82 */ /* 0x000e620000000800 */
[----:B------:R-:W-:-:S04]  /*10f0*/  IMAD R3, R211, UR26, R210 ;  /* 0x0000001ad3037c24 */ /* 0x000fc8000f8e02d2 */
[----:B-1----:R-:W-:-:S03]  /*1100*/  IMAD R16, R3, R16, RZ ;  /* 0x0000001003107224 */ /* 0x002fc600078e02ff */
.L_x_1135:
        /* <DEDUP_REMOVED lines=11> */
.L_x_1136:
[----:B------:R-:W1:Y:S01]  /*11c0*/  LDC R26, c[0x0][0x444] ;  /* 0x00011100ff1a7b82 */ /* 0x000e620000000800 */
[----:B------:R-:W-:-:S04]  /*11d0*/  IMAD R3, R211, UR26, R210 ;  /* 0x0000001ad3037c24 */ /* 0x000fc8000f8e02d2 */
[----:B-1----:R-:W-:-:S07]  /*11e0*/  IMAD R26, R3, R26, RZ ;  /* 0x0000001a031a7224 */ /* 0x002fce00078e02ff */
.L_x_1137:
[----:B------:R-:W1:Y:S01]  /*11f0*/  LDCU.128 UR4, c[0x0][0x590] ;  /* 0x0000b200ff0477ac */ /* 0x000e620008000c00 */
[----:B------:R-:W2:Y:S01]  /*1200*/  S2R R17, SR_TID.X ;  /* 0x0000000000117919 */ /* 0x000ea20000002100 */
[----:B------:R-:W3:Y:S01]  /*1210*/  LDC.64 R2, c[0x0][0x3b0] ;  /* 0x0000ec00ff027b82 */ /* 0x000ee20000000a00 */
[----:B------:R-:W-:Y:S01]  /*1220*/  IADD3 R28, P0, PT, R218, R28, RZ ;  /* 0x0000001cda1c7210 */ /* 0x000fe20007f1e0ff */
[----:B------:R-:W4:Y:S01]  /*1230*/  LDCU.64 UR18, c[0x0][0x3c8] ;  /* 0x00007900ff1277ac */ /* 0x000f220008000a00 */
[----:B------:R-:W5:Y:S01]  /*1240*/  S2R R11, SR_TID.X ;  /* 0x00000000000b7919 */ /* 0x000f620000002100 */
[----:B------:R-:W-:Y:S01]  /*1250*/  ISETP.NE.AND P4, PT, RZ, UR14, PT ;  /* 0x0000000eff007c0c */ /* 0x000fe2000bf85270 */
[----:B------:R-:W-:Y:S01]  /*1260*/  BSSY.RECONVERGENT B1, `(.L_x_1127) ;  /* 0x000061c000017945 */ /* 0x000fe20003800200 */
[----:B------:R-:W-:Y:S01]  /*1270*/  IMAD.X R29, RZ, RZ, R5, P0 ;  /* 0x000000ffff1d7224 */ /* 0x000fe200000e0605 */
[--C-:B------:R-:W-:Y:S01]  /*1280*/  IADD3 R22, P1, P0, R18, R22, R23.reuse ;  /* 0x0000001612167210 */ /* 0x100fe2000783e017 */
[----:B------:R-:W4:Y:S01]  /*1290*/  LDCU.64 UR14, c[0x0][0x550] ;  /* 0x0000aa00ff0e77ac */ /* 0x000f220008000a00 */
[----:B------:R-:W-:Y:S01]  /*12a0*/  MOV R18, R218 ;  /* 0x000000da00127202 */ /* 0x000fe20000000f00 */
[----:B------:R-:W4:Y:S01]  /*12b0*/  LDC.64 R248, c[0x0][0x420] ;  /* 0x00010800fff87b82 */ /* 0x000f220000000a00 */
[----:B------:R-:W-:Y:S01]  /*12c0*/  SHF.R.S32.HI R23, RZ, 0x1f, R23 ;  /* 0x0000001fff177819 */ /* 0x000fe20000011417 */
[----:B------:R-:W-:Y:S01]  /*12d0*/  UIMAD UR29, UR26, UR29, URZ ;  /* 0x0000001d1a1d72a4 */ /* 0x000fe2000f8e02ff */
[----:B------:R-:W4:Y:S01]  /*12e0*/  LDCU.64 UR16, c[0x0][0x380] ;  /* 0x00007000ff1077ac */ /* 0x000f220008000a00 */
[----:B-1----:R-:W-:-:S02]  /*12f0*/  IMAD R4, R15, UR4, RZ ;  /* 0x000000040f047c24 */ /* 0x002fc4000f8e02ff */
[----:B------:R-:W-:-:S04]  /*1300*/  IMAD.WIDE.U32 R28, R9, UR4, R28 ;  /* 0x00000004091c7c25 */ /* 0x000fc8000f8e001c */
[----:B------:R-:W-:Y:S02]  /*1310*/  IMAD R19, R9, UR5, R4 ;  /* 0x0000000509137c24 */ /* 0x000fe4000f8e0204 */
[----:B------:R-:W1:Y:S02]  /*1320*/  LDC.64 R4, c[0x0][0x5f8] ;  /* 0x00017e00ff047b82 */ /* 0x000e640000000a00 */
[----:B------:R-:W-:Y:S02]  /*1330*/  IMAD.IADD R29, R29, 0x1, R19 ;  /* 0x000000011d1d7824 */ /* 0x000fe400078e0213 */
[----:B------:R-:W-:Y:S02]  /*1340*/  IMAD.MOV.U32 R19, RZ, RZ, RZ ;  /* 0x000000ffff137224 */ /* 0x000fe400078e00ff */
[----:B------:R-:W-:-:S04]  /*1350*/  IMAD.WIDE.U32 R32, R210, UR6, R28 ;  /* 0x00000006d2207c25 */ /* 0x000fc8000f8e001c */
[----:B---3--:R-:W-:Y:S01]  /*1360*/  IMAD R28, R15, R2, RZ ;  /* 0x000000020f1c7224 */ /* 0x008fe200078e02ff */
[----:B------:R-:W-:Y:S01]  /*1370*/  IADD3.X R15, PT, PT, R21, R24, R23, P1, P0 ;  /* 0x00000018150f7210 */ /* 0x000fe20000fe0417 */
[----:B------:R-:W-:Y:S01]  /*1380*/  IMAD.WIDE.U32 R30, R9, R2, R18 ;  /* 0x00000002091e7225 */ /* 0x000fe200078e0012 */
[----:B-----5:R-:W-:-:S03]  /*1390*/  LOP3.LUT R250, R11, 0x1f, RZ, 0xc0, !PT ;  /* 0x0000001f0bfa7812 */ /* 0x020fc600078ec0ff */
[----:B------:R-:W-:Y:S01]  /*13a0*/  IMAD R28, R9, R3, R28 ;  /* 0x00000003091c7224 */ /* 0x000fe200078e021c */
[----:B------:R-:W-:Y:S01]  /*13b0*/  IADD3 R20, P0, PT, R20, R30, RZ ;  /* 0x0000001e14147210 */ /* 0x000fe20007f1e0ff */
[----:B------:R-:W-:Y:S01]  /*13c0*/  IMAD R25, R210, UR7, R33 ;  /* 0x00000007d2197c24 */ /* 0x000fe2000f8e0221 */
[----:B--2---:R-:W-:Y:S01]  /*13d0*/  SHF.R.U32.HI R9, RZ, 0x5, R17 ;  /* 0x00000005ff097819 */ /* 0x004fe20000011611 */
[----:B------:R-:W-:Y:S01]  /*13e0*/  IMAD.MOV.U32 R24, RZ, RZ, R32 ;  /* 0x000000ffff187224 */ /* 0x000fe200078e0020 */
[----:B------:R-:W-:Y:S01]  /*13f0*/  IADD3.X R21, PT, PT, R13, R31, R28, P0, !PT ;  /* 0x0000001f0d157210 */ /* 0x000fe200007fe41c */
[----:B------:R-:W2:Y:S01]  /*1400*/  LDCU.64 UR6, c[0x0][0x570] ;  /* 0x0000ae00ff0677ac */ /* 0x000ea20008000a00 */
[----:B-1----:R-:W-:-:S04]  /*1410*/  IMAD.WIDE.U32 R32, R4, UR20, RZ ;  /* 0x0000001404207c25 */ /* 0x002fc8000f8e00ff */
[----:B------:R-:W-:Y:S01]  /*1420*/  IMAD R4, R5, UR20, R33 ;  /* 0x0000001405047c24 */ /* 0x000fe2000f8e0221 */
[----:B------:R-:W-:Y:S01]  /*1430*/  SEL R5, R32, RZ, P4 ;  /* 0x000000ff20057207 */ /* 0x000fe20002000000 */
[----:B------:R-:W-:Y:S02]  /*1440*/  IMAD R13, R9, UR29, R250 ;  /* 0x0000001d090d7c24 */ /* 0x000fe4000f8e02fa */
[----:B----4-:R-:W-:Y:S01]  /*1450*/  IMAD.WIDE.U32 R28, R210, UR18, R20 ;  /* 0x00000012d21c7c25 */ /* 0x010fe2000f8e0014 */
[----:B------:R-:W-:Y:S01]  /*1460*/  SEL R4, R4, RZ, P4 ;  /* 0x000000ff04047207 */ /* 0x000fe20002000000 */
[----:B------:R-:W1:Y:S01]  /*1470*/  LDC.64 R20, c[0x0][0x5e8] ;  /* 0x00017a00ff147b82 */ /* 0x000e620000000a00 */
[----:B------:R-:W-:Y:S01]  /*1480*/  IADD3 R5, P1, P0, R13, R22, R5 ;  /* 0x000000160d057210 */ /* 0x000fe2000783e005 */
[----:B------:R-:W-:Y:S01]  /*1490*/  IMAD.WIDE.U32 R24, R220, UR4, R24 ;  /* 0x00000004dc187c25 */ /* 0x000fe2000f8e0018 */
[----:B------:R-:W-:Y:S01]  /*14a0*/  SHF.R.S32.HI R22, RZ, 0x1f, R13 ;  /* 0x0000001fff167819 */ /* 0x000fe2000001140d */
[----:B------:R-:W-:Y:S01]  /*14b0*/  USHF.L.U64.HI UR18, UR4, 0x5, UR5 ;  /* 0x0000000504127899 */ /* 0x000fe20008010205 */
[----:B------:R-:W-:Y:S01]  /*14c0*/  LEA R13, R239, R26, 0x6 ;  /* 0x0000001aef0d7211 */ /* 0x000fe200078e30ff */
[----:B------:R-:W-:Y:S01]  /*14d0*/  IMAD R29, R210, UR19, R29 ;  /* 0x00000013d21d7c24 */ /* 0x000fe2000f8e021d */
[----:B------:R-:W-:Y:S01]  /*14e0*/  USHF.L.U32 UR19, UR4, 0x5, URZ ;  /* 0x0000000504137899 */ /* 0x000fe200080006ff */
[----:B------:R-:W-:Y:S01]  /*14f0*/  IMAD R231, R220, UR5, R25 ;  /* 0x00000005dce77c24 */ /* 0x000fe2000f8e0219 */
[----:B------:R-:W-:Y:S01]  /*1500*/  USHF.L.U32 UR4, UR29, 0x6, URZ ;  /* 0x000000061d047899 */ /* 0x000fe200080006ff */
[----:B------:R-:W-:Y:S01]  /*1510*/  IADD3.X R15, PT, PT, R22, R15, R4, P1, P0 ;  /* 0x0000000f160f7210 */ /* 0x000fe20000fe0404 */
[----:B------:R-:W-:Y:S01]  /*1520*/  IMAD.WIDE.U32 R22, R220, R2, R28 ;  /* 0x00000002dc167225 */ /* 0x000fe200078e001c */
[----:B------:R-:W-:-:S03]  /*1530*/  LEA R230, P1, R24, UR14, 0x1 ;  /* 0x0000000e18e67c11 */ /* 0x000fc6000f8208ff */
[----:B------:R-:W-:Y:S01]  /*1540*/  IMAD.U32 R4, RZ, RZ, UR4 ;  /* 0x00000004ff047e24 */ /* 0x000fe2000f8e00ff */
[----:B------:R-:W-:Y:S01]  /*1550*/  LEA.HI.X R231, R24, UR15, R231, 0x1, P1 ;  /* 0x0000000f18e77c11 */ /* 0x000fe200088f0ce7 */
[----:B------:R-:W-:Y:S01]  /*1560*/  IMAD R229, R220, R3, R23 ;  /* 0x00000003dce57224 */ /* 0x000fe200078e0217 */
[----:B------:R-:W-:Y:S02]  /*1570*/  IADD3 R5, P0, PT, R5, UR4, RZ ;  /* 0x0000000405057c10 */ /* 0x000fe4000ff1e0ff */
[----:B------:R-:W-:Y:S02]  /*1580*/  ISETP.GT.AND P1, PT, R0, RZ, PT ;  /* 0x000000ff0000720c */ /* 0x000fe40003f24270 */
[----:B------:R-:W-:Y:S02]  /*1590*/  LEA.HI.X.SX32 R4, R4, R15, 0x1, P0 ;  /* 0x0000000f04047211 */ /* 0x000fe400000f0eff */
[----:B--2---:R-:W-:Y:S01]  /*15a0*/  LEA R244, P0, R5, UR6, 0x2 ;  /* 0x0000000605f47c11 */ /* 0x004fe2000f8010ff */
[----:B-1----:R-:W-:Y:S01]  /*15b0*/  IMAD.WIDE R226, R13, 0x4, R20 ;  /* 0x000000040de27825 */ /* 0x002fe200078e0214 */
[----:B------:R-:W-:-:S02]  /*15c0*/  LEA R228, P3, R22, UR16, 0x1 ;  /* 0x0000001016e47c11 */ /* 0x000fc4000f8608ff */
[----:B------:R-:W-:Y:S01]  /*15d0*/  LEA.HI.X R245, R5, UR7, R4, 0x2, P0 ;  /* 0x0000000705f57c11 */ /* 0x000fe200080f1404 */
[----:B------:R-:W-:Y:S01]  /*15e0*/  IMAD R5, R239, 0x40, R16 ;  /* 0x00000040ef057824 */ /* 0x000fe200078e0210 */
[----:B------:R-:W-:Y:S02]  /*15f0*/  IADD3 R4, P0, PT, R220, 0x20, RZ ;  /* 0x00000020dc047810 */ /* 0x000fe40007f1e0ff */
[----:B------:R-:W-:Y:S01]  /*1600*/  LEA.HI.X R229, R22, UR17, R229, 0x1, P3 ;  /* 0x0000001116e57c11 */ /* 0x000fe200098f0ce5 */
[----:B------:R-:W-:Y:S01]  /*1610*/  IMAD.WIDE R248, R5, 0x4, R248 ;  /* 0x0000000405f87825 */ /* 0x000fe200078e02f8 */
[C---:B------:R-:W-:Y:S02]  /*1620*/  SHF.L.U64.HI R16, R2.reuse, 0x5, R3 ;  /* 0x0000000502107819 */ /* 0x040fe40000010203 */
        /* <DEDUP_REMOVED lines=15> */
.L_x_1139:
[----:B------:R-:W1:Y:S01]  /*1720*/  LDCU.64 UR10, c[0x0][0x5c0] ;  /* 0x0000b800ff0a77ac */ /* 0x000e620008000a00 */
[----:B------:R-:W-:-:S05]  /*1730*/  IADD3 R0, PT, PT, R241, R242, RZ ;  /* 0x000000f2f1007210 */ /* 0x000fca0007ffe0ff */
[C---:B-1----:R-:W-:Y:S02]  /*1740*/  IMAD R3, R0.reuse, UR11, RZ ;  /* 0x0000000b00037c24 */ /* 0x042fe4000f8e02ff */
[----:B------:R-:W-:-:S05]  /*1750*/  IMAD.WIDE.U32 R6, R0, UR10, RZ ;  /* 0x0000000a00067c25 */ /* 0x000fca000f8e00ff */
[----:B------:R-:W-:Y:S02]  /*1760*/  IADD3 R0, PT, PT, R7, R3, RZ ;  /* 0x0000000307007210 */ /* 0x000fe40007ffe0ff */
.L_x_1140:
        /* <DEDUP_REMOVED lines=11> */
.L_x_1141:
[----:B------:R-:W1:Y:S01]  /*1820*/  LDCU.64 UR6, c[0x0][0x5c8] ;  /* 0x0000b900ff0677ac */ /* 0x000e620008000a00 */
[----:B------:R-:W-:-:S05]  /*1830*/  IADD3 R241, PT, PT, R241, R242, RZ ;  /* 0x000000f2f1f17210 */ /* 0x000fca0007ffe0ff */
[C---:B-1----:R-:W-:Y:S02]  /*1840*/  IMAD R7, R241.reuse, UR7, RZ ;  /* 0x00000007f1077c24 */ /* 0x042fe4000f8e02ff */
[----:B------:R-:W-:-:S05]  /*1850*/  IMAD.WIDE.U32 R8, R241, UR6, RZ ;  /* 0x00000006f1087c25 */ /* 0x000fca000f8e00ff */
[----:B------:R-:W-:Y:S02]  /*1860*/  IADD3 R7, PT, PT, R9, R7, RZ ;  /* 0x0000000709077210 */ /* 0x000fe40007ffe0ff */
.L_x_1142:
        /* <DEDUP_REMOVED lines=27> */
.L_x_1144:
[----:B------:R-:W-:Y:S05]  /*1a20*/  BSYNC.RECONVERGENT B0 ;  /* 0x0000000000007941 */ /* 0x000fea0003800200 */
.L_x_1143:
        /* <DEDUP_REMOVED lines=15> */
.L_x_1146:
[----:B------:R-:W-:Y:S05]  /*1b20*/  BSYNC.RECONVERGENT B0 ;  /* 0x0000000000007941 */ /* 0x000fea0003800200 */
.L_x_1145:
        /* <DEDUP_REMOVED lines=22> */
.L_x_1148:
[----:B------:R-:W-:Y:S05]  /*1c90*/  BSYNC.RECONVERGENT B0 ;  /* 0x0000000000007941 */ /* 0x000fea0003800200 */
.L_x_1147:
        /* <DEDUP_REMOVED lines=16> */
.L_x_1138:
[----:B------:R-:W-:Y:S01]  /*1da0*/  IMAD.U32 R13, RZ, RZ, UR10 ;  /* 0x0000000aff0d7e24 */ /* 0x000fe2000f8e00ff */
[----:B------:R-:W-:Y:S01]  /*1db0*/  UIMAD UR6, UR24, UR10, URZ ;  /* 0x0000000a180672a4 */ /* 0x000fe2000f8e02ff */
[----:B------:R-:W-:Y:S02]  /*1dc0*/  @P4 BAR.SYNC.DEFER_BLOCKING 0x0 ;  /* 0x0000000000004b1d */ /* 0x000fe40000010000 */
[----:B------:R-:W-:Y:S01]  /*1dd0*/  IMAD.WIDE.U32 R20, R13, UR25, R18 ;  /* 0x000000190d147c25 */ /* 0x000fe2000f8e0012 */
[----:B------:R-:W-:Y:S01]  /*1de0*/  UIMAD UR6, UR25, UR11, UR6 ;  /* 0x0000000b190672a4 */ /* 0x000fe2000f8e0206 */
[----:B------:R-:W-:Y:S02]  /*1df0*/  LOP3.LUT R13, R239, 0x80000001, RZ, 0xc0, !PT ;  /* 0x80000001ef0d7812 */ /* 0x000fe400078ec0ff */
[----:B------:R-:W1:Y:S01]  /*1e00*/  LDCU.64 UR4, c[0x0][0x3d8] ;  /* 0x00007b00ff0477ac */ /* 0x000e620008000a00 */
[----:B------:R-:W-:Y:S01]  /*1e10*/  IADD3 R20, P0, PT, R14, R20, RZ ;  /* 0x000000140e147210 */ /* 0x000fe20007f1e0ff */
[----:B------:R-:W-:Y:S03]  /*1e20*/  BSSY.RECONVERGENT B0, `(.L_x_1150) ;  /* 0x0000022000007945 */ /* 0x000fe60003800200 */
[----:B------:R-:W-:-:S02]  /*1e30*/  IADD3.X R21, PT, PT, R12, UR6, R21, P0, !PT ;  /* 0x000000060c157c10 */ /* 0x000fc400087fe415 */
[----:B------:R-:W-:Y:S02]  /*1e40*/  IADD3 R12, PT, PT, R240, -UR25, RZ ;  /* 0x80000019f00c7c10 */ /* 0x000fe4000fffe0ff */
[----:B------:R-:W-:Y:S02]  /*1e50*/  ISETP.NE.AND P0, PT, R13, 0x1, PT ;  /* 0x000000010d00780c */ /* 0x000fe40003f05270 */
[----:B------:R-:W-:Y:S02]  /*1e60*/  ISETP.GE.AND P6, PT, R220, R12, PT ;  /* 0x0000000cdc00720c */ /* 0x000fe40003fc6270 */
[----:B------:R-:W-:Y:S01]  /*1e70*/  SEL R200, RZ, 0x4000, P0 ;  /* 0x00004000ffc87807 */ /* 0x000fe20000000000 */
[----:B-1----:R-:W-:Y:S02]  /*1e80*/  IMAD R14, R6, UR4, RZ ;  /* 0x00000004060e7c24 */ /* 0x002fe4000f8e02ff */
[----:B------:R-:W-:-:S04]  /*1e90*/  IMAD.WIDE.U32 R20, R7, UR4, R20 ;  /* 0x0000000407147c25 */ /* 0x000fc8000f8e0014 */
[----:B------:R-:W-:-:S04]  /*1ea0*/  IMAD R13, R7, UR5, R14 ;  /* 0x00000005070d7c24 */ /* 0x000fc8000f8e020e */
        /* <DEDUP_REMOVED lines=23> */
.L_x_1151:
[----:B------:R2:W-:Y:S04]  /*2020*/  STS.128 [R217+0x10000], RZ ;  /* 0x010000ffd9007388 */ /* 0x0005e80000000c00 */
[----:B------:R2:W-:Y:S02]  /*2030*/  STS.128 [R217+0x12000], RZ ;  /* 0x012000ffd9007388 */ /* 0x0005e40000000c00 */
.L_x_1152:
[----:B------:R-:W-:Y:S05]  /*2040*/  BSYNC.RECONVERGENT B0 ;  /* 0x0000000000007941 */ /* 0x000fea0003800200 */
.L_x_1150:
        /* <DEDUP_REMOVED lines=26> */
.L_x_1154:
[----:B------:R-:W-:Y:S05]  /*21f0*/  BSYNC.RECONVERGENT B0 ;  /* 0x0000000000007941 */ /* 0x000fea0003800200 */
.L_x_1153:
        /* <DEDUP_REMOVED lines=21> */
.L_x_1156:
[----:B------:R1:W-:Y:S04]  /*2350*/  STS.128 [R217+0x8000], RZ ;  /* 0x008000ffd9007388 */ /* 0x0003e80000000c00 */
[----:B------:R1:W-:Y:S02]  /*2360*/  STS.128 [R217+0xa000], RZ ;  /* 0x00a000ffd9007388 */ /* 0x0003e40000000c00 */
.L_x_1157:
[----:B------:R-:W-:Y:S05]  /*2370*/  BSYNC.RECONVERGENT B0 ;  /* 0x0000000000007941 */ /* 0x000fea0003800200 */
.L_x_1155:
        /* <DEDUP_REMOVED lines=8> */
[----:B----4-:R-:W-:Y:S01]  /*2400*/  IMAD.U32 R14, RZ, RZ, UR18 ;  /* 0x00000012ff0e7e24 */ /* 0x010fe2000f8e00ff */
[----:B------:R-:W-:-:S04]  /*2410*/  LEA R20, P2, R13, R230, 0x1 ;  /* 0x000000e60d147211 */ /* 0x000fc800078408ff */
        /* <DEDUP_REMOVED lines=13> */
.L_x_1159:
[----:B------:R-:W-:Y:S05]  /*24f0*/  BSYNC.RECONVERGENT B0 ;  /* 0x0000000000007941 */ /* 0x000fea0003800200 */
.L_x_1158:
        /* <DEDUP_REMOVED lines=19> */
.L_x_1161:
[----:B------:R1:W-:Y:S04]  /*2630*/  STS.128 [R238], RZ ;  /* 0x000000ffee007388 */ /* 0x0003e80000000c00 */
[----:B------:R1:W-:Y:S02]  /*2640*/  STS.128 [R238+0x2000], RZ ;  /* 0x002000ffee007388 */ /* 0x0003e40000000c00 */
.L_x_1162:
[----:B------:R-:W-:Y:S05]  /*2650*/  BSYNC.RECONVERGENT B0 ;  /* 0x0000000000007941 */ /* 0x000fea0003800200 */
.L_x_1160:
        /* <DEDUP_REMOVED lines=27> */
.L_x_1164:
[----:B------:R-:W-:Y:S05]  /*2810*/  BSYNC.RECONVERGENT B0 ;  /* 0x0000000000007941 */ /* 0x000fea0003800200 */
.L_x_1163:
        /* <DEDUP_REMOVED lines=17> */
[----:B----4-:R-:W-:-:S04]  /*2930*/  IMAD.WIDE.U32 R14, R220, UR12, R6 ;  /* 0x0000000cdc0e7c25 */ /* 0x010fc8000f8e0006 */
        /* <DEDUP_REMOVED lines=16> */
.L_x_1166:
[----:B------:R1:W-:Y:S04]  /*2a40*/  STS.128 [R217+0xc000], RZ ;  /* 0x00c000ffd9007388 */ /* 0x0003e80000000c00 */
[----:B------:R1:W-:Y:S02]  /*2a50*/  STS.128 [R217+0xe000], RZ ;  /* 0x00e000ffd9007388 */ /* 0x0003e40000000c00 */
.L_x_1167:
[----:B------:R-:W-:Y:S05]  /*2a60*/  BSYNC.RECONVERGENT B0 ;  /* 0x0000000000007941 */ /* 0x000fea0003800200 */
.L_x_1165:
        /* <DEDUP_REMOVED lines=25> */
.L_x_1169:
[----:B------:R-:W-:Y:S05]  /*2c00*/  BSYNC.RECONVERGENT B0 ;  /* 0x0000000000007941 */ /* 0x000fea0003800200 */
.L_x_1168:
[----:B------:R-:W4:Y:S01]  /*2c10*/  LDCU.64 UR4, c[0x0][0x538] ;  /* 0x0000a700ff0477ac */ /* 0x000f220008000a00 */
[----:B------:R-:W0:Y:S01]  /*2c20*/  LDGDEPBAR ;  /* 0x00000000000079af */ /* 0x000e220000000000 */
[----:B------:R-:W1:Y:S01]  /*2c30*/  LDC.64 R12, c[0x0][0x528] ;  /* 0x00014a00ff0c7b82 */ /* 0x000e620000000a00 */
[----:B------:R-:W1:Y:S01]  /*2c40*/  S2R R246, SR_TID.X ;  /* 0x0000000000f67919 */ /* 0x000e620000002100 */
[----:B--2---:R-:W-:Y:S01]  /*2c50*/  IMAD.SHL.U32 R6, R11, 0x2, RZ ;  /* 0x000000020b067824 */ /* 0x004fe200078e00ff */
[----:B------:R-:W2:Y:S01]  /*2c60*/  LDCU UR10, c[0x0][0x590] ;  /* 0x0000b200ff0a77ac */ /* 0x000ea20008000800 */
[----:B------:R-:W-:-:S04]  /*2c70*/  IMAD.IADD R7, R215, 0x1, R240 ;  /* 0x00000001d7077824 */ /* 0x000fc800078e02f0 */
[----:B------:R-:W2:Y:S01]  /*2c80*/  LDC R221, c[0x0][0x44c] ;  /* 0x00011300ffdd7b82 */ /* 0x000ea20000000800 */
[----:B------:R-:W-:Y:S01]  /*2c90*/  LOP3.LUT R9, R9, 0x3, RZ, 0xc0, !PT ;  /* 0x0000000309097812 */ /* 0x000fe200078ec0ff */
[----:B------:R-:W1:Y:S01]  /*2ca0*/  LDCU UR7, c[0x0][0x45c] ;  /* 0x00008b80ff0777ac */ /* 0x000e620008000800 */
[----:B------:R-:W1:Y:S01]  /*2cb0*/  LDCU.U8 UR6, c[0x0][0x4f8] ;  /* 0x00009f00ff0677ac */ /* 0x000e620008000000 */
[----:B----4-:R-:W-:-:S04]  /*2cc0*/  ISETP.NE.U32.AND P0, PT, RZ, UR4, PT ;  /* 0x00000004ff007c0c */ /* 0x010fc8000bf05070 */
[----:B------:R-:W-:Y:S01]  /*2cd0*/  ISETP.NE.AND.EX P0, PT, RZ, UR5, PT, P0 ;  /* 0x00000005ff007c0c */ /* 0x000fe2000bf05300 */
[----:B------:R-:W-:-:S04]  /*2ce0*/  DEPBAR.LE SB0, 0x1 ;  /* 0x000080400000791a */ /* 0x000fc80000000000 */
[----:B------:R-:W-:Y:S08]  /*2cf0*/  BAR.SYNC.DEFER_BLOCKING 0x0 ;  /* 0x0000000000007b1d */ /* 0x000ff00000010000 */
[----:B------:R-:W-:Y:S01]  /*2d00*/  VOTEU.ANY UP0, P0 ;  /* 0x0000000000ff7886 */ /* 0x000fe20000000100 */
[----:B------:R-:W-:-:S13]  /*2d10*/  PLOP3.LUT P0, PT, PT, PT, UP0, 0x80, 0x8 ;  /* 0x000000000008781c */ /* 0x000fda0003f0f008 */
[----:B------:R-:W4:Y:S01]  /*2d20*/  @P0 LDC.64 R2, c[0x0][0x540] ;  /* 0x00015000ff020b82 */ /* 0x000f220000000a00 */
[----:B---3--:R-:W-:Y:S02]  /*2d30*/  @P0 IMAD.MOV.U32 R4, RZ, RZ, R210 ;  /* 0x000000ffff040224 */ /* 0x008fe400078e00d2 */
[----:B------:R-:W-:Y:S01]  /*2d40*/  @P0 IMAD.MOV.U32 R5, RZ, RZ, RZ ;  /* 0x000000ffff050224 */ /* 0x000fe200078e00ff */
[----:B-1----:R-:W3:Y:S04]  /*2d50*/  LDG.E.64 R232, desc[UR22][R12.64+0x8] ;  /* 0x000008160ce87981 */ /* 0x002ee8000c1e1b00 */
[----:B------:R-:W1:Y:S04]  /*2d60*/  LDSM.16.M88.4 R116, [R207] ;  /* 0x00000000cf74783b */ /* 0x000e680000000200 */
[----:B------:R-:W1:Y:S04]  /*2d70*/  LDSM.16.M88.4 R120, [R207+0x800] ;  /* 0x00080000cf78783b */ /* 0x000e680000000200 */
[----:B------:R-:W1:Y:S04]  /*2d80*/  LDSM.16.M88.4 R148, [R207+0x2000] ;  /* 0x00200000cf94783b */ /* 0x000e680000000200 */
[----:B------:R-:W1:Y:S01]  /*2d90*/  LDSM.16.M88.4 R152, [R207+0x2800] ;  /* 0x00280000cf98783b */ /* 0x000e620000000200 */
[----:B----4-:R-:W-:-:S02]  /*2da0*/  @P0 IMAD.WIDE.U32 R4, R211, R2, R4 ;  /* 0x00000002d3040225 */ /* 0x010fc400078e0004 */
[----:B------:R-:W4:Y:S02]  /*2db0*/  @P0 LDC R2, c[0x0][0x458] ;  /* 0x00011600ff020b82 */ /* 0x000f240000000800 */
[----:B------:R-:W-:Y:S01]  /*2dc0*/  @P0 IMAD R3, R211, R3, R5 ;  /* 0x00000003d3030224 */ /* 0x000fe200078e0205 */
[----:B------:R-:W-:-:S04]  /*2dd0*/  @P0 LEA R14, P1, R4, UR4, 0x2 ;  /* 0x00000004040e0c11 */ /* 0x000fc8000f8210ff */
[----:B------:R-:W-:Y:S01]  /*2de0*/  @P0 LEA.HI.X R15, R4, UR5, R3, 0x2, P1 ;  /* 0x00000005040f0c11 */ /* 0x000fe200088f1403 */
[----:B------:R-:W-:Y:S01]  /*2df0*/  UIADD3 UR4, UPT, UPT, UR25, 0x40, URZ ;  /* 0x0000004019047890 */ /* 0x000fe2000fffe0ff */
[----:B------:R-:W3:Y:S01]  /*2e00*/  LDG.E.64 R4, desc[UR22][R12.64] ;  /* 0x000000160c047981 */ /* 0x000ee2000c1e1b00 */
[----:B------:R-:W-:Y:S01]  /*2e10*/  SHF.R.U32.HI R11, RZ, 0x2, R11 ;  /* 0x00000002ff0b7819 */ /* 0x000fe2000001160b */
[----:B------:R-:W-:Y:S01]  /*2e20*/  IMAD.SHL.U32 R202, R206, 0x2, RZ ;  /* 0x00000002ceca7824 */ /* 0x000fe200078e00ff */
[----:B------:R-:W-:Y:S01]  /*2e30*/  LOP3.LUT R6, R6, 0x6, RZ, 0xc0, !PT ;  /* 0x0000000606067812 */ /* 0x000fe200078ec0ff */
[----:B------:R-:W3:Y:S01]  /*2e40*/  @P0 LDG.E R3, desc[UR22][R14.64] ;  /* 0x000000160e030981 */ /* 0x000ee2000c1e1900 */
[----:B------:R-:W-:Y:S01]  /*2e50*/  ISETP.LE.AND P4, PT, R240, UR4, PT ;  /* 0x00000004f0007c0c */ /* 0x000fe2000bf83270 */
[----:B------:R-:W-:Y:S01]  /*2e60*/  IMAD.SHL.U32 R192, R208, 0x2, RZ ;  /* 0x00000002d0c07824 */ /* 0x000fe200078e00ff */
[----:B----4-:R-:W4:Y:S01]  /*2e70*/  @P0 MUFU.RCP R2, R2 ;  /* 0x0000000200020308 */ /* 0x010f220000001000 */
[----:B------:R-:W-:Y:S01]  /*2e80*/  LOP3.LUT R11, R6, 0xe0, R11, 0xf8, !PT ;  /* 0x000000e0060b7812 */ /* 0x000fe200078ef80b */
[----:B------:R-:W-:Y:S01]  /*2e90*/  IMAD R6, R211, UR26, R210 ;  /* 0x0000001ad3067c24 */ /* 0x000fe2000f8e02d2 */
[----:B------:R-:W-:Y:S01]  /*2ea0*/  CS2R R94, SRZ ;  /* 0x00000000005e7805 */ /* 0x000fe2000001ff00 */
[----:B------:R-:W-:Y:S01]  /*2eb0*/  IMAD.IADD R193, R207, 0x1, R202 ;  /* 0x00000001cfc17824 */ /* 0x000fe200078e02ca */
[----:B------:R-:W-:Y:S01]  /*2ec0*/  IADD3 R11, PT, PT, R0, UR25, R11 ;  /* 0x00000019000b7c10 */ /* 0x000fe2000fffe00b */
[----:B------:R-:W-:-:S05]  /*2ed0*/  IMAD R0, R234, 0x40, R7 ;  /* 0x00000040ea007824 */ /* 0x000fca00078e0207 */
[----:B------:R-:W-:Y:S01]  /*2ee0*/  @P4 SHF.R.U32.HI R224, RZ, 0x2, R246 ;  /* 0x00000002ffe04819 */ /* 0x000fe200000116f6 */
[----:B------:R-:W-:Y:S01]  /*2ef0*/  IMAD.SHL.U32 R7, R6, 0x20, RZ ;  /* 0x0000002006077824 */ /* 0x000fe200078e00ff */
[----:B------:R-:W-:Y:S01]  /*2f00*/  CS2R R92, SRZ ;  /* 0x00000000005c7805 */ /* 0x000fe2000001ff00 */
[--C-:B------:R-:W-:Y:S01]  /*2f10*/  IMAD.IADD R195, R209, 0x1, R202.reuse ;  /* 0x00000001d1c37824 */ /* 0x100fe200078e02ca */
[----:B------:R-:W-:Y:S01]  /*2f20*/  IADD3 R235, PT, PT, R0, -0x59, -R11 ;  /* 0xffffffa700eb7810 */ /* 0x000fe20007ffe80b */
[----:B------:R-:W-:Y:S01]  /*2f30*/  IMAD.SHL.U32 R0, R208, 0x2, RZ ;  /* 0x00000002d0007824 */ /* 0x000fe200078e00ff */
[----:B------:R-:W-:Y:S01]  /*2f40*/  CS2R R98, SRZ ;  /* 0x0000000000627805 */ /* 0x000fe2000001ff00 */
[----:B------:R-:W-:Y:S01]  /*2f50*/  IMAD.IADD R199, R203, 0x1, R202 ;  /* 0x00000001cbc77824 */ /* 0x000fe200078e02ca */
[----:B------:R-:W-:Y:S01]  /*2f60*/  CS2R R96, SRZ ;  /* 0x0000000000607805 */ /* 0x000fe2000001ff00 */
[--C-:B------:R-:W-:Y:S01]  /*2f70*/  IMAD.IADD R201, R209, 0x1, R200.reuse ;  /* 0x00000001d1c97824 */ /* 0x100fe200078e02c8 */
[----:B------:R-:W-:Y:S01]  /*2f80*/  CS2R R90, SRZ ;  /* 0x00000000005a7805 */ /* 0x000fe2000001ff00 */
[----:B------:R-:W-:Y:S01]  /*2f90*/  IMAD R234, R234, 0x4, R9 ;  /* 0x00000004eaea7824 */ /* 0x000fe200078e0209 */
        /* <DEDUP_REMOVED lines=28> */
[--C-:B------:R-:W-:Y:S01]  /*3160*/  IMAD.IADD R196, R209, 0x1, R192.reuse ;  /* 0x00000001d1c47824 */ /* 0x100fe200078e02c0 */
[----:B------:R-:W-:Y:S01]  /*3170*/  UMOV UR12, URZ ;  /* 0x000000ff000c7c82 */ /* 0x000fe20008000000 */
[----:B------:R-:W-:Y:S01]  /*3180*/  IMAD.IADD R197, R203, 0x1, R192 ;  /* 0x00000001cbc57824 */ /* 0x000fe200078e02c0 */
[----:B------:R-:W1:Y:S01]  /*3190*/  LDCU UR4, c[0x0][0x440] ;  /* 0x00008800ff0477ac */ /* 0x000e620008000800 */
[C---:B------:R-:W-:Y:S02]  /*31a0*/  IMAD.IADD R194, R192.reuse, 0x1, R195 ;  /* 0x00000001c0c27824 */ /* 0x040fe400078e02c3 */
[----:B------:R-:W-:Y:S01]  /*31b0*/  IMAD.IADD R198, R192, 0x1, R199 ;  /* 0x00000001c0c67824 */ /* 0x000fe200078e02c7 */
[----:B------:R-:W1:Y:S01]  /*31c0*/  LDCU UR5, c[0x0][0x3e0] ;  /* 0x00007c00ff0577ac */ /* 0x000e620008000800 */
[----:B--2---:R-:W-:Y:S02]  /*31d0*/  USHF.L.U32 UR10, UR10, 0x6, URZ ;  /* 0x000000060a0a7899 */ /* 0x004fe400080006ff */
[----:B------:R-:W-:Y:S01]  /*31e0*/  USHF.L.U32 UR29, UR29, 0x3, URZ ;  /* 0x000000031d1d7899 */ /* 0x000fe200080006ff */
[----:B---3--:R-:W-:-:S02]  /*31f0*/  IADD3 R250, P2, P1, R7, R232, R250 ;  /* 0x000000e807fa7210 */ /* 0x008fc4000795e0fa */
[----:B------:R-:W-:-:S03]  /*3200*/  SHF.R.S32.HI R232, RZ, 0x1f, R7 ;  /* 0x0000001fffe87819 */ /* 0x000fc60000011407 */
[----:B------:R-:W-:Y:S01]  /*3210*/  IMAD.WIDE.U32 R250, R250, -0x2daee0ad, RZ ;  /* 0xd2511f53fafa7825 */ /* 0x000fe200078e00ff */
[----:B------:R-:W-:-:S03]  /*3220*/  IADD3.X R232, PT, PT, R232, R233, RZ, P2, P1 ;  /* 0x000000e9e8e87210 */ /* 0x000fc600017e24ff */
[----:B------:R-:W-:Y:S02]  /*3230*/  IMAD.MOV.U32 R233, RZ, RZ, R238 ;  /* 0x000000ffffe97224 */ /* 0x000fe400078e00ee */
[----:B----4-:R-:W-:Y:S01]  /*3240*/  @P0 FMUL.FTZ R2, R3, R2 ;  /* 0x0000000203020220 */ /* 0x010fe20000410000 */
[----:B------:R-:W-:Y:S01]  /*3250*/  @P4 IMAD.SHL.U32 R3, R246, 0x2, RZ ;  /* 0x00000002f6034824 */ /* 0x000fe200078e00ff */
[----:B------:R-:W-:Y:S02]  /*3260*/  R2UR UR34, R4 ;  /* 0x00000000042272ca */ /* 0x000fe400000e0000 */
[----:B------:R-:W-:Y:S02]  /*3270*/  R2UR UR35, R5 ;  /* 0x00000000052372ca */ /* 0x000fe400000e0000 */
[----:B------:R-:W-:Y:S02]  /*3280*/  @P4 LOP3.LUT R3, R3, 0x6, RZ, 0xc0, !PT ;  /* 0x0000000603034812 */ /* 0x000fe400078ec0ff */
[----:B------:R-:W-:Y:S01]  /*3290*/  @P0 R2UR UR11, R2 ;  /* 0x00000000020b02ca */ /* 0x000fe200000e0000 */
[----:B------:R-:W-:Y:S01]  /*32a0*/  IMAD.IADD R2, R207, 0x1, R202 ;  /* 0x00000001cf027824 */ /* 0x000fe200078e02ca */
[----:B------:R-:W-:Y:S01]  /*32b0*/  @P4 LOP3.LUT R224, R3, 0xe0, R224, 0xf8, !PT ;  /* 0x000000e003e04812 */ /* 0x000fe200078ef8e0 */
[----:B------:R-:W-:-:S02]  /*32c0*/  IMAD.IADD R3, R207, 0x1, R0 ;  /* 0x00000001cf037824 */ /* 0x000fc400078e0200 */
[----:B------:R-:W-:Y:S01]  /*32d0*/  IMAD.IADD R0, R0, 0x1, R2 ;  /* 0x0000000100007824 */ /* 0x000fe200078e0202 */
[----:B------:R-:W2:Y:S01]  /*32e0*/  LDSM.16.M88.4 R132, [R2] ;  /* 0x000000000284783b */ /* 0x000ea20000000200 */
[----:B------:R-:W-:-:S03]  /*32f0*/  SHF.R.U32.HI R246, RZ, 0x7, R246 ;  /* 0x00000007fff67819 */ /* 0x000fc600000116f6 */
        /* <DEDUP_REMOVED lines=25> */
[----:B------:R-:W-:Y:S01]  /*3490*/  UIADD3 UR13, UPT, UPT, UR35, 0x646e171e, URZ ;  /* 0x646e171e230d7890 */ /* 0x000fe2000fffe0ff */
[----:B------:R-:W-:-:S11]  /*34a0*/  @UP0 UMOV UR12, UR11 ;  /* 0x0000000b000c0c82 */ /* 0x000fd60008000000 */
.L_x_1172:
[----:B------:R-:W0:Y:S01]  /*34b0*/  LDGDEPBAR ;  /* 0x00000000000079af */ /* 0x000e220000000000 */
[--C-:B------:R-:W-:Y:S01]  /*34c0*/  IMAD.IADD R182, R192, 0x1, R201.reuse ;  /* 0x00000001c0b67824 */ /* 0x100fe200078e02c9 */
[----:B------:R-:W-:Y:S01]  /*34d0*/  LEA R190, P0, R215, R226, 0x2 ;  /* 0x000000e2d7be7211 */ /* 0x000fe200078010ff */
[----:B------:R-:W-:Y:S01]  /*34e0*/  IMAD.IADD R181, R202, 0x1, R201 ;  /* 0x00000001cab57824 */ /* 0x000fe200078e02c9 */
[----:B-----5:R-:W-:Y:S01]  /*34f0*/  FSETP.NEU.FTZ.AND P2, PT, R237, -INF , PT ;  /* 0xff800000ed00780b */ /* 0x020fe20003f5d000 */
[----:B------:R-:W-:Y:S01]  /*3500*/  VIADD R234, R234, 0xfffffffc ;  /* 0xfffffffceaea7836 */ /* 0x000fe20000000000 */
[----:B------:R-:W-:Y:S01]  /*3510*/  LEA.HI.X R191, R215, R227, RZ, 0x2, P0 ;  /* 0x000000e3d7bf7211 */ /* 0x000fe200000f14ff */
[----:B------:R-:W-:Y:S02]  /*3520*/  IMAD.IADD R180, R192, 0x1, R181 ;  /* 0x00000001c0b47824 */ /* 0x000fe400078e02b5 */
[----:B------:R-:W-:Y:S04]  /*3530*/  IMAD.WIDE.U32 R184, R234, -0x326172a9, RZ ;  /* 0xcd9e8d57eab87825 */ /* 0x000fe800078e00ff */
[----:B------:R-:W-:Y:S01]  /*3540*/  IMAD.U32 R183, RZ, RZ, UR21 ;  /* 0x00000015ffb77e24 */ /* 0x000fe2000f8e00ff */
[----:B------:R-:W-:Y:S01]  /*3550*/  LOP3.LUT R188, R232, UR34, R185, 0x96, !PT ;  /* 0x00000022e8bc7c12 */ /* 0x000fe2000f8e96b9 */
[----:B------:R-:W-:Y:S02]  /*3560*/  IMAD.U32 R187, RZ, RZ, UR21 ;  /* 0x00000015ffbb7e24 */ /* 0x000fe4000f8e00ff */
[----:B------:R-:W-:Y:S02]  /*3570*/  IMAD R183, R183, 0x2, R246 ;  /* 0x00000002b7b77824 */ /* 0x000fe400078e02f6 */
[----:B------:R-:W-:Y:S03]  /*3580*/  IMAD.WIDE.U32 R188, R188, -0x2daee0ad, RZ ;  /* 0xd2511f53bcbc7825 */ /* 0x000fe600078e00ff */
[----:B------:R-:W-:Y:S01]  /*3590*/  LOP3.LUT R186, R183, UR35, R251, 0x96, !PT ;  /* 0x00000023b7ba7c12 */ /* 0x000fe2000f8e96fb */
[----:B------:R-:W-:Y:S01]  /*35a0*/  @P4 IMAD R187, R187, 0x40, R224 ;  /* 0x00000040bbbb4824 */ /* 0x000fe200078e02e0 */
[----:B------:R-:W-:Y:S04]  /*35b0*/  DEPBAR.LE SB0, 0x0 ;  /* 0x000080000000791a */ /* 0x000fe80000000000 */
[----:B------:R-:W-:Y:S01]  /*35c0*/  BAR.SYNC.DEFER_BLOCKING 0x0 ;  /* 0x0000000000007b1d */ /* 0x000fe20000010000 */
[----:B------:R-:W-:Y:S01]  /*35d0*/  LOP3.LUT R185, R250, UR32, R189, 0x96, !PT ;  /* 0x00000020fab97c12 */ /* 0x000fe2000f8e96bd */
[C---:B------:R-:W-:Y:S02]  /*35e0*/  @P4 VIADD R183, R187.reuse, 0x1 ;  /* 0x00000001bbb74836 */ /* 0x040fe40000000000 */
[C---:B------:R-:W-:Y:S02]  /*35f0*/  @P4 VIADD R189, R187.reuse, 0x9 ;  /* 0x00000009bbbd4836 */ /* 0x040fe40000000000 */
[----:B------:R-:W-:Y:S01]  /*3600*/  @P4 VIADD R247, R187, 0x18 ;  /* 0x00000018bbf74836 */ /* 0x000fe20000000000 */
[-C--:B------:R-:W-:Y:S01]  /*3610*/  @P4 ISETP.GE.AND P6, PT, R183, R240.reuse, PT ;  /* 0x000000f0b700420c */ /* 0x080fe20003fc6270 */
[----:B------:R-:W-:Y:S01]  /*3620*/  VIADD R252, R235, 0x20 ;  /* 0x00000020ebfc7836 */ /* 0x000fe20000000000 */
[----:B------:R-:W-:Y:S01]  /*3630*/  @P4 ISETP.GE.AND P1, PT, R189, R240, PT ;  /* 0x000000f0bd00420c */ /* 0x000fe20003f26270 */
[----:B------:R-:W-:Y:S03]  /*3640*/  @P4 VIADD R189, R187, 0x11 ;  /* 0x00000011bbbd4836 */ /* 0x000fe60000000000 */
[----:B------:R-:W-:Y:S02]  /*3650*/  IABS R252, R252 ;  /* 0x000000fc00fc7213 */ /* 0x000fe40000000000 */
[----:B------:R-:W-:Y:S01]  /*3660*/  @P4 ISETP.GE.AND P0, PT, R189, R240, PT ;  /* 0x000000f0bd00420c */ /* 0x000fe20003f06270 */
[----:B------:R-:W-:Y:S01]  /*3670*/  FMUL.FTZ R189, R237, 1.4426950216293334961 ;  /* 0x3fb8aa3bedbd7820 */ /* 0x000fe20000410000 */
[----:B------:R-:W-:Y:S04]  /*3680*/  I2FP.F32.S32 R252, R252 ;  /* 0x000000fc00fc7245 */ /* 0x000fe80000201400 */
[----:B------:R-:W-:Y:S02]  /*3690*/  FSEL R189, R189, RZ, P2 ;  /* 0x000000ffbdbd7208 */ /* 0x000fe40001000000 */
[----:B------:R-:W-:Y:S01]  /*36a0*/  FSETP.NEU.FTZ.AND P2, PT, R236, -INF , PT ;  /* 0xff800000ec00780b */ /* 0x000fe20003f5d000 */
[----:B------:R-:W-:Y:S08]  /*36b0*/  LDSM.16.M88.4 R52, [R201] ;  /* 0x00000000c934783b */ /* 0x000ff00000000200 */
[----:B------:R-:W3:Y:S08]  /*36c0*/  LDSM.16.M88.4 R56, [R207+-0x4000] ;  /* 0xffc00000cf38783b */ /* 0x000ef00000000200 */
[----:B------:R-:W4:Y:S08]  /*36d0*/  LDSM.16.M88.4 R60, [R207+-0x3800] ;  /* 0xffc80000cf3c783b */ /* 0x000f300000000200 */
[----:B------:R-:W-:Y:S08]  /*36e0*/  LDSM.16.M88.4 R64, [R182] ;  /* 0x00000000b640783b */ /* 0x000ff00000000200 */
[----:B------:R-:W1:Y:S08]  /*36f0*/  LDSM.16.M88.4 R100, [R2+-0x4000] ;  /* 0xffc000000264783b */ /* 0x000e700000000200 */
[----:B------:R-:W2:Y:S01]  /*3700*/  LDSM.16.M88.4 R104, [R2+-0x3800] ;  /* 0xffc800000268783b */ /* 0x000ea20000000200 */
[C---:B---3--:R-:W-:Y:S07]  /*3710*/  HMMA.16816.F32 R4, R52.reuse, R56, RZ ;  /* 0x000000383404723c */ /* 0x048fee00000018ff */
[----:B------:R-:W-:Y:S01]  /*3720*/  LDSM.16.M88.4 R108, [R181] ;  /* 0x00000000b56c783b */ /* 0x000fe20000000200 */
[C---:B------:R-:W-:Y:S07]  /*3730*/  HMMA.16816.F32 R8, R52.reuse, R58, RZ ;  /* 0x0000003a3408723c */ /* 0x040fee00000018ff */
[----:B------:R-:W3:Y:S01]  /*3740*/  LDSM.16.M88.4 R112, [R193+-0x4000] ;  /* 0xffc00000c170783b */ /* 0x000ee20000000200 */
[C---:B----4-:R-:W-:Y:S07]  /*3750*/  HMMA.16816.F32 R12, R52.reuse, R60, RZ ;  /* 0x0000003c340c723c */ /* 0x050fee00000018ff */
[----:B------:R-:W-:Y:S01]  /*3760*/  LDSM.16.M88.4 R56, [R180] ;  /* 0x00000000b438783b */ /* 0x000fe20000000200 */
[----:B------:R-:W-:Y:S07]  /*3770*/  HMMA.16816.F32 R16, R52, R62, RZ ;  /* 0x0000003e3410723c */ /* 0x000fee00000018ff */
[----:B------:R-:W4:Y:S01]  /*3780*/  LDSM.16.M88.4 R52, [R193+-0x3800] ;  /* 0xffc80000c134783b */ /* 0x000f220000000200 */
[C---:B-1----:R-:W-:Y:S07]  /*3790*/  HMMA.16816.F32 R4, R64.reuse, R100, R4 ;  /* 0x000000644004723c */ /* 0x042fee0000001804 */
[----:B------:R-:W1:Y:S01]  /*37a0*/  LDSM.16.M88.4 R60, [R3+-0x4000] ;  /* 0xffc00000033c783b */ /* 0x000e620000000200 */
[C---:B------:R-:W-:Y:S07]  /*37b0*/  HMMA.16816.F32 R8, R64.reuse, R102, R8 ;  /* 0x000000664008723c */ /* 0x040fee0000001808 */
[----:B------:R-:W-:Y:S01]  /*37c0*/  LDSM.16.M88.4 R100, [R201+0x2000] ;  /* 0x00200000c964783b */ /* 0x000fe20000000200 */
[C---:B--2---:R-:W-:Y:S08]  /*37d0*/  HMMA.16816.F32 R12, R64.reuse, R104, R12 ;  /* 0x00000068400c723c */ /* 0x044ff0000000180c */
[----:B------:R-:W-:Y:S01]  /*37e0*/  HMMA.16816.F32 R16, R64, R106, R16 ;  /* 0x0000006a4010723c */ /* 0x000fe20000001810 */
[----:B------:R-:W2:Y:S07]  /*37f0*/  LDSM.16.M88.4 R64, [R3+-0x3800] ;  /* 0xffc800000340783b */ /* 0x000eae0000000200 */
[C---:B---3--:R-:W-:Y:S01]  /*3800*/  HMMA.16816.F32 R4, R108.reuse, R112, R4 ;  /* 0x000000706c04723c */ /* 0x048fe20000001804 */
[----:B------:R-:W3:Y:S07]  /*3810*/  LDSM.16.M88.4 R104, [R207+-0x2000] ;  /* 0xffe00000cf68783b */ /* 0x000eee0000000200 */
[C---:B------:R-:W-:Y:S01]  /*3820*/  HMMA.16816.F32 R8, R108.reuse, R114, R8 ;  /* 0x000000726c08723c */ /* 0x040fe20000001808 */
[----:B------:R-:W-:Y:S07]  /*3830*/  LDSM.16.M88.4 R112, [R2+-0x2000] ;  /* 0xffe000000270783b */ /* 0x000fee0000000200 */
[C---:B----4-:R-:W-:Y:S08]  /*3840*/  HMMA.16816.F32 R12, R108.reuse, R52, R12 ;  /* 0x000000346c0c723c */ /* 0x050ff0000000180c */
[----:B------:R-:W-:Y:S01]  /*3850*/  HMMA.16816.F32 R16, R108, R54, R16 ;  /* 0x000000366c10723c */ /* 0x000fe20000001810 */
[----:B------:R-:W4:Y:S07]  /*3860*/  LDSM.16.M88.4 R52, [R207+-0x1800] ;  /* 0xffe80000cf34783b */ /* 0x000f2e0000000200 */
[C---:B-1----:R-:W-:Y:S01]  /*3870*/  HMMA.16816.F32 R4, R56.reuse, R60, R4 ;  /* 0x0000003c3804723c */ /* 0x042fe20000001804 */
[----:B------:R-:W1:Y:S07]  /*3880*/  LDSM.16.M88.4 R108, [R182+0x2000] ;  /* 0x00200000b66c783b */ /* 0x000e6e0000000200 */
[C---:B------:R-:W-:Y:S01]  /*3890*/  HMMA.16816.F32 R8, R56.reuse, R62, R8 ;  /* 0x0000003e3808723c */ /* 0x040fe20000001808 */
[----:B------:R-:W-:Y:S07]  /*38a0*/  LDSM.16.M88.4 R60, [R181+0x2000] ;  /* 0x00200000b53c783b */ /* 0x000fee0000000200 */
[C---:B--2---:R-:W-:Y:S08]  /*38b0*/  HMMA.16816.F32 R12, R56.reuse, R64, R12 ;  /* 0x00000040380c723c */ /* 0x044ff0000000180c */
[----:B------:R-:W-:Y:S01]  /*38c0*/  HMMA.16816.F32 R16, R56, R66, R16 ;  /* 0x000000423810723c */ /* 0x000fe20000001810 */
[----:B------:R-:W2:Y:S07]  /*38d0*/  LDSM.16.M88.4 R56, [R2+-0x1800] ;  /* 0xffe800000238783b */ /* 0x000eae0000000200 */
[C---:B---3--:R-:W-:Y:S01]  /*38e0*/  HMMA.16816.F32 R4, R100.reuse, R104, R4 ;  /* 0x000000686404723c */ /* 0x048fe20000001804 */
[----:B------:R-:W3:Y:S07]  /*38f0*/  LDSM.16.M88.4 R64, [R193+-0x2000] ;  /* 0xffe00000c140783b */ /* 0x000eee0000000200 */
[C---:B------:R-:W-:Y:S08]  /*3900*/  HMMA.16816.F32 R8, R100.reuse, R106, R8 ;  /* 0x0000006a6408723c */ /* 0x040ff00000001808 */
[C---:B----4-:R-:W-:Y:S08]  /*3910*/  HMMA.16816.F32 R12, R100.reuse, R52, R12 ;  /* 0x00000034640c723c */ /* 0x050ff0000000180c */
[----:B------:R-:W-:Y:S01]  /*3920*/  HMMA.16816.F32 R16, R100, R54, R16 ;  /* 0x000000366410723c */ /* 0x000fe20000001810 */
[----:B------:R-:W4:Y:S07]  /*3930*/  LDSM.16.M88.4 R52, [R193+-0x1800] ;  /* 0xffe80000c134783b */ /* 0x000f2e0000000200 */
[C---:B-1----:R-:W-:Y:S01]  /*3940*/  HMMA.16816.F32 R4, R108.reuse, R112, R4 ;  /* 0x000000706c04723c */ /* 0x042fe20000001804 */
[----:B------:R-:W-:Y:S04]  /*3950*/  LDSM.16.M88.4 R100, [R3+-0x2000] ;  /* 0xffe000000364783b */ /* 0x000fe80000000200 */
[----:B------:R-:W-:Y:S03]  /*3960*/  VIADD R113, R235, 0x11 ;  /* 0x00000011eb717836 */ /* 0x000fe60000000000 */
[C---:B------:R-:W-:Y:S03]  /*3970*/  HMMA.16816.F32 R8, R108.reuse, R114, R8 ;  /* 0x000000726c08723c */ /* 0x040fe60000001808 */
[----:B------:R-:W-:Y:S01]  /*3980*/  IMAD.WIDE.U32 R114, R185, -0x326172a9, RZ ;  /* 0xcd9e8d57b9727825 */ /* 0x000fe200078e00ff */
[----:B------:R-:W-:Y:S03]  /*3990*/  IABS R113, R113 ;  /* 0x0000007100717213 */ /* 0x000fe60000000000 */
[----:B------:R-:W-:Y:S01]  /*39a0*/  @P4 VIADD R185, R187, 0x8 ;  /* 0x00000008bbb94836 */ /* 0x000fe20000000000 */
[C---:B--2---:R-:W-:Y:S04]  /*39b0*/  HMMA.16816.F32 R12, R108.reuse, R56, R12 ;  /* 0x000000386c0c723c */ /* 0x044fe8000000180c */
[----:B------:R-:W-:Y:S04]  /*39c0*/  @P4 ISETP.GE.AND P5, PT, R185, R240, PT ;  /* 0x000000f0b900420c */ /* 0x000fe80003fa6270 */
[----:B------:R-:W-:Y:S01]  /*39d0*/  HMMA.16816.F32 R16, R108, R58, R16 ;  /* 0x0000003a6c10723c */ /* 0x000fe20000001810 */
[----:B------:R1:W2:Y:S07]  /*39e0*/  LDSM.16.M88.4 R56, [R180+0x2000] ;  /* 0x00200000b438783b */ /* 0x0002ae0000000200 */
[C---:B---3--:R-:W-:Y:S08]  /*39f0*/  HMMA.16816.F32 R4, R60.reuse, R64, R4 ;  /* 0x000000403c04723c */ /* 0x048ff00000001804 */
[C---:B------:R-:W-:Y:S08]  /*3a00*/  HMMA.16816.F32 R8, R60.reuse, R66, R8 ;  /* 0x000000423c08723c */ /* 0x040ff00000001808 */
[C---:B----4-:R-:W-:Y:S03]  /*3a10*/  HMMA.16816.F32 R12, R60.reuse, R52, R12 ;  /* 0x000000343c0c723c */ /* 0x050fe6000000180c */
[----:B-1----:R-:W-:Y:S04]  /*3a20*/  IMAD.WIDE.U32 R180, R186, -0x326172a9, RZ ;  /* 0xcd9e8d57bab47825 */ /* 0x002fe800078e00ff */
[----:B------:R-:W-:Y:S01]  /*3a30*/  VIADD R186, R235, 0x21 ;  /* 0x00000021ebba7836 */ /* 0x000fe20000000000 */
[----:B------:R-:W-:Y:S01]  /*3a40*/  HMMA.16816.F32 R16, R60, R54, R16 ;  /* 0x000000363c10723c */ /* 0x000fe20000001810 */
[----:B------:R-:W1:Y:S02]  /*3a50*/  LDSM.16.M88.4 R52, [R3+-0x1800] ;  /* 0xffe800000334783b */ /* 0x000e640000000200 */
[----:B------:R-:W-:Y:S02]  /*3a60*/  LOP3.LUT R184, R184, UR33, R181, 0x96, !PT ;  /* 0x00000021b8b87c12 */ /* 0x000fe4000f8e96b5 */
[----:B------:R-:W-:Y:S02]  /*3a70*/  LOP3.LUT R183, R180, UR31, R115, 0x96, !PT ;  /* 0x0000001fb4b77c12 */ /* 0x000fe4000f8e9673 */
[----:B------:R-:W-:Y:S01]  /*3a80*/  IABS R185, R186 ;  /* 0x000000ba00b97213 */ /* 0x000fe20000000000 */
[----:B------:R-:W-:Y:S01]  /*3a90*/  IMAD.WIDE.U32 R180, R184, -0x2daee0ad, RZ ;  /* 0xd2511f53b8b47825 */ /* 0x000fe200078e00ff */
[C---:B--2---:R-:W-:Y:S05]  /*3aa0*/  HMMA.16816.F32 R4, R56.reuse, R100, R4 ;  /* 0x000000643804723c */ /* 0x044fea0000001804 */
[----:B------:R-:W-:Y:S01]  /*3ab0*/  IMAD.WIDE.U32 R182, R183, -0x2daee0ad, RZ ;  /* 0xd2511f53b7b67825 */ /* 0x000fe200078e00ff */
[----:B------:R-:W-:Y:S02]  /*3ac0*/  LOP3.LUT R188, R188, UR30, R181, 0x96, !PT ;  /* 0x0000001ebcbc7c12 */ /* 0x000fe4000f8e96b5 */
[C---:B------:R-:W-:Y:S03]  /*3ad0*/  HMMA.16816.F32 R8, R56.reuse, R102, R8 ;  /* 0x000000663808723c */ /* 0x040fe60000001808 */
[----:B------:R-:W-:Y:S01]  /*3ae0*/  LOP3.LUT R184, R180, UR25, R183, 0x96, !PT ;  /* 0x00000019b4b87c12 */ /* 0x000fe2000f8e96b7 */
[----:B------:R-:W-:Y:S01]  /*3af0*/  IMAD.WIDE.U32 R62, R188, -0x326172a9, RZ ;  /* 0xcd9e8d57bc3e7825 */ /* 0x000fe200078e00ff */
[----:B------:R-:W-:Y:S03]  /*3b00*/  I2FP.F32.S32 R185, R185 ;  /* 0x000000b900b97245 */ /* 0x000fe60000201400 */
[----:B------:R-:W-:Y:S01]  /*3b10*/  FMUL.FTZ R188, R236, 1.4426950216293334961 ;  /* 0x3fb8aa3becbc7820 */ /* 0x000fe20000410000 */
[----:B------:R-:W-:Y:S02]  /*3b20*/  @P4 VIADD R183, R187, 0x10 ;  /* 0x00000010bbb74836 */ /* 0x000fe40000000000 */
[----:B------:R-:W-:Y:S01]  /*3b30*/  IMAD.WIDE.U32 R180, R184, -0x326172a9, RZ ;  /* 0xcd9e8d57b8b47825 */ /* 0x000fe200078e00ff */
[----:B------:R-:W-:Y:S02]  /*3b40*/  LOP3.LUT R184, R114, UR26, R63, 0x96, !PT ;  /* 0x0000001a72b87c12 */ /* 0x000fe4000f8e963f */
[-C--:B------:R-:W-:Y:S01]  /*3b50*/  @P4 ISETP.GE.AND P3, PT, R183, R240.reuse, PT ;  /* 0x000000f0b700420c */ /* 0x080fe20003f66270 */
[----:B------:R-:W-:Y:S01]  /*3b60*/  FFMA.FTZ R6, R185, -UR12, R6 ;  /* 0x8000000cb9067c23 */ /* 0x000fe20008010006 */
[----:B------:R-:W-:Y:S01]  /*3b70*/  LOP3.LUT R183, R62, UR24, R181, 0x96, !PT ;  /* 0x000000183eb77c12 */ /* 0x000fe2000f8e96b5 */
[----:B------:R-:W-:Y:S01]  /*3b80*/  IMAD.WIDE.U32 R62, R184, -0x2daee0ad, RZ ;  /* 0xd2511f53b83e7825 */ /* 0x000fe200078e00ff */
[----:B------:R-:W-:Y:S02]  /*3b90*/  FSEL R188, R188, RZ, P2 ;  /* 0x000000ffbcbc7208 */ /* 0x000fe40001000000 */
[----:B------:R-:W-:Y:S01]  /*3ba0*/  @P4 ISETP.GE.AND P2, PT, R187, R240, PT ;  /* 0x000000f0bb00420c */ /* 0x000fe20003f46270 */
[----:B------:R-:W-:Y:S01]  /*3bb0*/  VIADD R185, R235, 0x19 ;  /* 0x00000019ebb97836 */ /* 0x000fe20000000000 */
[----:B------:R-:W-:Y:S01]  /*3bc0*/  LOP3.LUT R184, R182, UR17, R63, 0x96, !PT ;  /* 0x00000011b6b87c12 */ /* 0x000fe2000f8e963f */
[----:B------:R-:W-:Y:S04]  /*3bd0*/  IMAD.WIDE.U32 R182, R183, -0x2daee0ad, RZ ;  /* 0xd2511f53b7b67825 */ /* 0x000fe800078e00ff */
[----:B------:R-:W-:Y:S01]  /*3be0*/  FFMA.FTZ R7, R252, -UR12, R7 ;  /* 0x8000000cfc077c23 */ /* 0x000fe20008010007 */
[C---:B-1----:R-:W-:Y:S03]  /*3bf0*/  HMMA.16816.F32 R12, R56.reuse, R52, R12 ;  /* 0x00000034380c723c */ /* 0x042fe6000000180c */
[----:B------:R-:W-:Y:S01]  /*3c00*/  IABS R185, R185 ;  /* 0x000000b900b97213 */ /* 0x000fe20000000000 */
[----:B------:R-:W-:Y:S01]  /*3c10*/  VIADD R186, R235, 0x18 ;  /* 0x00000018ebba7836 */ /* 0x000fe20000000000 */
[----:B------:R-:W-:Y:S01]  /*3c20*/  LOP3.LUT R183, R62, UR15, R183, 0x96, !PT ;  /* 0x0000000f3eb77c12 */ /* 0x000fe2000f8e96b7 */
[----:B------:R-:W-:Y:S01]  /*3c30*/  IMAD.WIDE.U32 R114, R184, -0x326172a9, RZ ;  /* 0xcd9e8d57b8727825 */ /* 0x000fe200078e00ff */
[----:B------:R-:W-:Y:S01]  /*3c40*/  I2FP.F32.S32 R185, R185 ;  /* 0x000000b900b97245 */ /* 0x000fe20000201400 */
[----:B------:R-:W-:Y:S01]  /*3c50*/  HMMA.16816.F32 R16, R56, R54, R16 ;  /* 0x000000363810723c */ /* 0x000fe20000001810 */
[----:B------:R-:W2:Y:S02]  /*3c60*/  LDG.E R184, desc[UR22][R190.64] ;  /* 0x00000016beb87981 */ /* 0x000ea4000c1e1900 */
[----:B------:R-:W-:Y:S01]  /*3c70*/  IABS R186, R186 ;  /* 0x000000ba00ba7213 */ /* 0x000fe20000000000 */
[----:B------:R-:W-:Y:S01]  /*3c80*/  FFMA.FTZ R4, R185, -UR12, R4 ;  /* 0x8000000cb9047c23 */ /* 0x000fe20008010004 */
[----:B------:R-:W-:Y:S01]  /*3c90*/  IMAD.WIDE.U32 R62, R183, -0x326172a9, RZ ;  /* 0xcd9e8d57b73e7825 */ /* 0x000fe200078e00ff */
[----:B------:R-:W-:Y:S01]  /*3ca0*/  @P4 FSEL R6, R6, -INF , !P2 ;  /* 0xff80000006064808 */ /* 0x000fe20005000000 */
[----:B------:R1:W3:Y:S01]  /*3cb0*/  LDG.E R183, desc[UR22][R190.64+0x20] ;  /* 0x00002016beb77981 */ /* 0x0002e2000c1e1900 */
[----:B------:R-:W-:Y:S01]  /*3cc0*/  I2FP.F32.S32 R186, R186 ;  /* 0x000000ba00ba7245 */ /* 0x000fe20000201400 */
[----:B------:R-:W-:Y:S01]  /*3cd0*/  VIADD R252, R235, 0x10 ;  /* 0x00000010ebfc7836 */ /* 0x000fe20000000000 */
[----:B------:R-:W-:Y:S01]  /*3ce0*/  @P4 FSEL R4, R4, -INF , !P2 ;  /* 0xff80000004044808 */ /* 0x000fe20005000000 */
[----:B------:R-:W-:Y:S01]  /*3cf0*/  @P4 VIADD R187, R187, 0x19 ;  /* 0x00000019bbbb4836 */ /* 0x000fe20000000000 */
[----:B------:R-:W-:Y:S01]  /*3d00*/  @P4 ISETP.GE.AND P2, PT, R247, R240, PT ;  /* 0x000000f0f700420c */ /* 0x000fe20003f46270 */
[----:B------:R-:W-:Y:S01]  /*3d10*/  FFMA.FTZ R5, R186, -UR12, R5 ;  /* 0x8000000cba057c23 */ /* 0x000fe20008010005 */
[----:B------:R-:W-:Y:S01]  /*3d20*/  LOP3.LUT R247, R114, UR14, R63, 0x96, !PT ;  /* 0x0000000e72f77c12 */ /* 0x000fe2000f8e963f */
[----:B------:R-:W-:Y:S01]  /*3d30*/  FFMA.FTZ R10, R185, -UR12, R10 ;  /* 0x8000000cb90a7c23 */ /* 0x000fe2000801000a */
[----:B------:R-:W-:Y:S01]  /*3d40*/  I2FP.F32.S32 R63, R113 ;  /* 0x00000071003f7245 */ /* 0x000fe20000201400 */
[----:B------:R-:W-:Y:S01]  /*3d50*/  FFMA.FTZ R11, R186, -UR12, R11 ;  /* 0x8000000cba0b7c23 */ /* 0x000fe2000801000b */
[----:B------:R-:W-:Y:S01]  /*3d60*/  IABS R252, R252 ;  /* 0x000000fc00fc7213 */ /* 0x000fe20000000000 */
[----:B------:R-:W-:Y:S01]  /*3d70*/  VIADD R186, R235, 0x8 ;  /* 0x00000008ebba7836 */ /* 0x000fe20000000000 */
[----:B------:R-:W-:Y:S01]  /*3d80*/  @P4 FSEL R5, R5, -INF , !P6 ;  /* 0xff80000005054808 */ /* 0x000fe20007000000 */
[----:B------:R-:W-:Y:S01]  /*3d90*/  FFMA.FTZ R8, R63, -UR12, R8 ;  /* 0x8000000c3f087c23 */ /* 0x000fe20008010008 */
[----:B------:R-:W-:Y:S01]  /*3da0*/  @P4 FSEL R7, R7, -INF , !P6 ;  /* 0xff80000007074808 */ /* 0x000fe20007000000 */
[----:B------:R-:W-:Y:S01]  /*3db0*/  FFMA.FTZ R14, R63, -UR12, R14 ;  /* 0x8000000c3f0e7c23 */ /* 0x000fe2000801000e */
[----:B------:R-:W-:Y:S01]  /*3dc0*/  @P4 ISETP.GE.AND P6, PT, R187, R240, PT ;  /* 0x000000f0bb00420c */ /* 0x000fe20003fc6270 */
[----:B------:R-:W-:Y:S01]  /*3dd0*/  FFMA.FTZ R57, R6, UR7, -R188 ;  /* 0x0000000706397c23 */ /* 0x000fe200080108bc */
[----:B------:R-:W-:Y:S02]  /*3de0*/  I2FP.F32.S32 R185, R252 ;  /* 0x000000fc00b97245 */ /* 0x000fe40000201400 */
[----:B------:R-:W-:Y:S02]  /*3df0*/  LOP3.LUT R187, R180, UR16, R115, 0x96, !PT ;  /* 0x00000010b4bb7c12 */ /* 0x000fe4000f8e9673 */
[----:B------:R-:W-:Y:S01]  /*3e00*/  PRMT R114, R62, 0x7770, RZ ;  /* 0x000077703e727816 */ /* 0x000fe200000000ff */
[----:B------:R-:W-:Y:S01]  /*3e10*/  FFMA.FTZ R9, R185, -UR12, R9 ;  /* 0x8000000cb9097c23 */ /* 0x000fe20008010009 */
[----:B------:R-:W-:Y:S01]  /*3e20*/  @P4 FSEL R8, R8, -INF , !P5 ;  /* 0xff80000008084808 */ /* 0x000fe20006800000 */
[----:B------:R-:W-:Y:S01]  /*3e30*/  IMAD.WIDE.U32 R180, R187, -0x2daee0ad, RZ ;  /* 0xd2511f53bbb47825 */ /* 0x000fe200078e00ff */
[----:B------:R-:W-:Y:S02]  /*3e40*/  @P4 FSEL R10, R10, -INF , !P5 ;  /* 0xff8000000a0a4808 */ /* 0x000fe40006800000 */
[----:B------:R-:W-:Y:S01]  /*3e50*/  ISETP.LE.U32.AND P5, PT, R114, UR6, PT ;  /* 0x0000000672007c0c */ /* 0x000fe2000bfa3070 */
[----:B------:R-:W-:Y:S01]  /*3e60*/  VIADD R114, R235, 0x9 ;  /* 0x00000009eb727836 */ /* 0x000fe20000000000 */
[----:B------:R-:W-:Y:S01]  /*3e70*/  PRMT R187, R62, 0x7771, RZ ;  /* 0x000077713ebb7816 */ /* 0x000fe200000000ff */
[----:B------:R-:W-:Y:S01]  /*3e80*/  FFMA.FTZ R15, R185, -UR12, R15 ;  /* 0x8000000cb90f7c23 */ /* 0x000fe2000801000f */
[----:B------:R-:W-:Y:S01]  /*3e90*/  @P4 FSEL R9, R9, -INF , !P1 ;  /* 0xff80000009094808 */ /* 0x000fe20004800000 */
[--C-:B------:R-:W-:Y:S01]  /*3ea0*/  FFMA.FTZ R102, R8, UR7, -R189.reuse ;  /* 0x0000000708667c23 */ /* 0x100fe200080108bd */
[----:B------:R-:W-:Y:S02]  /*3eb0*/  @P4 FSEL R11, R11, -INF , !P1 ;  /* 0xff8000000b0b4808 */ /* 0x000fe40004800000 */
[----:B------:R-:W-:Y:S02]  /*3ec0*/  ISETP.GT.U32.AND P1, PT, R187, UR6, PT ;  /* 0x00000006bb007c0c */ /* 0x000fe4000bf24070 */
[----:B------:R-:W-:Y:S01]  /*3ed0*/  IABS R187, R114 ;  /* 0x0000007200bb7213 */ /* 0x000fe20000000000 */
[----:B------:R-:W-:Y:S01]  /*3ee0*/  VIADD R114, R235, 0x1 ;  /* 0x00000001eb727836 */ /* 0x000fe20000000000 */
[----:B------:R-:W-:Y:S01]  /*3ef0*/  IABS R186, R186 ;  /* 0x000000ba00ba7213 */ /* 0x000fe20000000000 */
[----:B------:R-:W4:Y:S01]  /*3f00*/  MUFU.EX2 R102, R102 ;  /* 0x0000006600667308 */ /* 0x000f220000000800 */
[----:B------:R-:W-:Y:S02]  /*3f10*/  I2FP.F32.S32 R187, R187 ;  /* 0x000000bb00bb7245 */ /* 0x000fe40000201400 */
[C---:B-1----:R-:W-:Y:S02]  /*3f20*/  PRMT R191, R62.reuse, 0x7772, RZ ;  /* 0x000077723ebf7816 */ /* 0x042fe400000000ff */
[----:B------:R-:W-:Y:S01]  /*3f30*/  PRMT R190, R62, 0x7773, RZ ;  /* 0x000077733ebe7816 */ /* 0x000fe200000000ff */
[C---:B------:R-:W-:Y:S01]  /*3f40*/  FFMA.FTZ R12, R187.reuse, -UR12, R12 ;  /* 0x8000000cbb0c7c23 */ /* 0x040fe2000801000c */
[C---:B------:R-:W-:Y:S01]  /*3f50*/  PRMT R62, R180.reuse, 0x7773, RZ ;  /* 0x00007773b43e7816 */ /* 0x040fe200000000ff */
[----:B------:R-:W-:Y:S01]  /*3f60*/  FFMA.FTZ R18, R187, -UR12, R18 ;  /* 0x8000000cbb127c23 */ /* 0x000fe20008010012 */
[----:B------:R-:W-:Y:S01]  /*3f70*/  PRMT R115, R180, 0x7771, RZ ;  /* 0x00007771b4737816 */ /* 0x000fe200000000ff */
[----:B------:R-:W-:Y:S01]  /*3f80*/  FFMA.FTZ R187, R4, UR7, -R189 ;  /* 0x0000000704bb7c23 */ /* 0x000fe200080108bd */
[C---:B------:R-:W-:Y:S02]  /*3f90*/  PRMT R113, R180.reuse, 0x7772, RZ ;  /* 0x00007772b4717816 */ /* 0x040fe400000000ff */
[----:B------:R-:W-:Y:S01]  /*3fa0*/  PRMT R252, R180, 0x7770, RZ ;  /* 0x00007770b4fc7816 */ /* 0x000fe200000000ff */
[----:B----4-:R-:W-:Y:S01]  /*3fb0*/  @!P5 FADD.FTZ R102, -R102, -RZ ;  /* 0x800000ff6666d221 */ /* 0x010fe20000010100 */
[----:B------:R-:W-:Y:S02]  /*3fc0*/  IABS R180, R114 ;  /* 0x0000007200b47213 */ /* 0x000fe40000000000 */
[----:B------:R-:W-:Y:S02]  /*3fd0*/  I2FP.F32.S32 R114, R186 ;  /* 0x000000ba00727245 */ /* 0x000fe40000201400 */
[C---:B------:R-:W-:Y:S02]  /*3fe0*/  LOP3.LUT R186, R247.reuse, 0xff, RZ, 0xc0, !PT ;  /* 0x000000fff7ba7812 */ /* 0x040fe400078ec0ff */
[----:B------:R-:W-:Y:S01]  /*3ff0*/  @P4 FSEL R12, R12, -INF , !P3 ;  /* 0xff8000000c0c4808 */ /* 0x000fe20005800000 */
[----:B------:R-:W-:Y:S01]  /*4000*/  FFMA.FTZ R13, R114, -UR12, R13 ;  /* 0x8000000c720d7c23 */ /* 0x000fe2000801000d */
[----:B------:R-:W-:Y:S01]  /*4010*/  @P4 FSEL R14, R14, -INF , !P3 ;  /* 0xff8000000e0e4808 */ /* 0x000fe20005800000 */
[----:B------:R-:W-:Y:S01]  /*4020*/  FFMA.FTZ R19, R114, -UR12, R19 ;  /* 0x8000000c72137c23 */ /* 0x000fe20008010013 */
[----:B------:R-:W-:Y:S02]  /*4030*/  I2FP.F32.S32 R180, R180 ;  /* 0x000000b400b47245 */ /* 0x000fe40000201400 */
[----:B------:R-:W-:Y:S02]  /*4040*/  ISETP.LE.U32.AND P3, PT, R186, UR6, PT ;  /* 0x00000006ba007c0c */ /* 0x000fe4000bf63070 */
[C---:B------:R-:W-:Y:S01]  /*4050*/  LOP3.LUT R186, R247.reuse, 0xffff, RZ, 0xc0, !PT ;  /* 0x0000fffff7ba7812 */ /* 0x040fe200078ec0ff */
[----:B------:R-:W-:Y:S01]  /*4060*/  FFMA.FTZ R16, R180, -UR12, R16 ;  /* 0x8000000cb4107c23 */ /* 0x000fe20008010010 */
[----:B------:R-:W-:Y:S02]  /*4070*/  PRMT R185, R247, 0x7632, R185 ;  /* 0x00007632f7b97816 */ /* 0x000fe400000000b9 */
[----:B------:R-:W-:Y:S02]  /*4080*/  SHF.R.U32.HI R180, RZ, 0x8, R186 ;  /* 0x00000008ffb47819 */ /* 0x000fe400000116ba */
[----:B------:R-:W1:Y:S01]  /*4090*/  MUFU.EX2 R186, R187 ;  /* 0x000000bb00ba7308 */ /* 0x000e620000000800 */
[----:B------:R-:W-:Y:S02]  /*40a0*/  LOP3.LUT R185, R185, 0xff, RZ, 0xc0, !PT ;  /* 0x000000ffb9b97812 */ /* 0x000fe400078ec0ff */
[----:B------:R-:W-:Y:S02]  /*40b0*/  @P4 FSEL R13, R13, -INF , !P0 ;  /* 0xff8000000d0d4808 */ /* 0x000fe40004000000 */
[----:B------:R-:W-:Y:S02]  /*40c0*/  @P4 FSEL R15, R15, -INF , !P0 ;  /* 0xff8000000f0f4808 */ /* 0x000fe40004000000 */
[----:B------:R-:W-:Y:S02]  /*40d0*/  ISETP.LE.U32.AND P0, PT, R185, UR6, PT ;  /* 0x00000006b9007c0c */ /* 0x000fe4000bf03070 */
[----:B------:R-:W-:Y:S02]  /*40e0*/  IABS R185, R235 ;  /* 0x000000eb00b97213 */ /* 0x000fe40000000000 */
[----:B------:R-:W-:Y:S01]  /*40f0*/  LOP3.LUT R61, R182, UR13, R181, 0x96, !PT ;  /* 0x0000000db63d7c12 */ /* 0x000fe2000f8e96b5 */
[----:B------:R-:W-:Y:S01]  /*4100*/  FFMA.FTZ R182, R5, UR7, -R189 ;  /* 0x0000000705b67c23 */ /* 0x000fe200080108bd */
[----:B------:R-:W-:Y:S01]  /*4110*/  LOP3.LUT R180, R180, 0xffff, RZ, 0xc0, !PT ;  /* 0x0000ffffb4b47812 */ /* 0x000fe200078ec0ff */
[----:B-1----:R-:W-:Y:S01]  /*4120*/  @!P3 FADD.FTZ R186, -R186, -RZ ;  /* 0x800000ffbabab221 */ /* 0x002fe20000010100 */
[----:B------:R-:W-:Y:S02]  /*4130*/  I2FP.F32.S32 R187, R185 ;  /* 0x000000b900bb7245 */ /* 0x000fe40000201400 */
[----:B------:R-:W-:Y:S01]  /*4140*/  @P4 FSEL R16, R16, -INF , !P2 ;  /* 0xff80000010104808 */ /* 0x000fe20005000000 */
[----:B------:R-:W1:Y:S01]  /*4150*/  MUFU.EX2 R185, R182 ;  /* 0x000000b600b97308 */ /* 0x000e620000000800 */
[----:B------:R-:W-:Y:S01]  /*4160*/  @P4 FSEL R18, R18, -INF , !P2 ;  /* 0xff80000012124808 */ /* 0x000fe20005000000 */
[----:B------:R-:W-:Y:S01]  /*4170*/  FFMA.FTZ R17, R187, -UR12, R17 ;  /* 0x8000000cbb117c23 */ /* 0x000fe20008010011 */
[----:B------:R-:W-:Y:S07]  /*4180*/  ISETP.LE.U32.AND P2, PT, R180, UR6, PT ;  /* 0x00000006b4007c0c */ /* 0x000fee000bf43070 */
[----:B------:R-:W4:Y:S01]  /*4190*/  MUFU.EX2 R187, R57 ;  /* 0x0000003900bb7308 */ /* 0x000f220000000800 */
[--C-:B------:R-:W-:Y:S01]  /*41a0*/  FFMA.FTZ R180, R7, UR7, -R188.reuse ;  /* 0x0000000707b47c23 */ /* 0x100fe200080108bc */
[----:B------:R-:W-:Y:S01]  /*41b0*/  SHF.R.U32.HI R247, RZ, 0x18, R247 ;  /* 0x00000018fff77819 */ /* 0x000fe200000116f7 */
[--C-:B------:R-:W-:Y:S01]  /*41c0*/  FFMA.FTZ R63, R18, UR7, -R188.reuse ;  /* 0x00000007123f7c23 */ /* 0x100fe200080108bc */
[----:B------:R-:W-:Y:S01]  /*41d0*/  ISETP.GT.U32.AND P3, PT, R191, UR6, PT ;  /* 0x00000006bf007c0c */ /* 0x000fe2000bf64070 */
[--C-:B------:R-:W-:Y:S01]  /*41e0*/  FFMA.FTZ R191, R9, UR7, -R189.reuse ;  /* 0x0000000709bf7c23 */ /* 0x100fe200080108bd */
[----:B------:R-:W-:Y:S04]  /*41f0*/  @P4 FSEL R17, R17, -INF , !P6 ;  /* 0xff80000011114808 */ /* 0x000fe80007000000 */
[----:B------:R-:W4:Y:S01]  /*4200*/  MUFU.EX2 R114, R180 ;  /* 0x000000b400727308 */ /* 0x000f220000000800 */
[----:B------:R-:W-:Y:S01]  /*4210*/  @P4 FSEL R19, R19, -INF , !P6 ;  /* 0xff80000013134808 */ /* 0x000fe20007000000 */
[--C-:B------:R-:W-:Y:S01]  /*4220*/  FFMA.FTZ R58, R16, UR7, -R189.reuse ;  /* 0x00000007103a7c23 */ /* 0x100fe200080108bd */
[----:B------:R-:W-:Y:S07]  /*4230*/  ISETP.LE.U32.AND P6, PT, R247, UR6, PT ;  /* 0x00000006f7007c0c */ /* 0x000fee000bfc3070 */
[----:B------:R-:W4:Y:S01]  /*4240*/  MUFU.EX2 R101, R191 ;  /* 0x000000bf00657308 */ /* 0x000f220000000800 */
[----:B-1----:R-:W-:Y:S01]  /*4250*/  @!P2 FADD.FTZ R185, -R185, -RZ ;  /* 0x800000ffb9b9a221 */ /* 0x002fe20000010100 */
[----:B------:R-:W-:Y:S01]  /*4260*/  ISETP.GT.U32.AND P2, PT, R190, UR6, PT ;  /* 0x00000006be007c0c */ /* 0x000fe2000bf44070 */
[--C-:B------:R-:W-:Y:S01]  /*4270*/  FFMA.FTZ R190, R10, UR7, -R188.reuse ;  /* 0x000000070abe7c23 */ /* 0x100fe200080108bc */
[----:B----4-:R-:W-:Y:S01]  /*4280*/  @!P0 FADD.FTZ R187, -R187, -RZ ;  /* 0x800000ffbbbb8221 */ /* 0x010fe20000010100 */
[----:B------:R-:W-:Y:S01]  /*4290*/  ISETP.LE.U32.AND P0, PT, R252, UR6, PT ;  /* 0x00000006fc007c0c */ /* 0x000fe2000bf03070 */
[--C-:B------:R-:W-:Y:S04]  /*42a0*/  FFMA.FTZ R247, R11, UR7, -R188.reuse ;  /* 0x000000070bf77c23 */ /* 0x100fe800080108bc */
[----:B------:R1:W4:Y:S01]  /*42b0*/  MUFU.EX2 R252, R190 ;  /* 0x000000be00fc7308 */ /* 0x0003220000000800 */
[--C-:B------:R-:W-:Y:S01]  /*42c0*/  FFMA.FTZ R182, R12, UR7, -R189.reuse ;  /* 0x000000070cb67c23 */ /* 0x100fe200080108bd */
[----:B------:R-:W-:Y:S01]  /*42d0*/  ISETP.GT.U32.AND P5, PT, R113, UR6, PT ;  /* 0x0000000671007c0c */ /* 0x000fe2000bfa4070 */
[--C-:B------:R-:W-:Y:S01]  /*42e0*/  FFMA.FTZ R57, R15, UR7, -R188.reuse ;  /* 0x000000070f397c23 */ /* 0x100fe200080108bc */
[----:B------:R-:W-:Y:S01]  /*42f0*/  LOP3.LUT R113, R61, 0xff, RZ, 0xc0, !PT ;  /* 0x000000ff3d717812 */ /* 0x000fe200078ec0ff */
[----:B------:R-:W-:Y:S01]  /*4300*/  @!P6 FADD.FTZ R114, -R114, -RZ ;  /* 0x800000ff7272e221 */ /* 0x000fe20000010100 */
[----:B------:R-:W-:Y:S01]  /*4310*/  ISETP.GT.U32.AND P6, PT, R115, UR6, PT ;  /* 0x0000000673007c0c */ /* 0x000fe2000bfc4070 */
[----:B------:R-:W-:Y:S01]  /*4320*/  FFMA.FTZ R115, R13, UR7, -R189 ;  /* 0x000000070d737c23 */ /* 0x000fe200080108bd */
[----:B------:R-:W-:Y:S02]  /*4330*/  @P1 FADD.FTZ R101, -R101, -RZ ;  /* 0x800000ff65651221 */ /* 0x000fe40000010100 */
[----:B------:R-:W4:Y:S01]  /*4340*/  MUFU.EX2 R247, R247 ;  /* 0x000000f700f77308 */ /* 0x000f220000000800 */
[----:B------:R-:W-:Y:S01]  /*4350*/  ISETP.LE.U32.AND P1, PT, R113, UR6, PT ;  /* 0x0000000671007c0c */ /* 0x000fe2000bf23070 */
[----:B------:R-:W-:Y:S01]  /*4360*/  FFMA.FTZ R191, R14, UR7, -R188 ;  /* 0x000000070ebf7c23 */ /* 0x000fe200080108bc */
[C---:B------:R-:W-:Y:S07]  /*4370*/  PRMT R113, R61.reuse, 0x7632, R113 ;  /* 0x000076323d717816 */ /* 0x040fee0000000071 */
[----:B------:R-:W4:Y:S01]  /*4380*/  MUFU.EX2 R182, R182 ;  /* 0x000000b600b67308 */ /* 0x000f220000000800 */
[----:B-1----:R-:W-:Y:S01]  /*4390*/  LOP3.LUT R190, R61, 0xffff, RZ, 0xc0, !PT ;  /* 0x0000ffff3dbe7812 */ /* 0x002fe200078ec0ff */
[----:B----4-:R-:W-:Y:S01]  /*43a0*/  @P3 FADD.FTZ R252, -R252, -RZ ;  /* 0x800000fffcfc3221 */ /* 0x010fe20000010100 */
[----:B------:R-:W-:Y:S07]  /*43b0*/  SHF.R.U32.HI R61, RZ, 0x18, R61 ;  /* 0x00000018ff3d7819 */ /* 0x000fee000001163d */
[----:B------:R-:W1:Y:S01]  /*43c0*/  MUFU.EX2 R115, R115 ;  /* 0x0000007300737308 */ /* 0x000e620000000800 */
[----:B------:R-:W-:Y:S01]  /*43d0*/  SHF.R.U32.HI R190, RZ, 0x8, R190 ;  /* 0x00000008ffbe7819 */ /* 0x000fe200000116be */
[----:B------:R-:W-:Y:S01]  /*43e0*/  FFMA.FTZ R189, R17, UR7, -R189 ;  /* 0x0000000711bd7c23 */ /* 0x000fe200080108bd */
[----:B------:R-:W-:Y:S01]  /*43f0*/  LOP3.LUT R59, R113, 0xff, RZ, 0xc0, !PT ;  /* 0x000000ff713b7812 */ /* 0x000fe200078ec0ff */
[----:B------:R-:W-:Y:S01]  /*4400*/  FFMA.FTZ R188, R19, UR7, -R188 ;  /* 0x0000000713bc7c23 */ /* 0x000fe200080108bc */
[----:B------:R-:W-:Y:S01]  /*4410*/  LOP3.LUT R180, R190, 0xffff, RZ, 0xc0, !PT ;  /* 0x0000ffffbeb47812 */ /* 0x000fe200078ec0ff */
[----:B------:R-:W-:Y:S04]  /*4420*/  @P2 FADD.FTZ R247, -R247, -RZ ;  /* 0x800000fff7f72221 */ /* 0x000fe80000010100 */
[----:B------:R4:W-:Y:S01]  /*4430*/  MUFU.EX2 R190, R57 ;  /* 0x0000003900be7308 */ /* 0x0009e20000000800 */
[----:B------:R-:W-:Y:S02]  /*4440*/  ISETP.LE.U32.AND P2, PT, R59, UR6, PT ;  /* 0x000000063b007c0c */ /* 0x000fe4000bf43070 */
[----:B------:R-:W-:Y:S01]  /*4450*/  ISETP.LE.U32.AND P3, PT, R180, UR6, PT ;  /* 0x00000006b4007c0c */ /* 0x000fe2000bf63070 */
[----:B------:R-:W-:Y:S06]  /*4460*/  @!P1 FADD.FTZ R182, -R182, -RZ ;  /* 0x800000ffb6b69221 */ /* 0x000fec0000010100 */
[----:B------:R-:W1:Y:S01]  /*4470*/  MUFU.EX2 R191, R191 ;  /* 0x000000bf00bf7308 */ /* 0x000e620000000800 */
[----:B------:R-:W-:Y:S02]  /*4480*/  ISETP.LE.U32.AND P1, PT, R61, UR6, PT ;  /* 0x000000063d007c0c */ /* 0x000fe4000bf23070 */
[----:B------:R-:W-:Y:S07]  /*4490*/  F2FP.RELU.F16.F32.PACK_AB R59, R185, R186 ;  /* 0x000000bab93b723e */ /* 0x000fee00000008ff */
[----:B------:R1:W1:Y:S01]  /*44a0*/  MUFU.EX2 R180, R58 ;  /* 0x0000003a00b47308 */ /* 0x0002620000000800 */
[----:B------:R-:W-:Y:S09]  /*44b0*/  F2FP.RELU.F16.F32.PACK_AB R181, R247, R252 ;  /* 0x000000fcf7b5723e */ /* 0x000ff200000008ff */
[----:B------:R-:W1:Y:S01]  /*44c0*/  MUFU.EX2 R113, R189 ;  /* 0x000000bd00717308 */ /* 0x000e620000000800 */
[----:B----4-:R-:W-:Y:S01]  /*44d0*/  F2FP.RELU.F16.F32.PACK_AB R57, R114, R187 ;  /* 0x000000bb7239723e */ /* 0x010fe200000008ff */
[----:B------:R-:W-:Y:S01]  /*44e0*/  STS [R216], R59 ;  /* 0x0000003bd8007388 */ /* 0x000fe20000000800 */
[----:B-1----:R-:W-:Y:S07]  /*44f0*/  @!P3 FADD.FTZ R115, -R115, -RZ ;  /* 0x800000ff7373b221 */ /* 0x002fee0000010100 */
[----:B------:R-:W1:Y:S01]  /*4500*/  MUFU.EX2 R189, R63 ;  /* 0x0000003f00bd7308 */ /* 0x000e620000000800 */
[----:B------:R-:W-:Y:S01]  /*4510*/  ISETP.GT.U32.AND P3, PT, R62, UR6, PT ;  /* 0x000000063e007c0c */ /* 0x000fe2000bf64070 */
[----:B------:R-:W-:Y:S01]  /*4520*/  @!P2 FADD.FTZ R191, -R191, -RZ ;  /* 0x800000ffbfbfa221 */ /* 0x000fe20000010100 */
[----:B------:R-:W-:Y:S07]  /*4530*/  @!P1 FADD.FTZ R190, -R190, -RZ ;  /* 0x800000ffbebe9221 */ /* 0x000fee0000010100 */
[----:B------:R-:W4:Y:S01]  /*4540*/  MUFU.EX2 R188, R188 ;  /* 0x000000bc00bc7308 */ /* 0x000f220000000800 */
[----:B------:R-:W-:Y:S01]  /*4550*/  STS [R216+0x400], R57 ;  /* 0x00040039d8007388 */ /* 0x000fe20000000800 */
[----:B------:R-:W-:Y:S01]  /*4560*/  F2FP.RELU.F16.F32.PACK_AB R58, R101, R102 ;  /* 0x00000066653a723e */ /* 0x000fe200000008ff */
[----:B------:R-:W-:Y:S01]  /*4570*/  @!P0 FADD.FTZ R180, -R180, -RZ ;  /* 0x800000ffb4b48221 */ /* 0x000fe20000010100 */
[----:B------:R-:W-:Y:S01]  /*4580*/  F2FP.RELU.F16.F32.PACK_AB R107, R115, R182 ;  /* 0x000000b6736b723e */ /* 0x000fe200000008ff */
[----:B------:R-:W-:Y:S01]  /*4590*/  STS [R243+0x400], R181 ;  /* 0x000400b5f3007388 */ /* 0x000fe20000000800 */
[----:B------:R-:W-:Y:S01]  /*45a0*/  @P6 FADD.FTZ R113, -R113, -RZ ;  /* 0x800000ff71716221 */ /* 0x000fe20000010100 */
[----:B------:R-:W-:Y:S02]  /*45b0*/  F2FP.RELU.F16.F32.PACK_AB R105, R190, R191 ;  /* 0x000000bfbe69723e */ /* 0x000fe400000008ff */
[----:B------:R-:W-:Y:S01]  /*45c0*/  STS [R243], R58 ;  /* 0x0000003af3007388 */ /* 0x000fe20000000800 */
[----:B-1----:R-:W-:Y:S01]  /*45d0*/  @P5 FADD.FTZ R189, -R189, -RZ ;  /* 0x800000ffbdbd5221 */ /* 0x002fe20000010100 */
[----:B------:R-:W-:Y:S02]  /*45e0*/  F2FP.RELU.F16.F32.PACK_AB R103, R113, R180 ;  /* 0x000000b47167723e */ /* 0x000fe400000008ff */
[----:B------:R-:W-:Y:S01]  /*45f0*/  STS [R212], R107 ;  /* 0x0000006bd4007388 */ /* 0x000fe20000000800 */
[----:B----4-:R-:W-:Y:S01]  /*4600*/  @P3 FADD.FTZ R188, -R188, -RZ ;  /* 0x800000ffbcbc3221 */ /* 0x010fe20000010100 */
[----:B------:R-:W-:Y:S02]  /*4610*/  FSETP.GE.FTZ.AND P1, PT, R186, RZ, PT ;  /* 0x000000ffba00720b */ /* 0x000fe40003f36000 */
[----:B------:R-:W-:Y:S01]  /*4620*/  STS [R212+0x400], R105 ;  /* 0x00040069d4007388 */ /* 0x000fe20000000800 */
[----:B------:R-:W-:Y:S02]  /*4630*/  FSETP.GE.FTZ.AND P0, PT, R185, RZ, PT ;  /* 0x000000ffb900720b */ /* 0x000fe40003f16000 */
[----:B------:R-:W-:Y:S01]  /*4640*/  F2FP.RELU.F16.F32.PACK_AB R106, R188, R189 ;  /* 0x000000bdbc6a723e */ /* 0x000fe200000008ff */
[----:B------:R-:W-:Y:S01]  /*4650*/  STS [R225], R103 ;  /* 0x00000067e1007388 */ /* 0x000fe20000000800 */
[----:B------:R-:W-:Y:S02]  /*4660*/  FSETP.GE.FTZ.AND P2, PT, R101, RZ, PT ;  /* 0x000000ff6500720b */ /* 0x000fe40003f56000 */
[----:B------:R-:W-:Y:S01]  /*4670*/  FSETP.GE.FTZ.AND P3, PT, R102, RZ, PT ;  /* 0x000000ff6600720b */ /* 0x000fe20003f76000 */
[----:B------:R-:W-:Y:S01]  /*4680*/  STS [R225+0x400], R106 ;  /* 0x0004006ae1007388 */ /* 0x000fe20000000800 */
[----:B------:R-:W-:Y:S02]  /*4690*/  FSETP.GE.FTZ.AND P6, PT, R187, RZ, PT ;  /* 0x000000ffbb00720b */ /* 0x000fe40003fd6000 */
[----:B------:R-:W-:Y:S01]  /*46a0*/  FSETP.GE.FTZ.AND P5, PT, R114, RZ, PT ;  /* 0x000000ff7200720b */ /* 0x000fe20003fb6000 */
        /* <DEDUP_REMOVED lines=39> */
[C---:B------:R-:W-:Y:S01]  /*4920*/  FADD.FTZ R61, -R184.reuse, R4 ;  /* 0x00000004b83d7221 */ /* 0x040fe20000010100 */
[C---:B------:R-:W-:Y:S04]  /*4930*/  FADD.FTZ R63, -R184.reuse, R5 ;  /* 0x00000005b83f7221 */ /* 0x040fe80000010100 */
[-C--:B------:R-:W-:Y:S01]  /*4940*/  FSEL R61, R61, R184.reuse, P1 ;  /* 0x000000b83d3d7208 */ /* 0x080fe20000800000 */
[----:B------:R-:W-:Y:S03]  /*4950*/  HMMA.16816.F32 R16, R56, R178, R16 ;  /* 0x000000b23810723c */ /* 0x000fe60000001810 */
[-C--:B------:R-:W-:Y:S01]  /*4960*/  FSEL R62, R63, R184.reuse, P0 ;  /* 0x000000b83f3e7208 */ /* 0x080fe20000000000 */
[C---:B------:R-:W-:Y:S01]  /*4970*/  FADD.FTZ R59, -R184.reuse, R9 ;  /* 0x00000009b83b7221 */ /* 0x040fe20000010100 */
[----:B------:R-:W-:Y:S01]  /*4980*/  FSETP.GE.FTZ.AND P0, PT, R113, RZ, PT ;  /* 0x000000ff7100720b */ /* 0x000fe20003f16000 */
[----:B------:R-:W-:Y:S01]  /*4990*/  FADD.FTZ R57, -R184, R8 ;  /* 0x00000008b8397221 */ /* 0x000fe20000010100 */
[----:B------:R-:W-:Y:S01]  /*49a0*/  FSETP.GE.FTZ.AND P1, PT, R182, RZ, PT ;  /* 0x000000ffb600720b */ /* 0x000fe20003f36000 */
[----:B------:R-:W-:Y:S01]  /*49b0*/  FMUL.FTZ R186, R186, R61 ;  /* 0x0000003dbaba7220 */ /* 0x000fe20000410000 */
[-C--:B------:R-:W-:Y:S01]  /*49c0*/  FSEL R58, R59, R184.reuse, P2 ;  /* 0x000000b83b3a7208 */ /* 0x080fe20001000000 */
[C---:B------:R-:W-:Y:S01]  /*49d0*/  FADD.FTZ R59, -R184.reuse, R12 ;  /* 0x0000000cb83b7221 */ /* 0x040fe20000010100 */
[----:B------:R-:W-:Y:S01]  /*49e0*/  FSEL R57, R57, R184, P3 ;  /* 0x000000b839397208 */ /* 0x000fe20001800000 */
[----:B------:R-:W-:Y:S01]  /*49f0*/  FADD.FTZ R61, -R184, R13 ;  /* 0x0000000db83d7221 */ /* 0x000fe20000010100 */
[----:B------:R-:W-:Y:S01]  /*4a00*/  FSETP.GE.FTZ.AND P2, PT, R115, RZ, PT ;  /* 0x000000ff7300720b */ /* 0x000fe20003f56000 */
[----:B------:R-:W-:Y:S01]  /*4a10*/  FMUL.FTZ R185, R185, R62 ;  /* 0x0000003eb9b97220 */ /* 0x000fe20000410000 */
[----:B------:R-:W-:Y:S01]  /*4a20*/  ISETP.NE.AND P3, PT, R239, RZ, PT ;  /* 0x000000ffef00720c */ /* 0x000fe20003f65270 */
[----:B------:R-:W-:Y:S01]  /*4a30*/  FMUL.FTZ R57, R102, R57 ;  /* 0x0000003966397220 */ /* 0x000fe20000410000 */
[----:B------:R-:W-:Y:S01]  /*4a40*/  FSEL R59, R59, R184, P1 ;  /* 0x000000b83b3b7208 */ /* 0x000fe20000800000 */
[----:B------:R-:W-:Y:S01]  /*4a50*/  FMUL.FTZ R58, R101, R58 ;  /* 0x0000003a653a7220 */ /* 0x000fe20000410000 */
[----:B------:R-:W-:Y:S01]  /*4a60*/  FSEL R62, R61, R184, P2 ;  /* 0x000000b83d3e7208 */ /* 0x000fe20001000000 */
[----:B------:R-:W-:Y:S01]  /*4a70*/  FADD.FTZ R61, -R184, R16 ;  /* 0x00000010b83d7221 */ /* 0x000fe20000010100 */
[----:B------:R-:W-:Y:S02]  /*4a80*/  FSETP.GE.FTZ.AND P1, PT, R180, RZ, PT ;  /* 0x000000ffb400720b */ /* 0x000fe40003f36000 */
[----:B------:R-:W-:Y:S01]  /*4a90*/  F2FP.F16.F32.PACK_AB R185, R185, R186 ;  /* 0x000000bab9b9723e */ /* 0x000fe200000000ff */
[----:B------:R-:W-:Y:S01]  /*4aa0*/  FMUL.FTZ R186, R182, R59 ;  /* 0x0000003bb6ba7220 */ /* 0x000fe20000410000 */
[----:B------:R-:W-:Y:S01]  /*4ab0*/  FSEL R182, R61, R184, P1 ;  /* 0x000000b83db67208 */ /* 0x000fe20000800000 */
[----:B------:R-:W-:Y:S01]  /*4ac0*/  FMUL.FTZ R115, R115, R62 ;  /* 0x0000003e73737220 */ /* 0x000fe20000410000 */
[----:B------:R-:W-:Y:S01]  /*4ad0*/  @P0 FADD.FTZ R184, -R184, R17 ;  /* 0x00000011b8b80221 */ /* 0x000fe20000010100 */
[----:B------:R-:W-:Y:S02]  /*4ae0*/  F2FP.F16.F32.PACK_AB R58, R58, R57 ;  /* 0x000000393a3a723e */ /* 0x000fe400000000ff */
[----:B------:R-:W-:Y:S01]  /*4af0*/  FMUL.FTZ R182, R180, R182 ;  /* 0x000000b6b4b67220 */ /* 0x000fe20000410000 */
[----:B------:R-:W-:Y:S01]  /*4b00*/  FMUL.FTZ R184, R113, R184 ;  /* 0x000000b871b87220 */ /* 0x000fe20000410000 */
[----:B------:R-:W-:Y:S01]  /*4b10*/  F2FP.F16.F32.PACK_AB R186, R115, R186 ;  /* 0x000000ba73ba723e */ /* 0x000fe200000000ff */
[C---:B---3--:R-:W-:Y:S01]  /*4b20*/  FADD.FTZ R180, -R183.reuse, R6 ;  /* 0x00000006b7b47221 */ /* 0x048fe20000010100 */
        /* <DEDUP_REMOVED lines=50> */
.L_x_1170:
[C---:B------:R-:W-:Y:S01]  /*4e50*/  FADD.FTZ R10, -R183.reuse, R10 ;  /* 0x0000000ab70a7221 */ /* 0x040fe20000010100 */
[----:B------:R-:W-:Y:S01]  /*4e60*/  FSETP.GE.FTZ.AND P0, PT, R252, RZ, PT ;  /* 0x000000fffc00720b */ /* 0x000fe20003f16000 */
[C---:B------:R-:W-:Y:S01]  /*4e70*/  FADD.FTZ R4, -R183.reuse, R11 ;  /* 0x0000000bb7047221 */ /* 0x040fe20000010100 */
[-C--:B------:R-:W-:Y:S01]  /*4e80*/  FSEL R180, R180, R183.reuse, P6 ;  /* 0x000000b7b4b47208 */ /* 0x080fe20003000000 */
[C---:B------:R-:W-:Y:S01]  /*4e90*/  FADD.FTZ R6, -R183.reuse, R15 ;  /* 0x0000000fb7067221 */ /* 0x040fe20000010100 */
[-C--:B------:R-:W-:Y:S01]  /*4ea0*/  FSEL R5, R10, R183.reuse, P0 ;  /* 0x000000b70a057208 */ /* 0x080fe20000000000 */
[----:B------:R-:W-:Y:S01]  /*4eb0*/  FADD.FTZ R14, -R183, R14 ;  /* 0x0000000eb70e7221 */ /* 0x000fe20000010100 */
[----:B------:R-:W-:Y:S01]  /*4ec0*/  FSEL R113, R113, R183, P5 ;  /* 0x000000b771717208 */ /* 0x000fe20002800000 */
[----:B------:R-:W-:Y:S01]  /*4ed0*/  FMUL.FTZ R180, R187, R180 ;  /* 0x000000b4bbb47220 */ /* 0x000fe20000410000 */
[----:B------:R-:W-:Y:S01]  /*4ee0*/  FSETP.GE.FTZ.AND P0, PT, R188, RZ, PT ;  /* 0x000000ffbc00720b */ /* 0x000fe20003f16000 */
[----:B------:R-:W-:Y:S01]  /*4ef0*/  FADD.FTZ R18, -R183, R18 ;  /* 0x00000012b7127221 */ /* 0x000fe20000010100 */
[----:B------:R-:W-:Y:S01]  /*4f00*/  FSETP.GE.FTZ.AND P1, PT, R247, RZ, PT ;  /* 0x000000fff700720b */ /* 0x000fe20003f36000 */
[----:B------:R-:W-:Y:S01]  /*4f10*/  FMUL.FTZ R113, R114, R113 ;  /* 0x0000007172717220 */ /* 0x000fe20000410000 */
[----:B------:R-:W-:Y:S01]  /*4f20*/  FSETP.GE.FTZ.AND P2, PT, R190, RZ, PT ;  /* 0x000000ffbe00720b */ /* 0x000fe20003f56000 */
[----:B------:R-:W-:Y:S01]  /*4f30*/  FMUL.FTZ R5, R252, R5 ;  /* 0x00000005fc057220 */ /* 0x000fe20000410000 */
[-C--:B------:R-:W-:Y:S01]  /*4f40*/  FSEL R4, R4, R183.reuse, P1 ;  /* 0x000000b704047208 */ /* 0x080fe20000800000 */
[----:B------:R-:W-:Y:S01]  /*4f50*/  STS [R216+-0x2000], R185 ;  /* 0xffe000b9d8007388 */ /* 0x000fe20000000800 */
[----:B------:R-:W-:Y:S01]  /*4f60*/  FSETP.GE.FTZ.AND P5, PT, R191, RZ, PT ;  /* 0x000000ffbf00720b */ /* 0x000fe20003fb6000 */
[----:B------:R-:W-:Y:S01]  /*4f70*/  IMAD.IADD R108, R205, 0x1, R202 ;  /* 0x00000001cd6c7824 */ /* 0x000fe200078e02ca */
[-C--:B------:R-:W-:Y:S01]  /*4f80*/  FSEL R7, R6, R183.reuse, P2 ;  /* 0x000000b706077208 */ /* 0x080fe20001000000 */
[----:B------:R-:W-:Y:S01]  /*4f90*/  FMUL.FTZ R4, R247, R4 ;  /* 0x00000004f7047220 */ /* 0x000fe20000410000 */
[----:B------:R-:W-:Y:S01]  /*4fa0*/  FSEL R14, R14, R183, P5 ;  /* 0x000000b70e0e7208 */ /* 0x000fe20002800000 */
[----:B------:R-:W-:Y:S01]  /*4fb0*/  IMAD R247, R221, UR5, RZ ;  /* 0x00000005ddf77c24 */ /* 0x000fe2000f8e02ff */
        /* <DEDUP_REMOVED lines=21> */
[----:B-1----:R-:W1:Y:S05]  /*5110*/  LDSM.16.MT88.4 R8, [R204+0x8000] ;  /* 0x00800000cc08783b */ /* 0x002e6a0000004200 */
        /* <DEDUP_REMOVED lines=53> */
[----:B------:R-:W-:Y:S01]  /*5470*/  ISETP.GE.AND P5, PT, R218, UR4, PT ;  /* 0x00000004da007c0c */ /* 0x000fe2000bfa6270 */
[----:B------:R-:W-:Y:S01]  /*5480*/  IMAD.U32 R8, RZ, RZ, UR19 ;  /* 0x00000013ff087e24 */ /* 0x000fe2000f8e00ff */
[----:B------:R-:W-:Y:S01]  /*5490*/  ISETP.GE.AND P2, PT, R213, UR4, PT ;  /* 0x00000004d5007c0c */ /* 0x000fe2000bf46270 */
[----:B------:R-:W-:Y:S02]  /*54a0*/  IMAD.X R4, RZ, RZ, ~UR10, P0 ;  /* 0x8000000aff047e24 */ /* 0x000fe400080e06ff */
[----:B------:R-:W-:Y:S02]  /*54b0*/  IMAD.U32 R6, RZ, RZ, UR18 ;  /* 0x00000012ff067e24 */ /* 0x000fe4000f8e00ff */
[----:B------:R-:W-:Y:S01]  /*54c0*/  IMAD.U32 R7, RZ, RZ, UR19 ;  /* 0x00000013ff077e24 */ /* 0x000fe2000f8e00ff */
[----:B------:R-:W-:Y:S04]  /*54d0*/  SHF.R.S64 R5, R5, 0x1f, R4 ;  /* 0x0000001f05057819 */ /* 0x000fe80000001004 */
[----:B------:R-:W-:Y:S01]  /*54e0*/  IADD3 R230, P0, PT, R5, R230, RZ ;  /* 0x000000e605e67210 */ /* 0x000fe20007f1e0ff */
[----:B------:R-:W-:Y:S03]  /*54f0*/  IMAD.U32 R5, RZ, RZ, UR19 ;  /* 0x00000013ff057e24 */ /* 0x000fe6000f8e00ff */
[----:B------:R-:W-:Y:S01]  /*5500*/  LEA.HI.X.SX32 R231, R4, R231, 0x1, P0 ;  /* 0x000000e704e77211 */ /* 0x000fe200000f0eff */
[----:B------:R-:W-:Y:S01]  /*5510*/  IMAD.U32 R4, RZ, RZ, UR18 ;  /* 0x00000012ff047e24 */ /* 0x000fe2000f8e00ff */
[-C--:B------:R-:W-:Y:S02]  /*5520*/  @!P5 LEA R10, P1, R9, R230.reuse, 0x1 ;  /* 0x000000e6090ad211 */ /* 0x080fe400078208ff */
[----:B------:R-:W-:Y:S01]  /*5530*/  @!P2 LEA R12, P0, R7, R230, 0x1 ;  /* 0x000000e6070ca211 */ /* 0x000fe200078008ff */
[----:B------:R-:W-:Y:S01]  /*5540*/  @!PT LDS RZ, [RZ] ;  /* 0x00000000fffff984 */ /* 0x000fe20000000800 */
[----:B------:R-:W-:Y:S01]  /*5550*/  @!PT LDS RZ, [RZ] ;  /* 0x00000000fffff984 */ /* 0x000fe20000000800 */
[----:B------:R-:W-:Y:S01]  /*5560*/  @!PT LDS RZ, [RZ] ;  /* 0x00000000fffff984 */ /* 0x000fe20000000800 */
[----:B------:R1:W-:Y:S01]  /*5570*/  @!P5 LDGSTS.E.BYPASS.LTC128B.128 [R217+0x8000], desc[UR22][R230.64] ;  /* 0x08000000e6d9dfae */ /* 0x0003e2000b981a16 */
[-C--:B------:R-:W-:Y:S02]  /*5580*/  @!P5 LEA.HI.X R11, R8, R231.reuse, R6, 0x1, P1 ;  /* 0x000000e7080bd211 */ /* 0x080fe400008f0c06 */
[----:B------:R-:W-:Y:S01]  /*5590*/  @!P2 LEA.HI.X R13, R5, R231, R4, 0x1, P0 ;  /* 0x000000e7050da211 */ /* 0x000fe200000f0c04 */
        /* <DEDUP_REMOVED lines=17> */
.L_x_1171:
[----:B------:R-:W-:Y:S01]  /*56b0*/  LDSM.16.M88.4 R100, [R203] ;  /* 0x00000000cb64783b */ /* 0x000fe20000000200 */
[----:B------:R-:W-:Y:S01]  /*56c0*/  ISETP.GT.AND P2, PT, R239, RZ, PT ;  /* 0x000000ffef00720c */ /* 0x000fe20003f44270 */
[----:B------:R-:W-:Y:S02]  /*56d0*/  VIADD R235, R235, 0xffffffc0 ;  /* 0xffffffc0ebeb7836 */ /* 0x000fe40000000000 */
[----:B------:R-:W2:Y:S04]  /*56e0*/  LDSM.16.MT88.4 R16, [R204+0xc000] ;  /* 0x00c00000cc10783b */ /* 0x000ea80000004200 */
[----:B------:R-:W1:Y:S04]  /*56f0*/  LDSM.16.M88.4 R60, [R203+0x1000] ;  /* 0x00100000cb3c783b */ /* 0x000e680000000200 */
[----:B------:R-:W3:Y:S04]  /*5700*/  LDSM.16.MT88.4 R64, [R204+0xe000] ;  /* 0x00e00000cc40783b */ /* 0x000ee80000004200 */
[----:B------:R-:W-:Y:S04]  /*5710*/  LDSM.16.M88.4 R104, [R197] ;  /* 0x00000000c568783b */ /* 0x000fe80000000200 */
[----:B------:R-:W4:Y:S04]  /*5720*/  LDSM.16.MT88.4 R108, [R204+0xc800] ;  /* 0x00c80000cc6c783b */ /* 0x000f280000004200 */
[----:B------:R-:W4:Y:S04]  /*5730*/  LDSM.16.M88.4 R112, [R197+0x1000] ;  /* 0x00100000c570783b */ /* 0x000f280000000200 */
[----:B------:R-:W4:Y:S04]  /*5740*/  LDSM.16.MT88.4 R180, [R204+0xe800] ;  /* 0x00e80000ccb4783b */ /* 0x000f280000004200 */
[----:B------:R-:W-:Y:S04]  /*5750*/  LDSM.16.M88.4 R184, [R199+0x1000] ;  /* 0x00100000c7b8783b */ /* 0x000fe80000000200 */
[----:B------:R-:W-:Y:S01]  /*5760*/  LDSM.16.MT88.4 R188, [R204+0xf000] ;  /* 0x00f00000ccbc783b */ /* 0x000fe20000004200 */
        /* <DEDUP_REMOVED lines=55> */
[----:B------:R-:W-:Y:S01]  /*5ae0*/  LEA.HI.X.SX32 R115, R247, R191, 0x5, P0 ;  /* 0x000000bff7737211 */ /* 0x000fe200000f2eff */
        /* <DEDUP_REMOVED lines=22> */
[----:B------:R-:W-:Y:S04]  /*5c50*/  REDG.E.ADD.F32.FTZ.RN.STRONG.GPU desc[UR22][R244.64+0x80], R16 ;  /* 0x00008010f40079a6 */ /* 0x000fe8000c12f316 */
[----:B------:R3:W-:Y:S01]  /*5c60*/  REDG.E.ADD.F32.FTZ.RN.STRONG.GPU desc[UR22][R190.64+0x80], R17 ;  /* 0x00008011be0079a6 */ /* 0x0007e2000c12f316 */
[C---:B------:R-:W-:Y:S03]  /*5c70*/  IMAD.WIDE R180, R247.reuse, -0xc0, R4 ;  /* 0xffffff40f7b47825 */ /* 0x040fe600078e0204 */
[----:B------:R-:W-:Y:S01]  /*5c80*/  REDG.E.ADD.F32.FTZ.RN.STRONG.GPU desc[UR22][R114.64+0x80], R18 ;  /* 0x00008012720079a6 */ /* 0x000fe2000c12f316 */
[C---:B------:R-:W-:Y:S03]  /*5c90*/  LEA R100, P0, R247.reuse, R180, 0x5 ;  /* 0x000000b4f7647211 */ /* 0x040fe600078028ff */
[----:B------:R3:W-:Y:S01]  /*5ca0*/  REDG.E.ADD.F32.FTZ.RN.STRONG.GPU desc[UR22][R112.64+0x80], R19 ;  /* 0x00008013700079a6 */ /* 0x0007e2000c12f316 */
[C---:B------:R-:W-:Y:S03]  /*5cb0*/  LEA.HI.X.SX32 R101, R247.reuse, R181, 0x5, P0 ;  /* 0x000000b5f7657211 */ /* 0x040fe600000f2eff */
[----:B------:R-:W-:Y:S01]  /*5cc0*/  REDG.E.ADD.F32.FTZ.RN.STRONG.GPU desc[UR22][R102.64+0x80], R12 ;  /* 0x0000800c660079a6 */ /* 0x000fe2000c12f316 */
[C---:B----4-:R-:W-:Y:S03]  /*5cd0*/  LEA R182, P0, R247.reuse, R100, 0x5 ;  /* 0x00000064f7b67211 */ /* 0x050fe600078028ff */
[----:B------:R-:W-:Y:S01]  /*5ce0*/  REDG.E.ADD.F32.FTZ.RN.STRONG.GPU desc[UR22][R106.64+0x80], R13 ;  /* 0x0000800d6a0079a6 */ /* 0x000fe2000c12f316 */
[C---:B------:R-:W-:Y:S02]  /*5cf0*/  LEA.HI.X.SX32 R183, R247.reuse, R101, 0x5, P0 ;  /* 0x00000065f7b77211 */ /* 0x040fe400000f2eff */
[C---:B------:R-:W-:Y:S01]  /*5d00*/  LEA R184, P0, R247.reuse, R182, 0x5 ;  /* 0x000000b6f7b87211 */ /* 0x040fe200078028ff */
        /* <DEDUP_REMOVED lines=12> */
[C---:B------:R-:W-:Y:S03]  /*5dd0*/  LEA.HI.X.SX32 R187, R247.reuse, R7, 0x5, P0 ;  /* 0x00000007f7bb7211 */ /* 0x040fe600000f2eff */
[----:B------:R-:W-:Y:S01]  /*5de0*/  REDG.E.ADD.F32.FTZ.RN.STRONG.GPU desc[UR22][R184.64+0x100], R56 ;  /* 0x00010038b80079a6 */ /* 0x000fe2000c12f316 */
[C---:B------:R-:W-:Y:S03]  /*5df0*/  IMAD.WIDE R8, R247.reuse, -0xc0, R186 ;  /* 0xffffff40f7087825 */ /* 0x040fe600078e02ba */
[----:B------:R-:W-:Y:S01]  /*5e00*/  REDG.E.ADD.F32.FTZ.RN.STRONG.GPU desc[UR22][R188.64+0x100], R57 ;  /* 0x00010039bc0079a6 */ /* 0x000fe2000c12f316 */
[C---:B-1----:R-:W-:Y:S03]  /*5e10*/  LEA R108, P0, R247.reuse, R8, 0x5 ;  /* 0x00000008f76c7211 */ /* 0x042fe600078028ff */
[----:B------:R-:W-:Y:S01]  /*5e20*/  REDG.E.ADD.F32.FTZ.RN.STRONG.GPU desc[UR22][R6.64+0x100], R58 ;  /* 0x0001003a060079a6 */ /* 0x000fe2000c12f316 */
[C---:B------:R-:W-:Y:S03]  /*5e30*/  LEA.HI.X.SX32 R109, R247.reuse, R9, 0x5, P0 ;  /* 0x00000009f76d7211 */ /* 0x040fe600000f2eff */
        /* <DEDUP_REMOVED lines=10> */
[C---:B------:R-:W-:Y:S02]  /*5ee0*/  LEA.HI.X.SX32 R191, R247.reuse, R11, 0x5, P0 ;  /* 0x0000000bf7bf7211 */ /* 0x040fe400000f2eff */
[C---:B------:R-:W-:Y:S01]  /*5ef0*/  LEA R112, P0, R247.reuse, R190, 0x5 ;  /* 0x000000bef7707211 */ /* 0x040fe200078028ff */
[----:B------:R-:W-:Y:S03]  /*5f00*/  REDG.E.ADD.F32.FTZ.RN.STRONG.GPU desc[UR22][R10.64+0x180], R60 ;  /* 0x0001803c0a0079a6 */ /* 0x000fe6000c12f316 */
[C---:B------:R-:W-:Y:S01]  /*5f10*/  LEA.HI.X.SX32 R113, R247.reuse, R191, 0x5, P0 ;  /* 0x000000bff7717211 */ /* 0x040fe200000f2eff */
[----:B------:R-:W-:Y:S01]  /*5f20*/  LDSM.16.MT88.4 R4, [R205+-0x2000] ;  /* 0xffe00000cd04783b */ /* 0x000fe20000004200 */
[C---:B----4-:R-:W-:Y:S03]  /*5f30*/  LEA R104, P0, R247.reuse, R112, 0x5 ;  /* 0x00000070f7687211 */ /* 0x050fe600078028ff */
[----:B------:R-:W1:Y:S01]  /*5f40*/  LDSM.16.MT88.4 R8, [R200] ;  /* 0x00000000c808783b */ /* 0x000e620000004200 */
[----:B------:R-:W-:Y:S03]  /*5f50*/  LEA.HI.X.SX32 R105, R247, R113, 0x5, P0 ;  /* 0x00000071f7697211 */ /* 0x000fe600000f2eff */
        /* <DEDUP_REMOVED lines=52> */
[----:B------:R-:W-:Y:S01]  /*62a0*/  VIADD R6, R200, 0xffffc000 ;  /* 0xffffc000c8067836 */ /* 0x000fe20000000000 */
        /* <DEDUP_REMOVED lines=157> */
.L_x_1173:
[----:B------:R-:W2:Y:S01]  /*6c80*/  LDCU.64 UR10, c[0x0][0x5c0] ;  /* 0x0000b800ff0a77ac */ /* 0x000ea20008000a00 */
[----:B-1----:R-:W-:-:S05]  /*6c90*/  IADD3 R28, PT, PT, R241, R242, RZ ;  /* 0x000000f2f11c7210 */ /* 0x002fca0007ffe0ff */
[C---:B--2---:R-:W-:Y:S02]  /*6ca0*/  IMAD R3, R28.reuse, UR11, RZ ;  /* 0x0000000b1c037c24 */ /* 0x044fe4000f8e02ff */
[----:B------:R-:W-:-:S05]  /*6cb0*/  IMAD.WIDE.U32 R28, R28, UR10, RZ ;  /* 0x0000000a1c1c7c25 */ /* 0x000fca000f8e00ff */
[----:B------:R-:W-:Y:S02]  /*6cc0*/  IADD3 R3, PT, PT, R29, R3, RZ ;  /* 0x000000031d037210 */ /* 0x000fe40007ffe0ff */
.L_x_1174:
        /* <DEDUP_REMOVED lines=12> */
.L_x_1175:
[----:B------:R-:W1:Y:S01]  /*6d90*/  LDCU.64 UR6, c[0x0][0x5c8] ;  /* 0x0000b900ff0677ac */ /* 0x000e620008000a00 */
[----:B------:R-:W-:-:S05]  /*6da0*/  IADD3 R4, PT, PT, R241, R242, RZ ;  /* 0x000000f2f1047210 */ /* 0x000fca0007ffe0ff */
[C---:B-1----:R-:W-:Y:S02]  /*6db0*/  IMAD R0, R4.reuse, UR7, RZ ;  /* 0x0000000704007c24 */ /* 0x042fe4000f8e02ff */
[----:B------:R-:W-:-:S05]  /*6dc0*/  IMAD.WIDE.U32 R4, R4, UR6, RZ ;  /* 0x0000000604047c25 */ /* 0x000fca000f8e00ff */
[----:B------:R-:W-:Y:S02]  /*6dd0*/  IADD3 R0, PT, PT, R5, R0, RZ ;  /* 0x0000000005007210 */ /* 0x000fe40007ffe0ff */
[----:B------:R-:W-:-:S07]  /*6de0*/  MOV R2, R4 ;  /* 0x0000000400027202 */ /* 0x000fce0000000f00 */
.L_x_1176:
        /* <DEDUP_REMOVED lines=17> */
[C---:B------:R-:W-:Y:S01]  /*6f00*/  IADD3 R29, PT, PT, R220.reuse, 0x20, RZ ;  /* 0x00000020dc1d7810 */ /* 0x040fe20007ffe0ff */
        /* <DEDUP_REMOVED lines=26> */
.L_x_1178:
[----:B------:R-:W-:Y:S05]  /*70b0*/  BSYNC.RECONVERGENT B0 ;  /* 0x0000000000007941 */ /* 0x000fea0003800200 */
.L_x_1177:
        /* <DEDUP_REMOVED lines=15> */
.L_x_1180:
[----:B------:R-:W-:Y:S05]  /*71b0*/  BSYNC.RECONVERGENT B0 ;  /* 0x0000000000007941 */ /* 0x000fea0003800200 */
.L_x_1179:
        /* <DEDUP_REMOVED lines=23> */
.L_x_1182:
[----:B------:R-:W-:Y:S05]  /*7330*/  BSYNC.RECONVERGENT B0 ;  /* 0x0000000000007941 */ /* 0x000fea0003800200 */
.L_x_1181:
        /* <DEDUP_REMOVED lines=14> */
.L_x_1149:
[----:B------:R-:W-:Y:S05]  /*7420*/  BSYNC.RECONVERGENT B1 ;  /* 0x0000000000017941 */ /* 0x000fea0003800200 */
.L_x_1127:
        /* <DEDUP_REMOVED lines=11> */
.L_x_1184:
        /* <DEDUP_REMOVED lines=10> */
.L_x_2434:


//--------------------- .text._ZN5flash44flash_bwd_dq_dk_dv_loop_seqk_parallel_kernelI23Flash_bwd_kernel_traitsILi128ELi64ELi64ELi8ELi4ELi2ELi2ELb1ELb0EN7cutlass6half_tE19Flash_kernel_traitsILi128ELi64ELi64ELi8ES3_EELb0ELb0ELb0ELb1ELb0ELb0ELb1EEEvNS_16Flash_bwd_paramsE --------------------------
	.section	.text._ZN5flash44flash_bwd_dq_dk_dv_loop_seqk_parallel_kernelI23Flash_bwd_kernel_traitsILi128ELi64ELi64ELi8ELi4ELi2ELi2ELb1ELb0EN7cutlass6half_tE19Flash_kernel_traitsILi128ELi64ELi64ELi8ES3_EELb0ELb0ELb0ELb1ELb0ELb0ELb1EEEvNS_16Flash_bwd_paramsE,"ax",@progbits
	.align	128
        .global         _ZN5flash44flash_bwd_dq_dk_dv_loop_seqk_parallel_kernelI23Flash_bwd_kernel_traitsILi128ELi64ELi64ELi8ELi4ELi2ELi2ELb1ELb0EN7cutlass6half_tE19Flash_kernel_traitsILi128ELi64ELi64ELi8ES3_EELb0ELb0ELb0ELb1ELb0ELb0ELb1EEEvNS_16Flash_bwd_paramsE
        .type           _ZN5flash44flash_bwd_dq_dk_dv_loop_seqk_parallel_kernelI23Flash_bwd_kernel_traitsILi128ELi64ELi64ELi8ELi4ELi2ELi2ELb1ELb0EN7cutlass6half_tE19Flash_kernel_traitsILi128ELi64ELi64ELi8ES3_EELb0ELb0ELb0ELb1ELb0ELb0ELb1EEEvNS_16Flash_bwd_paramsE,@function
        .size           _ZN5flash44flash_bwd_dq_dk_dv_loop_seqk_parallel_kernelI23Flash_bwd_kernel_traitsILi128ELi64ELi64ELi8ELi4ELi2ELi2ELb1ELb0EN7cutlass6half_tE19Flash_kernel_traitsILi128ELi64ELi64ELi8ES3_EELb0ELb0ELb0ELb1ELb0ELb0ELb1EEEvNS_16Flash_bwd_paramsE,(.L_x_2435 - _ZN5flash44flash_bwd_dq_dk_dv_loop_seqk_parallel_kernelI23Flash_bwd_kernel_traitsILi128ELi64ELi64ELi8ELi4ELi2ELi2ELb1ELb0EN7cutlass6half_tE19Flash_kernel_traitsILi128ELi64ELi64ELi8ES3_EELb0ELb0ELb0ELb1ELb0ELb0ELb1EEEvNS_16Flash_bwd_paramsE)
        .other          _ZN5flash44flash_bwd_dq_dk_dv_loop_seqk_parallel_kernelI23Flash_bwd_kernel_traitsILi128ELi64ELi64ELi8ELi4ELi2ELi2ELb1ELb0EN7cutlass6half_tE19Flash_kernel_traitsILi128ELi64ELi64ELi8ES3_EELb0ELb0ELb0ELb1ELb0ELb0ELb1EEEvNS_16Flash_bwd_paramsE,@"STO_CUDA_ENTRY STV_DEFAULT"
_ZN5flash44flash_bwd_dq_dk_dv_loop_seqk_parallel_kernelI23Flash_bwd_kernel_traitsILi128ELi64ELi64ELi8ELi4ELi2ELi2ELb1ELb0EN7cutlass6half_tE19Flash_kernel_traitsILi128ELi64ELi64ELi8ES3_EELb0ELb0ELb0ELb1ELb0ELb0ELb1EEEvNS_16Flash_bwd_paramsE:
.text._ZN5flash44flash_bwd_dq_dk_dv_loop_seqk_parallel_kernelI23Flash_bwd_kernel_traitsILi128ELi64ELi64ELi8ELi4ELi2ELi2ELb1ELb0EN7cutlass6half_tE19Flash_kernel_traitsILi128ELi64ELi64ELi8ES3_EELb0ELb0ELb0ELb1ELb0ELb0ELb1EEEvNS_16Flash_bwd_paramsE:
        /* <DEDUP_REMOVED lines=99> */
.L_x_1242:
        /* <DEDUP_REMOVED lines=45> */
.L_x_1185:
        /* <DEDUP_REMOVED lines=31> */
.L_x_1187:
[----:B------:R-:W1:Y:S01]  /*0af0*/  LDCU.64 UR14, c[0x0][0x3b8] ;  /* 0x00007700ff0e77ac */ /* 0x000e620008000a00 */
[----:B------:R-:W-:-:S05]  /*0b00*/  IADD3 R2, PT, PT, R240, R243, RZ ;  /* 0x000000f3f0027210 */ /* 0x000fca0007ffe0ff */
[C---:B-1----:R-:W-:Y:S02]  /*0b10*/  IMAD R9, R2.reuse, UR15, RZ ;  /* 0x0000000f02097c24 */ /* 0x042fe4000f8e02ff */
[----:B------:R-:W-:-:S05]  /*0b20*/  IMAD.WIDE.U32 R2, R2, UR14, RZ ;  /* 0x0000000e02027c25 */ /* 0x000fca000f8e00ff */
[----:B------:R-:W-:Y:S02]  /*0b30*/  IADD3 R9, PT, PT, R3, R9, RZ ;  /* 0x0000000903097210 */ /* 0x000fe40007ffe0ff */
[----:B------:R-:W-:-:S07]  /*0b40*/  MOV R10, R2 ;  /* 0x00000002000a7202 */ /* 0x000fce0000000f00 */
.L_x_1188:
        /* <DEDUP_REMOVED lines=39> */
.L_x_1189:
[----:B------:R-:W1:Y:S01]  /*0dc0*/  LDCU.64 UR12, c[0x0][0x3c0] ;  /* 0x00007800ff0c77ac */ /* 0x000e620008000a00 */
[----:B------:R-:W-:-:S05]  /*0dd0*/  IADD3 R2, PT, PT, R240, R243, RZ ;  /* 0x000000f3f0027210 */ /* 0x000fca0007ffe0ff */
[C---:B-1----:R-:W-:Y:S02]  /*0de0*/  IMAD R12, R2.reuse, UR13, RZ ;  /* 0x0000000d020c7c24 */ /* 0x042fe4000f8e02ff */
[----:B------:R-:W-:-:S05]  /*0df0*/  IMAD.WIDE.U32 R2, R2, UR12, RZ ;  /* 0x0000000c02027c25 */ /* 0x000fca000f8e00ff */
[----:B------:R-:W-:Y:S02]  /*0e00*/  IADD3 R12, PT, PT, R3, R12, RZ ;  /* 0x0000000c030c7210 */ /* 0x000fe40007ffe0ff */
[----:B------:R-:W-:-:S07]  /*0e10*/  MOV R14, R2 ;  /* 0x00000002000e7202 */ /* 0x000fce0000000f00 */
.L_x_1190:
        /* <DEDUP_REMOVED lines=27> */
.L_x_1191:
[C---:B------:R-:W-:Y:S02]  /*0fd0*/  IMAD R23, R11.reuse, UR7, RZ ;  /* 0x000000070b177c24 */ /* 0x040fe4000f8e02ff */
[----:B------:R-:W-:-:S05]  /*0fe0*/  IMAD.WIDE.U32 R24, R11, UR6, RZ ;  /* 0x000000060b187c25 */ /* 0x000fca000f8e00ff */
[----:B------:R-:W-:-:S07]  /*0ff0*/  IADD3 R23, PT, PT, R25, R23, RZ ;  /* 0x0000001719177210 */ /* 0x000fce0007ffe0ff */
.L_x_1192:
        /* <DEDUP_REMOVED lines=20> */
.L_x_1193:
[----:B------:R-:W1:Y:S01]  /*1140*/  LDC R18, c[0x0][0x434] ;  /* 0x00010d00ff127b82 */ /* 0x000e620000000800 */
[----:B------:R-:W-:-:S04]  /*1150*/  IMAD R3, R213, UR10, R212 ;  /* 0x0000000ad5037c24 */ /* 0x000fc8000f8e02d4 */
[----:B-1----:R-:W-:-:S03]  /*1160*/  IMAD R18, R3, R18, RZ ;  /* 0x0000001203127224 */ /* 0x002fc600078e02ff */
.L_x_1194:
        /* <DEDUP_REMOVED lines=11> */
.L_x_1195:
[----:B------:R-:W1:Y:S01]  /*1220*/  LDC R26, c[0x0][0x444] ;  /* 0x00011100ff1a7b82 */ /* 0x000e620000000800 */
[----:B------:R-:W-:-:S04]  /*1230*/  IMAD R3, R213, UR10, R212 ;  /* 0x0000000ad5037c24 */ /* 0x000fc8000f8e02d4 */
[----:B-1----:R-:W-:-:S07]  /*1240*/  IMAD R26, R3, R26, RZ ;  /* 0x0000001a031a7224 */ /* 0x002fce00078e02ff */
.L_x_1196:
        /* <DEDUP_REMOVED lines=85> */
.L_x_1198:
[----:B------:R-:W1:Y:S01]  /*17a0*/  LDCU.64 UR10, c[0x0][0x5c0] ;  /* 0x0000b800ff0a77ac */ /* 0x000e620008000a00 */
[----:B------:R-:W-:-:S05]  /*17b0*/  IADD3 R0, PT, PT, R240, R243, RZ ;  /* 0x000000f3f0007210 */ /* 0x000fca0007ffe0ff */
[C---:B-1----:R-:W-:Y:S02]  /*17c0*/  IMAD R3, R0.reuse, UR11, RZ ;  /* 0x0000000b00037c24 */ /* 0x042fe4000f8e02ff */
[----:B------:R-:W-:-:S05]  /*17d0*/  IMAD.WIDE.U32 R6, R0, UR10, RZ ;  /* 0x0000000a00067c25 */ /* 0x000fca000f8e00ff */
[----:B------:R-:W-:Y:S02]  /*17e0*/  IADD3 R0, PT, PT, R7, R3, RZ ;  /* 0x0000000307007210 */ /* 0x000fe40007ffe0ff */
[----:B------:R-:W-:Y:S02]  /*17f0*/  MOV R4, R6 ;  /* 0x0000000600047202 */ /* 0x000fe40000000f00 */
.L_x_1199:
        /* <DEDUP_REMOVED lines=11> */
.L_x_1200:
[----:B------:R-:W1:Y:S01]  /*18b0*/  LDCU.64 UR6, c[0x0][0x5c8] ;  /* 0x0000b900ff0677ac */ /* 0x000e620008000a00 */
[----:B------:R-:W-:-:S05]  /*18c0*/  IADD3 R240, PT, PT, R240, R243, RZ ;  /* 0x000000f3f0f07210 */ /* 0x000fca0007ffe0ff */
[C---:B-1----:R-:W-:Y:S02]  /*18d0*/  IMAD R6, R240.reuse, UR7, RZ ;  /* 0x00000007f0067c24 */ /* 0x042fe4000f8e02ff */
[----:B------:R-:W-:-:S05]  /*18e0*/  IMAD.WIDE.U32 R8, R240, UR6, RZ ;  /* 0x00000006f0087c25 */ /* 0x000fca000f8e00ff */
[----:B------:R-:W-:Y:S02]  /*18f0*/  IADD3 R6, PT, PT, R9, R6, RZ ;  /* 0x0000000609067210 */ /* 0x000fe40007ffe0ff */
.L_x_1201:
        /* <DEDUP_REMOVED lines=27> */
.L_x_1203:
[----:B------:R-:W-:Y:S05]  /*1ab0*/  BSYNC.RECONVERGENT B0 ;  /* 0x0000000000007941 */ /* 0x000fea0003800200 */
.L_x_1202:
        /* <DEDUP_REMOVED lines=15> */
.L_x_1205:
[----:B------:R-:W-:Y:S05]  /*1bb0*/  BSYNC.RECONVERGENT B0 ;  /* 0x0000000000007941 */ /* 0x000fea0003800200 */
.L_x_1204:
        /* <DEDUP_REMOVED lines=22> */
.L_x_1207:
[----:B------:R-:W-:Y:S05]  /*1d20*/  BSYNC.RECONVERGENT B0 ;  /* 0x0000000000007941 */ /* 0x000fea0003800200 */
.L_x_1206:
        /* <DEDUP_REMOVED lines=17> */
.L_x_1197:
        /* <DEDUP_REMOVED lines=39> */
.L_x_1210:
[----:B------:R2:W-:Y:S04]  /*20b0*/  STS.128 [R223+0x10000], RZ ;  /* 0x010000ffdf007388 */ /* 0x0005e80000000c00 */
[----:B------:R2:W-:Y:S02]  /*20c0*/  STS.128 [R223+0x12000], RZ ;  /* 0x012000ffdf007388 */ /* 0x0005e40000000c00 */
.L_x_1211:
[----:B------:R-:W-:Y:S05]  /*20d0*/  BSYNC.RECONVERGENT B0 ;  /* 0x0000000000007941 */ /* 0x000fea0003800200 */
.L_x_1209:
        /* <DEDUP_REMOVED lines=26> */
.L_x_1213:
[----:B------:R-:W-:Y:S05]  /*2280*/  BSYNC.RECONVERGENT B0 ;  /* 0x0000000000007941 */ /* 0x000fea0003800200 */
.L_x_1212:
        /* <DEDUP_REMOVED lines=21> */
.L_x_1215:
[----:B------:R1:W-:Y:S04]  /*23e0*/  STS.128 [R223+0x8000], RZ ;  /* 0x008000ffdf007388 */ /* 0x0003e80000000c00 */
[----:B------:R1:W-:Y:S02]  /*23f0*/  STS.128 [R223+0xa000], RZ ;  /* 0x00a000ffdf007388 */ /* 0x0003e40000000c00 */
.L_x_1216:
[----:B------:R-:W-:Y:S05]  /*2400*/  BSYNC.RECONVERGENT B0 ;  /* 0x0000000000007941 */ /* 0x000fea0003800200 */
.L_x_1214:
        /* <DEDUP_REMOVED lines=23> */
.L_x_1218:
[----:B------:R-:W-:Y:S05]  /*2580*/  BSYNC.RECONVERGENT B0 ;  /* 0x0000000000007941 */ /* 0x000fea0003800200 */
.L_x_1217:
        /* <DEDUP_REMOVED lines=19> */
.L_x_1220:
[----:B------:R1:W-:Y:S04]  /*26c0*/  STS.128 [R238], RZ ;  /* 0x000000ffee007388 */ /* 0x0003e80000000c00 */
[----:B------:R1:W-:Y:S02]  /*26d0*/  STS.128 [R238+0x2000], RZ ;  /* 0x002000ffee007388 */ /* 0x0003e40000000c00 */
.L_x_1221:
[----:B------:R-:W-:Y:S05]  /*26e0*/  BSYNC.RECONVERGENT B0 ;  /* 0x0000000000007941 */ /* 0x000fea0003800200 */
.L_x_1219:
        /* <DEDUP_REMOVED lines=27> */
.L_x_1223:
[----:B------:R-:W-:Y:S05]  /*28a0*/  BSYNC.RECONVERGENT B0 ;  /* 0x0000000000007941 */ /* 0x000fea0003800200 */
.L_x_1222:
        /* <DEDUP_REMOVED lines=34> */
.L_x_1225:
[----:B------:R1:W-:Y:S04]  /*2ad0*/  STS.128 [R223+0xc000], RZ ;  /* 0x00c000ffdf007388 */ /* 0x0003e80000000c00 */
[----:B------:R1:W-:Y:S02]  /*2ae0*/  STS.128 [R223+0xe000], RZ ;  /* 0x00e000ffdf007388 */ /* 0x0003e40000000c00 */
.L_x_1226:
[----:B------:R-:W-:Y:S05]  /*2af0*/  BSYNC.RECONVERGENT B0 ;  /* 0x0000000000007941 */ /* 0x000fea0003800200 */
.L_x_1224:
        /* <DEDUP_REMOVED lines=26> */
.L_x_1228:
[----:B------:R-:W-:Y:S05]  /*2ca0*/  BSYNC.RECONVERGENT B0 ;  /* 0x0000000000007941 */ /* 0x000fea0003800200 */
.L_x_1227:
[----:B------:R-:W3:Y:S01]  /*2cb0*/  LDCU.64 UR4, c[0x0][0x538] ;  /* 0x0000a700ff0477ac */ /* 0x000ee20008000a00 */
[----:B------:R-:W0:Y:S01]  /*2cc0*/  LDGDEPBAR ;  /* 0x00000000000079af */ /* 0x000e220000000000 */
[----:B------:R-:W-:Y:S01]  /*2cd0*/  IMAD.IADD R199, R207, 0x1, R206 ;  /* 0x00000001cfc77824 */ /* 0x000fe200078e02ce */
[----:B------:R-:W1:Y:S01]  /*2ce0*/  LDC R224, c[0x0][0x44c] ;  /* 0x00011300ffe07b82 */ /* 0x000e620000000800 */
[----:B------:R-:W4:Y:S01]  /*2cf0*/  LDCU UR12, c[0x0][0x590] ;  /* 0x0000b200ff0c77ac */ /* 0x000f220008000800 */
[----:B------:R-:W1:Y:S01]  /*2d00*/  LDCU UR7, c[0x0][0x50c] ;  /* 0x0000a180ff0777ac */ /* 0x000e620008000800 */
        /* <DEDUP_REMOVED lines=95> */
.L_x_1231:
[----:B------:R-:W0:Y:S01]  /*3300*/  LDGDEPBAR ;  /* 0x00000000000079af */ /* 0x000e220000000000 */
[-C--:B------:R-:W-:Y:S01]  /*3310*/  IADD3 R182, PT, PT, R206, R198.reuse, RZ ;  /* 0x000000c6ceb67210 */ /* 0x080fe20007ffe0ff */
[C---:B-----5:R-:W-:Y:S01]  /*3320*/  FMUL.FTZ R250, R237.reuse, 1.4426950216293334961 ;  /* 0x3fb8aa3bedfa7820 */ /* 0x060fe20000410000 */
[----:B------:R-:W-:Y:S01]  /*3330*/  IADD3 R181, PT, PT, R208, R198, RZ ;  /* 0x000000c6d0b57210 */ /* 0x000fe20007ffe0ff */
[----:B------:R-:W-:Y:S01]  /*3340*/  FMUL.FTZ R245, R236, 1.4426950216293334961 ;  /* 0x3fb8aa3becf57820 */ /* 0x000fe20000410000 */
[----:B------:R-:W-:Y:S02]  /*3350*/  MOV R229, R227 ;  /* 0x000000e300e57202 */ /* 0x000fe40000000f00 */
[----:B------:R-:W-:Y:S02]  /*3360*/  IADD3 R180, PT, PT, R206, R181, RZ ;  /* 0x000000b5ceb47210 */ /* 0x000fe40007ffe0ff */
[----:B------:R-:W-:Y:S02]  /*3370*/  MOV R194, UR21 ;  /* 0x0000001500c27c02 */ /* 0x000fe40008000f00 */
[----:B------:R-:W-:Y:S02]  /*3380*/  IADD3 R192, PT, PT, R234, 0x19, RZ ;  /* 0x00000019eac07810 */ /* 0x000fe40007ffe0ff */
[----:B------:R-:W-:Y:S02]  /*3390*/  @P0 LEA R194, R194, R225, 0x6 ;  /* 0x000000e1c2c20211 */ /* 0x000fe400078e30ff */
[----:B------:R-:W-:Y:S02]  /*33a0*/  IABS R192, R192 ;  /* 0x000000c000c07213 */ /* 0x000fe40000000000 */
[C---:B------:R-:W-:Y:S02]  /*33b0*/  @P0 IADD3 R193, PT, PT, R194.reuse, 0x18, RZ ;  /* 0x00000018c2c10810 */ /* 0x040fe40007ffe0ff */
[C---:B------:R-:W-:Y:S02]  /*33c0*/  @P0 IADD3 R188, PT, PT, R194.reuse, 0x1, RZ ;  /* 0x00000001c2bc0810 */ /* 0x040fe40007ffe0ff */
[----:B------:R-:W-:Y:S02]  /*33d0*/  @P0 IADD3 R190, PT, PT, R194, 0x8, RZ ;  /* 0x00000008c2be0810 */ /* 0x000fe40007ffe0ff */
[-C--:B------:R-:W-:Y:S01]  /*33e0*/  @P0 ISETP.GE.AND P2, PT, R188, R241.reuse, PT ;  /* 0x000000f1bc00020c */ /* 0x080fe20003f46270 */
[----:B------:R-:W-:Y:S04]  /*33f0*/  DEPBAR.LE SB0, 0x0 ;  /* 0x000080000000791a */ /* 0x000fe80000000000 */
[----:B------:R-:W-:Y:S01]  /*3400*/  BAR.SYNC.DEFER_BLOCKING 0x0 ;  /* 0x0000000000007b1d */ /* 0x000fe20000010000 */
[----:B------:R-:W-:Y:S02]  /*3410*/  @P0 IADD3 R188, PT, PT, R194, 0x9, RZ ;  /* 0x00000009c2bc0810 */ /* 0x000fe40007ffe0ff */
[-C--:B------:R-:W-:Y:S02]  /*3420*/  @P0 ISETP.GE.AND P3, PT, R190, R241.reuse, PT ;  /* 0x000000f1be00020c */ /* 0x080fe40003f66270 */
[----:B------:R-:W-:Y:S02]  /*3430*/  @P0 IADD3 R190, PT, PT, R194, 0x10, RZ ;  /* 0x00000010c2be0810 */ /* 0x000fe40007ffe0ff */
[-C--:B------:R-:W-:Y:S02]  /*3440*/  @P0 ISETP.GE.AND P4, PT, R188, R241.reuse, PT ;  /* 0x000000f1bc00020c */ /* 0x080fe40003f86270 */
[----:B------:R-:W-:Y:S02]  /*3450*/  @P0 IADD3 R188, PT, PT, R194, 0x11, RZ ;  /* 0x00000011c2bc0810 */ /* 0x000fe40007ffe0ff */
[-C--:B------:R-:W-:Y:S02]  /*3460*/  @P0 ISETP.GE.AND P5, PT, R190, R241.reuse, PT ;  /* 0x000000f1be00020c */ /* 0x080fe40003fa6270 */
[----:B------:R-:W-:Y:S02]  /*3470*/  IADD3 R195, PT, PT, R234, 0x21, RZ ;  /* 0x00000021eac37810 */ /* 0x000fe40007ffe0ff */
[----:B------:R-:W-:Y:S02]  /*3480*/  @P0 ISETP.GE.AND P6, PT, R188, R241, PT ;  /* 0x000000f1bc00020c */ /* 0x000fe40003fc6270 */
[----:B------:R-:W-:Y:S02]  /*3490*/  IABS R195, R195 ;  /* 0x000000c300c37213 */ /* 0x000fe40000000000 */
[C---:B------:R-:W-:Y:S02]  /*34a0*/  IADD3 R252, PT, PT, R234.reuse, 0x18, RZ ;  /* 0x00000018eafc7810 */ /* 0x040fe40007ffe0ff */
[----:B------:R-:W-:Y:S02]  /*34b0*/  I2FP.F32.S32 R195, R195 ;  /* 0x000000c300c37245 */ /* 0x000fe40000201400 */
[----:B------:R-:W-:Y:S01]  /*34c0*/  IABS R252, R252 ;  /* 0x000000fc00fc7213 */ /* 0x000fe20000000000 */
[----:B------:R-:W-:Y:S01]  /*34d0*/  LDSM.16.M88.4 R52, [R198] ;  /* 0x00000000c634783b */ /* 0x000fe20000000200 */
[C---:B------:R-:W-:Y:S02]  /*34e0*/  IADD3 R251, PT, PT, R234.reuse, 0x20, RZ ;  /* 0x00000020eafb7810 */ /* 0x040fe40007ffe0ff */
[----:B------:R-:W-:Y:S02]  /*34f0*/  I2FP.F32.S32 R252, R252 ;  /* 0x000000fc00fc7245 */ /* 0x000fe40000201400 */
[----:B------:R-:W-:Y:S03]  /*3500*/  IABS R251, R251 ;  /* 0x000000fb00fb7213 */ /* 0x000fe60000000000 */
[----:B------:R-:W1:Y:S01]  /*3510*/  LDSM.16.M88.4 R56, [R207+-0x4000] ;  /* 0xffc00000cf38783b */ /* 0x000e620000000200 */
[----:B------:R-:W-:Y:S07]  /*3520*/  I2FP.F32.S32 R251, R251 ;  /* 0x000000fb00fb7245 */ /* 0x000fee0000201400 */
        /* <DEDUP_REMOVED lines=27> */
[----:B------:R3:W2:Y:S07]  /*36e0*/  LDSM.16.M88.4 R108, [R182+0x2000] ;  /* 0x00200000b66c783b */ /* 0x0006ae0000000200 */
[C---:B------:R-:W-:Y:S01]  /*36f0*/  HMMA.16816.F32 R8, R56.reuse, R62, R8 ;  /* 0x0000003e3808723c */ /* 0x040fe20000001808 */
[----:B------:R-:W-:Y:S07]  /*3700*/  LDSM.16.M88.4 R60, [R181+0x2000] ;  /* 0x00200000b53c783b */ /* 0x000fee0000000200 */
[C---:B----4-:R-:W-:Y:S08]  /*3710*/  HMMA.16816.F32 R12, R56.reuse, R64, R12 ;  /* 0x00000040380c723c */ /* 0x050ff0000000180c */
[----:B------:R-:W-:Y:S01]  /*3720*/  HMMA.16816.F32 R16, R56, R66, R16 ;  /* 0x000000423810723c */ /* 0x000fe20000001810 */
[----:B------:R-:W4:Y:S02]  /*3730*/  LDSM.16.M88.4 R56, [R199+-0x1800] ;  /* 0xffe80000c738783b */ /* 0x000f240000000200 */
[----:B---3--:R-:W-:Y:S04]  /*3740*/  IADD3 R182, PT, PT, R234, 0x9, RZ ;  /* 0x00000009eab67810 */ /* 0x008fe80007ffe0ff */
[----:B------:R-:W-:Y:S01]  /*3750*/  IABS R182, R182 ;  /* 0x000000b600b67213 */ /* 0x000fe20000000000 */
[C---:B-1----:R-:W-:Y:S01]  /*3760*/  HMMA.16816.F32 R4, R100.reuse, R104, R4 ;  /* 0x000000686404723c */ /* 0x042fe20000001804 */
[----:B------:R-:W1:Y:S04]  /*3770*/  LDSM.16.M88.4 R64, [R205+-0x2000] ;  /* 0xffe00000cd40783b */ /* 0x000e680000000200 */
[----:B------:R-:W-:Y:S03]  /*3780*/  I2FP.F32.S32 R182, R182 ;  /* 0x000000b600b67245 */ /* 0x000fe60000201400 */
[C---:B------:R-:W-:Y:S01]  /*3790*/  HMMA.16816.F32 R8, R100.reuse, R106, R8 ;  /* 0x0000006a6408723c */ /* 0x040fe20000001808 */
[----:B------:R-:W-:Y:S07]  /*37a0*/  LDSM.16.M88.4 R104, [R204+-0x2000] ;  /* 0xffe00000cc68783b */ /* 0x000fee0000000200 */
[C---:B--2---:R-:W-:Y:S08]  /*37b0*/  HMMA.16816.F32 R12, R100.reuse, R52, R12 ;  /* 0x00000034640c723c */ /* 0x044ff0000000180c */
[----:B------:R-:W-:Y:S01]  /*37c0*/  HMMA.16816.F32 R16, R100, R54, R16 ;  /* 0x000000366410723c */ /* 0x000fe20000001810 */
[----:B------:R-:W2:Y:S07]  /*37d0*/  LDSM.16.M88.4 R52, [R205+-0x1800] ;  /* 0xffe80000cd34783b */ /* 0x000eae0000000200 */
[C---:B------:R-:W-:Y:S01]  /*37e0*/  HMMA.16816.F32 R4, R108.reuse, R112, R4 ;  /* 0x000000706c04723c */ /* 0x040fe20000001804 */
[----:B------:R-:W3:Y:S07]  /*37f0*/  LDSM.16.M88.4 R100, [R180+0x2000] ;  /* 0x00200000b464783b */ /* 0x000eee0000000200 */
[C---:B------:R-:W-:Y:S03]  /*3800*/  HMMA.16816.F32 R8, R108.reuse, R114, R8 ;  /* 0x000000726c08723c */ /* 0x040fe60000001808 */
[C---:B------:R-:W-:Y:S04]  /*3810*/  LEA R114, P1, R214.reuse, R228, 0x2 ;  /* 0x000000e4d6727211 */ /* 0x040fe800078210ff */
[----:B------:R-:W-:Y:S01]  /*3820*/  LEA.HI.X R115, R214, R229, RZ, 0x2, P1 ;  /* 0x000000e5d6737211 */ /* 0x000fe200008f14ff */
[C---:B----4-:R-:W-:Y:S03]  /*3830*/  HMMA.16816.F32 R12, R108.reuse, R56, R12 ;  /* 0x000000386c0c723c */ /* 0x050fe6000000180c */
[----:B------:R-:W-:Y:S04]  /*3840*/  FSETP.NEU.FTZ.AND P1, PT, R237, -INF , PT ;  /* 0xff800000ed00780b */ /* 0x000fe80003f3d000 */
[----:B------:R-:W-:Y:S01]  /*3850*/  FSEL R250, R250, RZ, P1 ;  /* 0x000000fffafa7208 */ /* 0x000fe20000800000 */
[----:B------:R-:W-:Y:S03]  /*3860*/  HMMA.16816.F32 R16, R108, R58, R16 ;  /* 0x0000003a6c10723c */ /* 0x000fe60000001810 */
[----:B------:R-:W-:Y:S02]  /*3870*/  FSETP.NEU.FTZ.AND P1, PT, R236, -INF , PT ;  /* 0xff800000ec00780b */ /* 0x000fe40003f3d000 */
[----:B------:R-:W-:Y:S02]  /*3880*/  IABS R58, R234 ;  /* 0x000000ea003a7213 */ /* 0x000fe40000000000 */
[----:B------:R-:W-:Y:S01]  /*3890*/  FSEL R245, R245, RZ, P1 ;  /* 0x000000fff5f57208 */ /* 0x000fe20000800000 */
[C---:B-1----:R-:W-:Y:S05]  /*38a0*/  HMMA.16816.F32 R4, R60.reuse, R64, R4 ;  /* 0x000000403c04723c */ /* 0x042fea0000001804 */
[----:B------:R-:W-:Y:S02]  /*38b0*/  I2FP.F32.S32 R58, R58 ;  /* 0x0000003a003a7245 */ /* 0x000fe40000201400 */
[C---:B------:R-:W-:Y:S01]  /*38c0*/  @P0 ISETP.GE.AND P1, PT, R194.reuse, R241, PT ;  /* 0x000000f1c200020c */ /* 0x040fe20003f26270 */
[C---:B------:R-:W-:Y:S03]  /*38d0*/  HMMA.16816.F32 R8, R60.reuse, R66, R8 ;  /* 0x000000423c08723c */ /* 0x040fe60000001808 */
[----:B------:R-:W-:Y:S05]  /*38e0*/  @P0 IADD3 R194, PT, PT, R194, 0x19, RZ ;  /* 0x00000019c2c20810 */ /* 0x000fea0007ffe0ff */
[C---:B--2---:R-:W-:Y:S08]  /*38f0*/  HMMA.16816.F32 R12, R60.reuse, R52, R12 ;  /* 0x000000343c0c723c */ /* 0x044ff0000000180c */
[----:B------:R-:W-:Y:S01]  /*3900*/  HMMA.16816.F32 R16, R60, R54, R16 ;  /* 0x000000363c10723c */ /* 0x000fe20000001810 */
[----:B------:R-:W1:Y:S02]  /*3910*/  LDSM.16.M88.4 R52, [R204+-0x1800] ;  /* 0xffe80000cc34783b */ /* 0x000e640000000200 */
[----:B------:R-:W-:Y:S05]  /*3920*/  IADD3 R63, PT, PT, R234, 0x10, RZ ;  /* 0x00000010ea3f7810 */ /* 0x000fea0007ffe0ff */
[C---:B---3--:R-:W-:Y:S08]  /*3930*/  HMMA.16816.F32 R4, R100.reuse, R104, R4 ;  /* 0x000000686404723c */ /* 0x048ff00000001804 */
        /* <DEDUP_REMOVED lines=11> */
[----:B------:R-:W1:Y:S04]  /*39f0*/  MUFU.TANH R184, R184 ;  /* 0x000000b800b87308 */ /* 0x000e680000002400 */
[----:B------:R-:W-:Y:S06]  /*3a00*/  HMMA.16816.F32 R16, R100, R54, R16 ;  /* 0x000000366410723c */ /* 0x000fec0000001810 */
[----:B------:R-:W3:Y:S01]  /*3a10*/  MUFU.TANH R185, R185 ;  /* 0x000000b900b97308 */ /* 0x000ee20000002400 */
[----:B------:R-:W-:Y:S05]  /*3a20*/  I2FP.F32.S32 R102, R192 ;  /* 0x000000c000667245 */ /* 0x000fea0000201400 */
[----:B--2---:R-:W-:Y:S04]  /*3a30*/  FFMA.FTZ R57, R102, -UR14, R183 ;  /* 0x8000000e66397c23 */ /* 0x004fe800080100b7 */
[----:B------:R-:W2:Y:S01]  /*3a40*/  MUFU.TANH R186, R186 ;  /* 0x000000ba00ba7308 */ /* 0x000ea20000002400 */
[----:B------:R-:W-:Y:S01]  /*3a50*/  FFMA.FTZ R183, -R183, R183, 1 ;  /* 0x3f800000b7b77423 */ /* 0x000fe200000101b7 */
[----:B-1----:R-:W-:Y:S01]  /*3a60*/  FFMA.FTZ R180, R195, -UR14, R184 ;  /* 0x8000000ec3b47c23 */ /* 0x002fe200080100b8 */
[----:B------:R-:W-:Y:S01]  /*3a70*/  FMUL.FTZ R195, R13, UR7 ;  /* 0x000000070dc37c20 */ /* 0x000fe20008410000 */
[----:B------:R-:W-:Y:S01]  /*3a80*/  @P0 FSEL R57, R57, -INF , !P1 ;  /* 0xff80000039390808 */ /* 0x000fe20004800000 */
[----:B------:R-:W-:Y:S01]  /*3a90*/  FMUL.FTZ R192, R12, UR7 ;  /* 0x000000070cc07c20 */ /* 0x000fe20008410000 */
[----:B------:R-:W-:Y:S01]  /*3aa0*/  FMUL.FTZ R229, R15, UR7 ;  /* 0x000000070fe57c20 */ /* 0x000fe20008410000 */
[----:B------:R-:W-:Y:S03]  /*3ab0*/  @P0 FSEL R180, R180, -INF , !P1 ;  /* 0xff800000b4b40808 */ /* 0x000fe60004800000 */
[----:B------:R1:W-:Y:S01]  /*3ac0*/  MUFU.TANH R188, R191 ;  /* 0x000000bf00bc7308 */ /* 0x0003e20000002400 */
[----:B------:R-:W-:Y:S01]  /*3ad0*/  @P0 ISETP.GE.AND P1, PT, R193, R241, PT ;  /* 0x000000f1c100020c */ /* 0x000fe20003f26270 */
[----:B---3--:R-:W-:Y:S01]  /*3ae0*/  FFMA.FTZ R113, R252, -UR14, R185 ;  /* 0x8000000efc717c23 */ /* 0x008fe200080100b9 */
[----:B------:R-:W-:Y:S01]  /*3af0*/  FMUL.FTZ R62, R17, UR7 ;  /* 0x00000007113e7c20 */ /* 0x000fe20008410000 */
[C---:B------:R-:W-:Y:S01]  /*3b00*/  IADD3 R17, PT, PT, R234.reuse, 0x11, RZ ;  /* 0x00000011ea117810 */ /* 0x040fe20007ffe0ff */
[----:B------:R-:W-:Y:S01]  /*3b10*/  FMUL.FTZ R59, R19, UR7 ;  /* 0x00000007133b7c20 */ /* 0x000fe20008410000 */
[----:B------:R-:W-:Y:S01]  /*3b20*/  IADD3 R19, PT, PT, R234, 0x1, RZ ;  /* 0x00000001ea137810 */ /* 0x000fe20007ffe0ff */
[----:B------:R-:W-:Y:S03]  /*3b30*/  FMUL.FTZ R61, R18, UR7 ;  /* 0x00000007123d7c20 */ /* 0x000fe60008410000 */
[----:B------:R3:W-:Y:S01]  /*3b40*/  MUFU.TANH R193, R195 ;  /* 0x000000c300c17308 */ /* 0x0007e20000002400 */
[----:B------:R-:W-:Y:S01]  /*3b50*/  @P0 FSEL R113, R113, -INF , !P2 ;  /* 0xff80000071710808 */ /* 0x000fe20005000000 */
[----:B--2---:R-:W-:Y:S01]  /*3b60*/  FFMA.FTZ R251, R251, -UR14, R186 ;  /* 0x8000000efbfb7c23 */ /* 0x004fe200080100ba */
[----:B------:R-:W-:Y:S01]  /*3b70*/  IABS R17, R17 ;  /* 0x0000001100117213 */ /* 0x000fe20000000000 */
[----:B------:R-:W-:Y:S01]  /*3b80*/  FMUL.FTZ R101, R16, UR7 ;  /* 0x0000000710657c20 */ /* 0x000fe20008410000 */
[----:B------:R-:W-:Y:S01]  /*3b90*/  IADD3 R18, PT, PT, R234, 0x8, RZ ;  /* 0x00000008ea127810 */ /* 0x000fe20007ffe0ff */
[--C-:B------:R-:W-:Y:S01]  /*3ba0*/  FFMA.FTZ R107, R113, UR6, -R250.reuse ;  /* 0x00000006716b7c23 */ /* 0x100fe200080108fa */
[----:B------:R-:W-:Y:S03]  /*3bb0*/  @P0 FSEL R251, R251, -INF , !P2 ;  /* 0xff800000fbfb0808 */ /* 0x000fe60005000000 */
[----:B------:R-:W-:Y:S01]  /*3bc0*/  MUFU.TANH R111, R62 ;  /* 0x0000003e006f7308 */ /* 0x000fe20000002400 */
[----:B------:R-:W-:Y:S01]  /*3bd0*/  @P0 ISETP.GE.AND P2, PT, R194, R241, PT ;  /* 0x000000f1c200020c */ /* 0x000fe20003f46270 */
[----:B-1----:R-:W-:Y:S01]  /*3be0*/  FMUL.FTZ R191, R14, UR7 ;  /* 0x000000070ebf7c20 */ /* 0x002fe20008410000 */
[----:B------:R-:W2:Y:S01]  /*3bf0*/  LDG.E R194, desc[UR22][R114.64+0x20] ;  /* 0x0000201672c27981 */ /* 0x000ea2000c1e1900 */
[----:B------:R-:W-:Y:S01]  /*3c00*/  I2FP.F32.S32 R17, R17 ;  /* 0x0000001100117245 */ /* 0x000fe20000201400 */
[----:B------:R-:W-:Y:S01]  /*3c10*/  FFMA.FTZ R181, R57, UR6, -R250 ;  /* 0x0000000639b57c23 */ /* 0x000fe200080108fa */
[----:B------:R-:W-:Y:S01]  /*3c20*/  IABS R18, R18 ;  /* 0x0000001200127213 */ /* 0x000fe20000000000 */
[----:B------:R-:W-:Y:S03]  /*3c30*/  FFMA.FTZ R180, R180, UR6, -R245 ;  /* 0x00000006b4b47c23 */ /* 0x000fe600080108f5 */
[----:B------:R-:W1:Y:S01]  /*3c40*/  MUFU.TANH R189, R189 ;  /* 0x000000bd00bd7308 */ /* 0x000e620000002400 */
[----:B------:R-:W-:Y:S01]  /*3c50*/  FFMA.FTZ R185, -R185, R185, 1 ;  /* 0x3f800000b9b97423 */ /* 0x000fe200000101b9 */
[----:B---3--:R3:W4:Y:S01]  /*3c60*/  LDG.E R195, desc[UR22][R114.64] ;  /* 0x0000001672c37981 */ /* 0x008722000c1e1900 */
[----:B------:R-:W-:Y:S01]  /*3c70*/  I2FP.F32.S32 R18, R18 ;  /* 0x0000001200127245 */ /* 0x000fe20000201400 */
[----:B------:R-:W-:Y:S01]  /*3c80*/  FMUL.FTZ R183, R183, UR7 ;  /* 0x00000007b7b77c20 */ /* 0x000fe20008410000 */
[----:B------:R-:W-:Y:S01]  /*3c90*/  FMUL.FTZ R185, R185, UR7 ;  /* 0x00000007b9b97c20 */ /* 0x000fe20008410000 */
[----:B------:R-:W-:Y:S01]  /*3ca0*/  FFMA.FTZ R184, -R184, R184, 1 ;  /* 0x3f800000b8b87423 */ /* 0x000fe200000101b8 */
[----:B------:R-:W-:Y:S03]  /*3cb0*/  FFMA.FTZ R186, -R186, R186, 1 ;  /* 0x3f800000baba7423 */ /* 0x000fe600000101ba */
[----:B------:R-:W3:Y:S01]  /*3cc0*/  MUFU.TANH R190, R190 ;  /* 0x000000be00be7308 */ /* 0x000ee20000002400 */
[----:B------:R-:W-:Y:S01]  /*3cd0*/  FMUL.FTZ R184, R184, UR7 ;  /* 0x00000007b8b87c20 */ /* 0x000fe20008410000 */
[----:B------:R-:W-:Y:S08]  /*3ce0*/  FMUL.FTZ R186, R186, UR7 ;  /* 0x00000007baba7c20 */ /* 0x000ff00008410000 */
[----:B------:R-:W-:Y:S01]  /*3cf0*/  MUFU.TANH R192, R192 ;  /* 0x000000c000c07308 */ /* 0x000fe20000002400 */
[----:B-1----:R-:W-:Y:S01]  /*3d00*/  FFMA.FTZ R113, R252, -UR14, R189 ;  /* 0x8000000efc717c23 */ /* 0x002fe200080100bd */
[--C-:B------:R-:W-:Y:S01]  /*3d10*/  FFMA.FTZ R252, R251, UR6, -R245.reuse ;  /* 0x00000006fbfc7c23 */ /* 0x100fe200080108f5 */
[----:B------:R-:W-:Y:S03]  /*3d20*/  FFMA.FTZ R189, -R189, R189, 1 ;  /* 0x3f800000bdbd7423 */ /* 0x000fe600000101bd */
[----:B------:R-:W-:Y:S04]  /*3d30*/  @P0 FSEL R113, R113, -INF , !P4 ;  /* 0xff80000071710808 */ /* 0x000fe80006000000 */
[----:B------:R-:W1:Y:S01]  /*3d40*/  MUFU.TANH R187, R187 ;  /* 0x000000bb00bb7308 */ /* 0x000e620000002400 */
[----:B------:R-:W-:Y:S01]  /*3d50*/  FMUL.FTZ R189, R189, UR7 ;  /* 0x00000007bdbd7c20 */ /* 0x000fe20008410000 */
[----:B---3--:R-:W-:Y:S01]  /*3d60*/  IABS R115, R19 ;  /* 0x0000001300737213 */ /* 0x008fe20000000000 */
[----:B------:R-:W-:Y:S01]  /*3d70*/  FFMA.FTZ R113, R113, UR6, -R245 ;  /* 0x0000000671717c23 */ /* 0x000fe200080108f5 */
[----:B------:R-:W-:Y:S02]  /*3d80*/  IABS R114, R63 ;  /* 0x0000003f00727213 */ /* 0x000fe40000000000 */
[----:B------:R-:W-:Y:S01]  /*3d90*/  I2FP.F32.S32 R62, R115 ;  /* 0x00000073003e7245 */ /* 0x000fe20000201400 */
[----:B------:R-:W-:Y:S01]  /*3da0*/  FFMA.FTZ R115, R17, -UR14, R188 ;  /* 0x8000000e11737c23 */ /* 0x000fe200080100bc */
[----:B------:R-:W-:Y:S02]  /*3db0*/  I2FP.F32.S32 R114, R114 ;  /* 0x0000007200727245 */ /* 0x000fe40000201400 */
[----:B------:R-:W3:Y:S01]  /*3dc0*/  MUFU.TANH R191, R191 ;  /* 0x000000bf00bf7308 */ /* 0x000ee20000002400 */
[----:B------:R-:W-:Y:S01]  /*3dd0*/  FFMA.FTZ R188, -R188, R188, 1 ;  /* 0x3f800000bcbc7423 */ /* 0x000fe200000101bc */
[----:B------:R-:W-:Y:S01]  /*3de0*/  @P0 FSEL R115, R115, -INF , !P3 ;  /* 0xff80000073730808 */ /* 0x000fe20005800000 */
[----:B------:R-:W-:Y:S01]  /*3df0*/  FFMA.FTZ R19, R114, -UR14, R190 ;  /* 0x8000000e72137c23 */ /* 0x000fe200080100be */
[----:B------:R-:W-:Y:S01]  /*3e00*/  FFMA.FTZ R190, -R190, R190, 1 ;  /* 0x3f800000bebe7423 */ /* 0x000fe200000101be */
[----:B------:R-:W-:Y:S02]  /*3e10*/  FMUL.FTZ R188, R188, UR7 ;  /* 0x00000007bcbc7c20 */ /* 0x000fe40008410000 */
[--C-:B------:R-:W-:Y:S01]  /*3e20*/  FFMA.FTZ R106, R115, UR6, -R250.reuse ;  /* 0x00000006736a7c23 */ /* 0x100fe200080108fa */
[----:B------:R-:W-:Y:S02]  /*3e30*/  @P0 FSEL R19, R19, -INF , !P4 ;  /* 0xff80000013130808 */ /* 0x000fe40006000000 */
[----:B------:R3:W-:Y:S01]  /*3e40*/  MUFU.EX2 R115, R252 ;  /* 0x000000fc00737308 */ /* 0x0007e20000000800 */
[----:B-1----:R-:W-:Y:S01]  /*3e50*/  FFMA.FTZ R102, R102, -UR14, R187 ;  /* 0x8000000e66667c23 */ /* 0x002fe200080100bb */
[----:B------:R-:W-:Y:S01]  /*3e60*/  FMUL.FTZ R190, R190, UR7 ;  /* 0x00000007bebe7c20 */ /* 0x000fe20008410000 */
[----:B------:R-:W-:Y:S01]  /*3e70*/  FFMA.FTZ R187, -R187, R187, 1 ;  /* 0x3f800000bbbb7423 */ /* 0x000fe200000101bb */
[----:B------:R-:W-:Y:S06]  /*3e80*/  FFMA.FTZ R251, R19, UR6, -R250 ;  /* 0x0000000613fb7c23 */ /* 0x000fec00080108fa */
[----:B------:R-:W-:Y:S01]  /*3e90*/  MUFU.TANH R229, R229 ;  /* 0x000000e500e57308 */ /* 0x000fe20000002400 */
[----:B------:R-:W-:Y:S01]  /*3ea0*/  FFMA.FTZ R19, R182, -UR14, R192 ;  /* 0x8000000eb6137c23 */ /* 0x000fe200080100c0 */
[----:B------:R-:W-:Y:S01]  /*3eb0*/  @P0 FSEL R102, R102, -INF , !P3 ;  /* 0xff80000066660808 */ /* 0x000fe20005800000 */
[----:B------:R-:W-:Y:S01]  /*3ec0*/  FFMA.FTZ R192, -R192, R192, 1 ;  /* 0x3f800000c0c07423 */ /* 0x000fe200000101c0 */
[----:B------:R-:W-:Y:S02]  /*3ed0*/  FMUL.FTZ R187, R187, UR7 ;  /* 0x00000007bbbb7c20 */ /* 0x000fe40008410000 */
[----:B------:R-:W-:Y:S01]  /*3ee0*/  @P0 FSEL R19, R19, -INF , !P5 ;  /* 0xff80000013130808 */ /* 0x000fe20006800000 */
[----:B------:R-:W-:Y:S03]  /*3ef0*/  FFMA.FTZ R57, R102, UR6, -R245 ;  /* 0x0000000666397c23 */ /* 0x000fe600080108f5 */
[----:B------:R-:W1:Y:S01]  /*3f00*/  MUFU.TANH R65, R101 ;  /* 0x0000006500417308 */ /* 0x000e620000002400 */
[----:B---3--:R-:W-:Y:S01]  /*3f10*/  FFMA.FTZ R252, R17, -UR14, R191 ;  /* 0x8000000e11fc7c23 */ /* 0x008fe200080100bf */
[----:B------:R-:W-:Y:S01]  /*3f20*/  FFMA.FTZ R17, R18, -UR14, R193 ;  /* 0x8000000e12117c23 */ /* 0x000fe200080100c1 */
[--C-:B------:R-:W-:Y:S01]  /*3f30*/  FFMA.FTZ R103, R19, UR6, -R250.reuse ;  /* 0x0000000613677c23 */ /* 0x100fe200080108fa */
[----:B------:R-:W-:Y:S01]  /*3f40*/  FFMA.FTZ R193, -R193, R193, 1 ;  /* 0x3f800000c1c17423 */ /* 0x000fe200000101c1 */
[----:B------:R-:W-:Y:S01]  /*3f50*/  FMUL.FTZ R192, R192, UR7 ;  /* 0x00000007c0c07c20 */ /* 0x000fe20008410000 */
[----:B------:R-:W-:Y:S01]  /*3f60*/  @P0 FSEL R252, R252, -INF , !P5 ;  /* 0xff800000fcfc0808 */ /* 0x000fe20006800000 */
[----:B------:R-:W-:Y:S03]  /*3f70*/  FFMA.FTZ R191, -R191, R191, 1 ;  /* 0x3f800000bfbf7423 */ /* 0x000fe600000101bf */
[----:B------:R-:W3:Y:S01]  /*3f80*/  MUFU.TANH R110, R61 ;  /* 0x0000003d006e7308 */ /* 0x000ee20000002400 */
[----:B------:R-:W-:Y:S01]  /*3f90*/  @P0 FSEL R17, R17, -INF , !P6 ;  /* 0xff80000011110808 */ /* 0x000fe20007000000 */
[----:B------:R-:W-:Y:S01]  /*3fa0*/  FMUL.FTZ R193, R193, UR7 ;  /* 0x00000007c1c17c20 */ /* 0x000fe20008410000 */
[----:B------:R-:W-:Y:S01]  /*3fb0*/  FFMA.FTZ R252, R252, UR6, -R245 ;  /* 0x00000006fcfc7c23 */ /* 0x000fe200080108f5 */
[----:B------:R-:W-:Y:S01]  /*3fc0*/  ISETP.NE.AND P5, PT, R239, RZ, PT ;  /* 0x000000ffef00720c */ /* 0x000fe20003fa5270 */
[----:B------:R-:W-:Y:S01]  /*3fd0*/  FMUL.FTZ R191, R191, UR7 ;  /* 0x00000007bfbf7c20 */ /* 0x000fe20008410000 */
[----:B------:R-:W-:Y:S01]  /*3fe0*/  FFMA.FTZ R102, R17, UR6, -R250 ;  /* 0x0000000611667c23 */ /* 0x000fe200080108fa */
[----:B------:R-:W-:Y:S03]  /*3ff0*/  FFMA.FTZ R17, R58, -UR14, R111 ;  /* 0x8000000e3a117c23 */ /* 0x000fe6000801006f */
[----:B------:R-:W3:Y:S01]  /*4000*/  MUFU.TANH R109, R59 ;  /* 0x0000003b006d7308 */ /* 0x000ee20000002400 */
[----:B-1----:R-:W-:Y:S01]  /*4010*/  FFMA.FTZ R19, R62, -UR14, R65 ;  /* 0x8000000e3e137c23 */ /* 0x002fe20008010041 */
[----:B------:R-:W-:Y:S04]  /*4020*/  @P0 FSEL R17, R17, -INF , !P2 ;  /* 0xff80000011110808 */ /* 0x000fe80005000000 */
[----:B------:R-:W-:Y:S04]  /*4030*/  @P0 FSEL R19, R19, -INF , !P1 ;  /* 0xff80000013130808 */ /* 0x000fe80004800000 */
[----:B------:R1:W-:Y:S01]  /*4040*/  MUFU.EX2 R105, R251 ;  /* 0x000000fb00697308 */ /* 0x0003e20000000800 */
[----:B---3--:R-:W-:Y:S09]  /*4050*/  FFMA.FTZ R182, R182, -UR14, R110 ;  /* 0x8000000eb6b67c23 */ /* 0x008ff2000801006e */
[----:B------:R-:W-:Y:S01]  /*4060*/  MUFU.EX2 R181, R181 ;  /* 0x000000b500b57308 */ /* 0x000fe20000000800 */
[--C-:B------:R-:W-:Y:S01]  /*4070*/  FFMA.FTZ R101, R19, UR6, -R250.reuse ;  /* 0x0000000613657c23 */ /* 0x100fe200080108fa */
[----:B------:R-:W-:Y:S01]  /*4080*/  FFMA.FTZ R250, R17, UR6, -R250 ;  /* 0x0000000611fa7c23 */ /* 0x000fe200080108fa */
[----:B------:R-:W-:Y:S07]  /*4090*/  @P0 FSEL R182, R182, -INF , !P1 ;  /* 0xff800000b6b60808 */ /* 0x000fee0004800000 */
[----:B------:R-:W3:Y:S01]  /*40a0*/  MUFU.EX2 R107, R107 ;  /* 0x0000006b006b7308 */ /* 0x000ee20000000800 */
[----:B------:R-:W-:Y:S09]  /*40b0*/  FFMA.FTZ R18, R18, -UR14, R109 ;  /* 0x8000000e12127c23 */ /* 0x000ff2000801006d */
[----:B------:R-:W3:Y:S01]  /*40c0*/  MUFU.EX2 R180, R180 ;  /* 0x000000b400b47308 */ /* 0x000ee20000000800 */
[----:B------:R-:W-:Y:S01]  /*40d0*/  FFMA.FTZ R17, R182, UR6, -R245 ;  /* 0x00000006b6117c23 */ /* 0x000fe200080108f5 */
[----:B-1----:R-:W-:Y:S01]  /*40e0*/  FFMA.FTZ R251, R114, -UR14, R229 ;  /* 0x8000000e72fb7c23 */ /* 0x002fe200080100e5 */
[----:B------:R-:W-:Y:S07]  /*40f0*/  @P0 FSEL R18, R18, -INF , !P2 ;  /* 0xff80000012120808 */ /* 0x000fee0005000000 */
[----:B------:R-:W1:Y:S01]  /*4100*/  MUFU.EX2 R106, R106 ;  /* 0x0000006a006a7308 */ /* 0x000e620000000800 */
[----:B------:R-:W-:Y:S01]  /*4110*/  FFMA.FTZ R229, -R229, R229, 1 ;  /* 0x3f800000e5e57423 */ /* 0x000fe200000101e5 */
[----:B------:R-:W-:Y:S08]  /*4120*/  @P0 FSEL R251, R251, -INF , !P6 ;  /* 0xff800000fbfb0808 */ /* 0x000ff00007000000 */
[----:B------:R-:W-:Y:S01]  /*4130*/  MUFU.EX2 R114, R57 ;  /* 0x0000003900727308 */ /* 0x000fe20000000800 */
[----:B------:R-:W-:Y:S01]  /*4140*/  FMUL.FTZ R229, R229, UR7 ;  /* 0x00000007e5e57c20 */ /* 0x000fe20008410000 */
[----:B---3--:R-:W-:Y:S01]  /*4150*/  F2FP.F16.F32.PACK_AB R58, R107, R181 ;  /* 0x000000b56b3a723e */ /* 0x008fe200000000ff */
[--C-:B------:R-:W-:Y:S07]  /*4160*/  FFMA.FTZ R251, R251, UR6, -R245.reuse ;  /* 0x00000006fbfb7c23 */ /* 0x100fee00080108f5 */
[----:B------:R-:W3:Y:S01]  /*4170*/  MUFU.EX2 R113, R113 ;  /* 0x0000007100717308 */ /* 0x000ee20000000800 */
[----:B------:R-:W-:Y:S01]  /*4180*/  FFMA.FTZ R245, R18, UR6, -R245 ;  /* 0x0000000612f57c23 */ /* 0x000fe200080108f5 */
[----:B------:R-:W-:Y:S01]  /*4190*/  F2FP.F16.F32.PACK_AB R63, R115, R180 ;  /* 0x000000b4733f723e */ /* 0x000fe200000000ff */
[----:B------:R-:W-:Y:S07]  /*41a0*/  STS [R222], R58 ;  /* 0x0000003ade007388 */ /* 0x000fee0000000800 */
[----:B------:R-:W-:Y:S01]  /*41b0*/  MUFU.EX2 R103, R103 ;  /* 0x0000006700677308 */ /* 0x000fe20000000800 */
[----:B-1----:R-:W-:Y:S01]  /*41c0*/  F2FP.F16.F32.PACK_AB R61, R105, R106 ;  /* 0x0000006a693d723e */ /* 0x002fe200000000ff */
[----:B------:R-:W-:Y:S08]  /*41d0*/  STS [R222+0x400], R63 ;  /* 0x0004003fde007388 */ /* 0x000ff00000000800 */
[----:B------:R-:W1:Y:S01]  /*41e0*/  MUFU.EX2 R102, R102 ;  /* 0x0000006600667308 */ /* 0x000e620000000800 */
[----:B------:R-:W-:Y:S09]  /*41f0*/  STS [R244], R61 ;  /* 0x0000003df4007388 */ /* 0x000ff20000000800 */
[----:B------:R-:W-:Y:S01]  /*4200*/  MUFU.EX2 R252, R252 ;  /* 0x000000fc00fc7308 */ /* 0x000fe20000000800 */
[----:B---3--:R-:W-:Y:S09]  /*4210*/  F2FP.F16.F32.PACK_AB R18, R113, R114 ;  /* 0x000000727112723e */ /* 0x008ff200000000ff */
[----:B------:R-:W3:Y:S01]  /*4220*/  MUFU.EX2 R251, R251 ;  /* 0x000000fb00fb7308 */ /* 0x000ee20000000800 */
[----:B------:R-:W-:Y:S09]  /*4230*/  STS [R244+0x400], R18 ;  /* 0x00040012f4007388 */ /* 0x000ff20000000800 */
[----:B------:R-:W-:Y:S01]  /*4240*/  MUFU.EX2 R182, R250 ;  /* 0x000000fa00b67308 */ /* 0x000fe20000000800 */
[----:B-1----:R-:W-:Y:S09]  /*4250*/  F2FP.F16.F32.PACK_AB R59, R102, R103 ;  /* 0x00000067663b723e */ /* 0x002ff200000000ff */
[----:B------:R-:W1:Y:S01]  /*4260*/  MUFU.EX2 R101, R101 ;  /* 0x0000006500657308 */ /* 0x000e620000000800 */
[----:B------:R-:W-:Y:S09]  /*4270*/  STS [R242], R59 ;  /* 0x0000003bf2007388 */ /* 0x000ff20000000800 */
[----:B------:R-:W-:Y:S01]  /*4280*/  MUFU.EX2 R250, R17 ;  /* 0x0000001100fa7308 */ /* 0x000fe20000000800 */
[----:B---3--:R-:W-:Y:S09]  /*4290*/  F2FP.F16.F32.PACK_AB R57, R251, R252 ;  /* 0x000000fcfb39723e */ /* 0x008ff200000000ff */
[----:B------:R-:W3:Y:S01]  /*42a0*/  MUFU.EX2 R245, R245 ;  /* 0x000000f500f57308 */ /* 0x000ee20000000800 */
[----:B------:R-:W-:Y:S01]  /*42b0*/  STS [R242+0x400], R57 ;  /* 0x00040039f2007388 */ /* 0x000fe20000000800 */
[----:B-1----:R-:W-:Y:S05]  /*42c0*/  F2FP.F16.F32.PACK_AB R19, R182, R101 ;  /* 0x00000065b613723e */ /* 0x002fea00000000ff */
[----:B------:R-:W-:Y:S01]  /*42d0*/  STS [R226], R19 ;  /* 0x00000013e2007388 */ /* 0x000fe20000000800 */
[----:B---3--:R-:W-:Y:S05]  /*42e0*/  F2FP.F16.F32.PACK_AB R17, R245, R250 ;  /* 0x000000faf511723e */ /* 0x008fea00000000ff */
        /* <DEDUP_REMOVED lines=40> */
[----:B----4-:R-:W-:Y:S04]  /*4570*/  FADD.FTZ R62, -R195, R4 ;  /* 0x00000004c33e7221 */ /* 0x010fe80000010100 */
[----:B------:R-:W-:Y:S01]  /*4580*/  FMUL.FTZ R62, R181, R62 ;  /* 0x0000003eb53e7220 */ /* 0x000fe20000410000 */
[----:B------:R-:W-:Y:S03]  /*4590*/  HMMA.16816.F32 R16, R56, R178, R16 ;  /* 0x000000b23810723c */ /* 0x000fe60000001810 */
[C---:B------:R-:W-:Y:S01]  /*45a0*/  FADD.FTZ R58, -R195.reuse, R5 ;  /* 0x00000005c33a7221 */ /* 0x040fe20000010100 */
[C---:B------:R-:W-:Y:S01]  /*45b0*/  FADD.FTZ R57, -R195.reuse, R8 ;  /* 0x00000008c3397221 */ /* 0x040fe20000010100 */
[----:B------:R-:W-:Y:S01]  /*45c0*/  FADD.FTZ R59, -R195, R9 ;  /* 0x00000009c33b7221 */ /* 0x000fe20000010100 */
[----:B------:R-:W-:Y:S01]  /*45d0*/  FMUL.FTZ R183, R183, R62 ;  /* 0x0000003eb7b77220 */ /* 0x000fe20000410000 */
[----:B------:R-:W-:Y:S01]  /*45e0*/  FMUL.FTZ R58, R107, R58 ;  /* 0x0000003a6b3a7220 */ /* 0x000fe20000410000 */
[----:B------:R-:W-:Y:S01]  /*45f0*/  FMUL.FTZ R57, R106, R57 ;  /* 0x000000396a397220 */ /* 0x000fe20000410000 */
[----:B------:R-:W-:Y:S02]  /*4600*/  FMUL.FTZ R59, R105, R59 ;  /* 0x0000003b693b7220 */ /* 0x000fe40000410000 */
[----:B------:R-:W-:Y:S01]  /*4610*/  FMUL.FTZ R185, R185, R58 ;  /* 0x0000003ab9b97220 */ /* 0x000fe20000410000 */
[C---:B------:R-:W-:Y:S01]  /*4620*/  FADD.FTZ R58, -R195.reuse, R12 ;  /* 0x0000000cc33a7221 */ /* 0x040fe20000010100 */
[----:B------:R-:W-:Y:S01]  /*4630*/  FADD.FTZ R61, -R195, R13 ;  /* 0x0000000dc33d7221 */ /* 0x000fe20000010100 */
[----:B------:R-:W-:Y:S01]  /*4640*/  FMUL.FTZ R188, R188, R57 ;  /* 0x00000039bcbc7220 */ /* 0x000fe20000410000 */
[----:B------:R-:W-:Y:S01]  /*4650*/  FMUL.FTZ R190, R190, R59 ;  /* 0x0000003bbebe7220 */ /* 0x000fe20000410000 */
[----:B------:R-:W-:Y:S01]  /*4660*/  F2FP.F16.F32.PACK_AB R183, R185, R183 ;  /* 0x000000b7b9b7723e */ /* 0x000fe200000000ff */
[----:B------:R-:W-:Y:S01]  /*4670*/  FMUL.FTZ R58, R103, R58 ;  /* 0x0000003a673a7220 */ /* 0x000fe20000410000 */
[----:B------:R-:W-:Y:S01]  /*4680*/  FMUL.FTZ R61, R102, R61 ;  /* 0x0000003d663d7220 */ /* 0x000fe20000410000 */
[C---:B------:R-:W-:Y:S01]  /*4690*/  FADD.FTZ R62, -R195.reuse, R16 ;  /* 0x00000010c33e7221 */ /* 0x040fe20000010100 */
[----:B------:R-:W-:Y:S01]  /*46a0*/  FADD.FTZ R195, -R195, R17 ;  /* 0x00000011c3c37221 */ /* 0x000fe20000010100 */
[----:B------:R-:W-:Y:S01]  /*46b0*/  FFMA.FTZ R17, -R111, R111, 1 ;  /* 0x3f8000006f117423 */ /* 0x000fe2000001016f */
[----:B------:R-:W-:Y:S01]  /*46c0*/  F2FP.F16.F32.PACK_AB R188, R190, R188 ;  /* 0x000000bcbebc723e */ /* 0x000fe200000000ff */
[----:B------:R-:W-:Y:S01]  /*46d0*/  FMUL.FTZ R185, R101, R62 ;  /* 0x0000003e65b97220 */ /* 0x000fe20000410000 */
[----:B------:R-:W-:Y:S01]  /*46e0*/  FMUL.FTZ R195, R182, R195 ;  /* 0x000000c3b6c37220 */ /* 0x000fe20000410000 */
[----:B------:R-:W-:Y:S01]  /*46f0*/  FFMA.FTZ R182, -R65, R65, 1 ;  /* 0x3f80000041b67423 */ /* 0x000fe20000010141 */
[----:B------:R-:W-:Y:S01]  /*4700*/  FMUL.FTZ R192, R192, R58 ;  /* 0x0000003ac0c07220 */ /* 0x000fe20000410000 */
[----:B------:R-:W-:Y:S01]  /*4710*/  FMUL.FTZ R193, R193, R61 ;  /* 0x0000003dc1c17220 */ /* 0x000fe20000410000 */
[----:B------:R-:W-:Y:S01]  /*4720*/  FADD.FTZ R190, -R194, R6 ;  /* 0x00000006c2be7221 */ /* 0x000fe20000010100 */
[----:B------:R-:W-:Y:S01]  /*4730*/  FMUL.FTZ R182, R182, UR7 ;  /* 0x00000007b6b67c20 */ /* 0x000fe20008410000 */
[----:B------:R-:W-:Y:S02]  /*4740*/  FMUL.FTZ R62, R17, UR7 ;  /* 0x00000007113e7c20 */ /* 0x000fe40008410000 */
[----:B------:R-:W-:Y:S01]  /*4750*/  FMUL.FTZ R190, R180, R190 ;  /* 0x000000beb4be7220 */ /* 0x000fe20000410000 */
[----:B------:R-:W-:Y:S01]  /*4760*/  FMUL.FTZ R185, R182, R185 ;  /* 0x000000b9b6b97220 */ /* 0x000fe20000410000 */
[----:B------:R-:W-:Y:S01]  /*4770*/  FADD.FTZ R182, -R194, R7 ;  /* 0x00000007c2b67221 */ /* 0x000fe20000010100 */
[----:B------:R-:W-:Y:S01]  /*4780*/  FMUL.FTZ R195, R62, R195 ;  /* 0x000000c33ec37220 */ /* 0x000fe20000410000 */
[----:B------:R-:W-:Y:S01]  /*4790*/  F2FP.F16.F32.PACK_AB R193, R193, R192 ;  /* 0x000000c0c1c1723e */ /* 0x000fe200000000ff */
[----:B------:R-:W-:Y:S01]  /*47a0*/  FADD.FTZ R180, -R194, R11 ;  /* 0x0000000bc2b47221 */ /* 0x000fe20000010100 */
[----:B------:R-:W-:Y:S01]  /*47b0*/  FMUL.FTZ R192, R115, R182 ;  /* 0x000000b673c07220 */ /* 0x000fe20000410000 */
[----:B------:R-:W-:Y:S01]  /*47c0*/  FMUL.FTZ R184, R184, R190 ;  /* 0x000000beb8b87220 */ /* 0x000fe20000410000 */
[----:B------:R-:W-:Y:S01]  /*47d0*/  FADD.FTZ R190, -R194, R14 ;  /* 0x0000000ec2be7221 */ /* 0x000fe20000010100 */
[----:B------:R-:W-:Y:S01]  /*47e0*/  F2FP.F16.F32.PACK_AB R185, R195, R185 ;  /* 0x000000b9c3b9723e */ /* 0x000fe200000000ff */
[----:B------:R-:W-:Y:S01]  /*47f0*/  FMUL.FTZ R180, R113, R180 ;  /* 0x000000b471b47220 */ /* 0x000fe20000410000 */
[----:B------:R-:W-:Y:S01]  /*4800*/  FMUL.FTZ R186, R186, R192 ;  /* 0x000000c0baba7220 */ /* 0x000fe20000410000 */
[----:B------:R-:W-:Y:S01]  /*4810*/  FADD.FTZ R195, -R194, R10 ;  /* 0x0000000ac2c37221 */ /* 0x000fe20000010100 */
[----:B------:R-:W-:Y:S01]  /*4820*/  FMUL.FTZ R190, R252, R190 ;  /* 0x000000befcbe7220 */ /* 0x000fe20000410000 */
[C---:B------:R-:W-:Y:S01]  /*4830*/  FADD.FTZ R192, -R194.reuse, R15 ;  /* 0x0000000fc2c07221 */ /* 0x040fe20000010100 */
[----:B------:R-:W-:Y:S01]  /*4840*/  FADD.FTZ R113, -R194, R18 ;  /* 0x00000012c2717221 */ /* 0x000fe20000010100 */
[----:B------:R-:W-:Y:S01]  /*4850*/  FMUL.FTZ R252, R189, R180 ;  /* 0x000000b4bdfc7220 */ /* 0x000fe20000410000 */
[----:B------:R-:W-:Y:S01]  /*4860*/  FMUL.FTZ R195, R114, R195 ;  /* 0x000000c372c37220 */ /* 0x000fe20000410000 */
[----:B------:R-:W-:Y:S01]  /*4870*/  FADD.FTZ R194, -R194, R19 ;  /* 0x00000013c2c27221 */ /* 0x000fe20000010100 */
[----:B------:R-:W-:Y:S01]  /*4880*/  F2FP.F16.F32.PACK_AB R189, R186, R184 ;  /* 0x000000b8babd723e */ /* 0x000fe200000000ff */
[----:B------:R-:W-:Y:S01]  /*4890*/  FFMA.FTZ R184, -R110, R110, 1 ;  /* 0x3f8000006eb87423 */ /* 0x000fe2000001016e */
[----:B------:R-:W-:Y:S01]  /*48a0*/  FFMA.FTZ R186, -R109, R109, 1 ;  /* 0x3f8000006dba7423 */ /* 0x000fe2000001016d */
[----:B------:R-:W-:Y:S01]  /*48b0*/  FMUL.FTZ R187, R187, R195 ;  /* 0x000000c3bbbb7220 */ /* 0x000fe20000410000 */
[----:B------:R-:W-:Y:S01]  /*48c0*/  FMUL.FTZ R194, R245, R194 ;  /* 0x000000c2f5c27220 */ /* 0x000fe20000410000 */
[----:B------:R-:W-:Y:S01]  /*48d0*/  FMUL.FTZ R192, R251, R192 ;  /* 0x000000c0fbc07220 */ /* 0x000fe20000410000 */
[----:B------:R-:W-:Y:S01]  /*48e0*/  FMUL.FTZ R250, R250, R113 ;  /* 0x00000071fafa7220 */ /* 0x000fe20000410000 */
[----:B------:R-:W-:Y:S01]  /*48f0*/  FMUL.FTZ R195, R184, UR7 ;  /* 0x00000007b8c37c20 */ /* 0x000fe20008410000 */
[----:B------:R-:W-:Y:S01]  /*4900*/  FMUL.FTZ R245, R186, UR7 ;  /* 0x00000007baf57c20 */ /* 0x000fe20008410000 */
        /* <DEDUP_REMOVED lines=53> */
.L_x_1229:
[----:B------:R-:W-:Y:S01]  /*4c60*/  F2FP.F16.F32.PACK_AB R187, R252, R187 ;  /* 0x000000bbfcbb723e */ /* 0x000fe200000000ff */
[----:B------:R-:W-:Y:S01]  /*4c70*/  STS [R222+-0x2000], R183 ;  /* 0xffe000b7de007388 */ /* 0x000fe20000000800 */
[----:B------:R-:W-:Y:S02]  /*4c80*/  F2FP.F16.F32.PACK_AB R229, R229, R190 ;  /* 0x000000bee5e5723e */ /* 0x000fe400000000ff */
[----:B------:R-:W-:Y:S01]  /*4c90*/  F2FP.F16.F32.PACK_AB R195, R194, R195 ;  /* 0x000000c3c2c3723e */ /* 0x000fe200000000ff */
[----:B------:R-:W-:Y:S04]  /*4ca0*/  STS [R222+-0x1c00], R189 ;  /* 0xffe400bdde007388 */ /* 0x000fe80000000800 */
[----:B------:R-:W-:Y:S04]  /*4cb0*/  STS [R244+-0x2000], R188 ;  /* 0xffe000bcf4007388 */ /* 0x000fe80000000800 */
[----:B------:R-:W-:Y:S04]  /*4cc0*/  STS [R244+-0x1c00], R187 ;  /* 0xffe400bbf4007388 */ /* 0x000fe80000000800 */
[----:B------:R-:W-:Y:S04]  /*4cd0*/  STS [R242+-0x2000], R193 ;  /* 0xffe000c1f2007388 */ /* 0x000fe80000000800 */
[----:B------:R2:W-:Y:S04]  /*4ce0*/  STS [R242+-0x1c00], R229 ;  /* 0xffe400e5f2007388 */ /* 0x0005e80000000800 */
[----:B------:R-:W-:Y:S04]  /*4cf0*/  STS [R226+-0x2000], R185 ;  /* 0xffe000b9e2007388 */ /* 0x000fe80000000800 */
[----:B------:R-:W-:Y:S01]  /*4d00*/  STS [R226+-0x1c00], R195 ;  /* 0xffe400c3e2007388 */ /* 0x000fe20000000800 */
        /* <DEDUP_REMOVED lines=90> */
.L_x_1230:
        /* <DEDUP_REMOVED lines=316> */
.L_x_1232:
[----:B------:R-:W2:Y:S01]  /*6670*/  LDCU.64 UR10, c[0x0][0x5c0] ;  /* 0x0000b800ff0a77ac */ /* 0x000ea20008000a00 */
[----:B-1----:R-:W-:-:S05]  /*6680*/  IADD3 R28, PT, PT, R240, R243, RZ ;  /* 0x000000f3f01c7210 */ /* 0x002fca0007ffe0ff */
[C---:B--2---:R-:W-:Y:S02]  /*6690*/  IMAD R3, R28.reuse, UR11, RZ ;  /* 0x0000000b1c037c24 */ /* 0x044fe4000f8e02ff */
[----:B------:R-:W-:-:S05]  /*66a0*/  IMAD.WIDE.U32 R28, R28, UR10, RZ ;  /* 0x0000000a1c1c7c25 */ /* 0x000fca000f8e00ff */
[----:B------:R-:W-:Y:S02]  /*66b0*/  IADD3 R3, PT, PT, R29, R3, RZ ;  /* 0x000000031d037210 */ /* 0x000fe40007ffe0ff */
.L_x_1233:
        /* <DEDUP_REMOVED lines=12> */
.L_x_1234:
[----:B------:R-:W1:Y:S01]  /*6780*/  LDCU.64 UR6, c[0x0][0x5c8] ;  /* 0x0000b900ff0677ac */ /* 0x000e620008000a00 */
[----:B------:R-:W-:-:S05]  /*6790*/  IADD3 R4, PT, PT, R240, R243, RZ ;  /* 0x000000f3f0047210 */ /* 0x000fca0007ffe0ff */
[C---:B-1----:R-:W-:Y:S02]  /*67a0*/  IMAD R0, R4.reuse, UR7, RZ ;  /* 0x0000000704007c24 */ /* 0x042fe4000f8e02ff */
[----:B------:R-:W-:-:S05]  /*67b0*/  IMAD.WIDE.U32 R4, R4, UR6, RZ ;  /* 0x0000000604047c25 */ /* 0x000fca000f8e00ff */
[----:B------:R-:W-:Y:S02]  /*67c0*/  IADD3 R0, PT, PT, R5, R0, RZ ;  /* 0x0000000005007210 */ /* 0x000fe40007ffe0ff */
[----:B------:R-:W-:-:S07]  /*67d0*/  MOV R2, R4 ;  /* 0x0000000400027202 */ /* 0x000fce0000000f00 */
.L_x_1235:
        /* <DEDUP_REMOVED lines=44> */
.L_x_1237:
[----:B------:R-:W-:Y:S05]  /*6aa0*/  BSYNC.RECONVERGENT B0 ;  /* 0x0000000000007941 */ /* 0x000fea0003800200 */
.L_x_1236:
        /* <DEDUP_REMOVED lines=15> */
.L_x_1239:
[----:B------:R-:W-:Y:S05]  /*6ba0*/  BSYNC.RECONVERGENT B0 ;  /* 0x0000000000007941 */ /* 0x000fea0003800200 */
.L_x_1238:
        /* <DEDUP_REMOVED lines=23> */
.L_x_1241:
[----:B------:R-:W-:Y:S05]  /*6d20*/  BSYNC.RECONVERGENT B0 ;  /* 0x0000000000007941 */ /* 0x000fea0003800200 */
.L_x_1240:
        /* <DEDUP_REMOVED lines=14> */
.L_x_1208:
[----:B------:R-:W-:Y:S05]  /*6e10*/  BSYNC.RECONVERGENT B1 ;  /* 0x0000000000017941 */ /* 0x000fea0003800200 */
.L_x_1186:
        /* <DEDUP_REMOVED lines=11> */
.L_x_1243:
        /* <DEDUP_REMOVED lines=11> */
.L_x_2435:


//--------------------- .text._ZN5flash44flash_bwd_dq_dk_dv_loop_seqk_parallel_kernelI23Flash_bwd_kernel_traitsILi128ELi64ELi64ELi8ELi4ELi2ELi2ELb1ELb0EN7cutlass6half_tE19Flash_kernel_traitsILi128ELi64ELi64ELi8ES3_EELb1ELb0ELb1ELb0ELb0ELb1ELb0EEEvNS_16Flash_bwd_paramsE --------------------------
	.section	.text._ZN5flash44flash_bwd_dq_dk_dv_loop_seqk_parallel_kernelI23Flash_bwd_kernel_traitsILi128ELi64ELi64ELi8ELi4ELi2ELi2ELb1ELb0EN7cutlass6half_tE19Flash_kernel_traitsILi128ELi64ELi64ELi8ES3_EELb1ELb0ELb1ELb0ELb0ELb1ELb0EEEvNS_16Flash_bwd_paramsE,"ax",@progbits
	.align	128
        .global         _ZN5flash44flash_bwd_dq_dk_dv_loop_seqk_parallel_kernelI23Flash_bwd_kernel_traitsILi128ELi64ELi64ELi8ELi4ELi2ELi2ELb1ELb0EN7cutlass6half_tE19Flash_kernel_traitsILi128ELi64ELi64ELi8ES3_EELb1ELb0ELb1ELb0ELb0ELb1ELb0EEEvNS_16Flash_bwd_paramsE
        .type           _ZN5flash44flash_bwd_dq_dk_dv_loop_seqk_parallel_kernelI23Flash_bwd_kernel_traitsILi128ELi64ELi64ELi8ELi4ELi2ELi2ELb1ELb0EN7cutlass6half_tE19Flash_kernel_traitsILi128ELi64ELi64ELi8ES3_EELb1ELb0ELb1ELb0ELb0ELb1ELb0EEEvNS_16Flash_bwd_paramsE,@function
        .size           _ZN5flash44flash_bwd_dq_dk_dv_loop_seqk_parallel_kernelI23Flash_bwd_kernel_traitsILi128ELi64ELi64ELi8ELi4ELi2ELi2ELb1ELb0EN7cutlass6half_tE19Flash_kernel_traitsILi128ELi64ELi64ELi8ES3_EELb1ELb0ELb1ELb0ELb0ELb1ELb0EEEvNS_16Flash_bwd_paramsE,(.L_x_2436 - _ZN5flash44flash_bwd_dq_dk_dv_loop_seqk_parallel_kernelI23Flash_bwd_kernel_traitsILi128ELi64ELi64ELi8ELi4ELi2ELi2ELb1ELb0EN7cutlass6half_tE19Flash_kernel_traitsILi128ELi64ELi64ELi8ES3_EELb1ELb0ELb1ELb0ELb0ELb1ELb0EEEvNS_16Flash_bwd_paramsE)
        .other          _ZN5flash44flash_bwd_dq_dk_dv_loop_seqk_parallel_kernelI23Flash_bwd_kernel_traitsILi128ELi64ELi64ELi8ELi4ELi2ELi2ELb1ELb0EN7cutlass6half_tE19Flash_kernel_traitsILi128ELi64ELi64ELi8ES3_EELb1ELb0ELb1ELb0ELb0ELb1ELb0EEEvNS_16Flash_bwd_paramsE,@"STO_CUDA_ENTRY STV_DEFAULT"
_ZN5flash44flash_bwd_dq_dk_dv_loop_seqk_parallel_kernelI23Flash_bwd_kernel_traitsILi128ELi64ELi64ELi8ELi4ELi2ELi2ELb1ELb0EN7cutlass6half_tE19Flash_kernel_traitsILi128ELi64ELi64ELi8ES3_EELb1ELb0ELb1ELb0ELb0ELb1ELb0EEEvNS_16Flash_bwd_paramsE:
.text._ZN5flash44flash_bwd_dq_dk_dv_loop_seqk_parallel_kernelI23Flash_bwd_kernel_traitsILi128ELi64ELi64ELi8ELi4ELi2ELi2ELb1ELb0EN7cutlass6half_tE19Flash_kernel_traitsILi128ELi64ELi64ELi8ES3_EELb1ELb0ELb1ELb0ELb0ELb1ELb0EEEvNS_16Flash_bwd_paramsE:
        /* <DEDUP_REMOVED lines=18> */
[----:B------:R-:W3:Y:S01]  /*0120*/  S2UR UR16, SR_CTAID.X ;  /* 0x00000000001079c3 */ /* 0x000ee20000002500 */
[----:B------:R-:W1:Y:S01]  /*0130*/  LDCU.64 UR8, c[0x0][0x470] ;  /* 0x00008e00ff0877ac */ /* 0x000e620008000a00 */
        /* <DEDUP_REMOVED lines=10> */
[----:B------:R-:W-:Y:S02]  /*01e0*/  LOP3.LUT R3, R9, 0x1c0, RZ, 0xc0, !PT ;  /* 0x000001c009037812 */ /* 0x000fe400078ec0ff */
[----:B------:R-:W-:-:S02]  /*01f0*/  LOP3.LUT R8, R7, 0x400, RZ, 0xc0, !PT ;  /* 0x0000040007087812 */ /* 0x000fc400078ec0ff */
[----:B------:R-:W-:Y:S02]  /*0200*/  LOP3.LUT R212, R3, 0x18, R210, 0xf8, !PT ;  /* 0x0000001803d47812 */ /* 0x000fe400078ef8d2 */
[----:B------:R-:W-:Y:S02]  /*0210*/  LOP3.LUT R11, R13, 0x38, RZ, 0xc0, !PT ;  /* 0x000000380d0b7812 */ /* 0x000fe400078ec0ff */
[--C-:B------:R-:W-:Y:S02]  /*0220*/  LOP3.LUT R3, R8, 0x6, R13.reuse, 0xf8, !PT ;  /* 0x0000000608037812 */ /* 0x100fe400078ef80d */
[--C-:B------:R-:W-:Y:S02]  /*0230*/  LOP3.LUT R212, R212, 0x38, R13.reuse, 0x78, !PT ;  /* 0x00000038d4d47812 */ /* 0x100fe400078e780d */
[----:B------:R-:W-:Y:S02]  /*0240*/  LOP3.LUT R0, R7, 0xc00, RZ, 0xc0, !PT ;  /* 0x00000c0007007812 */ /* 0x000fe400078ec0ff */
[----:B------:R-:W-:Y:S01]  /*0250*/  LOP3.LUT R6, R11, 0x20, R2, 0x78, !PT ;  /* 0x000000200b067812 */ /* 0x000fe200078e7802 */
[----:B------:R-:W-:Y:S01]  /*0260*/  IMAD.SHL.U32 R11, R209, 0x8, RZ ;  /* 0x00000008d10b7824 */ /* 0x000fe200078e00ff */
[----:B------:R-:W-:Y:S01]  /*0270*/  LOP3.LUT R212, R3, R212, RZ, 0xfc, !PT ;  /* 0x000000d403d47212 */ /* 0x000fe200078efcff */
[----:B------:R-:W-:Y:S01]  /*0280*/  IMAD.SHL.U32 R3, R209, 0x40, RZ ;  /* 0x00000040d1037824 */ /* 0x000fe200078e00ff */
[----:B------:R-:W-:-:S02]  /*0290*/  LOP3.LUT R0, R0, 0x6, R13, 0xf8, !PT ;  /* 0x0000000600007812 */ /* 0x000fc400078ef80d */
[----:B------:R-:W-:Y:S02]  /*02a0*/  LOP3.LUT R213, R6, 0x1c0, R9, 0xf8, !PT ;  /* 0x000001c006d57812 */ /* 0x000fe400078ef809 */
[----:B------:R-:W-:Y:S02]  /*02b0*/  SHF.R.U32.HI R5, RZ, 0x1, R209 ;  /* 0x00000001ff057819 */ /* 0x000fe400000116d1 */
[----:B------:R-:W-:Y:S02]  /*02c0*/  LOP3.LUT R213, R0, R213, RZ, 0xfc, !PT ;  /* 0x000000d500d57212 */ /* 0x000fe400078efcff */
[----:B------:R-:W-:Y:S02]  /*02d0*/  LOP3.LUT R13, R13, 0x20, RZ, 0xc0, !PT ;  /* 0x000000200d0d7812 */ /* 0x000fe400078ec0ff */
[----:B------:R-:W-:Y:S02]  /*02e0*/  LOP3.LUT R202, R3, 0x1c0, RZ, 0xc0, !PT ;  /* 0x000001c003ca7812 */ /* 0x000fe400078ec0ff */
[----:B------:R-:W-:-:S02]  /*02f0*/  LOP3.LUT R0, R5, 0x10, RZ, 0xc0, !PT ;  /* 0x0000001005007812 */ /* 0x000fc400078ec0ff */
[----:B------:R-:W-:Y:S02]  /*0300*/  LOP3.LUT R204, R13, 0x18, R210, 0xf8, !PT ;  /* 0x000000180dcc7812 */ /* 0x000fe400078ef8d2 */
[----:B------:R-:W-:Y:S02]  /*0310*/  LOP3.LUT R4, R7, 0x200, RZ, 0xc0, !PT ;  /* 0x0000020007047812 */ /* 0x000fe400078ec0ff */
[----:B------:R-:W-:Y:S02]  /*0320*/  LOP3.LUT R202, R202, 0x38, R11, 0xf8, !PT ;  /* 0x00000038caca7812 */ /* 0x000fe400078ef80b */
[----:B------:R-:W-:Y:S02]  /*0330*/  LOP3.LUT R13, R0, 0x8, R209, 0xf8, !PT ;  /* 0x00000008000d7812 */ /* 0x000fe400078ef8d1 */
[----:B------:R-:W-:Y:S02]  /*0340*/  LOP3.LUT R207, R5, 0x30, RZ, 0xc0, !PT ;  /* 0x0000003005cf7812 */ /* 0x000fe400078ec0ff */
[----:B------:R-:W-:-:S02]  /*0350*/  LOP3.LUT R9, R4, 0x3800, R9, 0xf8, !PT ;  /* 0x0000380004097812 */ /* 0x000fc400078ef809 */
[C---:B------:R-:W-:Y:S02]  /*0360*/  LOP3.LUT R5, R202.reuse, 0x8, R5, 0x78, !PT ;  /* 0x00000008ca057812 */ /* 0x040fe400078e7805 */
[----:B------:R-:W-:Y:S02]  /*0370*/  LOP3.LUT R198, R13, R202, RZ, 0x3c, !PT ;  /* 0x000000ca0dc67212 */ /* 0x000fe400078e3cff */
[----:B------:R-:W-:Y:S02]  /*0380*/  LOP3.LUT R202, R202, 0x8, R209, 0x78, !PT ;  /* 0x00000008caca7812 */ /* 0x000fe400078e78d1 */
[----:B------:R-:W-:Y:S02]  /*0390*/  LOP3.LUT R196, R3, 0x200, RZ, 0xc0, !PT ;  /* 0x0000020003c47812 */ /* 0x000fe400078ec0ff */
[----:B------:R-:W-:Y:S02]  /*03a0*/  LOP3.LUT R202, R9, R202, RZ, 0xfc, !PT ;  /* 0x000000ca09ca7212 */ /* 0x000fe400078efcff */
[----:B------:R-:W1:Y:S01]  /*03b0*/  LDC R9, c[0x0][0x438] ;  /* 0x00010e00ff097b82 */ /* 0x000e620000000800 */
[----:B------:R-:W-:-:S02]  /*03c0*/  LOP3.LUT R206, R196, 0xc00, R7, 0xf8, !PT ;  /* 0x00000c00c4ce7812 */ /* 0x000fc400078ef807 */
[----:B------:R-:W-:Y:S02]  /*03d0*/  R2P PR, R209, 0xe ;  /* 0x0000000ed1007804 */ /* 0x000fe40000000000 */
[----:B------:R-:W-:Y:S02]  /*03e0*/  LOP3.LUT R196, R196, 0x400, R7, 0xf8, !PT ;  /* 0x00000400c4c47812 */ /* 0x000fe400078ef807 */
[----:B------:R-:W-:Y:S02]  /*03f0*/  LOP3.LUT R214, R11, 0x1f8, RZ, 0xc0, !PT ;  /* 0x000001f80bd67812 */ /* 0x000fe400078ec0ff */
[----:B------:R-:W-:Y:S02]  /*0400*/  LOP3.LUT R204, R204, 0x1c0, R3, 0xf8, !PT ;  /* 0x000001c0cccc7812 */ /* 0x000fe400078ef803 */
[----:B------:R-:W-:Y:S02]  /*0410*/  LOP3.LUT R198, R198, 0x200, R7, 0xf8, !PT ;  /* 0x00000200c6c67812 */ /* 0x000fe400078ef807 */
[----:B------:R-:W-:-:S02]  /*0420*/  LOP3.LUT R206, R206, R5, RZ, 0xfc, !PT ;  /* 0x00000005cece7212 */ /* 0x000fc400078efcff */
[----:B------:R-:W-:Y:S02]  /*0430*/  LOP3.LUT R196, R196, R5, RZ, 0xfc, !PT ;  /* 0x00000005c4c47212 */ /* 0x000fe400078efcff */
[----:B------:R-:W-:Y:S02]  /*0440*/  SEL R201, R201, 0xffffffc0, !P2 ;  /* 0xffffffc0c9c97807 */ /* 0x000fe40005000000 */
[----:B------:R-:W-:Y:S02]  /*0450*/  LEA R202, R202, UR4, 0x1 ;  /* 0x00000004caca7c11 */ /* 0x000fe4000f8e08ff */
[----:B------:R-:W-:Y:S02]  /*0460*/  LOP3.LUT R214, R214, 0x38, R209, 0x78, !PT ;  /* 0x00000038d6d67812 */ /* 0x000fe400078e78d1 */
[----:B------:R-:W-:Y:S01]  /*0470*/  LOP3.LUT R204, R204, 0x38, R11, 0x78, !PT ;  /* 0x00000038cccc7812 */ /* 0x000fe200078e780b */
[----:B------:R-:W-:Y:S01]  /*0480*/  IMAD.IADD R200, R202, 0x1, R201 ;  /* 0x00000001cac87824 */ /* 0x000fe200078e02c9 */
[----:B------:R-:W-:-:S02]  /*0490*/  LEA R213, R213, UR5, 0x1 ;  /* 0x00000005d5d57c11 */ /* 0x000fc4000f8e08ff */
[----:B------:R-:W-:Y:S02]  /*04a0*/  SEL R203, R203, 0xffffffe0, !P1 ;  /* 0xffffffe0cbcb7807 */ /* 0x000fe40004800000 */
[----:B------:R-:W-:Y:S01]  /*04b0*/  LEA R198, R198, UR5, 0x1 ;  /* 0x00000005c6c67c11 */ /* 0x000fe2000f8e08ff */
[C---:B------:R-:W-:Y:S01]  /*04c0*/  VIADD R236, R213.reuse, 0x20 ;  /* 0x00000020d5ec7836 */ /* 0x040fe20000000000 */
[----:B------:R-:W-:Y:S01]  /*04d0*/  LEA R206, R206, UR6, 0x1 ;  /* 0x00000006cece7c11 */ /* 0x000fe2000f8e08ff */
[----:B------:R-:W-:Y:S01]  /*04e0*/  @P3 VIADD R236, R213, 0xffffffe0 ;  /* 0xffffffe0d5ec3836 */ /* 0x000fe20000000000 */
[----:B------:R-:W-:Y:S01]  /*04f0*/  LEA R196, R196, UR4, 0x1 ;  /* 0x00000004c4c47c11 */ /* 0x000fe2000f8e08ff */
[C---:B------:R-:W-:Y:S01]  /*0500*/  IMAD.IADD R197, R201.reuse, 0x1, R198 ;  /* 0x00000001c9c57824 */ /* 0x040fe200078e02c6 */
[----:B------:R-:W-:Y:S01]  /*0510*/  LOP3.LUT R214, R214, 0x1e00, R11, 0xf8, !PT ;  /* 0x00001e00d6d67812 */ /* 0x000fe200078ef80b */
[----:B------:R-:W-:Y:S01]  /*0520*/  IMAD.IADD R0, R206, 0x1, R201 ;  /* 0x00000001ce007824 */ /* 0x000fe200078e02c9 */
[----:B------:R-:W-:Y:S01]  /*0530*/  LOP3.LUT R204, R204, 0x200, R3, 0xf8, !PT ;  /* 0x00000200cccc7812 */ /* 0x000fe200078ef803 */
[----:B------:R-:W-:Y:S01]  /*0540*/  IMAD.IADD R195, R201, 0x1, R196 ;  /* 0x00000001c9c37824 */ /* 0x000fe200078e02c4 */
[----:B------:R-:W-:Y:S01]  /*0550*/  LOP3.LUT R207, R207, 0x7, R2, 0xf8, !PT ;  /* 0x00000007cfcf7812 */ /* 0x000fe200078ef802 */
[----:B------:R-:W-:Y:S01]  /*0560*/  IMAD.IADD R199, R203, 0x1, R200 ;  /* 0x00000001cbc77824 */ /* 0x000fe200078e02c8 */
[----:B------:R-:W-:-:S02]  /*0570*/  SHF.R.U32.HI R209, RZ, 0x5, R209 ;  /* 0x00000005ffd17819 */ /* 0x000fc400000116d1 */
[----:B------:R-:W-:Y:S02]  /*0580*/  LEA R214, R214, UR6, 0x1 ;  /* 0x00000006d6d67c11 */ /* 0x000fe4000f8e08ff */
[----:B------:R-:W-:Y:S02]  /*0590*/  LEA R212, R212, UR6, 0x1 ;  /* 0x00000006d4d47c11 */ /* 0x000fe4000f8e08ff */
[----:B---34-:R-:W-:-:S07]  /*05a0*/  LEA R204, R204, UR6, 0x1 ;  /* 0x00000006cccc7c11 */ /* 0x018fce000f8e08ff */
.L_x_1283:
[----:B---3--:R-:W2:Y:S01]  /*05b0*/  LDC.64 R6, c[0x0][0x478] ;  /* 0x00011e00ff067b82 */ /* 0x008ea20000000a00 */
[----:B------:R-:W-:Y:S01]  /*05c0*/  ISETP.NE.U32.AND P5, PT, RZ, UR8, PT ;  /* 0x00000008ff007c0c */ /* 0x000fe2000bfa5070 */
[----:B------:R-:W-:Y:S01]  /*05d0*/  IMAD.SHL.U32 R13, R208, 0x4, RZ ;  /* 0x00000004d00d7824 */ /* 0x000fe200078e00ff */
[----:B------:R-:W-:Y:S01]  /*05e0*/  SHF.R.U32.HI R10, RZ, 0x1e, R208 ;  /* 0x0000001eff0a7819 */ /* 0x000fe200000116d0 */
[----:B------:R-:W-:Y:S01]  /*05f0*/  IMAD.MOV.U32 R234, RZ, RZ, RZ ;  /* 0x000000ffffea7224 */ /* 0x000fe200078e00ff */
[----:B------:R-:W-:-:S03]  /*0600*/  ISETP.NE.AND.EX P5, PT, RZ, UR9, PT, P5 ;  /* 0x00000009ff007c0c */ /* 0x000fc6000bfa5350 */
[----:B------:R-:W3:Y:S08]  /*0610*/  LDC.64 R2, c[0x0][0x460] ;  /* 0x00011800ff027b82 */ /* 0x000ef00000000a00 */
[----:B------:R-:W4:Y:S02]  /*0620*/  LDC.64 R14, c[0x0][0x460] ;  /* 0x00011800ff0e7b82 */ /* 0x000f240000000a00 */
[----:B------:R-:W-:Y:S01]  /*0630*/  @P5 IADD3 R18, P1, PT, R13, UR8, RZ ;  /* 0x000000080d125c10 */ /* 0x000fe2000ff3e0ff */
[----:B------:R-:W-:-:S03]  /*0640*/  IMAD.MOV.U32 R8, RZ, RZ, -0x1 ;  /* 0xffffffffff087424 */ /* 0x000fc600078e00ff */
[----:B------:R-:W-:Y:S02]  /*0650*/  @P5 IADD3.X R19, PT, PT, R10, UR9, RZ, P1, !PT ;  /* 0x000000090a135c10 */ /* 0x000fe40008ffe4ff */
[----:B--2---:R-:W-:Y:S01]  /*0660*/  ISETP.NE.U32.AND P4, PT, R6, RZ, PT ;  /* 0x000000ff0600720c */ /* 0x004fe20003f85070 */
[----:B------:R-:W2:Y:S02]  /*0670*/  LDC.U8 R12, c[0x0][0x532] ;  /* 0x00014c80ff0c7b82 */ /* 0x000ea40000000000 */
[----:B------:R-:W2:Y:S01]  /*0680*/  @P5 LDG.E R234, desc[UR18][R18.64] ;  /* 0x0000001212ea5981 */ /* 0x000ea2000c1e1900 */
[----:B------:R-:W-:Y:S02]  /*0690*/  ISETP.NE.AND.EX P4, PT, R7, RZ, PT, P4 ;  /* 0x000000ff0700720c */ /* 0x000fe40003f85340 */
[----:B---3--:R-:W-:-:S03]  /*06a0*/  ISETP.NE.U32.AND P3, PT, R2, RZ, PT ;  /* 0x000000ff0200720c */ /* 0x008fc60003f65070 */
[----:B------:R-:W3:Y:S01]  /*06b0*/  LDC.64 R4, c[0x0][0x468] ;  /* 0x00011a00ff047b82 */ /* 0x000ee20000000a00 */
[----:B------:R-:W-:Y:S02]  /*06c0*/  ISETP.NE.U32.AND P2, PT, R2, RZ, PT ;  /* 0x000000ff0200720c */ /* 0x000fe40003f45070 */
[C---:B------:R-:W-:Y:S02]  /*06d0*/  ISETP.NE.AND.EX P3, PT, R3.reuse, RZ, PT, P3 ;  /* 0x000000ff0300720c */ /* 0x040fe40003f65330 */
[----:B------:R-:W-:-:S03]  /*06e0*/  ISETP.NE.AND.EX P2, PT, R3, RZ, PT, P2 ;  /* 0x000000ff0300720c */ /* 0x000fc60003f45320 */
[----:B------:R-:W-:Y:S01]  /*06f0*/  @P4 IADD3 R16, P0, PT, R13, R6, RZ ;  /* 0x000000060d104210 */ /* 0x000fe20007f1e0ff */
[----:B----4-:R-:W-:Y:S01]  /*0700*/  IMAD.WIDE.U32 R14, R208, 0x4, R14 ;  /* 0x00000004d00e7825 */ /* 0x010fe200078e000e */
[----:B------:R-:W4:Y:S03]  /*0710*/  @!P4 LDC.64 R2, c[0x0][0x488] ;  /* 0x00012200ff02cb82 */ /* 0x000f260000000a00 */
[----:B------:R-:W-:-:S03]  /*0720*/  @P4 IMAD.X R17, R10, 0x1, R7, P0 ;  /* 0x000000010a114824 */ /* 0x000fc600000e0607 */
[----:B-----5:R1:W5:Y:S01]  /*0730*/  @P3 LDG.E R8, desc[UR18][R14.64] ;  /* 0x000000120e083981 */ /* 0x020362000c1e1900 */
[----:B--2---:R-:W-:Y:S01]  /*0740*/  ISETP.NE.AND P5, PT, R12, RZ, PT ;  /* 0x000000ff0c00720c */ /* 0x004fe20003fa5270 */
[----:B------:R-:W-:Y:S01]  /*0750*/  IMAD.MOV.U32 R237, RZ, RZ, -0x1 ;  /* 0xffffffffffed7424 */ /* 0x000fe200078e00ff */
[----:B------:R-:W2:Y:S01]  /*0760*/  @!P4 LDC R6, c[0x0][0x43c] ;  /* 0x00010f00ff06cb82 */ /* 0x000ea20000000800 */
[----:B------:R-:W2:Y:S04]  /*0770*/  @P4 LDG.E R11, desc[UR18][R16.64] ;  /* 0x00000012100b4981 */ /* 0x000ea8000c1e1900 */
[----:B------:R1:W5:Y:S01]  /*0780*/  @P2 LDG.E R7, desc[UR18][R14.64+0x4] ;  /* 0x000004120e072981 */ /* 0x000362000c1e1900 */
[----:B---3--:R-:W-:-:S04]  /*0790*/  ISETP.EQ.U32.AND P1, PT, R4, RZ, PT ;  /* 0x000000ff0400720c */ /* 0x008fc80003f22070 */
[----:B------:R-:W-:Y:S02]  /*07a0*/  ISETP.EQ.OR.EX P1, PT, R5, RZ, !P5, P1 ;  /* 0x000000ff0500720c */ /* 0x000fe40006f22710 */
[----:B------:R-:W-:-:S05]  /*07b0*/  IADD3 R12, P0, PT, R13, R4, RZ ;  /* 0x000000040d0c7210 */ /* 0x000fca0007f1e0ff */
[----:B------:R-:W-:Y:S01]  /*07c0*/  IMAD.X R13, R10, 0x1, R5, P0 ;  /* 0x000000010a0d7824 */ /* 0x000fe200000e0605 */
[----:B------:R-:W3:Y:S05]  /*07d0*/  @!P2 LDC R235, c[0x0][0x434] ;  /* 0x00010d00ffebab82 */ /* 0x000eea0000000800 */
[----:B------:R1:W5:Y:S01]  /*07e0*/  @!P1 LDG.E R237, desc[UR18][R12.64] ;  /* 0x000000120ced9981 */ /* 0x000362000c1e1900 */
[----:B------:R-:W-:-:S04]  /*07f0*/  ISETP.NE.U32.AND P1, PT, R4, RZ, PT ;  /* 0x000000ff0400720c */ /* 0x000fc80003f25070 */
[----:B------:R-:W-:Y:S02]  /*0800*/  ISETP.NE.AND.EX P1, PT, R5, RZ, PT, P1 ;  /* 0x000000ff0500720c */ /* 0x000fe40003f25310 */
[----:B----4-:R-:W-:-:S04]  /*0810*/  @!P4 ISETP.NE.U32.AND P0, PT, R2, RZ, PT ;  /* 0x000000ff0200c20c */ /* 0x010fc80003f05070 */
[----:B------:R-:W-:-:S04]  /*0820*/  @!P4 ISETP.NE.AND.EX P0, PT, R3, RZ, PT, P0 ;  /* 0x000000ff0300c20c */ /* 0x000fc80003f05300 */
[----:B--2---:R-:W-:Y:S01]  /*0830*/  @!P4 SEL R6, R6, RZ, P0 ;  /* 0x000000ff0606c207 */ /* 0x004fe20000000000 */
[----:B------:R-:W-:Y:S02]  /*0840*/  @P4 IMAD.IADD R232, R11, 0x1, -R234 ;  /* 0x000000010be84824 */ /* 0x000fe400078e0aea */
[----:B-1-3--:R-:W-:Y:S06]  /*0850*/  @!P1 BRA `(.L_x_1244) ;  /* 0x00000000000c9947 */ /* 0x00afec0003800000 */
[----:B------:R-:W2:Y:S02]  /*0860*/  @P5 LDG.E R2, desc[UR18][R12.64+0x4] ;  /* 0x000004120c025981 */ /* 0x000ea4000c1e1900 */
[----:B--2--5:R-:W-:-:S06]  /*0870*/  @P5 IADD3 R9, PT, PT, R2, -R237, RZ ;  /* 0x800000ed02095210 */ /* 0x024fcc0007ffe0ff */
[----:B------:R1:W5:Y:S02]  /*0880*/  @!P5 LDG.E R9, desc[UR18][R12.64] ;  /* 0x000000120c09d981 */ /* 0x000364000c1e1900 */
.L_x_1244:
        /* <DEDUP_REMOVED lines=12> */
[----:B------:R-:W3:Y:S08]  /*0950*/  @!P4 LDC.64 R4, c[0x0][0x398] ;  /* 0x0000e600ff04cb82 */ /* 0x000ef00000000a00 */
[----:B------:R-:W4:Y:S01]  /*0960*/  @P4 LDC.64 R2, c[0x0][0x3b0] ;  /* 0x0000ec00ff024b82 */ /* 0x000f220000000a00 */
[----:B--2---:R-:W-:-:S05]  /*0970*/  IADD3 R10, PT, PT, R217, R10, -R232 ;  /* 0x0000000ad90a7210 */ /* 0x004fca0007ffe8e8 */
[----:B------:R-:W-:-:S05]  /*0980*/  VIADD R10, R10, 0x3f ;  /* 0x0000003f0a0a7836 */ /* 0x000fca0000000000 */
[----:B-1----:R-:W-:-:S04]  /*0990*/  SHF.R.S32.HI R13, RZ, 0x1f, R10 ;  /* 0x0000001fff0d7819 */ /* 0x002fc8000001140a */
[----:B------:R-:W-:Y:S01]  /*09a0*/  LEA.HI R13, R13, R10, RZ, 0x6 ;  /* 0x0000000a0d0d7211 */ /* 0x000fe200078f30ff */
[C---:B---3--:R-:W-:Y:S01]  /*09b0*/  @!P4 IMAD.WIDE.U32 R10, R208.reuse, R4, RZ ;  /* 0x00000004d00ac225 */ /* 0x048fe200078e00ff */
[----:B------:R-:W-:Y:S02]  /*09c0*/  SHF.R.S32.HI R4, RZ, 0x6, R6 ;  /* 0x00000006ff047819 */ /* 0x000fe40000011406 */
        /* <DEDUP_REMOVED lines=20> */
.L_x_1246:
[----:B------:R-:W1:Y:S01]  /*0b10*/  LDCU.64 UR14, c[0x0][0x3b8] ;  /* 0x00007700ff0e77ac */ /* 0x000e620008000a00 */
[----:B------:R-:W-:-:S05]  /*0b20*/  IADD3 R2, PT, PT, R234, R237, RZ ;  /* 0x000000edea027210 */ /* 0x000fca0007ffe0ff */
[C---:B-1----:R-:W-:Y:S02]  /*0b30*/  IMAD R9, R2.reuse, UR15, RZ ;  /* 0x0000000f02097c24 */ /* 0x042fe4000f8e02ff */
[----:B------:R-:W-:-:S05]  /*0b40*/  IMAD.WIDE.U32 R2, R2, UR14, RZ ;  /* 0x0000000e02027c25 */ /* 0x000fca000f8e00ff */
[----:B------:R-:W-:Y:S02]  /*0b50*/  IADD3 R9, PT, PT, R3, R9, RZ ;  /* 0x0000000903097210 */ /* 0x000fe40007ffe0ff */
[----:B------:R-:W-:-:S07]  /*0b60*/  MOV R14, R2 ;  /* 0x00000002000e7202 */ /* 0x000fce0000000f00 */
.L_x_1247:
        /* <DEDUP_REMOVED lines=38> */
.L_x_1248:
[----:B------:R-:W1:Y:S01]  /*0dd0*/  LDCU.64 UR12, c[0x0][0x3c0] ;  /* 0x00007800ff0c77ac */ /* 0x000e620008000a00 */
[----:B------:R-:W-:-:S05]  /*0de0*/  IADD3 R2, PT, PT, R234, R237, RZ ;  /* 0x000000edea027210 */ /* 0x000fca0007ffe0ff */
[C---:B-1----:R-:W-:Y:S02]  /*0df0*/  IMAD R11, R2.reuse, UR13, RZ ;  /* 0x0000000d020b7c24 */ /* 0x042fe4000f8e02ff */
[----:B------:R-:W-:-:S05]  /*0e00*/  IMAD.WIDE.U32 R2, R2, UR12, RZ ;  /* 0x0000000c02027c25 */ /* 0x000fca000f8e00ff */
[----:B------:R-:W-:Y:S02]  /*0e10*/  IADD3 R11, PT, PT, R3, R11, RZ ;  /* 0x0000000b030b7210 */ /* 0x000fe40007ffe0ff */
[----:B------:R-:W-:-:S07]  /*0e20*/  MOV R18, R2 ;  /* 0x0000000200127202 */ /* 0x000fce0000000f00 */
.L_x_1249:
[----:B------:R-:W1:Y:S01]  /*0e30*/  @!P4 LDC.64 R4, c[0x0][0x588] ;  /* 0x00016200ff04cb82 */ /* 0x000e620000000a00 */
[----:B------:R-:W2:Y:S01]  /*0e40*/  LDCU UR17, c[0x0][0x3e0] ;  /* 0x00007c00ff1177ac */ /* 0x000ea20008000800 */
[----:B------:R-:W2:Y:S06]  /*0e50*/  LDCU UR24, c[0x0][0x44c] ;  /* 0x00008980ff1877ac */ /* 0x000eac0008000800 */
[----:B------:R-:W3:Y:S01]  /*0e60*/  @P4 LDC.64 R2, c[0x0][0x590] ;  /* 0x00016400ff024b82 */ /* 0x000ee20000000a00 */
[----:B--2---:R-:W-:Y:S01]  /*0e70*/  UIMAD.WIDE UR6, UR17, UR24, URZ ;  /* 0x00000018110672a5 */ /* 0x004fe2000f8e02ff */
[----:B-1----:R-:W-:-:S04]  /*0e80*/  @!P4 IMAD.WIDE.U32 R22, R208, R4, RZ ;  /* 0x00000004d016c225 */ /* 0x002fc800078e00ff */
[----:B------:R-:W-:Y:S02]  /*0e90*/  @!P4 IMAD R5, R208, R5, R23 ;  /* 0x00000005d005c224 */ /* 0x000fe400078e0217 */
[----:B---3--:R-:W-:Y:S01]  /*0ea0*/  @P4 IMAD.WIDE.U32 R16, R8, R2, RZ ;  /* 0x0000000208104225 */ /* 0x008fe200078e00ff */
[----:B------:R-:W-:-:S03]  /*0eb0*/  @!P4 MOV R2, R22 ;  /* 0x000000160002c202 */ /* 0x000fc60000000f00 */
        /* <DEDUP_REMOVED lines=19> */
.L_x_1250:
[C---:B------:R-:W-:Y:S02]  /*0ff0*/  IMAD R20, R8.reuse, UR7, RZ ;  /* 0x0000000708147c24 */ /* 0x040fe4000f8e02ff */
[----:B------:R-:W-:-:S05]  /*1000*/  IMAD.WIDE.U32 R28, R8, UR6, RZ ;  /* 0x00000006081c7c25 */ /* 0x000fca000f8e00ff */
[----:B------:R-:W-:Y:S02]  /*1010*/  IADD3 R20, PT, PT, R29, R20, RZ ;  /* 0x000000141d147210 */ /* 0x000fe40007ffe0ff */
.L_x_1251:
        /* <DEDUP_REMOVED lines=20> */
.L_x_1252:
[----:B------:R-:W1:Y:S01]  /*1160*/  LDC R16, c[0x0][0x434] ;  /* 0x00010d00ff107b82 */ /* 0x000e620000000800 */
[----:B------:R-:W-:-:S04]  /*1170*/  IMAD R3, R208, UR17, R205 ;  /* 0x00000011d0037c24 */ /* 0x000fc8000f8e02cd */
[----:B-1----:R-:W-:-:S03]  /*1180*/  IMAD R16, R3, R16, RZ ;  /* 0x0000001003107224 */ /* 0x002fc600078e02ff */
.L_x_1253:
        /* <DEDUP_REMOVED lines=11> */
.L_x_1254:
[----:B------:R-:W1:Y:S01]  /*1240*/  LDC R26, c[0x0][0x444] ;  /* 0x00011100ff1a7b82 */ /* 0x000e620000000800 */
[----:B------:R-:W-:-:S04]  /*1250*/  IMAD R3, R208, UR17, R205 ;  /* 0x00000011d0037c24 */ /* 0x000fc8000f8e02cd */
[----:B-1----:R-:W-:-:S07]  /*1260*/  IMAD R26, R3, R26, RZ ;  /* 0x0000001a031a7224 */ /* 0x002fce00078e02ff */
.L_x_1255:
[----:B------:R-:W1:Y:S01]  /*1270*/  S2R R24, SR_TID.X ;  /* 0x0000000000187919 */ /* 0x000e620000002100 */
[----:B------:R-:W2:Y:S01]  /*1280*/  LDCU.128 UR4, c[0x0][0x590] ;  /* 0x0000b200ff0477ac */ /* 0x000ea20008000c00 */
[----:B------:R-:W3:Y:S01]  /*1290*/  LDC R230, c[0x0][0x508] ;  /* 0x00014200ffe67b82 */ /* 0x000ee20000000800 */
[----:B------:R-:W-:Y:S01]  /*12a0*/  IMAD.MOV.U32 R25, RZ, RZ, RZ ;  /* 0x000000ffff197224 */ /* 0x000fe200078e00ff */
[----:B------:R-:W4:Y:S01]  /*12b0*/  S2R R8, SR_TID.X ;  /* 0x0000000000087919 */ /* 0x000f220000002100 */
[----:B------:R-:W5:Y:S01]  /*12c0*/  LDCU.64 UR10, c[0x0][0x550] ;  /* 0x0000aa00ff0a77ac */ /* 0x000f620008000a00 */
[----:B------:R-:W-:Y:S01]  /*12d0*/  ISETP.NE.AND P6, PT, RZ, UR23, PT ;  /* 0x00000017ff007c0c */ /* 0x000fe2000bfc5270 */
[----:B------:R-:W-:Y:S03]  /*12e0*/  BSSY.RECONVERGENT B1, `(.L_x_1245) ;  /* 0x0000559000017945 */ /* 0x000fe60003800200 */
[----:B------:R-:W4:Y:S01]  /*12f0*/  LDC.64 R240, c[0x0][0x420] ;  /* 0x00010800fff07b82 */ /* 0x000f220000000a00 */
[----:B--2---:R-:W-:Y:S01]  /*1300*/  IMAD R4, R21, UR4, RZ ;  /* 0x0000000415047c24 */ /* 0x004fe2000f8e02ff */
[----:B------:R-:W-:-:S03]  /*1310*/  USHF.L.U64.HI UR22, UR4, 0x5, UR5 ;  /* 0x0000000504167899 */ /* 0x000fc60008010205 */
[----:B------:R-:W-:Y:S01]  /*1320*/  IMAD R4, R19, UR5, R4 ;  /* 0x0000000513047c24 */ /* 0x000fe2000f8e0204 */
[----:B---3--:R-:W-:Y:S01]  /*1330*/  IADD3 R230, PT, PT, R217, -R230, -R232 ;  /* 0x800000e6d9e67210 */ /* 0x008fe20007ffe8e8 */
[----:B-1----:R-:W-:-:S05]  /*1340*/  IMAD.SHL.U32 R24, R24, 0x8, RZ ;  /* 0x0000000818187824 */ /* 0x002fca00078e00ff */
[----:B------:R-:W-:-:S04]  /*1350*/  LOP3.LUT R24, R24, 0x38, RZ, 0xc0, !PT ;  /* 0x0000003818187812 */ /* 0x000fc800078ec0ff */
[----:B------:R-:W-:Y:S02]  /*1360*/  IADD3 R32, P1, PT, R24, R2, RZ ;  /* 0x0000000218207210 */ /* 0x000fe40007f3e0ff */
[----:B------:R-:W1:Y:S03]  /*1370*/  LDC.64 R2, c[0x0][0x3b0] ;  /* 0x0000ec00ff027b82 */ /* 0x000e660000000a00 */
[----:B------:R-:W-:Y:S01]  /*1380*/  IMAD.X R33, RZ, RZ, R5, P1 ;  /* 0x000000ffff217224 */ /* 0x000fe200008e0605 */
[--C-:B------:R-:W-:Y:S02]  /*1390*/  IADD3 R28, P2, P1, R30, R28, R22.reuse ;  /* 0x0000001c1e1c7210 */ /* 0x100fe4000795e016 */
[----:B------:R-:W-:Y:S01]  /*13a0*/  SHF.R.S32.HI R22, RZ, 0x1f, R22 ;  /* 0x0000001fff167819 */ /* 0x000fe20000011416 */
[----:B------:R-:W-:-:S03]  /*13b0*/  IMAD.WIDE.U32 R32, R19, UR4, R32 ;  /* 0x0000000413207c25 */ /* 0x000fc6000f8e0020 */
[----:B------:R-:W-:Y:S01]  /*13c0*/  IADD3.X R17, PT, PT, R17, R20, R22, P2, P1 ;  /* 0x0000001411117210 */ /* 0x000fe200017e2416 */
[----:B------:R-:W-:Y:S02]  /*13d0*/  IMAD.IADD R33, R33, 0x1, R4 ;  /* 0x0000000121217824 */ /* 0x000fe400078e0204 */
[----:B------:R-:W2:Y:S01]  /*13e0*/  LDC.64 R4, c[0x0][0x5f8] ;  /* 0x00017e00ff047b82 */ /* 0x000ea20000000a00 */
[----:B------:R-:W-:-:S04]  /*13f0*/  IMAD.WIDE.U32 R32, R205, UR6, R32 ;  /* 0x00000006cd207c25 */ /* 0x000fc8000f8e0020 */
[----:B------:R-:W-:Y:S01]  /*1400*/  IMAD R31, R205, UR7, R33 ;  /* 0x00000007cd1f7c24 */ /* 0x000fe2000f8e0221 */
[----:B------:R-:W3:Y:S01]  /*1410*/  LDCU.64 UR6, c[0x0][0x3c8] ;  /* 0x00007900ff0677ac */ /* 0x000ee20008000a00 */
[----:B------:R-:W-:Y:S02]  /*1420*/  IMAD.MOV.U32 R30, RZ, RZ, R32 ;  /* 0x000000ffff1e7224 */ /* 0x000fe400078e0020 */
[----:B-1----:R-:W-:Y:S02]  /*1430*/  IMAD R20, R21, R2, RZ ;  /* 0x0000000215147224 */ /* 0x002fe400078e02ff */
[----:B------:R-:W-:-:S04]  /*1440*/  IMAD.WIDE.U32 R30, R210, UR4, R30 ;  /* 0x00000004d21e7c25 */ /* 0x000fc8000f8e001e */
[----:B------:R-:W-:Y:S01]  /*1450*/  IMAD R225, R210, UR5, R31 ;  /* 0x00000005d2e17c24 */ /* 0x000fe2000f8e021f */
[C---:B-----5:R-:W-:Y:S01]  /*1460*/  LEA R224, P1, R30.reuse, UR10, 0x1 ;  /* 0x0000000a1ee07c11 */ /* 0x060fe2000f8208ff */
[C---:B------:R-:W-:Y:S01]  /*1470*/  IMAD.WIDE.U32 R22, R19.reuse, R2, R24 ;  /* 0x0000000213167225 */ /* 0x040fe200078e0018 */
[----:B------:R-:W-:Y:S02]  /*1480*/  USHF.L.U32 UR10, UR4, 0x5, URZ ;  /* 0x00000005040a7899 */ /* 0x000fe400080006ff */
[----:B------:R-:W-:Y:S01]  /*1490*/  LEA.HI.X R225, R30, UR11, R225, 0x1, P1 ;  /* 0x0000000b1ee17c11 */ /* 0x000fe200088f0ce1 */
[----:B------:R-:W-:Y:S01]  /*14a0*/  IMAD R20, R19, R3, R20 ;  /* 0x0000000313147224 */ /* 0x000fe200078e0214 */
[----:B------:R-:W-:Y:S01]  /*14b0*/  IADD3 R22, P1, PT, R10, R22, RZ ;  /* 0x000000160a167210 */ /* 0x000fe20007f3e0ff */
[----:B------:R-:W1:Y:S01]  /*14c0*/  LDCU.64 UR4, c[0x0][0x380] ;  /* 0x00007000ff0477ac */ /* 0x000e620008000a00 */
[----:B----4-:R-:W-:Y:S01]  /*14d0*/  LOP3.LUT R10, R8, 0x1f, RZ, 0xc0, !PT ;  /* 0x0000001f080a7812 */ /* 0x010fe200078ec0ff */
[----:B--2---:R-:W-:Y:S01]  /*14e0*/  IMAD.WIDE.U32 R30, R4, UR16, RZ ;  /* 0x00000010041e7c25 */ /* 0x004fe2000f8e00ff */
[----:B------:R-:W-:Y:S01]  /*14f0*/  IADD3.X R23, PT, PT, R15, R23, R20, P1, !PT ;  /* 0x000000170f177210 */ /* 0x000fe20000ffe414 */
[----:B------:R-:W-:Y:S01]  /*1500*/  UIMAD UR11, UR17, UR24, URZ ;  /* 0x00000018110b72a4 */ /* 0x000fe2000f8e02ff */
[----:B------:R-:W2:Y:S01]  /*1510*/  LDC.64 R20, c[0x0][0x5e8] ;  /* 0x00017a00ff147b82 */ /* 0x000ea20000000a00 */
[----:B------:R-:W-:-:S02]  /*1520*/  VIADD R15, R230, 0xffffffc0 ;  /* 0xffffffc0e60f7836 */ /* 0x000fc40000000000 */
[----:B---3--:R-:W-:Y:S01]  /*1530*/  IMAD.WIDE.U32 R22, R205, UR6, R22 ;  /* 0x00000006cd167c25 */ /* 0x008fe2000f8e0016 */
[----:B------:R-:W-:Y:S02]  /*1540*/  USHF.L.U32 UR23, UR11, 0x6, URZ ;  /* 0x000000060b177899 */ /* 0x000fe400080006ff */
[----:B------:R-:W-:Y:S01]  /*1550*/  SHF.R.S32.HI R216, RZ, 0x1f, R15 ;  /* 0x0000001fffd87819 */ /* 0x000fe2000001140f */
[----:B------:R-:W-:Y:S01]  /*1560*/  IMAD R4, R5, UR16, R31 ;  /* 0x0000001005047c24 */ /* 0x000fe2000f8e021f */
[----:B------:R-:W-:Y:S01]  /*1570*/  SEL R5, R30, RZ, P6 ;  /* 0x000000ff1e057207 */ /* 0x000fe20003000000 */
[----:B------:R-:W-:Y:S01]  /*1580*/  IMAD R19, R209, UR11, R10 ;  /* 0x0000000bd1137c24 */ /* 0x000fe2000f8e020a */
[----:B------:R-:W-:Y:S01]  /*1590*/  LEA.HI R216, R216, R15, RZ, 0x6 ;  /* 0x0000000fd8d87211 */ /* 0x000fe200078f30ff */
[----:B------:R-:W-:Y:S01]  /*15a0*/  IMAD R23, R205, UR7, R23 ;  /* 0x00000007cd177c24 */ /* 0x000fe2000f8e0217 */
[----:B------:R-:W3:Y:S01]  /*15b0*/  LDCU.64 UR6, c[0x0][0x570] ;  /* 0x0000ae00ff0677ac */ /* 0x000ee20008000a00 */
[----:B------:R-:W-:-:S02]  /*15c0*/  SEL R4, R4, RZ, P6 ;  /* 0x000000ff04047207 */ /* 0x000fc40003000000 */
[----:B------:R-:W-:Y:S01]  /*15d0*/  IADD3 R5, P2, P1, R19, R28, R5 ;  /* 0x0000001c13057210 */ /* 0x000fe2000795e005 */
[C---:B------:R-:W-:Y:S01]  /*15e0*/  IMAD.WIDE.U32 R22, R210.reuse, R2, R22 ;  /* 0x00000002d2167225 */ /* 0x040fe200078e0016 */
[----:B------:R-:W-:Y:S02]  /*15f0*/  SHF.R.S32.HI R19, RZ, 0x1f, R19 ;  /* 0x0000001fff137819 */ /* 0x000fe40000011413 */
[----:B------:R-:W-:Y:S01]  /*1600*/  SHF.R.S32.HI R216, RZ, 0x6, R216 ;  /* 0x00000006ffd87819 */ /* 0x000fe200000114d8 */
[----:B------:R-:W-:Y:S01]  /*1610*/  IMAD R223, R210, R3, R23 ;  /* 0x00000003d2df7224 */ /* 0x000fe200078e0217 */
[----:B------:R-:W-:Y:S01]  /*1620*/  IADD3.X R17, PT, PT, R19, R17, R4, P2, P1 ;  /* 0x0000001113117210 */ /* 0x000fe200017e2404 */
[----:B------:R-:W-:Y:S01]  /*1630*/  IMAD.U32 R4, RZ, RZ, UR23 ;  /* 0x00000017ff047e24 */ /* 0x000fe2000f8e00ff */
[----:B-1----:R-:W-:Y:S02]  /*1640*/  LEA R222, P2, R22, UR4, 0x1 ;  /* 0x0000000416de7c11 */ /* 0x002fe4000f8408ff */
[----:B------:R-:W-:-:S02]  /*1650*/  VIMNMX R216, PT, PT, RZ, R216, !PT ;  /* 0x000000d8ffd87248 */ /* 0x000fc40007fe0100 */
[----:B------:R-:W-:Y:S02]  /*1660*/  LEA.HI.X R223, R22, UR5, R223, 0x1, P2 ;  /* 0x0000000516df7c11 */ /* 0x000fe400090f0cdf */
[----:B------:R-:W-:Y:S02]  /*1670*/  IADD3 R5, P1, PT, R5, UR23, RZ ;  /* 0x0000001705057c10 */ /* 0x000fe4000ff3e0ff */
[----:B------:R-:W-:Y:S02]  /*1680*/  ISETP.GT.AND P2, PT, R13, R216, PT ;  /* 0x000000d80d00720c */ /* 0x000fe40003f44270 */
[----:B------:R-:W-:Y:S02]  /*1690*/  LEA.HI.X.SX32 R4, R4, R17, 0x1, P1 ;  /* 0x0000001104047211 */ /* 0x000fe400008f0eff */
[----:B---3--:R-:W-:Y:S02]  /*16a0*/  LEA R238, P1, R5, UR6, 0x2 ;  /* 0x0000000605ee7c11 */ /* 0x008fe4000f8210ff */
[----:B------:R-:W-:-:S02]  /*16b0*/  LEA R15, R233, R26, 0x6 ;  /* 0x0000001ae90f7211 */ /* 0x000fc400078e30ff */
[----:B------:R-:W-:Y:S01]  /*16c0*/  LEA.HI.X R239, R5, UR7, R4, 0x2, P1 ;  /* 0x0000000705ef7c11 */ /* 0x000fe200088f1404 */
[----:B------:R-:W-:Y:S01]  /*16d0*/  IMAD R5, R233, 0x40, R16 ;  /* 0x00000040e9057824 */ /* 0x000fe200078e0210 */
[----:B------:R-:W-:Y:S01]  /*16e0*/  IADD3 R13, P1, PT, R210, 0x20, RZ ;  /* 0x00000020d20d7810 */ /* 0x000fe20007f3e0ff */
[----:B--2---:R-:W-:Y:S01]  /*16f0*/  IMAD.WIDE R220, R15, 0x4, R20 ;  /* 0x000000040fdc7825 */ /* 0x004fe200078e0214 */
[C---:B------:R-:W-:Y:S02]  /*1700*/  SHF.L.U64.HI R16, R2.reuse, 0x5, R3 ;  /* 0x0000000502107819 */ /* 0x040fe40000010203 */
[----:B------:R-:W-:Y:S01]  /*1710*/  SHF.L.U32 R19, R2, 0x5, RZ ;  /* 0x0000000502137819 */ /* 0x000fe200000006ff */
[----:B------:R-:W-:Y:S02]  /*1720*/  IMAD.MOV.U32 R219, RZ, RZ, R221 ;  /* 0x000000ffffdb7224 */ /* 0x000fe400078e00dd */
[----:B------:R-:W-:-:S04]  /*1730*/  IMAD.WIDE R240, R5, 0x4, R240 ;  /* 0x0000000405f07825 */ /* 0x000fc800078e02f0 */
[----:B------:R-:W-:Y:S02]  /*1740*/  VIADD R2, R210, 0x20 ;  /* 0x00000020d2027836 */ /* 0x000fe40000000000 */
        /* <DEDUP_REMOVED lines=13> */
.L_x_1257:
[----:B------:R-:W1:Y:S01]  /*1820*/  LDCU.64 UR10, c[0x0][0x5c0] ;  /* 0x0000b800ff0a77ac */ /* 0x000e620008000a00 */
[----:B------:R-:W-:-:S05]  /*1830*/  IADD3 R3, PT, PT, R234, R237, RZ ;  /* 0x000000edea037210 */ /* 0x000fca0007ffe0ff */
[C---:B-1----:R-:W-:Y:S02]  /*1840*/  IMAD R4, R3.reuse, UR11, RZ ;  /* 0x0000000b03047c24 */ /* 0x042fe4000f8e02ff */
[----:B------:R-:W-:-:S05]  /*1850*/  IMAD.WIDE.U32 R6, R3, UR10, RZ ;  /* 0x0000000a03067c25 */ /* 0x000fca000f8e00ff */
[----:B------:R-:W-:Y:S02]  /*1860*/  IADD3 R3, PT, PT, R7, R4, RZ ;  /* 0x0000000407037210 */ /* 0x000fe40007ffe0ff */
[----:B------:R-:W-:Y:S02]  /*1870*/  MOV R4, R6 ;  /* 0x0000000600047202 */ /* 0x000fe40000000f00 */
.L_x_1258:
        /* <DEDUP_REMOVED lines=11> */
.L_x_1259:
[----:B------:R-:W1:Y:S01]  /*1930*/  LDCU.64 UR6, c[0x0][0x5c8] ;  /* 0x0000b900ff0677ac */ /* 0x000e620008000a00 */
[----:B------:R-:W-:-:S05]  /*1940*/  IADD3 R234, PT, PT, R234, R237, RZ ;  /* 0x000000edeaea7210 */ /* 0x000fca0007ffe0ff */
[C---:B-1----:R-:W-:Y:S02]  /*1950*/  IMAD R5, R234.reuse, UR7, RZ ;  /* 0x00000007ea057c24 */ /* 0x042fe4000f8e02ff */
[----:B------:R-:W-:-:S05]  /*1960*/  IMAD.WIDE.U32 R8, R234, UR6, RZ ;  /* 0x00000006ea087c25 */ /* 0x000fca000f8e00ff */
[----:B------:R-:W-:Y:S02]  /*1970*/  IADD3 R5, PT, PT, R9, R5, RZ ;  /* 0x0000000509057210 */ /* 0x000fe40007ffe0ff */
.L_x_1260:
[----:B------:R-:W1:Y:S01]  /*1980*/  LDCU.64 UR4, c[0x0][0x5d8] ;  /* 0x0000bb00ff0477ac */ /* 0x000e620008000a00 */
[----:B------:R-:W-:Y:S01]  /*1990*/  IMAD R7, R12, UR10, RZ ;  /* 0x0000000a0c077c24 */ /* 0x000fe2000f8e02ff */
[----:B------:R-:W-:Y:S01]  /*19a0*/  BSSY.RECONVERGENT B0, `(.L_x_1261) ;  /* 0x0000013000007945 */ /* 0x000fe20003800200 */
[----:B------:R-:W-:-:S04]  /*19b0*/  IMAD.WIDE.U32 R10, R218, UR10, R24 ;  /* 0x0000000ada0a7c25 */ /* 0x000fc8000f8e0018 */
[C---:B------:R-:W-:Y:S01]  /*19c0*/  IMAD R6, R218.reuse, UR11, R7 ;  /* 0x0000000bda067c24 */ /* 0x040fe2000f8e0207 */
[----:B------:R-:W-:Y:S02]  /*19d0*/  IADD3 R7, PT, PT, -R218, R232, RZ ;  /* 0x000000e8da077210 */ /* 0x000fe40007ffe1ff */
[----:B------:R-:W-:Y:S02]  /*19e0*/  IADD3 R10, P0, PT, R4, R10, RZ ;  /* 0x0000000a040a7210 */ /* 0x000fe40007f1e0ff */
[----:B------:R-:W-:Y:S02]  /*19f0*/  ISETP.GE.AND P2, PT, R210, R7, PT ;  /* 0x00000007d200720c */ /* 0x000fe40003f46270 */
        /* <DEDUP_REMOVED lines=13> */
.L_x_1262:
[----:B------:R-:W-:Y:S05]  /*1ad0*/  BSYNC.RECONVERGENT B0 ;  /* 0x0000000000007941 */ /* 0x000fea0003800200 */
.L_x_1261:
[----:B------:R-:W-:Y:S04]  /*1ae0*/  BSSY.RECONVERGENT B0, `(.L_x_1263) ;  /* 0x000000d000007945 */ /* 0x000fe80003800200 */
[----:B------:R-:W-:Y:S05]  /*1af0*/  @P1 BRA `(.L_x_1264) ;  /* 0x00000000002c1947 */ /* 0x000fea0003800000 */
[----:B------:R-:W2:Y:S01]  /*1b00*/  LDCU.64 UR4, c[0x0][0x560] ;  /* 0x0000ac00ff0477ac */ /* 0x000ea20008000a00 */
[----:B------:R-:W-:Y:S01]  /*1b10*/  MOV R6, R10 ;  /* 0x0000000a00067202 */ /* 0x000fe20000000f00 */
[----:B------:R-:W-:Y:S01]  /*1b20*/  IMAD R2, R17, UR10, RZ ;  /* 0x0000000a11027c24 */ /* 0x000fe2000f8e02ff */
[----:B------:R-:W-:-:S03]  /*1b30*/  MOV R7, R3 ;  /* 0x0000000300077202 */ /* 0x000fc60000000f00 */
[C---:B------:R-:W-:Y:S02]  /*1b40*/  IMAD R2, R13.reuse, UR11, R2 ;  /* 0x0000000b0d027c24 */ /* 0x040fe4000f8e0202 */
[----:B------:R-:W-:-:S05]  /*1b50*/  IMAD.WIDE.U32 R6, R13, UR10, R6 ;  /* 0x0000000a0d067c25 */ /* 0x000fca000f8e0006 */
[----:B------:R-:W-:Y:S02]  /*1b60*/  IADD3 R3, PT, PT, R7, R2, RZ ;  /* 0x0000000207037210 */ /* 0x000fe40007ffe0ff */
[----:B--2---:R-:W-:-:S04]  /*1b70*/  LEA R2, P0, R6, UR4, 0x1 ;  /* 0x0000000406027c11 */ /* 0x004fc8000f8008ff */
[----:B------:R-:W-:-:S05]  /*1b80*/  LEA.HI.X R3, R6, UR5, R3, 0x1, P0 ;  /* 0x0000000506037c11 */ /* 0x000fca00080f0c03 */
[----:B------:R2:W-:Y:S04]  /*1b90*/  STG.E.128 desc[UR18][R2.64], RZ ;  /* 0x000000ff02007986 */ /* 0x0005e8000c101d12 */
[----:B------:R2:W-:Y:S02]  /*1ba0*/  STG.E.128 desc[UR18][R2.64+0x80], RZ ;  /* 0x000080ff02007986 */ /* 0x0005e4000c101d12 */
.L_x_1264:
[----:B------:R-:W-:Y:S05]  /*1bb0*/  BSYNC.RECONVERGENT B0 ;  /* 0x0000000000007941 */ /* 0x000fea0003800200 */
.L_x_1263:
[----:B------:R-:W3:Y:S01]  /*1bc0*/  LDCU.64 UR4, c[0x0][0x5e0] ;  /* 0x0000bc00ff0477ac */ /* 0x000ee20008000a00 */
[----:B------:R-:W-:Y:S01]  /*1bd0*/  IMAD.WIDE.U32 R24, R218, UR6, R24 ;  /* 0x00000006da187c25 */ /* 0x000fe2000f8e0018 */
        /* <DEDUP_REMOVED lines=14> */
[----:B------:R2:W-:Y:S04]  /*1cc0*/  STG.E.128 desc[UR18][R8.64], RZ ;  /* 0x000000ff08007986 */ /* 0x0005e8000c101d12 */
[----:B------:R2:W-:Y:S02]  /*1cd0*/  STG.E.128 desc[UR18][R8.64+0x80], RZ ;  /* 0x000080ff08007986 */ /* 0x0005e4000c101d12 */
.L_x_1266:
[----:B------:R-:W-:Y:S05]  /*1ce0*/  BSYNC.RECONVERGENT B0 ;  /* 0x0000000000007941 */ /* 0x000fea0003800200 */
.L_x_1265:
[----:B------:R-:W-:Y:S05]  /*1cf0*/  @P1 BRA `(.L_x_1267) ;  /* 0x0000004800dc1947 */ /* 0x000fea0003800000 */
[----:B------:R-:W3:Y:S01]  /*1d00*/  LDCU.64 UR4, c[0x0][0x568] ;  /* 0x0000ad00ff0477ac */ /* 0x000ee20008000a00 */
[----:B------:R-:W-:Y:S01]  /*1d10*/  MOV R5, R3 ;  /* 0x0000000300057202 */ /* 0x000fe20000000f00 */
[----:B------:R-:W-:Y:S02]  /*1d20*/  IMAD R2, R17, UR6, RZ ;  /* 0x0000000611027c24 */ /* 0x000fe4000f8e02ff */
[----:B------:R-:W-:-:S04]  /*1d30*/  IMAD.WIDE.U32 R4, R13, UR6, R4 ;  /* 0x000000060d047c25 */ /* 0x000fc8000f8e0004 */
[----:B------:R-:W-:-:S05]  /*1d40*/  IMAD R13, R13, UR7, R2 ;  /* 0x000000070d0d7c24 */ /* 0x000fca000f8e0202 */
[----:B------:R-:W-:Y:S02]  /*1d50*/  IADD3 R13, PT, PT, R5, R13, RZ ;  /* 0x0000000d050d7210 */ /* 0x000fe40007ffe0ff */
[----:B---3--:R-:W-:-:S04]  /*1d60*/  LEA R2, P0, R4, UR4, 0x1 ;  /* 0x0000000404027c11 */ /* 0x008fc8000f8008ff */
[----:B------:R-:W-:-:S05]  /*1d70*/  LEA.HI.X R3, R4, UR5, R13, 0x1, P0 ;  /* 0x0000000504037c11 */ /* 0x000fca00080f0c0d */
[----:B------:R4:W-:Y:S04]  /*1d80*/  STG.E.128 desc[UR18][R2.64], RZ ;  /* 0x000000ff02007986 */ /* 0x0009e8000c101d12 */
[----:B------:R4:W-:Y:S01]  /*1d90*/  STG.E.128 desc[UR18][R2.64+0x80], RZ ;  /* 0x000080ff02007986 */ /* 0x0009e2000c101d12 */
[----:B------:R-:W-:Y:S05]  /*1da0*/  BRA `(.L_x_1267) ;  /* 0x0000004800b07947 */ /* 0x000fea0003800000 */
.L_x_1256:
[----:B------:R-:W1:Y:S01]  /*1db0*/  LDCU.64 UR6, c[0x0][0x3d8] ;  /* 0x00007b00ff0677ac */ /* 0x000e620008000a00 */
[----:B------:R-:W-:Y:S02]  /*1dc0*/  IMAD.IADD R3, R232, 0x1, -R218 ;  /* 0x00000001e8037824 */ /* 0x000fe400078e0ada */
[----:B------:R-:W-:Y:S01]  /*1dd0*/  IMAD R5, R12, UR12, RZ ;  /* 0x0000000c0c057c24 */ /* 0x000fe2000f8e02ff */
[----:B------:R-:W2:Y:S01]  /*1de0*/  LDCU.64 UR4, c[0x0][0x3d0] ;  /* 0x00007a00ff0477ac */ /* 0x000ea20008000a00 */
[----:B------:R-:W-:Y:S01]  /*1df0*/  IMAD.WIDE.U32 R20, R218, UR12, R24 ;  /* 0x0000000cda147c25 */ /* 0x000fe2000f8e0018 */
[-C--:B------:R-:W-:Y:S02]  /*1e00*/  ISETP.GE.AND P3, PT, R2, R3.reuse, PT ;  /* 0x000000030200720c */ /* 0x080fe40003f66270 */
[----:B------:R-:W-:Y:S01]  /*1e10*/  ISETP.GE.AND P4, PT, R210, R3, PT ;  /* 0x00000003d200720c */ /* 0x000fe20003f86270 */
[----:B------:R-:W-:Y:S01]  /*1e20*/  IMAD R4, R218, UR13, R5 ;  /* 0x0000000dda047c24 */ /* 0x000fe2000f8e0205 */
[----:B------:R-:W-:Y:S01]  /*1e30*/  IADD3 R22, P0, PT, R18, R20, RZ ;  /* 0x0000001412167210 */ /* 0x000fe20007f1e0ff */
[----:B------:R-:W-:Y:S01]  /*1e40*/  IMAD.WIDE.U32 R24, R218, UR14, R24 ;  /* 0x0000000eda187c25 */ /* 0x000fe2000f8e0018 */
[----:B------:R-:W-:-:S02]  /*1e50*/  LOP3.LUT R5, R233, 0x80000001, RZ, 0xc0, !PT ;  /* 0x80000001e9057812 */ /* 0x000fc400078ec0ff */
[----:B------:R-:W-:Y:S01]  /*1e60*/  IADD3.X R23, PT, PT, R11, R21, R4, P0, !PT ;  /* 0x000000150b177210 */ /* 0x000fe200007fe404 */
[----:B------:R-:W-:Y:S01]  /*1e70*/  IMAD R11, R233, -0x40, R235 ;  /* 0xffffffc0e90b7824 */ /* 0x000fe200078e02eb */
[----:B------:R-:W-:Y:S01]  /*1e80*/  ISETP.NE.AND P5, PT, R5, 0x1, PT ;  /* 0x000000010500780c */ /* 0x000fe20003fa5270 */
[----:B------:R-:W-:Y:S01]  /*1e90*/  IMAD R5, R12, UR14, RZ ;  /* 0x0000000e0c057c24 */ /* 0x000fe2000f8e02ff */
[----:B------:R-:W-:Y:S01]  /*1ea0*/  IADD3 R26, P0, PT, R14, R24, RZ ;  /* 0x000000180e1a7210 */ /* 0x000fe20007f1e0ff */
[----:B-1----:R-:W-:Y:S01]  /*1eb0*/  IMAD R4, R6, UR6, RZ ;  /* 0x0000000606047c24 */ /* 0x002fe2000f8e02ff */
[----:B------:R-:W-:Y:S01]  /*1ec0*/  ISETP.GE.AND P2, PT, R2, R11, PT ;  /* 0x0000000b0200720c */ /* 0x000fe20003f46270 */
[----:B------:R-:W-:Y:S01]  /*1ed0*/  IMAD R20, R218, UR15, R5 ;  /* 0x0000000fda147c24 */ /* 0x000fe2000f8e0205 */
[----:B------:R-:W1:Y:S01]  /*1ee0*/  @!P3 LDC.64 R2, c[0x0][0x390] ;  /* 0x0000e400ff02bb82 */ /* 0x000e620000000a00 */
[----:B------:R-:W-:Y:S02]  /*1ef0*/  IMAD R15, R7, UR7, R4 ;  /* 0x00000007070f7c24 */ /* 0x000fe4000f8e0204 */
[----:B------:R-:W-:Y:S01]  /*1f00*/  IMAD.MOV.U32 R229, RZ, RZ, 0x7f800000 ;  /* 0x7f800000ffe57424 */ /* 0x000fe200078e00ff */
[----:B------:R-:W-:Y:S01]  /*1f10*/  IADD3.X R27, PT, PT, R9, R25, R20, P0, !PT ;  /* 0x00000019091b7210 */ /* 0x000fe200007fe414 */
[----:B------:R-:W-:-:S04]  /*1f20*/  IMAD.WIDE.U32 R22, R7, UR6, R22 ;  /* 0x0000000607167c25 */ /* 0x000fc8000f8e0016 */
[----:B------:R-:W-:Y:S01]  /*1f30*/  IMAD.MOV.U32 R228, RZ, RZ, 0x7f800000 ;  /* 0x7f800000ffe47424 */ /* 0x000fe200078e00ff */
[----:B------:R-:W3:Y:S01]  /*1f40*/  @!P4 LDC.64 R4, c[0x0][0x390] ;  /* 0x0000e400ff04cb82 */ /* 0x000ee20000000a00 */
[----:B------:R-:W-:-:S07]  /*1f50*/  IMAD.U32 R21, RZ, RZ, UR10 ;  /* 0x0000000aff157e24 */ /* 0x000fce000f8e00ff */
[----:B------:R-:W-:Y:S01]  /*1f60*/  @P6 BAR.SYNC.DEFER_BLOCKING 0x0 ;  /* 0x0000000000006b1d */ /* 0x000fe20000010000 */
[----:B--2---:R-:W-:Y:S02]  /*1f70*/  IMAD R6, R6, UR4, RZ ;  /* 0x0000000406067c24 */ /* 0x004fe4000f8e02ff */
[----:B------:R-:W-:Y:S01]  /*1f80*/  IMAD.IADD R23, R23, 0x1, R15 ;  /* 0x0000000117177824 */ /* 0x000fe200078e020f */
[----:B------:R-:W-:Y:S01]  /*1f90*/  @!P2 LEA R14, P1, R21, R224, 0x1 ;  /* 0x000000e0150ea211 */ /* 0x000fe200078208ff */
[----:B------:R-:W-:Y:S02]  /*1fa0*/  IMAD.U32 R18, RZ, RZ, UR10 ;  /* 0x0000000aff127e24 */ /* 0x000fe4000f8e00ff */
[----:B------:R-:W-:Y:S01]  /*1fb0*/  IMAD.IADD R194, R202, 0x1, R203 ;  /* 0x00000001cac27824 */ /* 0x000fe200078e02cb */
[----:B------:R-:W-:Y:S01]  /*1fc0*/  SHF.R.U32.HI R215, RZ, 0x2, R8 ;  /* 0x00000002ffd77819 */ /* 0x000fe20000011608 */
[----:B------:R-:W-:Y:S01]  /*1fd0*/  IMAD.U32 R12, RZ, RZ, UR22 ;  /* 0x00000016ff0c7e24 */ /* 0x000fe2000f8e00ff */
[----:B------:R-:W-:Y:S01]  /*1fe0*/  CS2R R94, SRZ ;  /* 0x00000000005e7805 */ /* 0x000fe2000001ff00 */
[----:B------:R-:W-:Y:S01]  /*1ff0*/  @!P3 IMAD R24, R17, UR12, RZ ;  /* 0x0000000c1118bc24 */ /* 0x000fe2000f8e02ff */
[----:B------:R-:W-:Y:S01]  /*2000*/  CS2R R92, SRZ ;  /* 0x00000000005c7805 */ /* 0x000fe2000001ff00 */
[C---:B------:R-:W-:Y:S01]  /*2010*/  IMAD R6, R7.reuse, UR5, R6 ;  /* 0x0000000507067c24 */ /* 0x040fe2000f8e0206 */
[----:B------:R-:W-:Y:S01]  /*2020*/  @!P2 LEA.HI.X R15, R18, R225, R12, 0x1, P1 ;  /* 0x000000e1120fa211 */ /* 0x000fe200008f0c0c */
[----:B------:R-:W-:Y:S01]  /*2030*/  IMAD.WIDE.U32 R26, R7, UR4, R26 ;  /* 0x00000004071a7c25 */ /* 0x000fe2000f8e001a */
[----:B------:R-:W-:-:S02]  /*2040*/  @!P2 LEA R18, P0, R19, R222, 0x1 ;  /* 0x000000de1312a211 */ /* 0x000fc400078008ff */
[----:B------:R-:W-:Y:S02]  /*2050*/  CS2R R98, SRZ ;  /* 0x0000000000627805 */ /* 0x000fe4000001ff00 */
[----:B------:R-:W-:Y:S01]  /*2060*/  CS2R R96, SRZ ;  /* 0x0000000000607805 */ /* 0x000fe2000001ff00 */
[----:B------:R-:W-:Y:S01]  /*2070*/  @!P4 IMAD.MOV.U32 R28, RZ, RZ, R22 ;  /* 0x000000ffff1cc224 */ /* 0x000fe200078e0016 */
[----:B------:R-:W-:Y:S01]  /*2080*/  @!P2 LEA.HI.X R19, R19, R223, R16, 0x1, P0 ;  /* 0x000000df1313a211 */ /* 0x000fe200000f0c10 */
[--C-:B------:R-:W-:Y:S01]  /*2090*/  @!P4 IMAD.MOV.U32 R29, RZ, RZ, R23.reuse ;  /* 0x000000ffff1dc224 */ /* 0x100fe200078e0017 */
[----:B------:R-:W-:Y:S01]  /*20a0*/  CS2R R90, SRZ ;  /* 0x00000000005a7805 */ /* 0x000fe2000001ff00 */
[----:B------:R-:W-:Y:S01]  /*20b0*/  @!P3 IMAD.WIDE.U32 R20, R13, UR12, R22 ;  /* 0x0000000c0d14bc25 */ /* 0x000fe2000f8e0016 */
[----:B------:R-:W-:Y:S02]  /*20c0*/  CS2R R88, SRZ ;  /* 0x0000000000587805 */ /* 0x000fe4000001ff00 */
[----:B------:R-:W-:-:S02]  /*20d0*/  CS2R R86, SRZ ;  /* 0x0000000000567805 */ /* 0x000fc4000001ff00 */
[----:B------:R-:W-:Y:S01]  /*20e0*/  CS2R R84, SRZ ;  /* 0x0000000000547805 */ /* 0x000fe2000001ff00 */
[----:B------:R-:W-:Y:S01]  /*20f0*/  @!P3 IMAD R24, R13, UR13, R24 ;  /* 0x0000000d0d18bc24 */ /* 0x000fe2000f8e0218 */
[----:B-1----:R-:W-:Y:S01]  /*2100*/  @!P3 LEA R22, P1, R20, R2, 0x1 ;  /* 0x000000021416b211 */ /* 0x002fe200078208ff */
[----:B------:R-:W-:Y:S01]  /*2110*/  @!P4 IMAD.WIDE.U32 R28, R210, UR12, R28 ;  /* 0x0000000cd21ccc25 */ /* 0x000fe2000f8e001c */
[----:B------:R-:W-:Y:S02]  /*2120*/  CS2R R78, SRZ ;  /* 0x00000000004e7805 */ /* 0x000fe4000001ff00 */
[----:B------:R-:W-:Y:S02]  /*2130*/  CS2R R76, SRZ ;  /* 0x00000000004c7805 */ /* 0x000fe4000001ff00 */
[----:B------:R-:W-:Y:S01]  /*2140*/  CS2R R82, SRZ ;  /* 0x0000000000527805 */ /* 0x000fe2000001ff00 */
[----:B------:R-:W-:Y:S01]  /*2150*/  IMAD.IADD R27, R27, 0x1, R6 ;  /* 0x000000011b1b7824 */ /* 0x000fe200078e0206 */
[----:B---3--:R-:W-:Y:S01]  /*2160*/  @!P4 LEA R12, P0, R28, R4, 0x1 ;  /* 0x000000041c0cc211 */ /* 0x008fe200078008ff */
[----:B------:R-:W-:Y:S01]  /*2170*/  @!P3 IMAD R6, R17, UR14, RZ ;  /* 0x0000000e1106bc24 */ /* 0x000fe2000f8e02ff */
[----:B------:R-:W-:Y:S01]  /*2180*/  CS2R R80, SRZ ;  /* 0x0000000000507805 */ /* 0x000fe2000001ff00 */
[----:B------:R-:W-:Y:S01]  /*2190*/  @!P3 IMAD.IADD R24, R21, 0x1, R24 ;  /* 0x000000011518b824 */ /* 0x000fe200078e0218 */
[----:B------:R-:W-:Y:S01]  /*21a0*/  CS2R R74, SRZ ;  /* 0x00000000004a7805 */ /* 0x000fe2000001ff00 */
[----:B------:R-:W-:Y:S01]  /*21b0*/  @!P4 IMAD R2, R210, UR13, R29 ;  /* 0x0000000dd202cc24 */ /* 0x000fe2000f8e021d */
[----:B------:R-:W-:Y:S01]  /*21c0*/  CS2R R72, SRZ ;  /* 0x0000000000487805 */ /* 0x000fe2000001ff00 */
[----:B------:R-:W-:Y:S01]  /*21d0*/  @!P3 IMAD.MOV.U32 R16, RZ, RZ, R26 ;  /* 0x000000ffff10b224 */ /* 0x000fe200078e001a */
[----:B------:R-:W-:Y:S01]  /*21e0*/  @!P3 LEA.HI.X R23, R20, R3, R24, 0x1, P1 ;  /* 0x000000031417b211 */ /* 0x000fe200008f0c18 */
[----:B------:R-:W-:Y:S01]  /*21f0*/  @!P3 IMAD.MOV.U32 R17, RZ, RZ, R27 ;  /* 0x000000ffff11b224 */ /* 0x000fe200078e001b */
[----:B------:R-:W-:Y:S01]  /*2200*/  CS2R R70, SRZ ;  /* 0x0000000000467805 */ /* 0x000fe2000001ff00 */
[C---:B------:R-:W-:Y:S01]  /*2210*/  @!P3 IMAD R4, R13.reuse, UR15, R6 ;  /* 0x0000000f0d04bc24 */ /* 0x040fe2000f8e0206 */
[----:B------:R-:W-:Y:S01]  /*2220*/  CS2R R68, SRZ ;  /* 0x0000000000447805 */ /* 0x000fe2000001ff00 */
[----:B------:R-:W1:Y:S01]  /*2230*/  @!P4 LDC.64 R6, c[0x0][0x388] ;  /* 0x0000e200ff06cb82 */ /* 0x000e620000000a00 */
[----:B------:R-:W-:Y:S01]  /*2240*/  @!P3 IMAD.WIDE.U32 R16, R13, UR14, R16 ;  /* 0x0000000e0d10bc25 */ /* 0x000fe2000f8e0010 */
[----:B------:R-:W-:-:S02]  /*2250*/  @!P4 LEA.HI.X R13, R28, R5, R2, 0x1, P0 ;  /* 0x000000051c0dc211 */ /* 0x000fc400000f0c02 */
[----:B------:R-:W-:Y:S02]  /*2260*/  CS2R R62, SRZ ;  /* 0x00000000003e7805 */ /* 0x000fe4000001ff00 */
[C---:B------:R-:W-:Y:S01]  /*2270*/  ISETP.GE.AND P0, PT, R210.reuse, R11, PT ;  /* 0x0000000bd200720c */ /* 0x040fe20003f06270 */
[----:B------:R-:W-:Y:S01]  /*2280*/  @!P4 IMAD.WIDE.U32 R26, R210, UR14, R26 ;  /* 0x0000000ed21acc25 */ /* 0x000fe2000f8e001a */
[----:B------:R-:W-:Y:S01]  /*2290*/  SEL R5, RZ, 0x4000, P5 ;  /* 0x00004000ff057807 */ /* 0x000fe20002800000 */
[----:B------:R-:W-:Y:S01]  /*22a0*/  @!PT LDS RZ, [RZ] ;  /* 0x00000000fffff984 */ /* 0x000fe20000000800 */
[----:B------:R-:W-:Y:S01]  /*22b0*/  @!PT LDS RZ, [RZ] ;  /* 0x00000000fffff984 */ /* 0x000fe20000000800 */
[----:B------:R-:W-:Y:S01]  /*22c0*/  @!PT LDS RZ, [RZ] ;  /* 0x00000000fffff984 */ /* 0x000fe20000000800 */
[----:B------:R-:W-:Y:S01]  /*22d0*/  @!P4 LDGSTS.E.BYPASS.LTC128B.128 [R214+0x10000], desc[UR18][R12.64] ;  /* 0x100000000cd6cfae */ /* 0x000fe2000b981a12 */
[----:B------:R-:W2:Y:S01]  /*22e0*/  @!P3 LDC.64 R2, c[0x0][0x388] ;  /* 0x0000e200ff02bb82 */ /* 0x000ea20000000a00 */
[----:B------:R-:W-:Y:S01]  /*22f0*/  @!P3 IMAD.IADD R4, R17, 0x1, R4 ;  /* 0x000000011104b824 */ /* 0x000fe200078e0204 */
[----:B------:R-:W-:Y:S01]  /*2300*/  CS2R R60, SRZ ;  /* 0x00000000003c7805 */ /* 0x000fe2000001ff00 */
[----:B------:R3:W-:Y:S01]  /*2310*/  @!P4 LDGSTS.E.BYPASS.LTC128B.128 [R214+0x12000], desc[UR18][R12.64+0x80] ;  /* 0x120000800cd6cfae */ /* 0x0007e2000b981a12 */
        /* <DEDUP_REMOVED lines=23> */
[C---:B--2---:R-:W-:Y:S02]  /*2490*/  @!P3 LEA R2, P1, R16.reuse, R2, 0x1 ;  /* 0x000000021002b211 */ /* 0x044fe400078208ff */
[----:B------:R-:W-:Y:S01]  /*24a0*/  CS2R R36, SRZ ;  /* 0x0000000000247805 */ /* 0x000fe2000001ff00 */
[----:B------:R-:W1:Y:S01]  /*24b0*/  LDCU UR5, c[0x0][0x3e0] ;  /* 0x00007c00ff0577ac */ /* 0x000e620008000800 */
[----:B------:R-:W-:Y:S01]  /*24c0*/  @!P3 LDGSTS.E.BYPASS.LTC128B.128 [R214+0x13000], desc[UR18][R22.64+0x80] ;  /* 0x1300008016d6bfae */ /* 0x000fe2000b981a12 */
[----:B------:R-:W-:Y:S01]  /*24d0*/  @!P3 LEA.HI.X R3, R16, R3, R4, 0x1, P1 ;  /* 0x000000031003b211 */ /* 0x000fe200008f0c04 */
[C---:B------:R-:W-:Y:S01]  /*24e0*/  VIADD R4, R207.reuse, 0x8 ;  /* 0x00000008cf047836 */ /* 0x040fe20000000000 */
[C---:B------:R-:W-:Y:S01]  /*24f0*/  ISETP.GE.AND P1, PT, R207.reuse, R11, PT ;  /* 0x0000000bcf00720c */ /* 0x040fe20003f26270 */
[----:B------:R-:W0:Y:S01]  /*2500*/  LDGDEPBAR ;  /* 0x00000000000079af */ /* 0x000e220000000000 */
[----:B---3--:R-:W-:Y:S01]  /*2510*/  @!P4 IMAD R12, R210, UR15, R27 ;  /* 0x0000000fd20ccc24 */ /* 0x008fe2000f8e021b */
[----:B------:R-:W2:Y:S01]  /*2520*/  LDCU UR7, c[0x0][0x45c] ;  /* 0x00008b80ff0777ac */ /* 0x000ea20008000800 */
[----:B------:R-:W-:Y:S01]  /*2530*/  IMAD.WIDE.U32 R16, R207, 0x4, R240 ;  /* 0x00000004cf107825 */ /* 0x000fe200078e00f0 */
[----:B------:R-:W-:Y:S02]  /*2540*/  @!P0 LDGSTS.E.BYPASS.LTC128B.128 [R214+0x8000], desc[UR18][R224.64] ;  /* 0x08000000e0d68fae */ /* 0x000fe4000b981a12 */
[----:B------:R-:W-:Y:S01]  /*2550*/  @!P4 LEA.HI.X R7, R26, R7, R12, 0x1, P5 ;  /* 0x000000071a07c211 */ /* 0x000fe200028f0c0c */
[----:B------:R-:W3:Y:S01]  /*2560*/  LDCU.U8 UR6, c[0x0][0x4f8] ;  /* 0x00009f00ff0677ac */ /* 0x000ee20008000000 */
        /* <DEDUP_REMOVED lines=10> */
[----:B------:R-:W-:Y:S04]  /*2610*/  @!P0 LDGSTS.E.BYPASS.LTC128B.128 [R231], desc[UR18][R222.64] ;  /* 0x00000000dee78fae */ /* 0x000fe8000b981a12 */
[----:B------:R-:W-:Y:S04]  /*2620*/  @!P0 LDGSTS.E.BYPASS.LTC128B.128 [R231+0x2000], desc[UR18][R222.64+0x80] ;  /* 0x02000080dee78fae */ /* 0x000fe8000b981a12 */
[----:B------:R4:W-:Y:S04]  /*2630*/  @P0 STS.128 [R231], RZ ;  /* 0x000000ffe7000388 */ /* 0x0009e80000000c00 */
[----:B------:R4:W-:Y:S01]  /*2640*/  @P0 STS.128 [R231+0x2000], RZ ;  /* 0x002000ffe7000388 */ /* 0x0009e20000000c00 */
[----:B------:R-:W-:-:S03]  /*2650*/  ISETP.GE.AND P0, PT, R4, R11, PT ;  /* 0x0000000b0400720c */ /* 0x000fc60003f06270 */
[----:B------:R4:W-:Y:S04]  /*2660*/  @P2 STS.128 [R231+0x1000], RZ ;  /* 0x001000ffe7002388 */ /* 0x0009e80000000c00 */
[----:B------:R4:W-:Y:S01]  /*2670*/  @P2 STS.128 [R231+0x3000], RZ ;  /* 0x003000ffe7002388 */ /* 0x0009e20000000c00 */
[----:B-1----:R-:W1:Y:S03]  /*2680*/  LDC.64 R14, c[0x0][0x528] ;  /* 0x00014a00ff0e7b82 */ /* 0x002e660000000a00 */
        /* <DEDUP_REMOVED lines=16> */
[----:B------:R-:W0:Y:S04]  /*2790*/  LDGDEPBAR ;  /* 0x00000000000079af */ /* 0x000e280000000000 */
[----:B------:R4:W5:Y:S04]  /*27a0*/  @!P1 LDG.E R229, desc[UR18][R16.64] ;  /* 0x0000001210e59981 */ /* 0x000968000c1e1900 */
[----:B------:R4:W5:Y:S01]  /*27b0*/  @!P0 LDG.E R228, desc[UR18][R16.64+0x20] ;  /* 0x0000201210e48981 */ /* 0x000962000c1e1900 */
[----:B------:R-:W-:-:S04]  /*27c0*/  DEPBAR.LE SB0, 0x1 ;  /* 0x000080400000791a */ /* 0x000fc80000000000 */
[----:B------:R-:W-:Y:S06]  /*27d0*/  BAR.SYNC.DEFER_BLOCKING 0x0 ;  /* 0x0000000000007b1d */ /* 0x000fec0000010000 */
[----:B-1----:R-:W3:Y:S04]  /*27e0*/  LDG.E.64 R2, desc[UR18][R14.64] ;  /* 0x000000120e027981 */ /* 0x002ee8000c1e1b00 */
[----:B------:R-:W4:Y:S04]  /*27f0*/  LDG.E.64 R12, desc[UR18][R14.64+0x8] ;  /* 0x000008120e0c7981 */ /* 0x000f28000c1e1b00 */
        /* <DEDUP_REMOVED lines=16> */
[----:B------:R-:W-:Y:S01]  /*2900*/  USHF.L.U32 UR4, UR11, 0x3, URZ ;  /* 0x000000030b047899 */ /* 0x000fe200080006ff */
[----:B--2---:R-:W-:Y:S01]  /*2910*/  IMAD R7, R208, UR17, R205 ;  /* 0x00000011d0077c24 */ /* 0x004fe2000f8e02cd */
[----:B------:R-:W2:Y:S01]  /*2920*/  LDCU UR11, c[0x0][0x590] ;  /* 0x0000b200ff0b77ac */ /* 0x000ea20008000800 */
[----:B------:R-:W-:-:S02]  /*2930*/  IMAD.SHL.U32 R4, R8, 0x2, RZ ;  /* 0x0000000208047824 */ /* 0x000fc400078e00ff */
[----:B------:R-:W-:-:S03]  /*2940*/  IMAD.SHL.U32 R7, R7, 0x20, RZ ;  /* 0x0000002007077824 */ /* 0x000fc600078e00ff */
[----:B------:R-:W-:-:S04]  /*2950*/  LOP3.LUT R4, R4, 0x6, RZ, 0xc0, !PT ;  /* 0x0000000604047812 */ /* 0x000fc800078ec0ff */
[----:B------:R-:W-:Y:S01]  /*2960*/  LOP3.LUT R215, R4, 0xe0, R215, 0xf8, !PT ;  /* 0x000000e004d77812 */ /* 0x000fe200078ef8d7 */
[--C-:B------:R-:W-:Y:S02]  /*2970*/  IMAD.IADD R193, R206, 0x1, R5.reuse ;  /* 0x00000001cec17824 */ /* 0x100fe400078e0205 */
[----:B------:R-:W-:Y:S02]  /*2980*/  IMAD.IADD R192, R204, 0x1, R5 ;  /* 0x00000001ccc07824 */ /* 0x000fe400078e0205 */
[----:B------:R-:W-:Y:S01]  /*2990*/  IMAD.IADD R215, R218, 0x1, R215 ;  /* 0x00000001dad77824 */ /* 0x000fe200078e02d7 */
[----:B--2---:R-:W-:Y:S01]  /*29a0*/  USHF.L.U32 UR11, UR11, 0x6, URZ ;  /* 0x000000060b0b7899 */ /* 0x004fe200080006ff */
[----:B---3--:R-:W-:Y:S02]  /*29b0*/  R2UR UR30, R3 ;  /* 0x00000000031e72ca */ /* 0x008fe400000e0000 */
[----:B------:R-:W-:Y:S02]  /*29c0*/  R2UR UR31, R2 ;  /* 0x00000000021f72ca */ /* 0x000fe400000e0000 */
[----:B----4-:R-:W-:-:S02]  /*29d0*/  IADD3 R227, P1, P0, R7, R12, R10 ;  /* 0x0000000c07e37210 */ /* 0x010fc4000783e00a */
[----:B------:R-:W-:Y:S01]  /*29e0*/  SHF.R.S32.HI R7, RZ, 0x1f, R7 ;  /* 0x0000001fff077819 */ /* 0x000fe20000011407 */
[C---:B------:R-:W-:Y:S02]  /*29f0*/  IMAD.IADD R3, R203.reuse, 0x1, R195 ;  /* 0x00000001cb037824 */ /* 0x040fe400078e02c3 */
[----:B------:R-:W-:Y:S01]  /*2a00*/  IMAD.IADD R2, R203, 0x1, R196 ;  /* 0x00000001cb027824 */ /* 0x000fe200078e02c4 */
[----:B------:R-:W-:-:S03]  /*2a10*/  IADD3.X R226, PT, PT, R7, R13, RZ, P1, P0 ;  /* 0x0000000d07e27210 */ /* 0x000fc60000fe04ff */
[----:B------:R-:W-:Y:S02]  /*2a20*/  UIADD3 UR28, UPT, UPT, UR30, -0x4498517b, URZ ;  /* 0xbb67ae851e1c7890 */ /* 0x000fe4000fffe0ff */
[----:B------:R-:W-:Y:S02]  /*2a30*/  UIADD3 UR29, UPT, UPT, UR31, -0x61c88647, URZ ;  /* 0x9e3779b91f1d7890 */ /* 0x000fe4000fffe0ff */
[----:B------:R-:W-:Y:S02]  /*2a40*/  UIADD3 UR27, UPT, UPT, UR31, 0x3c6ef372, URZ ;  /* 0x3c6ef3721f1b7890 */ /* 0x000fe4000fffe0ff */
[----:B------:R-:W-:Y:S02]  /*2a50*/  UIADD3 UR26, UPT, UPT, UR30, 0x76cf5d0a, URZ ;  /* 0x76cf5d0a1e1a7890 */ /* 0x000fe4000fffe0ff */
[----:B------:R-:W-:Y:S02]  /*2a60*/  UIADD3 UR25, UPT, UPT, UR31, -0x255992d5, URZ ;  /* 0xdaa66d2b1f197890 */ /* 0x000fe4000fffe0ff */
[----:B------:R-:W-:-:S02]  /*2a70*/  UIADD3 UR24, UPT, UPT, UR30, 0x32370b8f, URZ ;  /* 0x32370b8f1e187890 */ /* 0x000fc4000fffe0ff */
[----:B------:R-:W-:Y:S02]  /*2a80*/  UIADD3 UR23, UPT, UPT, UR31, 0x78dde6e4, URZ ;  /* 0x78dde6e41f177890 */ /* 0x000fe4000fffe0ff */
[----:B------:R-:W-:Y:S02]  /*2a90*/  UIADD3 UR17, UPT, UPT, UR30, -0x126145ec, URZ ;  /* 0xed9eba141e117890 */ /* 0x000fe4000fffe0ff */
[----:B------:R-:W-:Y:S02]  /*2aa0*/  UIADD3 UR15, UPT, UPT, UR31, 0x1715609d, URZ ;  /* 0x1715609d1f0f7890 */ /* 0x000fe4000fffe0ff */
[----:B------:R-:W-:Y:S02]  /*2ab0*/  UIADD3 UR14, UPT, UPT, UR30, -0x56f99767, URZ ;  /* 0xa90668991e0e7890 */ /* 0x000fe4000fffe0ff */
[----:B------:R-:W-:Y:S02]  /*2ac0*/  UIADD3 UR13, UPT, UPT, UR31, -0x4ab325aa, URZ ;  /* 0xb54cda561f0d7890 */ /* 0x000fe4000fffe0ff */
[----:B-1----:R-:W-:-:S12]  /*2ad0*/  UIADD3 UR12, UPT, UPT, UR30, 0x646e171e, URZ ;  /* 0x646e171e1e0c7890 */ /* 0x002fd8000fffe0ff */
.L_x_1272:
        /* <DEDUP_REMOVED lines=11> */
[----:B------:R-:W-:Y:S04]  /*2b90*/  LDSM.16.M88.4 R20, [R193] ;  /* 0x00000000c114783b */ /* 0x000fe80000000200 */
[----:B------:R-:W1:Y:S04]  /*2ba0*/  LDSM.16.M88.4 R24, [R202+-0x4000] ;  /* 0xffc00000ca18783b */ /* 0x000e680000000200 */
[----:B-----5:R2:W5:Y:S04]  /*2bb0*/  LDG.E R184, desc[UR18][R186.64] ;  /* 0x00000012bab87981 */ /* 0x020568000c1e1900 */
[----:B------:R2:W5:Y:S04]  /*2bc0*/  LDG.E R183, desc[UR18][R186.64+0x20] ;  /* 0x00002012bab77981 */ /* 0x000568000c1e1900 */
[----:B------:R-:W3:Y:S04]  /*2bd0*/  LDSM.16.M88.4 R28, [R202+-0x3800] ;  /* 0xffc80000ca1c783b */ /* 0x000ee80000000200 */
[----:B------:R-:W-:Y:S04]  /*2be0*/  LDSM.16.M88.4 R32, [R181] ;  /* 0x00000000b520783b */ /* 0x000fe80000000200 */
[----:B------:R-:W4:Y:S04]  /*2bf0*/  LDSM.16.M88.4 R100, [R194+-0x4000] ;  /* 0xffc00000c264783b */ /* 0x000f280000000200 */
[----:B------:R-:W2:Y:S04]  /*2c00*/  LDSM.16.M88.4 R104, [R194+-0x3800] ;  /* 0xffc80000c268783b */ /* 0x000ea80000000200 */
[----:B------:R-:W-:Y:S04]  /*2c10*/  LDSM.16.M88.4 R108, [R200+-0x4000] ;  /* 0xffc00000c86c783b */ /* 0x000fe80000000200 */
[----:B------:R-:W-:Y:S01]  /*2c20*/  LDSM.16.M88.4 R112, [R200+-0x3800] ;  /* 0xffc80000c870783b */ /* 0x000fe20000000200 */
[C---:B-1----:R-:W-:Y:S08]  /*2c30*/  HMMA.16816.F32 R4, R20.reuse, R24, RZ ;  /* 0x000000181404723c */ /* 0x042ff000000018ff */
[C---:B------:R-:W-:Y:S01]  /*2c40*/  HMMA.16816.F32 R8, R20.reuse, R26, RZ ;  /* 0x0000001a1408723c */ /* 0x040fe200000018ff */
[----:B------:R-:W1:Y:S07]  /*2c50*/  LDSM.16.M88.4 R24, [R182] ;  /* 0x00000000b618783b */ /* 0x000e6e0000000200 */
[C---:B---3--:R-:W-:Y:S08]  /*2c60*/  HMMA.16816.F32 R12, R20.reuse, R28, RZ ;  /* 0x0000001c140c723c */ /* 0x048ff000000018ff */
[----:B------:R-:W-:Y:S01]  /*2c70*/  HMMA.16816.F32 R16, R20, R30, RZ ;  /* 0x0000001e1410723c */ /* 0x000fe200000018ff */
[----:B------:R-:W-:Y:S04]  /*2c80*/  LDSM.16.M88.4 R20, [R180] ;  /* 0x00000000b414783b */ /* 0x000fe80000000200 */
[----:B------:R-:W3:Y:S03]  /*2c90*/  LDSM.16.M88.4 R28, [R199+-0x4000] ;  /* 0xffc00000c71c783b */ /* 0x000ee60000000200 */
[C---:B----4-:R-:W-:Y:S08]  /*2ca0*/  HMMA.16816.F32 R4, R32.reuse, R100, R4 ;  /* 0x000000642004723c */ /* 0x050ff00000001804 */
[C---:B------:R-:W-:Y:S01]  /*2cb0*/  HMMA.16816.F32 R8, R32.reuse, R102, R8 ;  /* 0x000000662008723c */ /* 0x040fe20000001808 */
[----:B------:R-:W4:Y:S07]  /*2cc0*/  LDSM.16.M88.4 R100, [R199+-0x3800] ;  /* 0xffc80000c764783b */ /* 0x000f2e0000000200 */
        /* <DEDUP_REMOVED lines=11> */
[C---:B---3--:R-:W-:Y:S08]  /*2d80*/  HMMA.16816.F32 R4, R20.reuse, R28, R4 ;  /* 0x0000001c1404723c */ /* 0x048ff00000001804 */
[C---:B------:R-:W-:Y:S01]  /*2d90*/  HMMA.16816.F32 R8, R20.reuse, R30, R8 ;  /* 0x0000001e1408723c */ /* 0x040fe20000001808 */
[----:B------:R-:W3:Y:S07]  /*2da0*/  LDSM.16.M88.4 R28, [R194+-0x2000] ;  /* 0xffe00000c21c783b */ /* 0x000eee0000000200 */
[C---:B----4-:R-:W-:Y:S08]  /*2db0*/  HMMA.16816.F32 R12, R20.reuse, R100, R12 ;  /* 0x00000064140c723c */ /* 0x050ff0000000180c */
[----:B------:R-:W-:Y:S01]  /*2dc0*/  HMMA.16816.F32 R16, R20, R102, R16 ;  /* 0x000000661410723c */ /* 0x000fe20000001810 */
[----:B------:R-:W-:Y:S04]  /*2dd0*/  LDSM.16.M88.4 R20, [R182+0x2000] ;  /* 0x00200000b614783b */ /* 0x000fe80000000200 */
[----:B------:R-:W4:Y:S03]  /*2de0*/  LDSM.16.M88.4 R100, [R200+-0x2000] ;  /* 0xffe00000c864783b */ /* 0x000f260000000200 */
[C---:B--2---:R-:W-:Y:S08]  /*2df0*/  HMMA.16816.F32 R4, R32.reuse, R104, R4 ;  /* 0x000000682004723c */ /* 0x044ff00000001804 */
[C---:B------:R-:W-:Y:S01]  /*2e00*/  HMMA.16816.F32 R8, R32.reuse, R106, R8 ;  /* 0x0000006a2008723c */ /* 0x040fe20000001808 */
[----:B------:R-:W2:Y:S07]  /*2e10*/  LDSM.16.M88.4 R104, [R200+-0x1800] ;  /* 0xffe80000c868783b */ /* 0x000eae0000000200 */
[C---:B-1----:R-:W-:Y:S08]  /*2e20*/  HMMA.16816.F32 R12, R32.reuse, R108, R12 ;  /* 0x0000006c200c723c */ /* 0x042ff0000000180c */
[----:B------:R-:W-:Y:S01]  /*2e30*/  HMMA.16816.F32 R16, R32, R110, R16 ;  /* 0x0000006e2010723c */ /* 0x000fe20000001810 */
[----:B------:R-:W-:Y:S04]  /*2e40*/  LDSM.16.M88.4 R32, [R199+-0x2000] ;  /* 0xffe00000c720783b */ /* 0x000fe80000000200 */
[----:B------:R-:W-:Y:S03]  /*2e50*/  LDSM.16.M88.4 R108, [R199+-0x1800] ;  /* 0xffe80000c76c783b */ /* 0x000fe60000000200 */
[C---:B---3--:R-:W-:Y:S08]  /*2e60*/  HMMA.16816.F32 R4, R24.reuse, R28, R4 ;  /* 0x0000001c1804723c */ /* 0x048ff00000001804 */
[C---:B------:R-:W-:Y:S01]  /*2e70*/  HMMA.16816.F32 R8, R24.reuse, R30, R8 ;  /* 0x0000001e1808723c */ /* 0x040fe20000001808 */
[----:B------:R-:W1:Y:S07]  /*2e80*/  LDSM.16.M88.4 R28, [R180+0x2000] ;  /* 0x00200000b41c783b */ /* 0x000e6e0000000200 */
[C---:B------:R-:W-:Y:S08]  /*2e90*/  HMMA.16816.F32 R12, R24.reuse, R112, R12 ;  /* 0x00000070180c723c */ /* 0x040ff0000000180c */
[----:B------:R-:W-:Y:S08]  /*2ea0*/  HMMA.16816.F32 R16, R24, R114, R16 ;  /* 0x000000721810723c */ /* 0x000ff00000001810 */
[C---:B----4-:R-:W-:Y:S08]  /*2eb0*/  HMMA.16816.F32 R4, R20.reuse, R100, R4 ;  /* 0x000000641404723c */ /* 0x050ff00000001804 */
        /* <DEDUP_REMOVED lines=18> */
.L_x_1268:
[----:B------:R-:W1:Y:S01]  /*2fe0*/  LDC R20, c[0x0][0x504] ;  /* 0x00014100ff147b82 */ /* 0x000e620000000800 */
[----:B------:R-:W-:Y:S02]  /*2ff0*/  IMAD.IADD R26, R207, 0x1, R185 ;  /* 0x00000001cf1a7824 */ /* 0x000fe400078e02b9 */
[C---:B------:R-:W-:Y:S05]  /*3000*/  VIADD R35, R215.reuse, 0x10 ;  /* 0x00000010d7237836 */ /* 0x040fea0000000000 */
[----:B------:R-:W2:Y:S01]  /*3010*/  LDC R23, c[0x0][0x508] ;  /* 0x00014200ff177b82 */ /* 0x000ea20000000800 */
[C---:B------:R-:W-:Y:S02]  /*3020*/  VIADD R34, R215.reuse, 0x11 ;  /* 0x00000011d7227836 */ /* 0x040fe40000000000 */
[C---:B------:R-:W-:Y:S02]  /*3030*/  VIADD R103, R215.reuse, 0x1 ;  /* 0x00000001d7677836 */ /* 0x040fe40000000000 */
[C---:B------:R-:W-:Y:S02]  /*3040*/  VIADD R32, R215.reuse, 0x19 ;  /* 0x00000019d7207836 */ /* 0x040fe40000000000 */
[C---:B------:R-:W-:Y:S01]  /*3050*/  VIADD R33, R215.reuse, 0x18 ;  /* 0x00000018d7217836 */ /* 0x040fe20000000000 */
[C-C-:B-1----:R-:W-:Y:S01]  /*3060*/  IADD3 R21, PT, PT, R232.reuse, -R20, -R235.reuse ;  /* 0x80000014e8157210 */ /* 0x142fe20007ffe8eb */
[C---:B------:R-:W-:Y:S01]  /*3070*/  VIADD R20, R215.reuse, 0x9 ;  /* 0x00000009d7147836 */ /* 0x040fe20000000000 */
        /* <DEDUP_REMOVED lines=12> */
[----:B------:R-:W-:Y:S02]  /*3140*/  FSEL R31, R8, -INF , P3 ;  /* 0xff800000081f7808 */ /* 0x000fe40001800000 */
[----:B------:R-:W-:Y:S02]  /*3150*/  FSEL R30, R9, -INF , P2 ;  /* 0xff800000091e7808 */ /* 0x000fe40001000000 */
[----:B------:R-:W-:Y:S02]  /*3160*/  FSEL R28, R10, -INF , P1 ;  /* 0xff8000000a1c7808 */ /* 0x000fe40000800000 */
[C---:B------:R-:W-:Y:S02]  /*3170*/  ISETP.GE.AND P3, PT, R34.reuse, R24, PT ;  /* 0x000000182200720c */ /* 0x040fe40003f66270 */
[CC--:B------:R-:W-:Y:S02]  /*3180*/  ISETP.GE.AND P2, PT, R35.reuse, R22.reuse, PT ;  /* 0x000000162300720c */ /* 0x0c0fe40003f46270 */
[----:B------:R-:W-:Y:S02]  /*3190*/  ISETP.GE.AND P1, PT, R34, R22, PT ;  /* 0x000000162200720c */ /* 0x000fe40003f26270 */
[----:B------:R-:W-:Y:S02]  /*31a0*/  FSEL R107, R4, -INF , P0 ;  /* 0xff800000046b7808 */ /* 0x000fe40000000000 */
[-C--:B------:R-:W-:Y:S02]  /*31b0*/  ISETP.GE.AND P4, PT, R35, R24.reuse, PT ;  /* 0x000000182300720c */ /* 0x080fe40003f86270 */
[----:B------:R-:W-:Y:S02]  /*31c0*/  ISETP.GE.AND P6, PT, R103, R24, PT ;  /* 0x000000186700720c */ /* 0x000fe40003fc6270 */
[-C--:B------:R-:W-:Y:S02]  /*31d0*/  ISETP.GE.AND P0, PT, R32, R22.reuse, PT ;  /* 0x000000162000720c */ /* 0x080fe40003f06270 */
[--C-:B------:R-:W-:Y:S02]  /*31e0*/  VIADDMNMX R110, R23, 0x1, R232.reuse, PT ;  /* 0x00000001176e7846 */ /* 0x100fe400038001e8 */
        /* <DEDUP_REMOVED lines=10> */
[----:B------:R-:W-:Y:S02]  /*3290*/  ISETP.GE.AND P4, PT, R32, R24, PT ;  /* 0x000000182000720c */ /* 0x000fe40003f86270 */
        /* <DEDUP_REMOVED lines=38> */
.L_x_1269:
        /* <DEDUP_REMOVED lines=17> */
[--C-:B------:R-:W-:Y:S01]  /*3610*/  FFMA.FTZ R245, R5, UR7, -R243.reuse ;  /* 0x0000000705f57c23 */ /* 0x100fe200080108f3 */
[----:B------:R-:W-:Y:S01]  /*3620*/  IMAD.WIDE.U32 R188, R188, -0x2daee0ad, RZ ;  /* 0xd2511f53bcbc7825 */ /* 0x000fe200078e00ff */
[----:B------:R-:W-:Y:S03]  /*3630*/  MUFU.EX2 R115, R115 ;  /* 0x0000007300737308 */ /* 0x000fe60000000800 */
[--C-:B------:R-:W-:Y:S01]  /*3640*/  FFMA.FTZ R246, R4, UR7, -R243.reuse ;  /* 0x0000000704f67c23 */ /* 0x100fe200080108f3 */
[----:B------:R-:W-:Y:S01]  /*3650*/  FFMA.FTZ R221, R17, UR7, -R243 ;  /* 0x0000000711dd7c23 */ /* 0x000fe200080108f3 */
[----:B------:R-:W-:Y:S05]  /*3660*/  LOP3.LUT R190, R190, UR28, R189, 0x96, !PT ;  /* 0x0000001cbebe7c12 */ /* 0x000fea000f8e96bd */
[----:B------:R-:W-:Y:S01]  /*3670*/  MUFU.EX2 R242, R242 ;  /* 0x000000f200f27308 */ /* 0x000fe20000000800 */
[----:B------:R-:W-:Y:S01]  /*3680*/  FFMA.FTZ R244, R12, UR7, -R243 ;  /* 0x000000070cf47c23 */ /* 0x000fe200080108f3 */
[----:B------:R-:W-:Y:S08]  /*3690*/  IMAD.IADD R112, R203, 0x1, R0 ;  /* 0x00000001cb707824 */ /* 0x000ff000078e0200 */
[----:B------:R-:W-:Y:S10]  /*36a0*/  MUFU.EX2 R246, R246 ;  /* 0x000000f600f67308 */ /* 0x000ff40000000800 */
[----:B------:R-:W-:Y:S10]  /*36b0*/  MUFU.EX2 R245, R245 ;  /* 0x000000f500f57308 */ /* 0x000ff40000000800 */
[----:B------:R-:W-:Y:S10]  /*36c0*/  MUFU.EX2 R244, R244 ;  /* 0x000000f400f47308 */ /* 0x000ff40000000800 */
[----:B------:R-:W-:Y:S01]  /*36d0*/  MUFU.EX2 R221, R221 ;  /* 0x000000dd00dd7308 */ /* 0x000fe20000000800 */
[----:B-1----:R-:W-:Y:S02]  /*36e0*/  SHF.R.U32.HI R180, RZ, 0x7, R114 ;  /* 0x00000007ffb47819 */ /* 0x002fe40000011672 */
[----:B------:R-:W-:Y:S03]  /*36f0*/  LOP3.LUT P0, RZ, R114, 0x4, RZ, 0xc0, !PT ;  /* 0x0000000472ff7812 */ /* 0x000fe6000780c0ff */
[----:B------:R-:W-:Y:S05]  /*3700*/  IMAD R180, R211, 0x2, R180 ;  /* 0x00000002d3b47824 */ /* 0x000fea00078e02b4 */
[----:B------:R-:W-:Y:S01]  /*3710*/  LOP3.LUT R180, R180, UR30, R191, 0x96, !PT ;  /* 0x0000001eb4b47c12 */ /* 0x000fe2000f8e96bf */
[----:B------:R-:W-:Y:S04]  /*3720*/  IMAD.WIDE.U32 R190, R190, -0x326172a9, RZ ;  /* 0xcd9e8d57bebe7825 */ /* 0x000fe800078e00ff */
[----:B------:R-:W-:Y:S05]  /*3730*/  IMAD.WIDE.U32 R180, R180, -0x326172a9, RZ ;  /* 0xcd9e8d57b4b47825 */ /* 0x000fea00078e00ff */
[----:B------:R-:W-:Y:S02]  /*3740*/  LOP3.LUT R186, R186, UR29, R181, 0x96, !PT ;  /* 0x0000001dbaba7c12 */ /* 0x000fe4000f8e96b5 */
[----:B------:R-:W-:Y:S01]  /*3750*/  LOP3.LUT R180, R180, UR27, R191, 0x96, !PT ;  /* 0x0000001bb4b47c12 */ /* 0x000fe2000f8e96bf */
[--C-:B------:R-:W-:Y:S02]  /*3760*/  FFMA.FTZ R191, R6, UR7, -R182.reuse ;  /* 0x0000000706bf7c23 */ /* 0x100fe400080108b6 */
[----:B------:R-:W-:Y:S04]  /*3770*/  IMAD.WIDE.U32 R186, R186, -0x2daee0ad, RZ ;  /* 0xd2511f53baba7825 */ /* 0x000fe800078e00ff */
[----:B------:R-:W-:Y:S01]  /*3780*/  IMAD.WIDE.U32 R180, R180, -0x2daee0ad, RZ ;  /* 0xd2511f53b4b47825 */ /* 0x000fe200078e00ff */
[----:B------:R-:W-:Y:S01]  /*3790*/  LOP3.LUT R188, R188, UR26, R187, 0x96, !PT ;  /* 0x0000001abcbc7c12 */ /* 0x000fe2000f8e96bb */
[----:B------:R-:W-:Y:S03]  /*37a0*/  MUFU.EX2 R191, R191 ;  /* 0x000000bf00bf7308 */ /* 0x000fe60000000800 */
[----:B------:R-:W-:Y:S01]  /*37b0*/  LOP3.LUT R186, R186, UR24, R181, 0x96, !PT ;  /* 0x00000018baba7c12 */ /* 0x000fe2000f8e96b5 */
[----:B------:R-:W-:Y:S04]  /*37c0*/  IMAD.WIDE.U32 R188, R188, -0x326172a9, RZ ;  /* 0xcd9e8d57bcbc7825 */ /* 0x000fe800078e00ff */
[--C-:B------:R-:W-:Y:S01]  /*37d0*/  FFMA.FTZ R181, R8, UR7, -R243.reuse ;  /* 0x0000000708b57c23 */ /* 0x100fe200080108f3 */
[----:B------:R-:W-:Y:S01]  /*37e0*/  FFMA.FTZ R243, R13, UR7, -R243 ;  /* 0x000000070df37c23 */ /* 0x000fe200080108f3 */
[----:B------:R-:W-:Y:S01]  /*37f0*/  IMAD.WIDE.U32 R186, R186, -0x326172a9, RZ ;  /* 0xcd9e8d57baba7825 */ /* 0x000fe200078e00ff */
[----:B------:R-:W-:Y:S03]  /*3800*/  LOP3.LUT R114, R190, UR25, R189, 0x96, !PT ;  /* 0x00000019be727c12 */ /* 0x000fe6000f8e96bd */
[--C-:B------:R-:W-:Y:S01]  /*3810*/  FFMA.FTZ R190, R7, UR7, -R182.reuse ;  /* 0x0000000707be7c23 */ /* 0x100fe200080108b6 */
[----:B------:R-:W-:Y:S01]  /*3820*/  LOP3.LUT R248, R188, UR23, R187, 0x96, !PT ;  /* 0x00000017bcf87c12 */ /* 0x000fe2000f8e96bb */
[----:B------:R-:W-:Y:S01]  /*3830*/  IMAD.WIDE.U32 R188, R114, -0x2daee0ad, RZ ;  /* 0xd2511f5372bc7825 */ /* 0x000fe200078e00ff */
[----:B------:R-:W-:Y:S03]  /*3840*/  MUFU.EX2 R243, R243 ;  /* 0x000000f300f37308 */ /* 0x000fe60000000800 */
[----:B------:R-:W-:Y:S01]  /*3850*/  IMAD.WIDE.U32 R248, R248, -0x2daee0ad, RZ ;  /* 0xd2511f53f8f87825 */ /* 0x000fe200078e00ff */
[----:B------:R-:W-:Y:S06]  /*3860*/  LOP3.LUT R250, R180, UR17, R189, 0x96, !PT ;  /* 0x00000011b4fa7c12 */ /* 0x000fec000f8e96bd */
[----:B------:R-:W1:Y:S01]  /*3870*/  MUFU.EX2 R114, R181 ;  /* 0x000000b500727308 */ /* 0x000e620000000800 */
[--C-:B------:R-:W-:Y:S01]  /*3880*/  FFMA.FTZ R189, R14, UR7, -R182.reuse ;  /* 0x000000070ebd7c23 */ /* 0x100fe200080108b6 */
[----:B------:R-:W-:Y:S01]  /*3890*/  LOP3.LUT R187, R188, UR14, R249, 0x96, !PT ;  /* 0x0000000ebcbb7c12 */ /* 0x000fe2000f8e96f9 */
[----:B------:R-:W-:Y:S07]  /*38a0*/  IMAD.WIDE.U32 R250, R250, -0x326172a9, RZ ;  /* 0xcd9e8d57fafa7825 */ /* 0x000fee00078e00ff */
[----:B------:R2:W-:Y:S01]  /*38b0*/  MUFU.EX2 R180, R247 ;  /* 0x000000f700b47308 */ /* 0x0005e20000000800 */
[--C-:B------:R-:W-:Y:S01]  /*38c0*/  FFMA.FTZ R188, R15, UR7, -R182.reuse ;  /* 0x000000070fbc7c23 */ /* 0x100fe200080108b6 */
[----:B------:R-:W-:Y:S01]  /*38d0*/  IMAD.WIDE.U32 R6, R187, -0x326172a9, RZ ;  /* 0xcd9e8d57bb067825 */ /* 0x000fe200078e00ff */
[----:B------:R-:W-:Y:S07]  /*38e0*/  LOP3.LUT R249, R186, UR15, R251, 0x96, !PT ;  /* 0x0000000fbaf97c12 */ /* 0x000fee000f8e96fb */
[----:B------:R3:W4:Y:S01]  /*38f0*/  MUFU.EX2 R181, R185 ;  /* 0x000000b900b57308 */ /* 0x0007220000000800 */
[--C-:B------:R-:W-:Y:S01]  /*3900*/  FFMA.FTZ R187, R18, UR7, -R182.reuse ;  /* 0x0000000712bb7c23 */ /* 0x100fe200080108b6 */
[----:B------:R-:W-:Y:S01]  /*3910*/  FFMA.FTZ R182, R19, UR7, -R182 ;  /* 0x0000000713b67c23 */ /* 0x000fe200080108b6 */
[C---:B------:R-:W-:Y:S01]  /*3920*/  PRMT R251, R6.reuse, 0x7771, RZ ;  /* 0x0000777106fb7816 */ /* 0x040fe200000000ff */
[----:B------:R-:W-:Y:S01]  /*3930*/  IMAD.WIDE.U32 R10, R249, -0x2daee0ad, RZ ;  /* 0xd2511f53f90a7825 */ /* 0x000fe200078e00ff */
[C---:B------:R-:W-:Y:S05]  /*3940*/  PRMT R249, R6.reuse, 0x7770, RZ ;  /* 0x0000777006f97816 */ /* 0x040fea00000000ff */
[----:B------:R-:W-:Y:S01]  /*3950*/  MUFU.EX2 R190, R190 ;  /* 0x000000be00be7308 */ /* 0x000fe20000000800 */
[----:B------:R-:W-:Y:S02]  /*3960*/  ISETP.GT.U32.AND P6, PT, R251, UR6, PT ;  /* 0x00000006fb007c0c */ /* 0x000fe4000bfc4070 */
[----:B------:R-:W-:Y:S07]  /*3970*/  ISETP.LE.U32.AND P2, PT, R249, UR6, PT ;  /* 0x00000006f9007c0c */ /* 0x000fee000bf43070 */
[----:B------:R-:W-:Y:S01]  /*3980*/  MUFU.EX2 R188, R188 ;  /* 0x000000bc00bc7308 */ /* 0x000fe20000000800 */
[----:B--2---:R-:W-:Y:S02]  /*3990*/  PRMT R247, R6, 0x7773, RZ ;  /* 0x0000777306f77816 */ /* 0x004fe400000000ff */
[----:B------:R-:W-:Y:S07]  /*39a0*/  LOP3.LUT R186, R250, UR13, R7, 0x96, !PT ;  /* 0x0000000dfaba7c12 */ /* 0x000fee000f8e9607 */
[----:B------:R-:W-:Y:S01]  /*39b0*/  MUFU.EX2 R189, R189 ;  /* 0x000000bd00bd7308 */ /* 0x000fe20000000800 */
[C---:B---3--:R-:W-:Y:S02]  /*39c0*/  PRMT R185, R10.reuse, 0x7773, RZ ;  /* 0x000077730ab97816 */ /* 0x048fe400000000ff */
[----:B------:R-:W-:Y:S07]  /*39d0*/  PRMT R5, R10, 0x7770, RZ ;  /* 0x000077700a057816 */ /* 0x000fee00000000ff */
[----:B------:R-:W2:Y:S01]  /*39e0*/  MUFU.EX2 R187, R187 ;  /* 0x000000bb00bb7308 */ /* 0x000ea20000000800 */
[----:B------:R-:W-:Y:S01]  /*39f0*/  ISETP.GT.U32.AND P4, PT, R247, UR6, PT ;  /* 0x00000006f7007c0c */ /* 0x000fe2000bf84070 */
[----:B------:R-:W-:Y:S01]  /*3a00*/  IMAD.MOV.U32 R247, RZ, RZ, 0x10 ;  /* 0x00000010fff77424 */ /* 0x000fe200078e00ff */
[----:B------:R-:W-:Y:S01]  /*3a10*/  PRMT R250, R6, 0x7772, RZ ;  /* 0x0000777206fa7816 */ /* 0x000fe200000000ff */
[----:B-1----:R-:W-:Y:S01]  /*3a20*/  @!P2 FADD.FTZ R114, -R114, -RZ ;  /* 0x800000ff7272a221 */ /* 0x002fe20000010100 */
[----:B------:R-:W-:Y:S01]  /*3a30*/  ISETP.GT.U32.AND P2, PT, R185, UR6, PT ;  /* 0x00000006b9007c0c */ /* 0x000fe2000bf44070 */
[----:B------:R-:W-:Y:S01]  /*3a40*/  @P6 FADD.FTZ R115, -R115, -RZ ;  /* 0x800000ff73736221 */ /* 0x000fe20000010100 */
[----:B------:R-:W-:Y:S02]  /*3a50*/  ISETP.LE.U32.AND P1, PT, R5, UR6, PT ;  /* 0x0000000605007c0c */ /* 0x000fe4000bf23070 */
[----:B------:R-:W-:Y:S02]  /*3a60*/  PRMT R249, R10, 0x7772, RZ ;  /* 0x000077720af97816 */ /* 0x000fe400000000ff */
[--C-:B------:R-:W-:Y:S02]  /*3a70*/  SHF.R.U32.HI R185, RZ, 0x18, R186.reuse ;  /* 0x00000018ffb97819 */ /* 0x100fe400000116ba */
[----:B------:R-:W-:Y:S01]  /*3a80*/  SEL R247, R247, 0xfffffff0, !P0 ;  /* 0xfffffff0f7f77807 */ /* 0x000fe20004000000 */
[----:B----4-:R-:W-:Y:S01]  /*3a90*/  @P4 FADD.FTZ R181, -R181, -RZ ;  /* 0x800000ffb5b54221 */ /* 0x010fe20000010100 */
[----:B------:R-:W-:Y:S02]  /*3aa0*/  ISETP.GT.U32.AND P5, PT, R250, UR6, PT ;  /* 0x00000006fa007c0c */ /* 0x000fe4000bfa4070 */
[----:B------:R-:W-:Y:S02]  /*3ab0*/  ISETP.GT.U32.AND P0, PT, R249, UR6, PT ;  /* 0x00000006f9007c0c */ /* 0x000fe4000bf04070 */
[----:B------:R-:W-:Y:S01]  /*3ac0*/  ISETP.LE.U32.AND P6, PT, R185, UR6, PT ;  /* 0x00000006b9007c0c */ /* 0x000fe2000bfc3070 */
[----:B------:R-:W-:Y:S01]  /*3ad0*/  @!P1 FADD.FTZ R242, -R242, -RZ ;  /* 0x800000fff2f29221 */ /* 0x000fe20000010100 */
[C---:B------:R-:W-:Y:S02]  /*3ae0*/  LOP3.LUT R249, R186.reuse, 0xff, RZ, 0xc0, !PT ;  /* 0x000000ffbaf97812 */ /* 0x040fe400078ec0ff */
[C---:B------:R-:W-:Y:S02]  /*3af0*/  LOP3.LUT R185, R186.reuse, 0xffff, RZ, 0xc0, !PT ;  /* 0x0000ffffbab97812 */ /* 0x040fe400078ec0ff */
[----:B------:R-:W-:Y:S02]  /*3b00*/  PRMT R186, R186, 0x7632, R186 ;  /* 0x00007632baba7816 */ /* 0x000fe400000000ba */
[----:B------:R-:W-:Y:S01]  /*3b10*/  SHF.R.U32.HI R185, RZ, 0x8, R185 ;  /* 0x00000008ffb97819 */ /* 0x000fe200000116b9 */
[----:B------:R-:W-:Y:S01]  /*3b20*/  @P5 FADD.FTZ R180, -R180, -RZ ;  /* 0x800000ffb4b45221 */ /* 0x000fe20000010100 */
[----:B------:R-:W-:Y:S01]  /*3b30*/  LOP3.LUT R186, R186, 0xff, RZ, 0xc0, !PT ;  /* 0x000000ffbaba7812 */ /* 0x000fe200078ec0ff */
[----:B--2---:R-:W-:Y:S01]  /*3b40*/  @P0 FADD.FTZ R187, -R187, -RZ ;  /* 0x800000ffbbbb0221 */ /* 0x004fe20000010100 */
[----:B------:R-:W-:Y:S01]  /*3b50*/  LOP3.LUT R185, R185, 0xffff, RZ, 0xc0, !PT ;  /* 0x0000ffffb9b97812 */ /* 0x000fe200078ec0ff */
[----:B------:R-:W-:Y:S01]  /*3b60*/  @!P6 FADD.FTZ R190, -R190, -RZ ;  /* 0x800000ffbebee221 */ /* 0x000fe20000010100 */
[----:B------:R-:W-:Y:S02]  /*3b70*/  ISETP.LE.U32.AND P1, PT, R186, UR6, PT ;  /* 0x00000006ba007c0c */ /* 0x000fe4000bf23070 */
[----:B------:R-:W-:Y:S02]  /*3b80*/  LOP3.LUT R248, R248, UR12, R11, 0x96, !PT ;  /* 0x0000000cf8f87c12 */ /* 0x000fe4000f8e960b */
[----:B------:R-:W-:Y:S02]  /*3b90*/  ISETP.LE.U32.AND P5, PT, R249, UR6, PT ;  /* 0x00000006f9007c0c */ /* 0x000fe4000bfa3070 */
[----:B------:R-:W-:Y:S02]  /*3ba0*/  ISETP.LE.U32.AND P6, PT, R185, UR6, PT ;  /* 0x00000006b9007c0c */ /* 0x000fe4000bfc3070 */
[C---:B------:R-:W-:Y:S02]  /*3bb0*/  LOP3.LUT R249, R248.reuse, 0xff, RZ, 0xc0, !PT ;  /* 0x000000fff8f97812 */ /* 0x040fe400078ec0ff */
[--C-:B------:R-:W-:Y:S02]  /*3bc0*/  SHF.R.U32.HI R186, RZ, 0x18, R248.reuse ;  /* 0x00000018ffba7819 */ /* 0x100fe400000116f8 */
[C---:B------:R-:W-:Y:S01]  /*3bd0*/  LOP3.LUT R185, R248.reuse, 0xffff, RZ, 0xc0, !PT ;  /* 0x0000fffff8b97812 */ /* 0x040fe200078ec0ff */
[----:B------:R-:W-:Y:S01]  /*3be0*/  @!P1 FADD.FTZ R191, -R191, -RZ ;  /* 0x800000ffbfbf9221 */ /* 0x000fe20000010100 */
[----:B------:R-:W-:Y:S02]  /*3bf0*/  PRMT R248, R248, 0x7632, R248 ;  /* 0x00007632f8f87816 */ /* 0x000fe400000000f8 */
[----:B------:R-:W-:Y:S01]  /*3c00*/  ISETP.LE.U32.AND P4, PT, R249, UR6, PT ;  /* 0x00000006f9007c0c */ /* 0x000fe2000bf83070 */
[----:B------:R-:W-:Y:S01]  /*3c10*/  @!P5 FADD.FTZ R246, -R246, -RZ ;  /* 0x800000fff6f6d221 */ /* 0x000fe20000010100 */
[----:B------:R-:W-:Y:S01]  /*3c20*/  LOP3.LUT R248, R248, 0xff, RZ, 0xc0, !PT ;  /* 0x000000fff8f87812 */ /* 0x000fe200078ec0ff */
[----:B------:R-:W-:Y:S01]  /*3c30*/  @!P6 FADD.FTZ R245, -R245, -RZ ;  /* 0x800000fff5f5e221 */ /* 0x000fe20000010100 */
[----:B------:R-:W-:Y:S02]  /*3c40*/  SHF.R.U32.HI R185, RZ, 0x8, R185 ;  /* 0x00000008ffb97819 */ /* 0x000fe400000116b9 */
[----:B------:R-:W-:Y:S02]  /*3c50*/  ISETP.LE.U32.AND P1, PT, R248, UR6, PT ;  /* 0x00000006f8007c0c */ /* 0x000fe4000bf23070 */
[----:B------:R-:W-:Y:S02]  /*3c60*/  F2FP.RELU.F16.F32.PACK_AB R248, R190, R191 ;  /* 0x000000bfbef8723e */ /* 0x000fe400000008ff */
[----:B------:R-:W-:Y:S02]  /*3c70*/  F2FP.RELU.F16.F32.PACK_AB R249, R245, R246 ;  /* 0x000000f6f5f9723e */ /* 0x000fe400000008ff */
[----:B------:R-:W-:Y:S01]  /*3c80*/  LOP3.LUT R185, R185, 0xffff, RZ, 0xc0, !PT ;  /* 0x0000ffffb9b97812 */ /* 0x000fe200078ec0ff */
[----:B------:R1:W-:Y:S01]  /*3c90*/  STS [R213+0x400], R248 ;  /* 0x000400f8d5007388 */ /* 0x0003e20000000800 */
[----:B------:R-:W-:Y:S01]  /*3ca0*/  PRMT R252, R10, 0x7771, RZ ;  /* 0x000077710afc7816 */ /* 0x000fe200000000ff */
[----:B------:R-:W-:Y:S01]  /*3cb0*/  @!P4 FADD.FTZ R244, -R244, -RZ ;  /* 0x800000fff4f4c221 */ /* 0x000fe20000010100 */
[----:B------:R-:W-:Y:S01]  /*3cc0*/  ISETP.LE.U32.AND P6, PT, R185, UR6, PT ;  /* 0x00000006b9007c0c */ /* 0x000fe2000bfc3070 */
[----:B------:R2:W-:Y:S01]  /*3cd0*/  STS [R213], R249 ;  /* 0x000000f9d5007388 */ /* 0x0005e20000000800 */
[----:B------:R-:W-:Y:S01]  /*3ce0*/  ISETP.LE.U32.AND P5, PT, R186, UR6, PT ;  /* 0x00000006ba007c0c */ /* 0x000fe2000bfa3070 */
[----:B------:R-:W-:Y:S01]  /*3cf0*/  @!P1 FADD.FTZ R189, -R189, -RZ ;  /* 0x800000ffbdbd9221 */ /* 0x000fe20000010100 */
[----:B------:R-:W3:Y:S01]  /*3d00*/  MUFU.EX2 R186, R182 ;  /* 0x000000b600ba7308 */ /* 0x000ee20000000800 */
[----:B------:R-:W-:Y:S01]  /*3d10*/  ISETP.GT.U32.AND P3, PT, R252, UR6, PT ;  /* 0x00000006fc007c0c */ /* 0x000fe2000bf64070 */
[--C-:B------:R-:W-:Y:S01]  /*3d20*/  IMAD.IADD R185, R213, 0x1, R247.reuse ;  /* 0x00000001d5b97824 */ /* 0x100fe200078e02f7 */
[----:B------:R-:W-:Y:S02]  /*3d30*/  F2FP.RELU.F16.F32.PACK_AB R252, R115, R114 ;  /* 0x0000007273fc723e */ /* 0x000fe400000008ff */
[----:B------:R-:W-:Y:S02]  /*3d40*/  F2FP.RELU.F16.F32.PACK_AB R250, R181, R180 ;  /* 0x000000b4b5fa723e */ /* 0x000fe400000008ff */
[----:B------:R-:W-:Y:S01]  /*3d50*/  FSETP.GE.FTZ.AND P1, PT, R191, RZ, PT ;  /* 0x000000ffbf00720b */ /* 0x000fe20003f36000 */
[----:B------:R-:W-:Y:S01]  /*3d60*/  STS [R185], R252 ;  /* 0x000000fcb9007388 */ /* 0x000fe20000000800 */
[----:B------:R-:W-:Y:S01]  /*3d70*/  @!P6 FADD.FTZ R243, -R243, -RZ ;  /* 0x800000fff3f3e221 */ /* 0x000fe20000010100 */
[----:B------:R-:W-:Y:S01]  /*3d80*/  FSETP.GE.FTZ.AND P0, PT, R190, RZ, PT ;  /* 0x000000ffbe00720b */ /* 0x000fe20003f16000 */
[----:B------:R-:W-:Y:S01]  /*3d90*/  @!P5 FADD.FTZ R188, -R188, -RZ ;  /* 0x800000ffbcbcd221 */ /* 0x000fe20000010100 */
[----:B------:R-:W-:Y:S02]  /*3da0*/  STS [R185+0x400], R250 ;  /* 0x000400fab9007388 */ /* 0x000fe40000000800 */
[----:B------:R-:W-:Y:S01]  /*3db0*/  @P3 FADD.FTZ R221, -R221, -RZ ;  /* 0x800000ffdddd3221 */ /* 0x000fe20000010100 */
[----:B---3--:R-:W-:Y:S01]  /*3dc0*/  @P2 FADD.FTZ R186, -R186, -RZ ;  /* 0x800000ffbaba2221 */ /* 0x008fe20000010100 */
[----:B------:R-:W-:Y:S01]  /*3dd0*/  F2FP.RELU.F16.F32.PACK_AB R251, R188, R189 ;  /* 0x000000bdbcfb723e */ /* 0x000fe200000008ff */
[----:B------:R-:W-:Y:S01]  /*3de0*/  IMAD.IADD R182, R236, 0x1, R247 ;  /* 0x00000001ecb67824 */ /* 0x000fe200078e02f7 */
[----:B-1----:R-:W-:Y:S02]  /*3df0*/  F2FP.RELU.F16.F32.PACK_AB R248, R243, R244 ;  /* 0x000000f4f3f8723e */ /* 0x002fe400000008ff */
[----:B------:R-:W-:Y:S01]  /*3e00*/  F2FP.RELU.F16.F32.PACK_AB R247, R186, R187 ;  /* 0x000000bbbaf7723e */ /* 0x000fe200000008ff */
[----:B------:R-:W-:Y:S01]  /*3e10*/  STS [R236+0x400], R251 ;  /* 0x000400fbec007388 */ /* 0x000fe20000000800 */
[----:B--2---:R-:W-:Y:S02]  /*3e20*/  F2FP.RELU.F16.F32.PACK_AB R249, R221, R242 ;  /* 0x000000f2ddf9723e */ /* 0x004fe400000008ff */
[----:B------:R-:W-:Y:S01]  /*3e30*/  FSETP.GE.FTZ.AND P2, PT, R245, RZ, PT ;  /* 0x000000fff500720b */ /* 0x000fe20003f56000 */
[----:B------:R-:W-:Y:S01]  /*3e40*/  STS [R236], R248 ;  /* 0x000000f8ec007388 */ /* 0x000fe20000000800 */
[----:B------:R-:W-:Y:S03]  /*3e50*/  FSETP.GE.FTZ.AND P3, PT, R246, RZ, PT ;  /* 0x000000fff600720b */ /* 0x000fe60003f76000 */
        /* <DEDUP_REMOVED lines=43> */
[C---:B------:R-:W-:Y:S01]  /*4110*/  FADD.FTZ R248, -R184.reuse, R21 ;  /* 0x00000015b8f87221 */ /* 0x040fe20000010100 */
[----:B------:R-:W-:Y:S02]  /*4120*/  FADD.FTZ R249, -R184, R20 ;  /* 0x00000014b8f97221 */ /* 0x000fe40000010100 */
[-C--:B------:R-:W-:Y:S01]  /*4130*/  FSEL R252, R252, R183.reuse, P1 ;  /* 0x000000b7fcfc7208 */ /* 0x080fe20000800000 */
[----:B------:R-:W-:Y:S03]  /*4140*/  HMMA.16816.F32 R32, R104, R178, R32 ;  /* 0x000000b26820723c */ /* 0x000fe60000001820 */
[----:B------:R-:W-:Y:S01]  /*4150*/  FSEL R5, R10, R183, P0 ;  /* 0x000000b70a057208 */ /* 0x000fe20000000000 */
[----:B------:R-:W-:Y:S01]  /*4160*/  FADD.FTZ R251, -R184, R25 ;  /* 0x00000019b8fb7221 */ /* 0x000fe20000010100 */
[----:B------:R-:W-:Y:S01]  /*4170*/  FSEL R248, R248, R184, P2 ;  /* 0x000000b8f8f87208 */ /* 0x000fe20001000000 */
[----:B------:R-:W-:Y:S01]  /*4180*/  FADD.FTZ R6, -R183, R27 ;  /* 0x0000001bb7067221 */ /* 0x000fe20000010100 */
[----:B------:R-:W-:Y:S01]  /*4190*/  FSETP.GE.FTZ.AND P2, PT, R115, RZ, PT ;  /* 0x000000ff7300720b */ /* 0x000fe20003f56000 */
[----:B------:R-:W-:Y:S01]  /*41a0*/  FADD.FTZ R250, -R183, R26 ;  /* 0x0000001ab7fa7221 */ /* 0x000fe20000010100 */
[----:B------:R-:W-:Y:S01]  /*41b0*/  FSETP.GE.FTZ.AND P0, PT, R181, RZ, PT ;  /* 0x000000ffb500720b */ /* 0x000fe20003f16000 */
[----:B------:R-:W-:Y:S01]  /*41c0*/  FMUL.FTZ R252, R191, R252 ;  /* 0x000000fcbffc7220 */ /* 0x000fe20000410000 */
[----:B------:R-:W-:Y:S01]  /*41d0*/  FSETP.GE.FTZ.AND P1, PT, R180, RZ, PT ;  /* 0x000000ffb400720b */ /* 0x000fe20003f36000 */
[----:B------:R-:W-:Y:S01]  /*41e0*/  FMUL.FTZ R191, R190, R5 ;  /* 0x00000005bebf7220 */ /* 0x000fe20000410000 */
[----:B------:R-:W-:Y:S01]  /*41f0*/  FSEL R249, R249, R184, P3 ;  /* 0x000000b8f9f97208 */ /* 0x000fe20001800000 */
[----:B------:R-:W-:Y:S01]  /*4200*/  FMUL.FTZ R248, R245, R248 ;  /* 0x000000f8f5f87220 */ /* 0x000fe20000410000 */
[-C--:B------:R-:W-:Y:S01]  /*4210*/  FSEL R190, R251, R184.reuse, P2 ;  /* 0x000000b8fbbe7208 */ /* 0x080fe20001000000 */
[----:B------:R-:W-:Y:S01]  /*4220*/  FADD.FTZ R251, -R184, R28 ;  /* 0x0000001cb8fb7221 */ /* 0x000fe20000010100 */
[----:B------:R-:W-:Y:S01]  /*4230*/  FSEL R6, R6, R183, P0 ;  /* 0x000000b706067208 */ /* 0x000fe20000000000 */
[----:B------:R-:W-:Y:S01]  /*4240*/  FMUL.FTZ R249, R246, R249 ;  /* 0x000000f9f6f97220 */ /* 0x000fe20000410000 */
[----:B------:R-:W-:Y:S01]  /*4250*/  FSEL R245, R250, R183, P1 ;  /* 0x000000b7faf57208 */ /* 0x000fe20000800000 */
[----:B------:R-:W-:Y:S01]  /*4260*/  FADD.FTZ R250, -R183, R30 ;  /* 0x0000001eb7fa7221 */ /* 0x000fe20000010100 */
[----:B------:R-:W-:Y:S01]  /*4270*/  FSETP.GE.FTZ.AND P0, PT, R244, RZ, PT ;  /* 0x000000fff400720b */ /* 0x000fe20003f16000 */
[C---:B------:R-:W-:Y:S01]  /*4280*/  FADD.FTZ R246, -R184.reuse, R29 ;  /* 0x0000001db8f67221 */ /* 0x040fe20000010100 */
[----:B------:R-:W-:Y:S01]  /*4290*/  FSETP.GE.FTZ.AND P1, PT, R189, RZ, PT ;  /* 0x000000ffbd00720b */ /* 0x000fe20003f36000 */
[----:B------:R-:W-:Y:S01]  /*42a0*/  FADD.FTZ R10, -R183, R31 ;  /* 0x0000001fb70a7221 */ /* 0x000fe20000010100 */
[----:B------:R-:W-:Y:S01]  /*42b0*/  FSEL R251, R251, R184, P0 ;  /* 0x000000b8fbfb7208 */ /* 0x000fe20000000000 */
[----:B------:R-:W-:Y:S01]  /*42c0*/  FADD.FTZ R247, -R184, R24 ;  /* 0x00000018b8f77221 */ /* 0x000fe20000010100 */
[----:B------:R-:W-:Y:S01]  /*42d0*/  FSETP.GE.FTZ.AND P2, PT, R243, RZ, PT ;  /* 0x000000fff300720b */ /* 0x000fe20003f56000 */
[----:B------:R-:W-:Y:S01]  /*42e0*/  FMUL.FTZ R245, R180, R245 ;  /* 0x000000f5b4f57220 */ /* 0x000fe20000410000 */
[----:B------:R-:W-:Y:S01]  /*42f0*/  FSETP.GE.FTZ.AND P0, PT, R188, RZ, PT ;  /* 0x000000ffbc00720b */ /* 0x000fe20003f16000 */
[----:B------:R-:W-:Y:S01]  /*4300*/  FADD.FTZ R180, -R183, R34 ;  /* 0x00000022b7b47221 */ /* 0x000fe20000010100 */
[----:B------:R-:W-:Y:S01]  /*4310*/  FSETP.GE.FTZ.AND P3, PT, R114, RZ, PT ;  /* 0x000000ff7200720b */ /* 0x000fe20003f76000 */
[----:B------:R-:W-:Y:S01]  /*4320*/  FMUL.FTZ R190, R115, R190 ;  /* 0x000000be73be7220 */ /* 0x000fe20000410000 */
[----:B------:R-:W-:Y:S01]  /*4330*/  FSEL R250, R250, R183, P1 ;  /* 0x000000b7fafa7208 */ /* 0x000fe20000800000 */
[----:B------:R-:W-:Y:S01]  /*4340*/  FMUL.FTZ R251, R244, R251 ;  /* 0x000000fbf4fb7220 */ /* 0x000fe20000410000 */
[----:B------:R-:W-:Y:S02]  /*4350*/  FSETP.GE.FTZ.AND P1, PT, R187, RZ, PT ;  /* 0x000000ffbb00720b */ /* 0x000fe40003f36000 */
[----:B------:R-:W-:Y:S01]  /*4360*/  FSEL R246, R246, R184, P2 ;  /* 0x000000b8f6f67208 */ /* 0x000fe20001000000 */
[----:B------:R-:W-:Y:S01]  /*4370*/  FMUL.FTZ R250, R189, R250 ;  /* 0x000000fabdfa7220 */ /* 0x000fe20000410000 */
[----:B------:R-:W-:Y:S02]  /*4380*/  FSEL R115, R10, R183, P0 ;  /* 0x000000b70a737208 */ /* 0x000fe40000000000 */
[----:B------:R-:W-:Y:S01]  /*4390*/  FSEL R247, R247, R184, P3 ;  /* 0x000000b8f7f77208 */ /* 0x000fe20001800000 */
[----:B------:R-:W-:Y:S01]  /*43a0*/  FMUL.FTZ R246, R243, R246 ;  /* 0x000000f6f3f67220 */ /* 0x000fe20000410000 */
[----:B------:R-:W-:Y:S01]  /*43b0*/  FSETP.GE.FTZ.AND P2, PT, R221, RZ, PT ;  /* 0x000000ffdd00720b */ /* 0x000fe20003f56000 */
[----:B------:R-:W-:Y:S01]  /*43c0*/  FMUL.FTZ R115, R188, R115 ;  /* 0x00000073bc737220 */ /* 0x000fe20000410000 */
[----:B------:R-:W-:Y:S01]  /*43d0*/  FSETP.GE.FTZ.AND P0, PT, R186, RZ, PT ;  /* 0x000000ffba00720b */ /* 0x000fe20003f16000 */
[----:B------:R-:W-:Y:S01]  /*43e0*/  FMUL.FTZ R247, R114, R247 ;  /* 0x000000f772f77220 */ /* 0x000fe20000410000 */
[----:B------:R-:W-:Y:S01]  /*43f0*/  FSEL R180, R180, R183, P1 ;  /* 0x000000b7b4b47208 */ /* 0x000fe20000800000 */
[----:B------:R-:W-:Y:S01]  /*4400*/  FMUL.FTZ R114, R181, R6 ;  /* 0x00000006b5727220 */ /* 0x000fe20000410000 */
[----:B------:R-:W-:Y:S01]  /*4410*/  ISETP.GT.AND P1, PT, R233, R216, PT ;  /* 0x000000d8e900720c */ /* 0x000fe20003f24270 */
[----:B------:R-:W-:Y:S01]  /*4420*/  FADD.FTZ R181, -R184, R32 ;  /* 0x00000020b8b57221 */ /* 0x000fe20000010100 */
[----:B------:R-:W-:Y:S01]  /*4430*/  FSETP.GE.FTZ.AND P3, PT, R242, RZ, PT ;  /* 0x000000fff200720b */ /* 0x000fe20003f76000 */
[----:B------:R-:W-:Y:S01]  /*4440*/  FMUL.FTZ R180, R187, R180 ;  /* 0x000000b4bbb47220 */ /* 0x000fe20000410000 */
[----:B------:R-:W-:Y:S02]  /*4450*/  F2FP.F16.F32.PACK_AB R248, R248, R249 ;  /* 0x000000f9f8f8723e */ /* 0x000fe400000000ff */
[----:B------:R-:W-:Y:S01]  /*4460*/  FSEL R181, R181, R184, P3 ;  /* 0x000000b8b5b57208 */ /* 0x000fe20001800000 */
[----:B------:R-:W-:Y:S01]  /*4470*/  @P2 FADD.FTZ R184, -R184, R33 ;  /* 0x00000021b8b82221 */ /* 0x000fe20000010100 */
[----:B------:R-:W-:Y:S01]  /*4480*/  F2FP.F16.F32.PACK_AB R252, R191, R252 ;  /* 0x000000fcbffc723e */ /* 0x000fe200000000ff */
[----:B------:R-:W-:Y:S01]  /*4490*/  @P0 FADD.FTZ R183, -R183, R35 ;  /* 0x00000023b7b70221 */ /* 0x000fe20000010100 */
[----:B------:R-:W-:Y:S01]  /*44a0*/  F2FP.F16.F32.PACK_AB R190, R190, R247 ;  /* 0x000000f7bebe723e */ /* 0x000fe200000000ff */
[----:B------:R-:W-:Y:S01]  /*44b0*/  FMUL.FTZ R181, R242, R181 ;  /* 0x000000b5f2b57220 */ /* 0x000fe20000410000 */
[----:B------:R-:W-:Y:S01]  /*44c0*/  F2FP.F16.F32.PACK_AB R114, R114, R245 ;  /* 0x000000f57272723e */ /* 0x000fe200000000ff */
[----:B------:R-:W-:Y:S01]  /*44d0*/  FMUL.FTZ R184, R221, R184 ;  /* 0x000000b8ddb87220 */ /* 0x000fe20000410000 */
[----:B------:R-:W-:Y:S01]  /*44e0*/  F2FP.F16.F32.PACK_AB R251, R246, R251 ;  /* 0x000000fbf6fb723e */ /* 0x000fe200000000ff */
[----:B------:R-:W-:Y:S01]  /*44f0*/  FMUL.FTZ R183, R186, R183 ;  /* 0x000000b7bab77220 */ /* 0x000fe20000410000 */
        /* <DEDUP_REMOVED lines=26> */
.L_x_1270:
[----:B------:R-:W-:Y:S01]  /*46a0*/  STS [R213+-0x2000], R248 ;  /* 0xffe000f8d5007388 */ /* 0x000fe20000000800 */
[----:B------:R-:W-:Y:S01]  /*46b0*/  F2FP.F16.F32.PACK_AB R181, R184, R181 ;  /* 0x000000b5b8b5723e */ /* 0x000fe200000000ff */
[----:B------:R-:W2:Y:S01]  /*46c0*/  LDC R221, c[0x0][0x44c] ;  /* 0x00011300ffdd7b82 */ /* 0x000ea20000000800 */
[----:B------:R-:W-:Y:S01]  /*46d0*/  F2FP.F16.F32.PACK_AB R183, R183, R180 ;  /* 0x000000b4b7b7723e */ /* 0x000fe200000000ff */
        /* <DEDUP_REMOVED lines=70> */
[----:B------:R-:W-:Y:S03]  /*4b40*/  LEA R8, P0, R7, R224, 0x1 ;  /* 0x000000e007087211 */ /* 0x000fe600078008ff */
        /* <DEDUP_REMOVED lines=9> */
.L_x_1271:
[----:B------:R-:W-:Y:S01]  /*4be0*/  LDSM.16.M88.4 R100, [R196] ;  /* 0x00000000c464783b */ /* 0x000fe20000000200 */
[----:B------:R-:W-:Y:S01]  /*4bf0*/  IMAD.U32 R243, RZ, RZ, UR4 ;  /* 0x00000004fff37e24 */ /* 0x000fe2000f8e00ff */
[----:B------:R-:W-:Y:S02]  /*4c00*/  ISETP.GT.AND P4, PT, R233, R216, PT ;  /* 0x000000d8e900720c */ /* 0x000fe40003f84270 */
        /* <DEDUP_REMOVED lines=90> */
[----:B------:R-:W-:Y:S01]  /*51b0*/  REDG.E.ADD.F32.FTZ.RN.STRONG.GPU desc[UR18][R190.64], R9 ;  /* 0x00000009be0079a6 */ /* 0x000fe2000c12f312 */
[C---:B-1----:R-:W-:Y:S03]  /*51c0*/  LEA R104, P0, R221.reuse, R106, 0x5 ;  /* 0x0000006add687211 */ /* 0x042fe600078028ff */
[----:B------:R1:W-:Y:S01]  /*51d0*/  REDG.E.ADD.F32.FTZ.RN.STRONG.GPU desc[UR18][R108.64], R10 ;  /* 0x0000000a6c0079a6 */ /* 0x0003e2000c12f312 */
        /* <DEDUP_REMOVED lines=252> */
.L_x_1273:
[----:B------:R-:W2:Y:S01]  /*61a0*/  LDCU.64 UR10, c[0x0][0x5c0] ;  /* 0x0000b800ff0a77ac */ /* 0x000ea20008000a00 */
[----:B------:R-:W-:-:S05]  /*61b0*/  IADD3 R30, PT, PT, R234, R237, RZ ;  /* 0x000000edea1e7210 */ /* 0x000fca0007ffe0ff */
[C---:B--2---:R-:W-:Y:S02]  /*61c0*/  IMAD R28, R30.reuse, UR11, RZ ;  /* 0x0000000b1e1c7c24 */ /* 0x044fe4000f8e02ff */
[----:B------:R-:W-:-:S05]  /*61d0*/  IMAD.WIDE.U32 R30, R30, UR10, RZ ;  /* 0x0000000a1e1e7c25 */ /* 0x000fca000f8e00ff */
[----:B------:R-:W-:Y:S02]  /*61e0*/  IADD3 R28, PT, PT, R31, R28, RZ ;  /* 0x0000001c1f1c7210 */ /* 0x000fe40007ffe0ff */
.L_x_1274:
        /* <DEDUP_REMOVED lines=11> */
.L_x_1275:
[----:B------:R-:W2:Y:S01]  /*62a0*/  LDCU.64 UR6, c[0x0][0x5c8] ;  /* 0x0000b900ff0677ac */ /* 0x000ea20008000a00 */
[----:B------:R-:W-:-:S05]  /*62b0*/  IADD3 R38, PT, PT, R234, R237, RZ ;  /* 0x000000edea267210 */ /* 0x000fca0007ffe0ff */
[C---:B--2---:R-:W-:Y:S02]  /*62c0*/  IMAD R36, R38.reuse, UR7, RZ ;  /* 0x0000000726247c24 */ /* 0x044fe4000f8e02ff */
[----:B-1----:R-:W-:-:S05]  /*62d0*/  IMAD.WIDE.U32 R38, R38, UR6, RZ ;  /* 0x0000000626267c25 */ /* 0x002fca000f8e00ff */
[----:B------:R-:W-:-:S07]  /*62e0*/  IADD3 R36, PT, PT, R39, R36, RZ ;  /* 0x0000002427247210 */ /* 0x000fce0007ffe0ff */
.L_x_1276:
[----:B------:R-:W-:Y:S01]  /*62f0*/  BAR.SYNC.DEFER_BLOCKING 0x0 ;  /* 0x0000000000007b1d */ /* 0x000fe20000010000 */
[C---:B------:R-:W-:Y:S01]  /*6300*/  IMAD.SHL.U32 R2, R211.reuse, 0x40, RZ ;  /* 0x00000040d3027824 */ /* 0x040fe200078e00ff */
[----:B------:R-:W-:-:S03]  /*6310*/  SHF.L.U32 R29, R211, 0x6, RZ ;  /* 0x00000006d31d7819 */ /* 0x000fc600000006ff */
[----:B------:R-:W-:Y:S01]  /*6320*/  IMAD.WIDE.U32 R34, R2, UR10, RZ ;  /* 0x0000000a02227c25 */ /* 0x000fe2000f8e00ff */
[----:B------:R-:W-:Y:S01]  /*6330*/  SHF.R.S32.HI R3, RZ, 0x1f, R2 ;  /* 0x0000001fff037819 */ /* 0x000fe20000011402 */
[----:B------:R-:W1:Y:S01]  /*6340*/  LDCU.64 UR4, c[0x0][0x5d8] ;  /* 0x0000bb00ff0477ac */ /* 0x000e620008000a00 */
[----:B------:R-:W2:Y:S01]  /*6350*/  S2R R40, SR_TID.X ;  /* 0x0000000000287919 */ /* 0x000ea20000002100 */
[----:B------:R-:W-:Y:S01]  /*6360*/  IMAD.IADD R232, R232, 0x1, -R29 ;  /* 0x00000001e8e87824 */ /* 0x000fe200078e0a1d */
[C---:B------:R-:W-:Y:S01]  /*6370*/  IADD3 R29, PT, PT, R210.reuse, 0x20, RZ ;  /* 0x00000020d21d7810 */ /* 0x040fe20007ffe0ff */
[----:B------:R-:W-:Y:S01]  /*6380*/  IMAD R31, R3, UR10, RZ ;  /* 0x0000000a031f7c24 */ /* 0x000fe2000f8e02ff */
[----:B------:R-:W-:Y:S02]  /*6390*/  BSSY.RECONVERGENT B0, `(.L_x_1277) ;  /* 0x000001f000007945 */ /* 0x000fe40003800200 */
[-C--:B------:R-:W-:Y:S01]  /*63a0*/  ISETP.GE.AND P1, PT, R210, R232.reuse, PT ;  /* 0x000000e8d200720c */ /* 0x080fe20003f26270 */
[----:B------:R-:W-:Y:S01]  /*63b0*/  IMAD R31, R2, UR11, R31 ;  /* 0x0000000b021f7c24 */ /* 0x000fe2000f8e021f */
[----:B------:R-:W-:Y:S01]  /*63c0*/  ISETP.GE.AND P2, PT, R29, R232, PT ;  /* 0x000000e81d00720c */ /* 0x000fe20003f46270 */
[----:B------:R3:W4:Y:S04]  /*63d0*/  LDS.128 R24, [R214+0xd000] ;  /* 0x00d00000d6187984 */ /* 0x0007280000000c00 */
[----:B------:R3:W3:Y:S04]  /*63e0*/  LDS.128 R20, [R214+0xf000] ;  /* 0x00f00000d6147984 */ /* 0x0006e80000000c00 */
[----:B------:R1:W3:Y:S04]  /*63f0*/  LDS.128 R16, [R214+0x10000] ;  /* 0x01000000d6107984 */ /* 0x0002e80000000c00 */
[----:B------:R1:W3:Y:S04]  /*6400*/  LDS.128 R12, [R214+0x11000] ;  /* 0x01100000d60c7984 */ /* 0x0002e80000000c00 */
[----:B------:R1:W3:Y:S01]  /*6410*/  LDS.128 R8, [R214+0x12000] ;  /* 0x01200000d6087984 */ /* 0x0002e20000000c00 */
[----:B--2---:R-:W-:-:S03]  /*6420*/  IMAD.SHL.U32 R40, R40, 0x8, RZ ;  /* 0x0000000828287824 */ /* 0x004fc600078e00ff */
[----:B------:R2:W2:Y:S02]  /*6430*/  LDS.128 R4, [R214+0x13000] ;  /* 0x01300000d6047984 */ /* 0x0004a40000000c00 */
[----:B------:R-:W-:Y:S02]  /*6440*/  LOP3.LUT R33, R34, 0x38, R40, 0xf8, !PT ;  /* 0x0000003822217812 */ /* 0x000fe400078ef828 */
[----:B------:R-:W-:Y:S02]  /*6450*/  LOP3.LUT R40, R40, 0x38, RZ, 0xc0, !PT ;  /* 0x0000003828287812 */ /* 0x000fe400078ec0ff */
[----:B------:R-:W-:-:S04]  /*6460*/  IADD3 R44, P0, PT, R30, R33, RZ ;  /* 0x000000211e2c7210 */ /* 0x000fc80007f1e0ff */
[----:B------:R-:W-:Y:S02]  /*6470*/  IADD3.X R45, PT, PT, R28, R35, R31, P0, !PT ;  /* 0x000000231c2d7210 */ /* 0x000fe400007fe41f */
[----:B------:R-:W-:Y:S01]  /*6480*/  IADD3 R39, P0, PT, R210, 0x20, RZ ;  /* 0x00000020d2277810 */ /* 0x000fe20007f1e0ff */
[----:B-1----:R-:W-:-:S04]  /*6490*/  IMAD.WIDE.U32 R44, R205, UR4, R44 ;  /* 0x00000004cd2c7c25 */ /* 0x002fc8000f8e002c */
[----:B------:R-:W-:Y:S02]  /*64a0*/  IMAD R41, R205, UR5, R45 ;  /* 0x00000005cd297c24 */ /* 0x000fe4000f8e022d */
[----:B------:R-:W-:Y:S01]  /*64b0*/  IMAD.X R37, RZ, RZ, RZ, P0 ;  /* 0x000000ffff257224 */ /* 0x000fe200000e06ff */
[----:B----4-:R-:W-:Y:S06]  /*64c0*/  @P1 BRA `(.L_x_1278) ;  /* 0x00000000002c1947 */ /* 0x010fec0003800000 */
[----:B------:R-:W1:Y:S01]  /*64d0*/  LDS.128 R28, [R214+0xc000] ;  /* 0x00c00000d61c7984 */ /* 0x000e620000000c00 */
[----:B------:R-:W4:Y:S01]  /*64e0*/  LDCU.64 UR4, c[0x0][0x560] ;  /* 0x0000ac00ff0477ac */ /* 0x000f220008000a00 */
[----:B------:R-:W-:Y:S02]  /*64f0*/  MOV R42, R44 ;  /* 0x0000002c002a7202 */ /* 0x000fe40000000f00 */
[----:B------:R-:W3:Y:S01]  /*6500*/  LDS.128 R32, [R214+0xe000] ;  /* 0x00e00000d6207984 */ /* 0x000ee20000000c00 */
[----:B------:R-:W-:-:S03]  /*6510*/  MOV R43, R41 ;  /* 0x00000029002b7202 */ /* 0x000fc60000000f00 */
[----:B------:R-:W-:-:S04]  /*6520*/  IMAD.WIDE.U32 R46, R210, UR10, R42 ;  /* 0x0000000ad22e7c25 */ /* 0x000fc8000f8e002a */
[----:B------:R-:W-:Y:S01]  /*6530*/  IMAD R42, R210, UR11, R47 ;  /* 0x0000000bd22a7c24 */ /* 0x000fe2000f8e022f */
[----:B----4-:R-:W-:-:S04]  /*6540*/  LEA R48, P0, R46, UR4, 0x1 ;  /* 0x000000042e307c11 */ /* 0x010fc8000f8008ff */
[----:B------:R-:W-:-:S05]  /*6550*/  LEA.HI.X R49, R46, UR5, R42, 0x1, P0 ;  /* 0x000000052e317c11 */ /* 0x000fca00080f0c2a */
[----:B-1----:R1:W-:Y:S04]  /*6560*/  STG.E.128 desc[UR18][R48.64], R28 ;  /* 0x0000001c30007986 */ /* 0x0023e8000c101d12 */
[----:B---3--:R1:W-:Y:S02]  /*6570*/  STG.E.128 desc[UR18][R48.64+0x80], R32 ;  /* 0x0000802030007986 */ /* 0x0083e4000c101d12 */
.L_x_1278:
[----:B------:R-:W-:Y:S05]  /*6580*/  BSYNC.RECONVERGENT B0 ;  /* 0x0000000000007941 */ /* 0x000fea0003800200 */
.L_x_1277:
[----:B------:R-:W-:Y:S04]  /*6590*/  BSSY.RECONVERGENT B0, `(.L_x_1279) ;  /* 0x000000d000007945 */ /* 0x000fe80003800200 */
[----:B------:R-:W-:Y:S05]  /*65a0*/  @P2 BRA `(.L_x_1280) ;  /* 0x00000000002c2947 */ /* 0x000fea0003800000 */
[----:B------:R-:W4:Y:S01]  /*65b0*/  LDCU.64 UR4, c[0x0][0x560] ;  /* 0x0000ac00ff0477ac */ /* 0x000f220008000a00 */
[----:B-1----:R-:W-:Y:S01]  /*65c0*/  MOV R30, R44 ;  /* 0x0000002c001e7202 */ /* 0x002fe20000000f00 */
        /* <DEDUP_REMOVED lines=8> */
[----:B---3--:R4:W-:Y:S02]  /*6650*/  STG.E.128 desc[UR18][R32.64+0x80], R20 ;  /* 0x0000801420007986 */ /* 0x0089e4000c101d12 */
.L_x_1280:
[----:B------:R-:W-:Y:S05]  /*6660*/  BSYNC.RECONVERGENT B0 ;  /* 0x0000000000007941 */ /* 0x000fea0003800200 */
.L_x_1279:
[----:B------:R-:W-:Y:S01]  /*6670*/  MOV R41, RZ ;  /* 0x000000ff00297202 */ /* 0x000fe20000000f00 */
[----:B------:R-:W2:Y:S01]  /*6680*/  LDCU.64 UR4, c[0x0][0x5e0] ;  /* 0x0000bc00ff0477ac */ /* 0x000ea20008000a00 */
[----:B------:R-:W-:Y:S01]  /*6690*/  IMAD R3, R3, UR6, RZ ;  /* 0x0000000603037c24 */ /* 0x000fe2000f8e02ff */
[----:B------:R-:W-:Y:S01]  /*66a0*/  BSSY.RECONVERGENT B0, `(.L_x_1281) ;  /* 0x0000010000007945 */ /* 0x000fe20003800200 */
[----:B---34-:R-:W-:-:S04]  /*66b0*/  IMAD.WIDE.U32 R20, R2, UR6, R40 ;  /* 0x0000000602147c25 */ /* 0x018fc8000f8e0028 */
[----:B------:R-:W-:Y:S01]  /*66c0*/  IMAD R3, R2, UR7, R3 ;  /* 0x0000000702037c24 */ /* 0x000fe2000f8e0203 */
[----:B------:R-:W-:-:S04]  /*66d0*/  IADD3 R20, P0, PT, R38, R20, RZ ;  /* 0x0000001426147210 */ /* 0x000fc80007f1e0ff */
[----:B------:R-:W-:-:S03]  /*66e0*/  IADD3.X R21, PT, PT, R36, R21, R3, P0, !PT ;  /* 0x0000001524157210 */ /* 0x000fc600007fe403 */
[----:B--2---:R-:W-:-:S04]  /*66f0*/  IMAD.WIDE.U32 R20, R205, UR4, R20 ;  /* 0x00000004cd147c25 */ /* 0x004fc8000f8e0014 */
        /* <DEDUP_REMOVED lines=8> */
[----:B------:R2:W-:Y:S04]  /*6780*/  STG.E.128 desc[UR18][R24.64], R16 ;  /* 0x0000001018007986 */ /* 0x0005e8000c101d12 */
[----:B------:R2:W-:Y:S02]  /*6790*/  STG.E.128 desc[UR18][R24.64+0x80], R8 ;  /* 0x0000800818007986 */ /* 0x0005e4000c101d12 */
.L_x_1282:
[----:B------:R-:W-:Y:S05]  /*67a0*/  BSYNC.RECONVERGENT B0 ;  /* 0x0000000000007941 */ /* 0x000fea0003800200 */
.L_x_1281:
        /* <DEDUP_REMOVED lines=12> */
.L_x_1267:
[----:B------:R-:W-:Y:S05]  /*6870*/  BSYNC.RECONVERGENT B1 ;  /* 0x0000000000017941 */ /* 0x000fea0003800200 */
.L_x_1245:
[----:B------:R-:W1:Y:S01]  /*6880*/  LDCU UR5, c[0x0][0x438] ;  /* 0x00008700ff0577ac */ /* 0x000e620008000800 */
[----:B----4-:R-:W4:Y:S08]  /*6890*/  LDC R2, c[0x0][0x370] ;  /* 0x0000dc00ff027b82 */ /* 0x010f300000000800 */
[----:B--2---:R-:W2:Y:S01]  /*68a0*/  LDC R9, c[0x0][0x438] ;  /* 0x00010e00ff097b82 */ /* 0x004ea20000000800 */
[----:B-1----:R-:W-:-:S04]  /*68b0*/  UIADD3 UR5, UPT, UPT, UR5, 0x3f, URZ ;  /* 0x0000003f05057890 */ /* 0x002fc8000fffe0ff */
[----:B------:R-:W-:Y:S01]  /*68c0*/  USHF.R.S32.HI UR4, URZ, 0x1f, UR5 ;  /* 0x0000001fff047899 */ /* 0x000fe20008011405 */
[----:B----4-:R-:W-:-:S03]  /*68d0*/  IADD3 R211, PT, PT, R2, R211, RZ ;  /* 0x000000d302d37210 */ /* 0x010fc60007ffe0ff */
[----:B------:R-:W-:-:S04]  /*68e0*/  ULEA.HI UR4, UR4, UR5, URZ, 0x6 ;  /* 0x0000000504047291 */ /* 0x000fc8000f8f30ff */
[----:B------:R-:W-:-:S06]  /*68f0*/  USHF.R.S32.HI UR4, URZ, 0x6, UR4 ;  /* 0x00000006ff047899 */ /* 0x000fcc0008011404 */
[----:B------:R-:W-:-:S13]  /*6900*/  ISETP.GE.AND P0, PT, R211, UR4, PT ;  /* 0x00000004d3007c0c */ /* 0x000fda000bf06270 */
[----:B--2---:R-:W-:Y:S05]  /*6910*/  @!P0 BRA `(.L_x_1283) ;  /* 0xffffff9c00248947 */ /* 0x004fea000383ffff */
[----:B------:R-:W-:Y:S05]  /*6920*/  EXIT ;  /* 0x000000000000794d */ /* 0x000fea0003800000 */
.L_x_1284:
        /* <DEDUP_REMOVED lines=13> */
.L_x_2436:


//--------------------- .text._ZN5flash44flash_bwd_dq_dk_dv_loop_seqk_parallel_kernelI23Flash_bwd_kernel_traitsILi128ELi64ELi64ELi8ELi4ELi2ELi2ELb1ELb0EN7cutlass6half_tE19Flash_kernel_traitsILi128ELi64ELi64ELi8ES3_EELb0ELb0ELb1ELb0ELb0ELb1ELb1EEEvNS_16Flash_bwd_paramsE --------------------------
	.section	.text._ZN5flash44flash_bwd_dq_dk_dv_loop_seqk_parallel_kernelI23Flash_bwd_kernel_traitsILi128ELi64ELi64ELi8ELi4ELi2ELi2ELb1ELb0EN7cutlass6half_tE19Flash_kernel_traitsILi128ELi64ELi64ELi8ES3_EELb0ELb0ELb1ELb0ELb0ELb1ELb1EEEvNS_16Flash_bwd_paramsE,"ax",@progbits
	.align	128
        .global         _ZN5flash44flash_bwd_dq_dk_dv_loop_seqk_parallel_kernelI23Flash_bwd_kernel_traitsILi128ELi64ELi64ELi8ELi4ELi2ELi2ELb1ELb0EN7cutlass6half_tE19Flash_kernel_traitsILi128ELi64ELi64ELi8ES3_EELb0ELb0ELb1ELb0ELb0ELb1ELb1EEEvNS_16Flash_bwd_paramsE
        .type           _ZN5flash44flash_bwd_dq_dk_dv_loop_seqk_parallel_kernelI23Flash_bwd_kernel_traitsILi128ELi64ELi64ELi8ELi4ELi2ELi2ELb1ELb0EN7cutlass6half_tE19Flash_kernel_traitsILi128ELi64ELi64ELi8ES3_EELb0ELb0ELb1ELb0ELb0ELb1ELb1EEEvNS_16Flash_bwd_paramsE,@function
        .size           _ZN5flash44flash_bwd_dq_dk_dv_loop_seqk_parallel_kernelI23Flash_bwd_kernel_traitsILi128ELi64ELi64ELi8ELi4ELi2ELi2ELb1ELb0EN7cutlass6half_tE19Flash_kernel_traitsILi128ELi64ELi64ELi8ES3_EELb0ELb0ELb1ELb0ELb0ELb1ELb1EEEvNS_16Flash_bwd_paramsE,(.L_x_2437 - _ZN5flash44flash_bwd_dq_dk_dv_loop_seqk_parallel_kernelI23Flash_bwd_kernel_traitsILi128ELi64ELi64ELi8ELi4ELi2ELi2ELb1ELb0EN7cutlass6half_tE19Flash_kernel_traitsILi128ELi64ELi64ELi8ES3_EELb0ELb0ELb1ELb0ELb0ELb1ELb1EEEvNS_16Flash_bwd_paramsE)
        .other          _ZN5flash44flash_bwd_dq_dk_dv_loop_seqk_parallel_kernelI23Flash_bwd_kernel_traitsILi128ELi64ELi64ELi8ELi4ELi2ELi2ELb1ELb0EN7cutlass6half_tE19Flash_kernel_traitsILi128ELi64ELi64ELi8ES3_EELb0ELb0ELb1ELb0ELb0ELb1ELb1EEEvNS_16Flash_bwd_paramsE,@"STO_CUDA_ENTRY STV_DEFAULT"
_ZN5flash44flash_bwd_dq_dk_dv_loop_seqk_parallel_kernelI23Flash_bwd_kernel_traitsILi128ELi64ELi64ELi8ELi4ELi2ELi2ELb1ELb0EN7cutlass6half_tE19Flash_kernel_traitsILi128ELi64ELi64ELi8ES3_EELb0ELb0ELb1ELb0ELb0ELb1ELb1EEEvNS_16Flash_bwd_paramsE:
.text._ZN5flash44flash_bwd_dq_dk_dv_loop_seqk_parallel_kernelI23Flash_bwd_kernel_traitsILi128ELi64ELi64ELi8ELi4ELi2ELi2ELb1ELb0EN7cutlass6half_tE19Flash_kernel_traitsILi128ELi64ELi64ELi8ES3_EELb0ELb0ELb1ELb0ELb0ELb1ELb1EEEvNS_16Flash_bwd_paramsE:
        /* <DEDUP_REMOVED lines=95> */
.L_x_1324:
        /* <DEDUP_REMOVED lines=46> */
.L_x_1285:
        /* <DEDUP_REMOVED lines=39> */
.L_x_1287:
[----:B------:R-:W1:Y:S01]  /*0b40*/  LDCU.64 UR14, c[0x0][0x3b8] ;  /* 0x00007700ff0e77ac */ /* 0x000e620008000a00 */
[----:B------:R-:W-:-:S05]  /*0b50*/  IADD3 R16, PT, PT, R241, R244, RZ ;  /* 0x000000f4f1107210 */ /* 0x000fca0007ffe0ff */
[C---:B-1----:R-:W-:Y:S02]  /*0b60*/  IMAD R14, R16.reuse, UR15, RZ ;  /* 0x0000000f100e7c24 */ /* 0x042fe4000f8e02ff */
[----:B------:R-:W-:-:S05]  /*0b70*/  IMAD.WIDE.U32 R16, R16, UR14, RZ ;  /* 0x0000000e10107c25 */ /* 0x000fca000f8e00ff */
[----:B------:R-:W-:Y:S02]  /*0b80*/  IADD3 R14, PT, PT, R17, R14, RZ ;  /* 0x0000000e110e7210 */ /* 0x000fe40007ffe0ff */
.L_x_1288:
        /* <DEDUP_REMOVED lines=38> */
.L_x_1289:
[----:B------:R-:W1:Y:S01]  /*0df0*/  LDCU.64 UR12, c[0x0][0x3c0] ;  /* 0x00007800ff0c77ac */ /* 0x000e620008000a00 */
[----:B------:R-:W-:-:S05]  /*0e00*/  IADD3 R4, PT, PT, R241, R244, RZ ;  /* 0x000000f4f1047210 */ /* 0x000fca0007ffe0ff */
[C---:B-1----:R-:W-:Y:S02]  /*0e10*/  IMAD R15, R4.reuse, UR13, RZ ;  /* 0x0000000d040f7c24 */ /* 0x042fe4000f8e02ff */
[----:B------:R-:W-:-:S05]  /*0e20*/  IMAD.WIDE.U32 R4, R4, UR12, RZ ;  /* 0x0000000c04047c25 */ /* 0x000fca000f8e00ff */
[----:B------:R-:W-:Y:S02]  /*0e30*/  IADD3 R15, PT, PT, R5, R15, RZ ;  /* 0x0000000f050f7210 */ /* 0x000fe40007ffe0ff */
[----:B------:R-:W-:-:S07]  /*0e40*/  MOV R18, R4 ;  /* 0x0000000400127202 */ /* 0x000fce0000000f00 */
.L_x_1290:
        /* <DEDUP_REMOVED lines=27> */
.L_x_1291:
[-C--:B------:R-:W-:Y:S02]  /*1000*/  IMAD R23, R7, R8.reuse, RZ ;  /* 0x0000000807177224 */ /* 0x080fe400078e02ff */
[----:B------:R-:W-:-:S05]  /*1010*/  IMAD.WIDE.U32 R26, R6, R8, RZ ;  /* 0x00000008061a7225 */ /* 0x000fca00078e00ff */
[----:B------:R-:W-:Y:S02]  /*1020*/  IADD3 R23, PT, PT, R27, R23, RZ ;  /* 0x000000171b177210 */ /* 0x000fe40007ffe0ff */
.L_x_1292:
        /* <DEDUP_REMOVED lines=20> */
.L_x_1293:
[----:B------:R-:W1:Y:S01]  /*1170*/  LDC R17, c[0x0][0x434] ;  /* 0x00010d00ff117b82 */ /* 0x000e620000000800 */
[----:B------:R-:W-:-:S04]  /*1180*/  IMAD R4, R214, UR6, R211 ;  /* 0x00000006d6047c24 */ /* 0x000fc8000f8e02d3 */
[----:B-1----:R-:W-:-:S03]  /*1190*/  IMAD R17, R4, R17, RZ ;  /* 0x0000001104117224 */ /* 0x002fc600078e02ff */
.L_x_1294:
        /* <DEDUP_REMOVED lines=11> */
.L_x_1295:
[----:B------:R-:W1:Y:S01]  /*1250*/  LDC R27, c[0x0][0x444] ;  /* 0x00011100ff1b7b82 */ /* 0x000e620000000800 */
[----:B------:R-:W-:-:S04]  /*1260*/  IMAD R4, R214, UR6, R211 ;  /* 0x00000006d6047c24 */ /* 0x000fc8000f8e02d3 */
[----:B-1----:R-:W-:-:S07]  /*1270*/  IMAD R27, R4, R27, RZ ;  /* 0x0000001b041b7224 */ /* 0x002fce00078e02ff */
.L_x_1296:
        /* <DEDUP_REMOVED lines=88> */
.L_x_1298:
[----:B------:R-:W1:Y:S01]  /*1800*/  LDCU.64 UR10, c[0x0][0x5c0] ;  /* 0x0000b800ff0a77ac */ /* 0x000e620008000a00 */
[----:B------:R-:W-:-:S05]  /*1810*/  IADD3 R4, PT, PT, R241, R244, RZ ;  /* 0x000000f4f1047210 */ /* 0x000fca0007ffe0ff */
[C---:B-1----:R-:W-:Y:S02]  /*1820*/  IMAD R5, R4.reuse, UR11, RZ ;  /* 0x0000000b04057c24 */ /* 0x042fe4000f8e02ff */
[----:B------:R-:W-:-:S05]  /*1830*/  IMAD.WIDE.U32 R6, R4, UR10, RZ ;  /* 0x0000000a04067c25 */ /* 0x000fca000f8e00ff */
[----:B------:R-:W-:Y:S02]  /*1840*/  IADD3 R4, PT, PT, R7, R5, RZ ;  /* 0x0000000507047210 */ /* 0x000fe40007ffe0ff */
.L_x_1299:
        /* <DEDUP_REMOVED lines=11> */
.L_x_1300:
[----:B------:R-:W1:Y:S01]  /*1900*/  LDCU.64 UR6, c[0x0][0x5c8] ;  /* 0x0000b900ff0677ac */ /* 0x000e620008000a00 */
[----:B------:R-:W-:-:S05]  /*1910*/  IADD3 R241, PT, PT, R241, R244, RZ ;  /* 0x000000f4f1f17210 */ /* 0x000fca0007ffe0ff */
[C---:B-1----:R-:W-:Y:S02]  /*1920*/  IMAD R7, R241.reuse, UR7, RZ ;  /* 0x00000007f1077c24 */ /* 0x042fe4000f8e02ff */
[----:B------:R-:W-:-:S05]  /*1930*/  IMAD.WIDE.U32 R10, R241, UR6, RZ ;  /* 0x00000006f10a7c25 */ /* 0x000fca000f8e00ff */
[----:B------:R-:W-:Y:S02]  /*1940*/  IADD3 R7, PT, PT, R11, R7, RZ ;  /* 0x000000070b077210 */ /* 0x000fe40007ffe0ff */
.L_x_1301:
        /* <DEDUP_REMOVED lines=21> */
.L_x_1303:
[----:B------:R-:W-:Y:S05]  /*1aa0*/  BSYNC.RECONVERGENT B0 ;  /* 0x0000000000007941 */ /* 0x000fea0003800200 */
.L_x_1302:
        /* <DEDUP_REMOVED lines=12> */
.L_x_1305:
[----:B------:R-:W-:Y:S05]  /*1b70*/  BSYNC.RECONVERGENT B0 ;  /* 0x0000000000007941 */ /* 0x000fea0003800200 */
.L_x_1304:
        /* <DEDUP_REMOVED lines=18> */
.L_x_1307:
[----:B------:R-:W-:Y:S05]  /*1ca0*/  BSYNC.RECONVERGENT B0 ;  /* 0x0000000000007941 */ /* 0x000fea0003800200 */
.L_x_1306:
        /* <DEDUP_REMOVED lines=12> */
.L_x_1297:
        /* <DEDUP_REMOVED lines=13> */
[----:B------:R-:W-:Y:S01]  /*1e40*/  IADD3.X R27, PT, PT, R15, R27, R24, P0, !PT ;  /* 0x0000001b0f1b7210 */ /* 0x000fe200007fe418 */
[----:B------:R-:W3:Y:S01]  /*1e50*/  LDCU UR6, c[0x0][0x45c] ;  /* 0x00008b80ff0677ac */ /* 0x000ee20008000800 */
[----:B------:R-:W-:Y:S01]  /*1e60*/  ISETP.GE.AND P3, PT, R19, R18, PT ;  /* 0x000000121300720c */ /* 0x000fe20003f66270 */
[----:B------:R-:W-:-:S02]  /*1e70*/  IMAD.MOV.U32 R236, RZ, RZ, 0x7f800000 ;  /* 0x7f800000ffec7424 */ /* 0x000fc400078e00ff */
[----:B------:R-:W4:Y:S01]  /*1e80*/  @!P5 LDC.64 R4, c[0x0][0x390] ;  /* 0x0000e400ff04db82 */ /* 0x000f220000000a00 */
[----:B-1----:R-:W-:Y:S02]  /*1e90*/  IMAD R7, R11, UR4, RZ ;  /* 0x000000040b077c24 */ /* 0x002fe4000f8e02ff */
[----:B------:R-:W-:-:S04]  /*1ea0*/  IMAD.WIDE.U32 R24, R12, UR4, R26 ;  /* 0x000000040c187c25 */ /* 0x000fc8000f8e001a */
[----:B------:R-:W-:Y:S01]  /*1eb0*/  IMAD R7, R12, UR5, R7 ;  /* 0x000000050c077c24 */ /* 0x000fe2000f8e0207 */
[----:B------:R-:W1:Y:S01]  /*1ec0*/  LDCU.64 UR4, c[0x0][0x3d0] ;  /* 0x00007a00ff0477ac */ /* 0x000e620008000a00 */
[----:B------:R-:W-:Y:S02]  /*1ed0*/  @!P5 IMAD R15, R17, UR12, RZ ;  /* 0x0000000c110fdc24 */ /* 0x000fe4000f8e02ff */
[----:B------:R-:W-:Y:S02]  /*1ee0*/  IMAD.IADD R25, R25, 0x1, R7 ;  /* 0x0000000119197824 */ /* 0x000fe400078e0207 */
[----:B------:R-:W2:Y:S01]  /*1ef0*/  @!P6 LDC.64 R6, c[0x0][0x390] ;  /* 0x0000e400ff06eb82 */ /* 0x000ea20000000a00 */
[C---:B------:R-:W-:Y:S02]  /*1f00*/  @!P5 IMAD R15, R8.reuse, UR13, R15 ;  /* 0x0000000d080fdc24 */ /* 0x040fe4000f8e020f */
[----:B------:R-:W-:-:S04]  /*1f10*/  @!P5 IMAD.WIDE.U32 R28, R8, UR12, R24 ;  /* 0x0000000c081cdc25 */ /* 0x000fc8000f8e0018 */
[----:B------:R-:W-:Y:S02]  /*1f20*/  @!P5 IMAD.IADD R26, R29, 0x1, R15 ;  /* 0x000000011d1ad824 */ /* 0x000fe400078e020f */
[----:B------:R-:W-:Y:S01]  /*1f30*/  @!P6 IMAD.WIDE.U32 R24, R217, UR12, R24 ;  /* 0x0000000cd918ec25 */ /* 0x000fe2000f8e0018 */
[----:B----4-:R-:W-:-:S03]  /*1f40*/  @!P5 LEA R30, P0, R28, R4, 0x1 ;  /* 0x000000041c1ed211 */ /* 0x010fc600078008ff */
        /* <DEDUP_REMOVED lines=10> */
[----:B--2---:R-:W-:Y:S01]  /*1ff0*/  @!P6 LEA R22, P4, R24, R6, 0x1 ;  /* 0x000000061816e211 */ /* 0x004fe200078808ff */
        /* <DEDUP_REMOVED lines=25> */
[----:B------:R-:W2:Y:S01]  /*2190*/  @!P6 LDC.64 R8, c[0x0][0x388] ;  /* 0x0000e200ff08eb82 */ /* 0x000ea20000000a00 */
[----:B------:R-:W-:Y:S01]  /*21a0*/  @!P6 LDGSTS.E.BYPASS.LTC128B.128 [R221+0x12000], desc[UR20][R22.64+0x80] ;  /* 0x1200008016ddefae */ /* 0x000fe2000b981a14 */
[C---:B------:R-:W-:Y:S01]  /*21b0*/  @!P6 IMAD.WIDE.U32 R20, R217.reuse, UR14, R18 ;  /* 0x0000000ed914ec25 */ /* 0x040fe2000f8e0012 */
[----:B------:R-:W-:Y:S02]  /*21c0*/  CS2R R94, SRZ ;  /* 0x00000000005e7805 */ /* 0x000fe4000001ff00 */
[----:B------:R-:W-:Y:S01]  /*21d0*/  CS2R R92, SRZ ;  /* 0x00000000005c7805 */ /* 0x000fe2000001ff00 */
[----:B------:R4:W-:Y:S01]  /*21e0*/  @P6 STS.128 [R221+0x10000], RZ ;  /* 0x010000ffdd006388 */ /* 0x0009e20000000c00 */
[----:B------:R-:W-:Y:S01]  /*21f0*/  @!P6 IMAD R18, R217, UR15, R21 ;  /* 0x0000000fd912ec24 */ /* 0x000fe2000f8e0215 */
[----:B------:R-:W-:Y:S01]  /*2200*/  CS2R R98, SRZ ;  /* 0x0000000000627805 */ /* 0x000fe2000001ff00 */
[----:B------:R-:W3:Y:S01]  /*2210*/  @!P5 LDC.64 R6, c[0x0][0x388] ;  /* 0x0000e200ff06db82 */ /* 0x000ee20000000a00 */
        /* <DEDUP_REMOVED lines=18> */
[C---:B--2---:R-:W-:Y:S01]  /*2340*/  @!P6 LEA R8, P0, R20.reuse, R8, 0x1 ;  /* 0x000000081408e211 */ /* 0x044fe200078008ff */
[----:B------:R-:W-:Y:S01]  /*2350*/  @!P5 LDGSTS.E.BYPASS.LTC128B.128 [R221+0x13000], desc[UR20][R30.64+0x80] ;  /* 0x130000801edddfae */ /* 0x000fe2000b981a14 */
[----:B------:R-:W-:Y:S02]  /*2360*/  CS2R R80, SRZ ;  /* 0x0000000000507805 */ /* 0x000fe4000001ff00 */
[----:B------:R-:W-:Y:S02]  /*2370*/  CS2R R74, SRZ ;  /* 0x00000000004a7805 */ /* 0x000fe4000001ff00 */
[----:B------:R-:W-:Y:S01]  /*2380*/  @!P6 LEA.HI.X R9, R20, R9, R18, 0x1, P0 ;  /* 0x000000091409e211 */ /* 0x000fe200000f0c12 */
[----:B------:R-:W0:Y:S01]  /*2390*/  LDGDEPBAR ;  /* 0x00000000000079af */ /* 0x000e220000000000 */
[----:B------:R-:W-:Y:S02]  /*23a0*/  CS2R R72, SRZ ;  /* 0x0000000000487805 */ /* 0x000fe4000001ff00 */
[----:B------:R-:W-:-:S02]  /*23b0*/  CS2R R70, SRZ ;  /* 0x0000000000467805 */ /* 0x000fc4000001ff00 */
[C---:B---3--:R-:W-:Y:S01]  /*23c0*/  @!P5 LEA R6, P0, R16.reuse, R6, 0x1 ;  /* 0x000000061006d211 */ /* 0x048fe200078008ff */
        /* <DEDUP_REMOVED lines=18> */
[----:B------:R-:W-:Y:S01]  /*24f0*/  CS2R R26, SRZ ;  /* 0x00000000001a7805 */ /* 0x000fe2000001ff00 */
[----:B------:R-:W2:Y:S01]  /*2500*/  LDCU UR5, c[0x0][0x3e0] ;  /* 0x00007c00ff0577ac */ /* 0x000ea20008000800 */
        /* <DEDUP_REMOVED lines=33> */
[----:B------:R-:W-:-:S02]  /*2720*/  CS2R R30, SRZ ;  /* 0x00000000001e7805 */ /* 0x000fc4000001ff00 */
[----:B------:R-:W-:Y:S02]  /*2730*/  CS2R R24, SRZ ;  /* 0x0000000000187805 */ /* 0x000fe4000001ff00 */
[----:B------:R-:W-:Y:S02]  /*2740*/  CS2R R22, SRZ ;  /* 0x0000000000167805 */ /* 0x000fe4000001ff00 */
[----:B------:R-:W-:Y:S02]  /*2750*/  CS2R R20, SRZ ;  /* 0x0000000000147805 */ /* 0x000fe4000001ff00 */
[----:B---3--:R-:W-:Y:S01]  /*2760*/  LOP3.LUT R9, R4, 0x6, RZ, 0xc0, !PT ;  /* 0x0000000604097812 */ /* 0x008fe200078ec0ff */
[--C-:B------:R-:W-:Y:S01]  /*2770*/  IMAD.IADD R197, R212, 0x1, R5.reuse ;  /* 0x00000001d4c57824 */ /* 0x100fe200078e0205 */
[----:B-1----:R-:W-:Y:S01]  /*2780*/  USHF.L.U32 UR4, UR4, 0x6, URZ ;  /* 0x0000000604047899 */ /* 0x002fe200080006ff */
[----:B------:R-:W-:Y:S01]  /*2790*/  IMAD.IADD R196, R210, 0x1, R5 ;  /* 0x00000001d2c47824 */ /* 0x000fe200078e0205 */
        /* <DEDUP_REMOVED lines=20> */
.L_x_1313:
[----:B------:R-:W0:Y:S01]  /*28e0*/  LDGDEPBAR ;  /* 0x00000000000079af */ /* 0x000e220000000000 */
[-C--:B------:R-:W-:Y:S02]  /*28f0*/  IADD3 R181, PT, PT, R209, R197.reuse, RZ ;  /* 0x000000c5d1b57210 */ /* 0x080fe40007ffe0ff */
[----:B------:R-:W-:Y:S02]  /*2900*/  LEA R186, P0, R213, R228, 0x2 ;  /* 0x000000e4d5ba7211 */ /* 0x000fe400078010ff */
[----:B------:R-:W-:Y:S02]  /*2910*/  IADD3 R182, PT, PT, R207, R197, RZ ;  /* 0x000000c5cfb67210 */ /* 0x000fe40007ffe0ff */
[----:B------:R-:W-:Y:S02]  /*2920*/  LEA.HI.X R187, R213, R229, RZ, 0x2, P0 ;  /* 0x000000e5d5bb7211 */ /* 0x000fe400000f14ff */
[----:B------:R-:W-:Y:S01]  /*2930*/  IADD3 R180, PT, PT, R209, R182, RZ ;  /* 0x000000b6d1b47210 */ /* 0x000fe20007ffe0ff */
[----:B------:R-:W-:Y:S04]  /*2940*/  DEPBAR.LE SB0, 0x0 ;  /* 0x000080000000791a */ /* 0x000fe80000000000 */
[----:B------:R-:W-:Y:S06]  /*2950*/  BAR.SYNC.DEFER_BLOCKING 0x0 ;  /* 0x0000000000007b1d */ /* 0x000fec0000010000 */
[----:B------:R-:W-:Y:S06]  /*2960*/  LDSM.16.M88.4 R52, [R197] ;  /* 0x00000000c534783b */ /* 0x000fec0000000200 */
[----:B------:R-:W4:Y:S06]  /*2970*/  LDSM.16.M88.4 R56, [R208+-0x4000] ;  /* 0xffc00000d038783b */ /* 0x000f2c0000000200 */
[----:B------:R-:W2:Y:S06]  /*2980*/  LDSM.16.M88.4 R60, [R208+-0x3800] ;  /* 0xffc80000d03c783b */ /* 0x000eac0000000200 */
[----:B------:R-:W-:Y:S06]  /*2990*/  LDSM.16.M88.4 R64, [R181] ;  /* 0x00000000b540783b */ /* 0x000fec0000000200 */
[----:B------:R-:W3:Y:S06]  /*29a0*/  LDSM.16.M88.4 R100, [R198+-0x4000] ;  /* 0xffc00000c664783b */ /* 0x000eec0000000200 */
[----:B------:R-:W1:Y:S06]  /*29b0*/  LDSM.16.M88.4 R104, [R198+-0x3800] ;  /* 0xffc80000c668783b */ /* 0x000e6c0000000200 */
[----:B------:R-:W-:Y:S06]  /*29c0*/  LDSM.16.M88.4 R108, [R182] ;  /* 0x00000000b66c783b */ /* 0x000fec0000000200 */
[----:B------:R-:W1:Y:S01]  /*29d0*/  LDSM.16.M88.4 R112, [R206+-0x4000] ;  /* 0xffc00000ce70783b */ /* 0x000e620000000200 */
[C---:B----4-:R-:W-:Y:S05]  /*29e0*/  HMMA.16816.F32 R4, R52.reuse, R56, RZ ;  /* 0x000000383404723c */ /* 0x050fea00000018ff */
[----:B-----5:R-:W5:Y:S06]  /*29f0*/  LDG.E R184, desc[UR20][R186.64] ;  /* 0x00000014bab87981 */ /* 0x020f6c000c1e1900 */
[----:B------:R4:W5:Y:S01]  /*2a00*/  LDG.E R183, desc[UR20][R186.64+0x20] ;  /* 0x00002014bab77981 */ /* 0x000962000c1e1900 */
[C---:B------:R-:W-:Y:S05]  /*2a10*/  HMMA.16816.F32 R8, R52.reuse, R58, RZ ;  /* 0x0000003a3408723c */ /* 0x040fea00000018ff */
[----:B------:R-:W-:Y:S03]  /*2a20*/  LDSM.16.M88.4 R56, [R180] ;  /* 0x00000000b438783b */ /* 0x000fe60000000200 */
[C---:B--2---:R-:W-:Y:S08]  /*2a30*/  HMMA.16816.F32 R12, R52.reuse, R60, RZ ;  /* 0x0000003c340c723c */ /* 0x044ff000000018ff */
[----:B------:R-:W-:Y:S01]  /*2a40*/  HMMA.16816.F32 R16, R52, R62, RZ ;  /* 0x0000003e3410723c */ /* 0x000fe200000018ff */
[----:B------:R-:W2:Y:S06]  /*2a50*/  LDSM.16.M88.4 R52, [R206+-0x3800] ;  /* 0xffc80000ce34783b */ /* 0x000eac0000000200 */
[----:B------:R-:W4:Y:S01]  /*2a60*/  LDSM.16.M88.4 R60, [R205+-0x4000] ;  /* 0xffc00000cd3c783b */ /* 0x000f220000000200 */
[C---:B---3--:R-:W-:Y:S08]  /*2a70*/  HMMA.16816.F32 R4, R64.reuse, R100, R4 ;  /* 0x000000644004723c */ /* 0x048ff00000001804 */
[C---:B------:R-:W-:Y:S01]  /*2a80*/  HMMA.16816.F32 R8, R64.reuse, R102, R8 ;  /* 0x000000664008723c */ /* 0x040fe20000001808 */
[----:B------:R-:W-:Y:S07]  /*2a90*/  LDSM.16.M88.4 R100, [R197+0x2000] ;  /* 0x00200000c564783b */ /* 0x000fee0000000200 */
[C---:B-1----:R-:W-:Y:S08]  /*2aa0*/  HMMA.16816.F32 R12, R64.reuse, R104, R12 ;  /* 0x00000068400c723c */ /* 0x042ff0000000180c */
[----:B------:R-:W-:Y:S01]  /*2ab0*/  HMMA.16816.F32 R16, R64, R106, R16 ;  /* 0x0000006a4010723c */ /* 0x000fe20000001810 */
[----:B------:R-:W1:Y:S06]  /*2ac0*/  LDSM.16.M88.4 R64, [R205+-0x3800] ;  /* 0xffc80000cd40783b */ /* 0x000e6c0000000200 */
[----:B------:R-:W3:Y:S01]  /*2ad0*/  LDSM.16.M88.4 R104, [R208+-0x2000] ;  /* 0xffe00000d068783b */ /* 0x000ee20000000200 */
[C---:B------:R-:W-:Y:S08]  /*2ae0*/  HMMA.16816.F32 R4, R108.reuse, R112, R4 ;  /* 0x000000706c04723c */ /* 0x040ff00000001804 */
[C---:B------:R-:W-:Y:S01]  /*2af0*/  HMMA.16816.F32 R8, R108.reuse, R114, R8 ;  /* 0x000000726c08723c */ /* 0x040fe20000001808 */
[----:B------:R-:W-:Y:S07]  /*2b00*/  LDSM.16.M88.4 R112, [R198+-0x2000] ;  /* 0xffe00000c670783b */ /* 0x000fee0000000200 */
[C---:B--2---:R-:W-:Y:S08]  /*2b10*/  HMMA.16816.F32 R12, R108.reuse, R52, R12 ;  /* 0x000000346c0c723c */ /* 0x044ff0000000180c */
[----:B------:R-:W-:Y:S01]  /*2b20*/  HMMA.16816.F32 R16, R108, R54, R16 ;  /* 0x000000366c10723c */ /* 0x000fe20000001810 */
[----:B------:R-:W2:Y:S06]  /*2b30*/  LDSM.16.M88.4 R52, [R208+-0x1800] ;  /* 0xffe80000d034783b */ /* 0x000eac0000000200 */
[----:B------:R-:W2:Y:S01]  /*2b40*/  LDSM.16.M88.4 R108, [R181+0x2000] ;  /* 0x00200000b56c783b */ /* 0x000ea20000000200 */
[C---:B----4-:R-:W-:Y:S08]  /*2b50*/  HMMA.16816.F32 R4, R56.reuse, R60, R4 ;  /* 0x0000003c3804723c */ /* 0x050ff00000001804 */
[C---:B------:R-:W-:Y:S01]  /*2b60*/  HMMA.16816.F32 R8, R56.reuse, R62, R8 ;  /* 0x0000003e3808723c */ /* 0x040fe20000001808 */
[----:B------:R-:W-:Y:S07]  /*2b70*/  LDSM.16.M88.4 R60, [R182+0x2000] ;  /* 0x00200000b63c783b */ /* 0x000fee0000000200 */
[C---:B-1----:R-:W-:Y:S08]  /*2b80*/  HMMA.16816.F32 R12, R56.reuse, R64, R12 ;  /* 0x00000040380c723c */ /* 0x042ff0000000180c */
[----:B------:R-:W-:Y:S01]  /*2b90*/  HMMA.16816.F32 R16, R56, R66, R16 ;  /* 0x000000423810723c */ /* 0x000fe20000001810 */
[----:B------:R-:W1:Y:S06]  /*2ba0*/  LDSM.16.M88.4 R56, [R198+-0x1800] ;  /* 0xffe80000c638783b */ /* 0x000e6c0000000200 */
[----:B------:R-:W4:Y:S01]  /*2bb0*/  LDSM.16.M88.4 R64, [R206+-0x2000] ;  /* 0xffe00000ce40783b */ /* 0x000f220000000200 */
[C---:B---3--:R-:W-:Y:S08]  /*2bc0*/  HMMA.16816.F32 R4, R100.reuse, R104, R4 ;  /* 0x000000686404723c */ /* 0x048ff00000001804 */
[C---:B------:R-:W-:Y:S01]  /*2bd0*/  HMMA.16816.F32 R8, R100.reuse, R106, R8 ;  /* 0x0000006a6408723c */ /* 0x040fe20000001808 */
[----:B------:R-:W-:Y:S07]  /*2be0*/  LDSM.16.M88.4 R104, [R205+-0x2000] ;  /* 0xffe00000cd68783b */ /* 0x000fee0000000200 */
[C---:B--2---:R-:W-:Y:S08]  /*2bf0*/  HMMA.16816.F32 R12, R100.reuse, R52, R12 ;  /* 0x00000034640c723c */ /* 0x044ff0000000180c */
[----:B------:R-:W-:Y:S01]  /*2c00*/  HMMA.16816.F32 R16, R100, R54, R16 ;  /* 0x000000366410723c */ /* 0x000fe20000001810 */
[----:B------:R-:W2:Y:S06]  /*2c10*/  LDSM.16.M88.4 R52, [R206+-0x1800] ;  /* 0xffe80000ce34783b */ /* 0x000eac0000000200 */
[----:B------:R-:W3:Y:S01]  /*2c20*/  LDSM.16.M88.4 R100, [R180+0x2000] ;  /* 0x00200000b464783b */ /* 0x000ee20000000200 */
[C---:B------:R-:W-:Y:S08]  /*2c30*/  HMMA.16816.F32 R4, R108.reuse, R112, R4 ;  /* 0x000000706c04723c */ /* 0x040ff00000001804 */
[C---:B------:R-:W-:Y:S03]  /*2c40*/  HMMA.16816.F32 R8, R108.reuse, R114, R8 ;  /* 0x000000726c08723c */ /* 0x040fe60000001808 */
[----:B------:R-:W-:Y:S04]  /*2c50*/  SHF.L.U32 R114, R240, 0x6, RZ ;  /* 0x00000006f0727819 */ /* 0x000fe800000006ff */
[----:B------:R-:W-:Y:S01]  /*2c60*/  ISETP.GE.AND P0, PT, R114, R238, PT ;  /* 0x000000ee7200720c */ /* 0x000fe20003f06270 */
[C---:B-1----:R-:W-:Y:S08]  /*2c70*/  HMMA.16816.F32 R12, R108.reuse, R56, R12 ;  /* 0x000000386c0c723c */ /* 0x042ff0000000180c */
[----:B------:R-:W-:Y:S08]  /*2c80*/  HMMA.16816.F32 R16, R108, R58, R16 ;  /* 0x0000003a6c10723c */ /* 0x000ff00000001810 */
[C---:B----4-:R-:W-:Y:S08]  /*2c90*/  HMMA.16816.F32 R4, R60.reuse, R64, R4 ;  /* 0x000000403c04723c */ /* 0x050ff00000001804 */
[C---:B------:R-:W-:Y:S08]  /*2ca0*/  HMMA.16816.F32 R8, R60.reuse, R66, R8 ;  /* 0x000000423c08723c */ /* 0x040ff00000001808 */
[C---:B--2---:R-:W-:Y:S08]  /*2cb0*/  HMMA.16816.F32 R12, R60.reuse, R52, R12 ;  /* 0x000000343c0c723c */ /* 0x044ff0000000180c */
[----:B------:R-:W-:Y:S01]  /*2cc0*/  HMMA.16816.F32 R16, R60, R54, R16 ;  /* 0x000000363c10723c */ /* 0x000fe20000001810 */
[----:B------:R-:W1:Y:S07]  /*2cd0*/  LDSM.16.M88.4 R52, [R205+-0x1800] ;  /* 0xffe80000cd34783b */ /* 0x000e6e0000000200 */
        /* <DEDUP_REMOVED lines=62> */
.L_x_1309:
[----:B------:R-:W2:Y:S01]  /*30c0*/  LDC R5, c[0x0][0x504] ;  /* 0x00014100ff057b82 */ /* 0x000ea20000000800 */
[----:B------:R-:W-:Y:S02]  /*30d0*/  IMAD.IADD R114, R213, 0x1, R114 ;  /* 0x00000001d5727824 */ /* 0x000fe400078e0272 */
[C---:B------:R-:W-:Y:S05]  /*30e0*/  VIADD R16, R222.reuse, 0x1 ;  /* 0x00000001de107836 */ /* 0x040fea0000000000 */
[----:B------:R-:W3:Y:S01]  /*30f0*/  LDC R7, c[0x0][0x508] ;  /* 0x00014200ff077b82 */ /* 0x000ee20000000800 */
[C---:B------:R-:W-:Y:S02]  /*3100*/  VIADD R14, R222.reuse, 0x8 ;  /* 0x00000008de0e7836 */ /* 0x040fe40000000000 */
[C---:B------:R-:W-:Y:S02]  /*3110*/  VIADD R4, R222.reuse, 0x19 ;  /* 0x00000019de047836 */ /* 0x040fe40000000000 */
[C---:B------:R-:W-:Y:S02]  /*3120*/  VIADD R12, R222.reuse, 0x9 ;  /* 0x00000009de0c7836 */ /* 0x040fe40000000000 */
[C---:B------:R-:W-:Y:S02]  /*3130*/  VIADD R10, R222.reuse, 0x10 ;  /* 0x00000010de0a7836 */ /* 0x040fe40000000000 */
[C---:B------:R-:W-:Y:S02]  /*3140*/  VIADD R8, R222.reuse, 0x11 ;  /* 0x00000011de087836 */ /* 0x040fe40000000000 */
[----:B------:R-:W-:Y:S01]  /*3150*/  VIADD R6, R222, 0x18 ;  /* 0x00000018de067836 */ /* 0x000fe20000000000 */
[C-C-:B--2---:R-:W-:Y:S02]  /*3160*/  IADD3 R5, PT, PT, R239.reuse, -R5, -R242.reuse ;  /* 0x80000005ef057210 */ /* 0x144fe40007ffe8f2 */
[----:B---3--:R-:W-:Y:S03]  /*3170*/  IADD3 R7, PT, PT, R239, R7, -R242 ;  /* 0x00000007ef077210 */ /* 0x008fe60007ffe8f2 */
[C---:B------:R-:W-:Y:S02]  /*3180*/  IMAD.IADD R5, R114.reuse, 0x1, R5 ;  /* 0x0000000172057824 */ /* 0x040fe400078e0205 */
[----:B------:R-:W-:Y:S03]  /*3190*/  IMAD.IADD R18, R114, 0x1, R7 ;  /* 0x0000000172127824 */ /* 0x000fe600078e0207 */
[----:B------:R-:W-:Y:S02]  /*31a0*/  VIMNMX R7, PT, PT, RZ, R5, !PT ;  /* 0x00000005ff077248 */ /* 0x000fe40007fe0100 */
[----:B------:R-:W-:Y:S02]  /*31b0*/  VIADDMNMX R5, R5, 0x8, RZ, !PT ;  /* 0x0000000805057846 */ /* 0x000fe400078001ff */
[-C--:B------:R-:W-:Y:S02]  /*31c0*/  ISETP.GE.AND P1, PT, R222, R7.reuse, PT ;  /* 0x00000007de00720c */ /* 0x080fe40003f26270 */
[-C--:B------:R-:W-:Y:S02]  /*31d0*/  ISETP.GE.AND P0, PT, R16, R7.reuse, PT ;  /* 0x000000071000720c */ /* 0x080fe40003f06270 */
[----:B------:R-:W-:Y:S02]  /*31e0*/  FSEL R66, R185, -INF , P1 ;  /* 0xff800000b9427808 */ /* 0x000fe40000800000 */
[-C--:B------:R-:W-:Y:S02]  /*31f0*/  ISETP.GE.AND P6, PT, R14, R7.reuse, PT ;  /* 0x000000070e00720c */ /* 0x080fe40003fc6270 */
[-C--:B------:R-:W-:Y:S02]  /*3200*/  ISETP.GE.AND P1, PT, R4, R7.reuse, PT ;  /* 0x000000070400720c */ /* 0x080fe40003f26270 */
[----:B------:R-:W-:Y:S02]  /*3210*/  FSEL R108, R186, -INF , P0 ;  /* 0xff800000ba6c7808 */ /* 0x000fe40000000000 */
[----:B-1----:R-:W-:Y:S02]  /*3220*/  FSEL R109, R189, -INF , P6 ;  /* 0xff800000bd6d7808 */ /* 0x002fe40003000000 */
[----:B------:R-:W-:Y:S02]  /*3230*/  FSEL R113, R251, -INF , P1 ;  /* 0xff800000fb717808 */ /* 0x000fe40000800000 */
[-C--:B------:R-:W-:Y:S02]  /*3240*/  ISETP.GE.AND P5, PT, R12, R7.reuse, PT ;  /* 0x000000070c00720c */ /* 0x080fe40003fa6270 */
[-C--:B------:R-:W-:Y:S02]  /*3250*/  ISETP.GE.AND P4, PT, R10, R7.reuse, PT ;  /* 0x000000070a00720c */ /* 0x080fe40003f86270 */
[-C--:B------:R-:W-:Y:S02]  /*3260*/  ISETP.GE.AND P3, PT, R8, R7.reuse, PT ;  /* 0x000000070800720c */ /* 0x080fe40003f66270 */
[----:B------:R-:W-:Y:S02]  /*3270*/  ISETP.GE.AND P2, PT, R6, R7, PT ;  /* 0x000000070600720c */ /* 0x000fe40003f46270 */
[-C--:B------:R-:W-:Y:S02]  /*3280*/  ISETP.GE.AND P0, PT, R222, R5.reuse, PT ;  /* 0x00000005de00720c */ /* 0x080fe40003f06270 */
[-C--:B------:R-:W-:Y:S02]  /*3290*/  ISETP.GE.AND P6, PT, R16, R5.reuse, PT ;  /* 0x000000051000720c */ /* 0x080fe40003fc6270 */
[-C--:B------:R-:W-:Y:S02]  /*32a0*/  ISETP.GE.AND P1, PT, R6, R5.reuse, PT ;  /* 0x000000050600720c */ /* 0x080fe40003f26270 */
[--C-:B------:R-:W-:Y:S02]  /*32b0*/  VIADDMNMX R7, R18, 0x1, R239.reuse, PT ;  /* 0x0000000112077846 */ /* 0x100fe400038001ef */
        /* <DEDUP_REMOVED lines=50> */
.L_x_1310:
        /* <DEDUP_REMOVED lines=9> */
[----:B------:R-:W-:Y:S01]  /*3670*/  ISETP.GT.AND P1, PT, R240, R223, PT ;  /* 0x000000dff000720c */ /* 0x000fe20003f24270 */
[--C-:B------:R-:W-:Y:S01]  /*3680*/  FFMA.FTZ R114, R66, UR6, -R100.reuse ;  /* 0x0000000642727c23 */ /* 0x100fe20008010864 */
[----:B------:R-:W-:Y:S01]  /*3690*/  FFMA.FTZ R108, R108, UR6, -R100 ;  /* 0x000000066c6c7c23 */ /* 0x000fe20008010864 */
[----:B------:R-:W1:Y:S01]  /*36a0*/  S2R R66, SR_TID.X ;  /* 0x0000000000427919 */ /* 0x000e620000002100 */
[----:B------:R-:W-:Y:S01]  /*36b0*/  FFMA.FTZ R182, R106, UR6, -R64 ;  /* 0x000000066ab67c23 */ /* 0x000fe20008010840 */
[----:B------:R-:W-:Y:S01]  /*36c0*/  FFMA.FTZ R110, R109, UR6, -R100 ;  /* 0x000000066d6e7c23 */ /* 0x000fe20008010864 */
[----:B------:R-:W-:Y:S01]  /*36d0*/  FFMA.FTZ R112, R111, UR6, -R64 ;  /* 0x000000066f707c23 */ /* 0x000fe20008010840 */
[----:B------:R-:W-:Y:S01]  /*36e0*/  FFMA.FTZ R106, R104, UR6, -R100 ;  /* 0x00000006686a7c23 */ /* 0x000fe20008010864 */
[----:B------:R2:W-:Y:S01]  /*36f0*/  MUFU.EX2 R109, R182 ;  /* 0x000000b6006d7308 */ /* 0x0005e20000000800 */
[----:B------:R-:W-:Y:S01]  /*3700*/  FFMA.FTZ R104, R107, UR6, -R64 ;  /* 0x000000066b687c23 */ /* 0x000fe20008010840 */
[----:B------:R-:W-:Y:S01]  /*3710*/  FFMA.FTZ R181, R181, UR6, -R100 ;  /* 0x00000006b5b57c23 */ /* 0x000fe20008010864 */
[--C-:B------:R-:W-:Y:S07]  /*3720*/  FFMA.FTZ R115, R115, UR6, -R64.reuse ;  /* 0x0000000673737c23 */ /* 0x100fee0008010840 */
[----:B------:R3:W-:Y:S01]  /*3730*/  MUFU.EX2 R111, R108 ;  /* 0x0000006c006f7308 */ /* 0x0007e20000000800 */
[----:B------:R-:W-:Y:S01]  /*3740*/  FFMA.FTZ R188, -R188, R188, 1 ;  /* 0x3f800000bcbc7423 */ /* 0x000fe200000101bc */
[----:B------:R-:W-:Y:S01]  /*3750*/  FMUL.FTZ R185, R185, UR7 ;  /* 0x00000007b9b97c20 */ /* 0x000fe20008410000 */
[----:B------:R-:W-:Y:S07]  /*3760*/  FFMA.FTZ R189, -R189, R189, 1 ;  /* 0x3f800000bdbd7423 */ /* 0x000fee00000101bd */
[----:B------:R4:W-:Y:S01]  /*3770*/  MUFU.EX2 R107, R106 ;  /* 0x0000006a006b7308 */ /* 0x0009e20000000800 */
[----:B------:R-:W-:Y:S01]  /*3780*/  FMUL.FTZ R188, R188, UR7 ;  /* 0x00000007bcbc7c20 */ /* 0x000fe20008410000 */
[----:B------:R-:W-:Y:S01]  /*3790*/  FFMA.FTZ R190, -R190, R190, 1 ;  /* 0x3f800000bebe7423 */ /* 0x000fe200000101be */
[----:B------:R-:W-:Y:S07]  /*37a0*/  FFMA.FTZ R191, -R191, R191, 1 ;  /* 0x3f800000bfbf7423 */ /* 0x000fee00000101bf */
[----:B------:R-:W1:Y:S01]  /*37b0*/  MUFU.EX2 R114, R114 ;  /* 0x0000007200727308 */ /* 0x000e620000000800 */
[----:B------:R-:W-:Y:S01]  /*37c0*/  FFMA.FTZ R192, -R192, R192, 1 ;  /* 0x3f800000c0c07423 */ /* 0x000fe200000101c0 */
[--C-:B--2---:R-:W-:Y:S01]  /*37d0*/  FFMA.FTZ R182, R102, UR6, -R64.reuse ;  /* 0x0000000666b67c23 */ /* 0x104fe20008010840 */
[----:B------:R-:W-:Y:S07]  /*37e0*/  FFMA.FTZ R102, R105, UR6, -R64 ;  /* 0x0000000669667c23 */ /* 0x000fee0008010840 */
[----:B------:R-:W2:Y:S01]  /*37f0*/  MUFU.EX2 R112, R112 ;  /* 0x0000007000707308 */ /* 0x000ea20000000800 */
[----:B------:R-:W-:Y:S01]  /*3800*/  FFMA.FTZ R193, -R193, R193, 1 ;  /* 0x3f800000c1c17423 */ /* 0x000fe200000101c1 */
[--C-:B---3--:R-:W-:Y:S01]  /*3810*/  FFMA.FTZ R108, R101, UR6, -R100.reuse ;  /* 0x00000006656c7c23 */ /* 0x108fe20008010864 */
[----:B------:R-:W-:Y:S07]  /*3820*/  FFMA.FTZ R194, -R194, R194, 1 ;  /* 0x3f800000c2c27423 */ /* 0x000fee00000101c2 */
[----:B------:R3:W-:Y:S01]  /*3830*/  MUFU.EX2 R101, R182 ;  /* 0x000000b600657308 */ /* 0x0007e20000000800 */
[----:B------:R-:W-:Y:S01]  /*3840*/  FFMA.FTZ R195, -R195, R195, 1 ;  /* 0x3f800000c3c37423 */ /* 0x000fe200000101c3 */
[--C-:B----4-:R-:W-:Y:S01]  /*3850*/  FFMA.FTZ R106, R67, UR6, -R100.reuse ;  /* 0x00000006436a7c23 */ /* 0x110fe20008010864 */
[----:B------:R-:W-:Y:S07]  /*3860*/  FFMA.FTZ R100, R113, UR6, -R100 ;  /* 0x0000000671647c23 */ /* 0x000fee0008010864 */
[----:B------:R2:W-:Y:S01]  /*3870*/  MUFU.EX2 R105, R181 ;  /* 0x000000b500697308 */ /* 0x0005e20000000800 */
[----:B------:R-:W-:Y:S01]  /*3880*/  MOV R113, 0x10 ;  /* 0x0000001000717802 */ /* 0x000fe20000000f00 */
[----:B------:R-:W-:Y:S01]  /*3890*/  FFMA.FTZ R245, -R245, R245, 1 ;  /* 0x3f800000f5f57423 */ /* 0x000fe200000101f5 */
[----:B------:R-:W-:Y:S07]  /*38a0*/  FFMA.FTZ R250, -R250, R250, 1 ;  /* 0x3f800000fafa7423 */ /* 0x000fee00000101fa */
[----:B------:R-:W4:Y:S01]  /*38b0*/  MUFU.EX2 R110, R110 ;  /* 0x0000006e006e7308 */ /* 0x000f220000000800 */
[----:B------:R-:W-:Y:S01]  /*38c0*/  FFMA.FTZ R251, -R251, R251, 1 ;  /* 0x3f800000fbfb7423 */ /* 0x000fe200000101fb */
[----:B------:R-:W-:Y:S01]  /*38d0*/  FFMA.FTZ R252, -R252, R252, 1 ;  /* 0x3f800000fcfc7423 */ /* 0x000fe200000101fc */
[----:B------:R-:W-:Y:S07]  /*38e0*/  FFMA.FTZ R180, -R180, R180, 1 ;  /* 0x3f800000b4b47423 */ /* 0x000fee00000101b4 */
[----:B------:R4:W-:Y:S01]  /*38f0*/  MUFU.EX2 R67, R115 ;  /* 0x0000007300437308 */ /* 0x0009e20000000800 */
[----:B------:R-:W-:Y:S01]  /*3900*/  FMUL.FTZ R192, R192, UR7 ;  /* 0x00000007c0c07c20 */ /* 0x000fe20008410000 */
[----:B------:R-:W-:Y:S01]  /*3910*/  FMUL.FTZ R245, R245, UR7 ;  /* 0x00000007f5f57c20 */ /* 0x000fe20008410000 */
[----:B------:R-:W-:Y:S07]  /*3920*/  FMUL.FTZ R250, R250, UR7 ;  /* 0x00000007fafa7c20 */ /* 0x000fee0008410000 */
[----:B------:R-:W4:Y:S01]  /*3930*/  MUFU.EX2 R104, R104 ;  /* 0x0000006800687308 */ /* 0x000f220000000800 */
[----:B------:R-:W-:Y:S01]  /*3940*/  FMUL.FTZ R251, R251, UR7 ;  /* 0x00000007fbfb7c20 */ /* 0x000fe20008410000 */
[----:B------:R-:W-:Y:S08]  /*3950*/  FMUL.FTZ R252, R252, UR7 ;  /* 0x00000007fcfc7c20 */ /* 0x000ff00008410000 */
[----:B------:R-:W-:Y:S10]  /*3960*/  MUFU.EX2 R108, R108 ;  /* 0x0000006c006c7308 */ /* 0x000ff40000000800 */
[----:B------:R-:W-:Y:S10]  /*3970*/  MUFU.EX2 R102, R102 ;  /* 0x0000006600667308 */ /* 0x000ff40000000800 */
[----:B------:R-:W-:Y:S01]  /*3980*/  MUFU.EX2 R106, R106 ;  /* 0x0000006a006a7308 */ /* 0x000fe20000000800 */
[----:B-1----:R-:W-:Y:S01]  /*3990*/  LOP3.LUT P0, RZ, R66, 0x4, RZ, 0xc0, !PT ;  /* 0x0000000442ff7812 */ /* 0x002fe2000780c0ff */
[--C-:B------:R-:W-:Y:S01]  /*39a0*/  FFMA.FTZ R66, R103, UR6, -R64.reuse ;  /* 0x0000000667427c23 */ /* 0x100fe20008010840 */
[----:B------:R-:W-:Y:S01]  /*39b0*/  FFMA.FTZ R64, R65, UR6, -R64 ;  /* 0x0000000641407c23 */ /* 0x000fe20008010840 */
[----:B---3--:R-:W-:Y:S06]  /*39c0*/  F2FP.F16.F32.PACK_AB R182, R111, R114 ;  /* 0x000000726fb6723e */ /* 0x008fec00000000ff */
[----:B------:R1:W-:Y:S01]  /*39d0*/  MUFU.EX2 R103, R100 ;  /* 0x0000006400677308 */ /* 0x0003e20000000800 */
[----:B--2---:R-:W-:Y:S02]  /*39e0*/  F2FP.F16.F32.PACK_AB R181, R109, R112 ;  /* 0x000000706db5723e */ /* 0x004fe400000000ff */
[----:B------:R-:W-:Y:S07]  /*39f0*/  SEL R113, R113, 0xfffffff0, !P0 ;  /* 0xfffffff071717807 */ /* 0x000fee0004000000 */
[----:B------:R2:W-:Y:S01]  /*3a00*/  MUFU.EX2 R65, R64 ;  /* 0x0000004000417308 */ /* 0x0005e20000000800 */
[----:B----4-:R-:W-:Y:S01]  /*3a10*/  F2FP.F16.F32.PACK_AB R115, R107, R110 ;  /* 0x0000006e6b73723e */ /* 0x010fe200000000ff */
[----:B------:R3:W-:Y:S01]  /*3a20*/  STS [R220], R182 ;  /* 0x000000b6dc007388 */ /* 0x0007e20000000800 */
[----:B------:R-:W-:Y:S07]  /*3a30*/  F2FP.F16.F32.PACK_AB R17, R101, R104 ;  /* 0x000000686511723e */ /* 0x000fee00000000ff */
[----:B------:R-:W4:Y:S01]  /*3a40*/  MUFU.EX2 R66, R66 ;  /* 0x0000004200427308 */ /* 0x000f220000000800 */
[----:B------:R3:W-:Y:S01]  /*3a50*/  STS [R220+0x400], R181 ;  /* 0x000400b5dc007388 */ /* 0x0007e20000000800 */
[-C--:B-1----:R-:W-:Y:S02]  /*3a60*/  IADD3 R100, PT, PT, R243, R113.reuse, RZ ;  /* 0x00000071f3647210 */ /* 0x082fe40007ffe0ff */
[----:B--2---:R-:W-:Y:S02]  /*3a70*/  IADD3 R64, PT, PT, R220, R113, RZ ;  /* 0x00000071dc407210 */ /* 0x004fe40007ffe0ff */
[----:B----4-:R-:W-:Y:S03]  /*3a80*/  F2FP.F16.F32.PACK_AB R113, R65, R66 ;  /* 0x000000424171723e */ /* 0x010fe600000000ff */
[----:B------:R1:W-:Y:S04]  /*3a90*/  STS [R64], R115 ;  /* 0x0000007340007388 */ /* 0x0003e80000000800 */
[----:B------:R-:W-:Y:S01]  /*3aa0*/  STS [R64+0x400], R17 ;  /* 0x0004001140007388 */ /* 0x000fe20000000800 */
[----:B---3--:R-:W-:Y:S02]  /*3ab0*/  F2FP.F16.F32.PACK_AB R182, R67, R102 ;  /* 0x0000006643b6723e */ /* 0x008fe400000000ff */
[----:B------:R-:W-:Y:S03]  /*3ac0*/  F2FP.F16.F32.PACK_AB R181, R105, R108 ;  /* 0x0000006c69b5723e */ /* 0x000fe600000000ff */
[----:B------:R-:W-:Y:S04]  /*3ad0*/  STS [R243+0x400], R182 ;  /* 0x000400b6f3007388 */ /* 0x000fe80000000800 */
[----:B------:R-:W-:Y:S04]  /*3ae0*/  STS [R243], R181 ;  /* 0x000000b5f3007388 */ /* 0x000fe80000000800 */
[----:B------:R-:W-:Y:S01]  /*3af0*/  STS [R100+0x400], R113 ;  /* 0x0004007164007388 */ /* 0x000fe20000000800 */
[----:B-1----:R-:W-:Y:S05]  /*3b00*/  F2FP.F16.F32.PACK_AB R115, R103, R106 ;  /* 0x0000006a6773723e */ /* 0x002fea00000000ff */
        /* <DEDUP_REMOVED lines=47> */
[C---:B------:R-:W-:Y:S01]  /*3e00*/  FADD.FTZ R111, -R183.reuse, R10 ;  /* 0x0000000ab76f7221 */ /* 0x040fe20000010100 */
[----:B------:R-:W-:Y:S01]  /*3e10*/  FADD.FTZ R181, -R183, R11 ;  /* 0x0000000bb7b57221 */ /* 0x000fe20000010100 */
[----:B------:R-:W-:Y:S01]  /*3e20*/  FMUL.FTZ R113, R112, R113 ;  /* 0x0000007170717220 */ /* 0x000fe20000410000 */
[----:B------:R-:W-:Y:S01]  /*3e30*/  FMUL.FTZ R115, R109, R115 ;  /* 0x000000736d737220 */ /* 0x000fe20000410000 */
[C---:B------:R-:W-:Y:S01]  /*3e40*/  FADD.FTZ R109, -R184.reuse, R8 ;  /* 0x00000008b86d7221 */ /* 0x040fe20000010100 */
[----:B------:R-:W-:Y:S01]  /*3e50*/  FADD.FTZ R112, -R184, R9 ;  /* 0x00000009b8707221 */ /* 0x000fe20000010100 */
        /* <DEDUP_REMOVED lines=10> */
[C---:B------:R-:W-:Y:S01]  /*3f00*/  FADD.FTZ R107, -R184.reuse, R12 ;  /* 0x0000000cb86b7221 */ /* 0x040fe20000010100 */
[C---:B------:R-:W-:Y:S01]  /*3f10*/  FADD.FTZ R110, -R184.reuse, R13 ;  /* 0x0000000db86e7221 */ /* 0x040fe20000010100 */
[----:B------:R-:W-:Y:S01]  /*3f20*/  F2FP.F16.F32.PACK_AB R101, R101, R114 ;  /* 0x000000726565723e */ /* 0x000fe200000000ff */
[C---:B------:R-:W-:Y:S01]  /*3f30*/  FADD.FTZ R185, -R184.reuse, R16 ;  /* 0x00000010b8b97221 */ /* 0x040fe20000010100 */
[C---:B------:R-:W-:Y:S01]  /*3f40*/  FADD.FTZ R113, -R183.reuse, R14 ;  /* 0x0000000eb7717221 */ /* 0x040fe20000010100 */
[C---:B------:R-:W-:Y:S01]  /*3f50*/  FADD.FTZ R182, -R183.reuse, R15 ;  /* 0x0000000fb7b67221 */ /* 0x040fe20000010100 */
[----:B------:R-:W-:Y:S01]  /*3f60*/  FADD.FTZ R184, -R184, R17 ;  /* 0x00000011b8b87221 */ /* 0x000fe20000010100 */
[C---:B------:R-:W-:Y:S01]  /*3f70*/  FADD.FTZ R187, -R183.reuse, R18 ;  /* 0x00000012b7bb7221 */ /* 0x040fe20000010100 */
[----:B------:R-:W-:Y:S01]  /*3f80*/  FADD.FTZ R186, -R183, R19 ;  /* 0x00000013b7ba7221 */ /* 0x000fe20000010100 */
        /* <DEDUP_REMOVED lines=8> */
[----:B------:R-:W-:Y:S01]  /*4010*/  FMUL.FTZ R102, R189, UR7 ;  /* 0x00000007bd667c20 */ /* 0x000fe20008410000 */
[----:B------:R-:W-:Y:S01]  /*4020*/  FMUL.FTZ R67, R190, UR7 ;  /* 0x00000007be437c20 */ /* 0x000fe20008410000 */
[----:B------:R-:W-:Y:S01]  /*4030*/  FMUL.FTZ R108, R191, UR7 ;  /* 0x00000007bf6c7c20 */ /* 0x000fe20008410000 */
[----:B------:R-:W-:Y:S01]  /*4040*/  FMUL.FTZ R185, R106, R185 ;  /* 0x000000b96ab97220 */ /* 0x000fe20000410000 */
[----:B------:R-:W-:Y:S01]  /*4050*/  FMUL.FTZ R66, R193, UR7 ;  /* 0x00000007c1427c20 */ /* 0x000fe20008410000 */
[----:B------:R-:W-:Y:S01]  /*4060*/  FMUL.FTZ R65, R194, UR7 ;  /* 0x00000007c2417c20 */ /* 0x000fe20008410000 */
        /* <DEDUP_REMOVED lines=17> */
[----:B------:R-:W-:Y:S02]  /*4180*/  FMUL.FTZ R186, R186, R103 ;  /* 0x00000067baba7220 */ /* 0x000fe40000410000 */
[----:B------:R-:W-:Y:S03]  /*4190*/  F2FP.F16.F32.PACK_AB R185, R184, R185 ;  /* 0x000000b9b8b9723e */ /* 0x000fe600000000ff */
        /* <DEDUP_REMOVED lines=26> */
.L_x_1311:
        /* <DEDUP_REMOVED lines=79> */
.L_x_1312:
        /* <DEDUP_REMOVED lines=313> */
.L_x_1314:
[----:B------:R-:W2:Y:S01]  /*5bc0*/  LDCU.64 UR10, c[0x0][0x5c0] ;  /* 0x0000b800ff0a77ac */ /* 0x000ea20008000a00 */
[----:B-1----:R-:W-:-:S05]  /*5bd0*/  IADD3 R30, PT, PT, R241, R244, RZ ;  /* 0x000000f4f11e7210 */ /* 0x002fca0007ffe0ff */
[C---:B--2---:R-:W-:Y:S02]  /*5be0*/  IMAD R28, R30.reuse, UR11, RZ ;  /* 0x0000000b1e1c7c24 */ /* 0x044fe4000f8e02ff */
[----:B------:R-:W-:-:S05]  /*5bf0*/  IMAD.WIDE.U32 R30, R30, UR10, RZ ;  /* 0x0000000a1e1e7c25 */ /* 0x000fca000f8e00ff */
[----:B------:R-:W-:Y:S02]  /*5c00*/  IADD3 R28, PT, PT, R31, R28, RZ ;  /* 0x0000001c1f1c7210 */ /* 0x000fe40007ffe0ff */
.L_x_1315:
        /* <DEDUP_REMOVED lines=11> */
.L_x_1316:
[----:B------:R-:W1:Y:S01]  /*5cc0*/  LDCU.64 UR6, c[0x0][0x5c8] ;  /* 0x0000b900ff0677ac */ /* 0x000e620008000a00 */
[----:B------:R-:W-:-:S05]  /*5cd0*/  IADD3 R40, PT, PT, R241, R244, RZ ;  /* 0x000000f4f1287210 */ /* 0x000fca0007ffe0ff */
[C---:B-1----:R-:W-:Y:S02]  /*5ce0*/  IMAD R38, R40.reuse, UR7, RZ ;  /* 0x0000000728267c24 */ /* 0x042fe4000f8e02ff */
[----:B------:R-:W-:-:S05]  /*5cf0*/  IMAD.WIDE.U32 R40, R40, UR6, RZ ;  /* 0x0000000628287c25 */ /* 0x000fca000f8e00ff */
[----:B------:R-:W-:-:S07]  /*5d00*/  IADD3 R38, PT, PT, R41, R38, RZ ;  /* 0x0000002629267210 */ /* 0x000fce0007ffe0ff */
.L_x_1317:
        /* <DEDUP_REMOVED lines=39> */
.L_x_1319:
[----:B------:R-:W-:Y:S05]  /*5f80*/  BSYNC.RECONVERGENT B0 ;  /* 0x0000000000007941 */ /* 0x000fea0003800200 */
.L_x_1318:
        /* <DEDUP_REMOVED lines=13> */
.L_x_1321:
[----:B------:R-:W-:Y:S05]  /*6060*/  BSYNC.RECONVERGENT B0 ;  /* 0x0000000000007941 */ /* 0x000fea0003800200 */
.L_x_1320:
        /* <DEDUP_REMOVED lines=19> */
.L_x_1323:
[----:B------:R-:W-:Y:S05]  /*61a0*/  BSYNC.RECONVERGENT B0 ;  /* 0x0000000000007941 */ /* 0x000fea0003800200 */
.L_x_1322:
        /* <DEDUP_REMOVED lines=11> */
.L_x_1308:
[----:B------:R-:W-:Y:S05]  /*6260*/  BSYNC.RECONVERGENT B1 ;  /* 0x0000000000017941 */ /* 0x000fea0003800200 */
.L_x_1286:
        /* <DEDUP_REMOVED lines=11> */
.L_x_1325:
        /* <DEDUP_REMOVED lines=14> */
.L_x_2437:


//--------------------- .text._ZN5flash44flash_bwd_dq_dk_dv_loop_seqk_parallel_kernelI23Flash_bwd_kernel_traitsILi128ELi64ELi64ELi8ELi4ELi2ELi2ELb1ELb0EN7cutlass6half_tE19Flash_kernel_traitsILi128ELi64ELi64ELi8ES3_EELb1ELb0ELb1ELb1ELb0ELb0ELb0EEEvNS_16Flash_bwd_paramsE --------------------------
	.section	.text._ZN5flash44flash_bwd_dq_dk_dv_loop_seqk_parallel_kernelI23Flash_bwd_kernel_traitsILi128ELi64ELi64ELi8ELi4ELi2ELi2ELb1ELb0EN7cutlass6half_tE19Flash_kernel_traitsILi128ELi64ELi64ELi8ES3_EELb1ELb0ELb1ELb1ELb0ELb0ELb0EEEvNS_16Flash_bwd_paramsE,"ax",@progbits
	.align	128
        .global         _ZN5flash44flash_bwd_dq_dk_dv_loop_seqk_parallel_kernelI23Flash_bwd_kernel_traitsILi128ELi64ELi64ELi8ELi4ELi2ELi2ELb1ELb0EN7cutlass6half_tE19Flash_kernel_traitsILi128ELi64ELi64ELi8ES3_EELb1ELb0ELb1ELb1ELb0ELb0ELb0EEEvNS_16Flash_bwd_paramsE
        .type           _ZN5flash44flash_bwd_dq_dk_dv_loop_seqk_parallel_kernelI23Flash_bwd_kernel_traitsILi128ELi64ELi64ELi8ELi4ELi2ELi2ELb1ELb0EN7cutlass6half_tE19Flash_kernel_traitsILi128ELi64ELi64ELi8ES3_EELb1ELb0ELb1ELb1ELb0ELb0ELb0EEEvNS_16Flash_bwd_paramsE,@function
        .size           _ZN5flash44flash_bwd_dq_dk_dv_loop_seqk_parallel_kernelI23Flash_bwd_kernel_traitsILi128ELi64ELi64ELi8ELi4ELi2ELi2ELb1ELb0EN7cutlass6half_tE19Flash_kernel_traitsILi128ELi64ELi64ELi8ES3_EELb1ELb0ELb1ELb1ELb0ELb0ELb0EEEvNS_16Flash_bwd_paramsE,(.L_x_2438 - _ZN5flash44flash_bwd_dq_dk_dv_loop_seqk_parallel_kernelI23Flash_bwd_kernel_traitsILi128ELi64ELi64ELi8ELi4ELi2ELi2ELb1ELb0EN7cutlass6half_tE19Flash_kernel_traitsILi128ELi64ELi64ELi8ES3_EELb1ELb0ELb1ELb1ELb0ELb0ELb0EEEvNS_16Flash_bwd_paramsE)
        .other          _ZN5flash44flash_bwd_dq_dk_dv_loop_seqk_parallel_kernelI23Flash_bwd_kernel_traitsILi128ELi64ELi64ELi8ELi4ELi2ELi2ELb1ELb0EN7cutlass6half_tE19Flash_kernel_traitsILi128ELi64ELi64ELi8ES3_EELb1ELb0ELb1ELb1ELb0ELb0ELb0EEEvNS_16Flash_bwd_paramsE,@"STO_CUDA_ENTRY STV_DEFAULT"
_ZN5flash44flash_bwd_dq_dk_dv_loop_seqk_parallel_kernelI23Flash_bwd_kernel_traitsILi128ELi64ELi64ELi8ELi4ELi2ELi2ELb1ELb0EN7cutlass6half_tE19Flash_kernel_traitsILi128ELi64ELi64ELi8ES3_EELb1ELb0ELb1ELb1ELb0ELb0ELb0EEEvNS_16Flash_bwd_paramsE:
.text._ZN5flash44flash_bwd_dq_dk_dv_loop_seqk_parallel_kernelI23Flash_bwd_kernel_traitsILi128ELi64ELi64ELi8ELi4ELi2ELi2ELb1ELb0EN7cutlass6half_tE19Flash_kernel_traitsILi128ELi64ELi64ELi8ES3_EELb1ELb0ELb1ELb1ELb0ELb0ELb0EEEvNS_16Flash_bwd_paramsE:
        /* <DEDUP_REMOVED lines=16> */
[----:B------:R-:W-:Y:S01]  /*0100*/  IMAD.MOV.U32 R206, RZ, RZ, 0x20 ;  /* 0x00000020ffce7424 */ /* 0x000fe200078e00ff */
[----:B------:R-:W4:Y:S01]  /*0110*/  S2R R210, SR_CTAID.Z ;  /* 0x0000000000d27919 */ /* 0x000f220000002700 */
        /* <DEDUP_REMOVED lines=13> */
[----:B-----5:R-:W-:Y:S01]  /*01f0*/  ULEA UR6, UR6, UR5, 0x18 ;  /* 0x0000000506067291 */ /* 0x020fe2000f8ec0ff */
[----:B------:R-:W-:-:S02]  /*0200*/  LOP3.LUT R5, R5, 0x20, R0, 0x78, !PT ;  /* 0x0000002005057812 */ /* 0x000fc400078e7800 */
[----:B------:R-:W-:Y:S01]  /*0210*/  LOP3.LUT R3, R3, 0x6, R204, 0xf8, !PT ;  /* 0x0000000603037812 */ /* 0x000fe200078ef8cc */
[----:B------:R-:W-:Y:S01]  /*0220*/  UIADD3 UR5, UPT, UPT, UR6, 0x12000, URZ ;  /* 0x0001200006057890 */ /* 0x000fe2000fffe0ff */
[----:B------:R-:W-:Y:S01]  /*0230*/  LOP3.LUT R216, R5, 0x1c0, R8, 0xf8, !PT ;  /* 0x000001c005d87812 */ /* 0x000fe200078ef808 */
[----:B------:R-:W-:Y:S01]  /*0240*/  UIADD3 UR4, UPT, UPT, UR6, 0x10000, URZ ;  /* 0x0001000006047890 */ /* 0x000fe2000fffe0ff */
[----:B------:R-:W-:Y:S02]  /*0250*/  LOP3.LUT R215, R7, 0x30, RZ, 0xc0, !PT ;  /* 0x0000003007d77812 */ /* 0x000fe400078ec0ff */
[----:B------:R-:W-:Y:S01]  /*0260*/  LOP3.LUT R216, R3, R216, RZ, 0xfc, !PT ;  /* 0x000000d803d87212 */ /* 0x000fe200078efcff */
[----:B------:R-:W-:Y:S01]  /*0270*/  IMAD.SHL.U32 R3, R217, 0x40, RZ ;  /* 0x00000040d9037824 */ /* 0x000fe200078e00ff */
[----:B------:R-:W-:Y:S02]  /*0280*/  LOP3.LUT R5, R2, 0x200, RZ, 0xc0, !PT ;  /* 0x0000020002057812 */ /* 0x000fe400078ec0ff */
[----:B------:R-:W-:-:S02]  /*0290*/  LOP3.LUT R215, R215, 0x7, R0, 0xf8, !PT ;  /* 0x00000007d7d77812 */ /* 0x000fc400078ef800 */
[----:B------:R-:W-:Y:S02]  /*02a0*/  LOP3.LUT R6, R3, 0x1c0, RZ, 0xc0, !PT ;  /* 0x000001c003067812 */ /* 0x000fe400078ec0ff */
[----:B------:R-:W-:Y:S02]  /*02b0*/  LOP3.LUT R0, R7, 0x10, RZ, 0xc0, !PT ;  /* 0x0000001007007812 */ /* 0x000fe400078ec0ff */
[----:B------:R-:W-:Y:S02]  /*02c0*/  LOP3.LUT R4, R5, 0x3800, R8, 0xf8, !PT ;  /* 0x0000380005047812 */ /* 0x000fe400078ef808 */
[----:B------:R-:W-:Y:S02]  /*02d0*/  LOP3.LUT R6, R6, 0x38, R219, 0xf8, !PT ;  /* 0x0000003806067812 */ /* 0x000fe400078ef8db */
[----:B------:R-:W-:Y:S02]  /*02e0*/  LOP3.LUT R205, R3, 0x200, RZ, 0xc0, !PT ;  /* 0x0000020003cd7812 */ /* 0x000fe400078ec0ff */
[----:B------:R-:W-:-:S02]  /*02f0*/  SHF.R.U32.HI R221, RZ, 0x3, R217 ;  /* 0x00000003ffdd7819 */ /* 0x000fc400000116d9 */
[----:B------:R-:W-:Y:S02]  /*0300*/  LOP3.LUT R8, R8, 0x1c0, RZ, 0xc0, !PT ;  /* 0x000001c008087812 */ /* 0x000fe400078ec0ff */
[----:B------:R-:W-:Y:S02]  /*0310*/  LOP3.LUT R207, R0, 0x8, R217, 0xf8, !PT ;  /* 0x0000000800cf7812 */ /* 0x000fe400078ef8d9 */
[----:B------:R-:W-:Y:S02]  /*0320*/  LOP3.LUT R0, R6, 0x8, R7, 0x78, !PT ;  /* 0x0000000806007812 */ /* 0x000fe400078e7807 */
[----:B------:R-:W-:Y:S02]  /*0330*/  LOP3.LUT R211, R205, 0xc00, R2, 0xf8, !PT ;  /* 0x00000c00cdd37812 */ /* 0x000fe400078ef802 */
[----:B------:R-:W-:Y:S02]  /*0340*/  LOP3.LUT R5, R2, 0x400, RZ, 0xc0, !PT ;  /* 0x0000040002057812 */ /* 0x000fe400078ec0ff */
[----:B------:R-:W-:-:S02]  /*0350*/  LOP3.LUT R9, R8, 0x18, R221, 0xf8, !PT ;  /* 0x0000001808097812 */ /* 0x000fc400078ef8dd */
[----:B------:R-:W-:Y:S02]  /*0360*/  LOP3.LUT R205, R205, 0x400, R2, 0xf8, !PT ;  /* 0x00000400cdcd7812 */ /* 0x000fe400078ef802 */
[----:B--2---:R-:W-:Y:S02]  /*0370*/  LEA R224, P0, R213, R224, 0x2 ;  /* 0x000000e0d5e07211 */ /* 0x004fe400078010ff */
[--C-:B------:R-:W-:Y:S02]  /*0380*/  LOP3.LUT R5, R5, 0x6, R204.reuse, 0xf8, !PT ;  /* 0x0000000605057812 */ /* 0x100fe400078ef8cc */
[----:B------:R-:W-:Y:S02]  /*0390*/  LOP3.LUT R214, R9, 0x38, R204, 0x78, !PT ;  /* 0x0000003809d67812 */ /* 0x000fe400078e78cc */
[-C--:B------:R-:W-:Y:S02]  /*03a0*/  LOP3.LUT R211, R211, R0.reuse, RZ, 0xfc, !PT ;  /* 0x00000000d3d37212 */ /* 0x080fe400078efcff */
[----:B------:R-:W-:-:S02]  /*03b0*/  LOP3.LUT R205, R205, R0, RZ, 0xfc, !PT ;  /* 0x00000000cdcd7212 */ /* 0x000fc400078efcff */
[----:B------:R-:W-:Y:S01]  /*03c0*/  LOP3.LUT R204, R204, 0x20, RZ, 0xc0, !PT ;  /* 0x00000020cccc7812 */ /* 0x000fe200078ec0ff */
[----:B------:R-:W1:Y:S01]  /*03d0*/  LDC R0, c[0x0][0x438] ;  /* 0x00010e00ff007b82 */ /* 0x000e620000000800 */
[----:B------:R-:W-:Y:S02]  /*03e0*/  R2P PR, R217, 0xe ;  /* 0x0000000ed9007804 */ /* 0x000fe40000000000 */
[----:B------:R-:W-:Y:S02]  /*03f0*/  LOP3.LUT R204, R204, 0x18, R221, 0xf8, !PT ;  /* 0x00000018cccc7812 */ /* 0x000fe400078ef8dd */
[----:B------:R-:W-:Y:S02]  /*0400*/  LOP3.LUT R218, R219, 0x1f8, RZ, 0xc0, !PT ;  /* 0x000001f8dbda7812 */ /* 0x000fe400078ec0ff */
[----:B------:R-:W-:Y:S02]  /*0410*/  LOP3.LUT R204, R204, 0x1c0, R3, 0xf8, !PT ;  /* 0x000001c0cccc7812 */ /* 0x000fe400078ef803 */
[----:B------:R-:W-:-:S02]  /*0420*/  LEA R216, R216, UR5, 0x1 ;  /* 0x00000005d8d87c11 */ /* 0x000fc4000f8e08ff */
[----:B------:R-:W-:Y:S02]  /*0430*/  LOP3.LUT R207, R207, R6, RZ, 0x3c, !PT ;  /* 0x00000006cfcf7212 */ /* 0x000fe400078e3cff */
[----:B------:R-:W-:Y:S01]  /*0440*/  LOP3.LUT R209, R6, 0x8, R217, 0x78, !PT ;  /* 0x0000000806d17812 */ /* 0x000fe200078e78d9 */
[----:B------:R-:W-:Y:S01]  /*0450*/  VIADD R212, R216, 0x20 ;  /* 0x00000020d8d47836 */ /* 0x000fe20000000000 */
[----:B------:R-:W-:Y:S01]  /*0460*/  LOP3.LUT R204, R204, 0x38, R219, 0x78, !PT ;  /* 0x00000038cccc7812 */ /* 0x000fe200078e78db */
[----:B------:R-:W-:Y:S01]  /*0470*/  @P3 VIADD R212, R216, 0xffffffe0 ;  /* 0xffffffe0d8d43836 */ /* 0x000fe20000000000 */
[----:B------:R-:W-:Y:S02]  /*0480*/  LOP3.LUT R218, R218, 0x38, R217, 0x78, !PT ;  /* 0x00000038dada7812 */ /* 0x000fe400078e78d9 */
[----:B------:R-:W-:Y:S01]  /*0490*/  LOP3.LUT R214, R5, R214, RZ, 0xfc, !PT ;  /* 0x000000d605d67212 */ /* 0x000fe200078efcff */
[----:B------:R-:W-:Y:S01]  /*04a0*/  VIADD R223, R212, 0x10 ;  /* 0x00000010d4df7836 */ /* 0x000fe20000000000 */
[----:B------:R-:W-:Y:S01]  /*04b0*/  LOP3.LUT R209, R4, R209, RZ, 0xfc, !PT ;  /* 0x000000d104d17212 */ /* 0x000fe200078efcff */
[----:B------:R-:W-:Y:S01]  /*04c0*/  @P2 VIADD R223, R212, 0xfffffff0 ;  /* 0xfffffff0d4df2836 */ /* 0x000fe20000000000 */
[----:B------:R-:W-:-:S02]  /*04d0*/  LOP3.LUT R207, R207, 0x200, R2, 0xf8, !PT ;  /* 0x00000200cfcf7812 */ /* 0x000fc400078ef802 */
[----:B------:R-:W-:Y:S02]  /*04e0*/  LOP3.LUT R204, R204, 0x200, R3, 0xf8, !PT ;  /* 0x00000200cccc7812 */ /* 0x000fe400078ef803 */
[----:B------:R-:W-:Y:S02]  /*04f0*/  LOP3.LUT R218, R218, 0x1e00, R219, 0xf8, !PT ;  /* 0x00001e00dada7812 */ /* 0x000fe400078ef8db */
[----:B------:R-:W-:Y:S02]  /*0500*/  LEA.HI.X R225, R213, R225, RZ, 0x2, P0 ;  /* 0x000000e1d5e17211 */ /* 0x000fe400000f14ff */
[----:B------:R-:W-:Y:S02]  /*0510*/  SHF.R.U32.HI R217, RZ, 0x5, R217 ;  /* 0x00000005ffd97819 */ /* 0x000fe400000116d9 */
[----:B------:R-:W-:Y:S02]  /*0520*/  SEL R208, R208, 0xfffffff0, !P1 ;  /* 0xfffffff0d0d07807 */ /* 0x000fe40004800000 */
        /* <DEDUP_REMOVED lines=8> */
[----:B-1-34-:R-:W-:-:S07]  /*05b0*/  LEA R204, R204, UR6, 0x1 ;  /* 0x00000006cccc7c11 */ /* 0x01afce000f8e08ff */
.L_x_1385:
[----:B------:R-:W1:Y:S01]  /*05c0*/  LDC.64 R2, c[0x0][0x478] ;  /* 0x00011e00ff027b82 */ /* 0x000e620000000a00 */
[----:B------:R-:W-:Y:S01]  /*05d0*/  ISETP.NE.U32.AND P4, PT, RZ, UR8, PT ;  /* 0x00000008ff007c0c */ /* 0x000fe2000bf85070 */
[----:B--2---:R-:W-:Y:S01]  /*05e0*/  IMAD.SHL.U32 R9, R213, 0x4, RZ ;  /* 0x00000004d5097824 */ /* 0x004fe200078e00ff */
[----:B------:R-:W-:Y:S01]  /*05f0*/  SHF.R.U32.HI R10, RZ, 0x1e, R213 ;  /* 0x0000001eff0a7819 */ /* 0x000fe200000116d5 */
[----:B------:R-:W-:Y:S01]  /*0600*/  IMAD.MOV.U32 R245, RZ, RZ, RZ ;  /* 0x000000fffff57224 */ /* 0x000fe200078e00ff */
[----:B------:R-:W-:-:S03]  /*0610*/  ISETP.NE.AND.EX P4, PT, RZ, UR9, PT, P4 ;  /* 0x00000009ff007c0c */ /* 0x000fc6000bf85340 */
[----:B------:R-:W2:Y:S01]  /*0620*/  LDC.64 R6, c[0x0][0x460] ;  /* 0x00011800ff067b82 */ /* 0x000ea20000000a00 */
[----:B------:R-:W-:-:S07]  /*0630*/  IMAD.MOV.U32 R11, RZ, RZ, -0x1 ;  /* 0xffffffffff0b7424 */ /* 0x000fce00078e00ff */
        /* <DEDUP_REMOVED lines=12> */
[----:B------:R-:W-:Y:S01]  /*0700*/  IMAD.MOV.U32 R246, RZ, RZ, -0x1 ;  /* 0xfffffffffff67424 */ /* 0x000fe200078e00ff */
[----:B---3--:R-:W-:Y:S01]  /*0710*/  ISETP.NE.AND P4, PT, R8, RZ, PT ;  /* 0x000000ff0800720c */ /* 0x008fe20003f85270 */
[----:B------:R-:W2:Y:S02]  /*0720*/  @!P3 LDC R7, c[0x0][0x43c] ;  /* 0x00010f00ff07bb82 */ /* 0x000ea40000000800 */
[----:B------:R-:W-:Y:S01]  /*0730*/  @P3 IMAD.X R3, R10, 0x1, R3, P0 ;  /* 0x000000010a033824 */ /* 0x000fe200000e0603 */
[----:B-----5:R3:W5:Y:S04]  /*0740*/  @P5 LDG.E R11, desc[UR18][R224.64] ;  /* 0x00000012e00b5981 */ /* 0x020768000c1e1900 */
[----:B------:R-:W4:Y:S04]  /*0750*/  @P3 LDG.E R244, desc[UR18][R2.64] ;  /* 0x0000001202f43981 */ /* 0x000f28000c1e1900 */
[----:B------:R3:W5:Y:S01]  /*0760*/  @P2 LDG.E R6, desc[UR18][R224.64+0x4] ;  /* 0x00000412e0062981 */ /* 0x000762000c1e1900 */
[----:B-1----:R-:W-:-:S04]  /*0770*/  ISETP.EQ.U32.AND P1, PT, R4, RZ, PT ;  /* 0x000000ff0400720c */ /* 0x002fc80003f22070 */
[----:B------:R-:W-:Y:S02]  /*0780*/  ISETP.EQ.OR.EX P1, PT, R5, RZ, !P4, P1 ;  /* 0x000000ff0500720c */ /* 0x000fe40006722710 */
[----:B------:R-:W-:-:S05]  /*0790*/  IADD3 R8, P0, PT, R9, R4, RZ ;  /* 0x0000000409087210 */ /* 0x000fca0007f1e0ff */
[----:B------:R-:W-:Y:S01]  /*07a0*/  IMAD.X R9, R10, 0x1, R5, P0 ;  /* 0x000000010a097824 */ /* 0x000fe200000e0605 */
[----:B------:R-:W1:Y:S05]  /*07b0*/  @!P2 LDC R247, c[0x0][0x434] ;  /* 0x00010d00fff7ab82 */ /* 0x000e6a0000000800 */
[----:B------:R3:W5:Y:S03]  /*07c0*/  @!P1 LDG.E R246, desc[UR18][R8.64] ;  /* 0x0000001208f69981 */ /* 0x000766000c1e1900 */
[----:B------:R-:W2:Y:S01]  /*07d0*/  @!P3 LDC.64 R2, c[0x0][0x488] ;  /* 0x00012200ff02bb82 */ /* 0x000ea20000000a00 */
[----:B------:R-:W-:-:S04]  /*07e0*/  ISETP.NE.U32.AND P1, PT, R4, RZ, PT ;  /* 0x000000ff0400720c */ /* 0x000fc80003f25070 */
[----:B------:R-:W-:Y:S02]  /*07f0*/  ISETP.NE.AND.EX P1, PT, R5, RZ, PT, P1 ;  /* 0x000000ff0500720c */ /* 0x000fe40003f25310 */
[----:B--2---:R-:W-:-:S04]  /*0800*/  @!P3 ISETP.NE.U32.AND P0, PT, R2, RZ, PT ;  /* 0x000000ff0200b20c */ /* 0x004fc80003f05070 */
[----:B------:R-:W-:-:S04]  /*0810*/  @!P3 ISETP.NE.AND.EX P0, PT, R3, RZ, PT, P0 ;  /* 0x000000ff0300b20c */ /* 0x000fc80003f05300 */
[----:B------:R-:W-:Y:S01]  /*0820*/  @!P3 SEL R7, R7, RZ, P0 ;  /* 0x000000ff0707b207 */ /* 0x000fe20000000000 */
[----:B----4-:R-:W-:Y:S02]  /*0830*/  @P3 IMAD.IADD R244, R244, 0x1, -R245 ;  /* 0x00000001f4f43824 */ /* 0x010fe400078e0af5 */
[----:B-1-3--:R-:W-:Y:S06]  /*0840*/  @!P1 BRA `(.L_x_1326) ;  /* 0x00000000000c9947 */ /* 0x00afec0003800000 */
[----:B------:R-:W2:Y:S02]  /*0850*/  @P4 LDG.E R3, desc[UR18][R8.64+0x4] ;  /* 0x0000041208034981 */ /* 0x000ea4000c1e1900 */
[----:B--2--5:R-:W-:-:S06]  /*0860*/  @P4 IADD3 R0, PT, PT, R3, -R246, RZ ;  /* 0x800000f603004210 */ /* 0x024fcc0007ffe0ff */
[----:B------:R1:W5:Y:S02]  /*0870*/  @!P4 LDG.E R0, desc[UR18][R8.64] ;  /* 0x000000120800c981 */ /* 0x000364000c1e1900 */
.L_x_1326:
[----:B-----5:R-:W-:Y:S01]  /*0880*/  @!P3 IADD3 R244, PT, PT, R7, R0, -R245 ;  /* 0x0000000007f4b210 */ /* 0x020fe20007ffe8f5 */
[----:B------:R-:W-:Y:S02]  /*0890*/  IMAD.SHL.U32 R7, R222, 0x40, RZ ;  /* 0x00000040de077824 */ /* 0x000fe400078e00ff */
[----:B------:R-:W-:-:S03]  /*08a0*/  @P2 IMAD.IADD R247, R6, 0x1, -R11 ;  /* 0x0000000106f72824 */ /* 0x000fc600078e0a0b */
[----:B------:R-:W-:-:S13]  /*08b0*/  ISETP.GT.AND P0, PT, R244, R7, PT ;  /* 0x00000007f400720c */ /* 0x000fda0003f04270 */
[----:B------:R-:W-:Y:S05]  /*08c0*/  @!P0 BRA `(.L_x_1327) ;  /* 0x0000006c00ec8947 */ /* 0x000fea0003800000 */
[----:B------:R-:W2:Y:S01]  /*08d0*/  LDC R6, c[0x0][0x504] ;  /* 0x00014100ff067b82 */ /* 0x000ea20000000800 */
[----:B------:R-:W-:Y:S01]  /*08e0*/  ISETP.NE.AND P3, PT, R11, -0x1, PT ;  /* 0xffffffff0b00780c */ /* 0x000fe20003f65270 */
[----:B-1----:R-:W-:Y:S01]  /*08f0*/  VIADD R9, R247, 0x3f ;  /* 0x0000003ff7097836 */ /* 0x002fe20000000000 */
[----:B------:R-:W-:Y:S02]  /*0900*/  IADD3 R227, PT, PT, R7, 0x40, R247 ;  /* 0x0000004007e37810 */ /* 0x000fe40007ffe0f7 */
[----:B------:R-:W-:Y:S02]  /*0910*/  ISETP.NE.AND P2, PT, R246, -0x1, PT ;  /* 0xfffffffff600780c */ /* 0x000fe40003f45270 */
[----:B------:R-:W-:-:S04]  /*0920*/  SHF.R.S32.HI R0, RZ, 0x1f, R9 ;  /* 0x0000001fff007819 */ /* 0x000fc80000011409 */
[----:B------:R-:W-:-:S03]  /*0930*/  LEA.HI R0, R0, R9, RZ, 0x6 ;  /* 0x0000000900007211 */ /* 0x000fc600078f30ff */
[----:B------:R-:W1:Y:S01]  /*0940*/  @!P3 LDC.64 R4, c[0x0][0x398] ;  /* 0x0000e600ff04bb82 */ /* 0x000e620000000a00 */
[----:B------:R-:W-:-:S07]  /*0950*/  SHF.R.S32.HI R0, RZ, 0x6, R0 ;  /* 0x00000006ff007819 */ /* 0x000fce0000011400 */
[----:B------:R-:W3:Y:S01]  /*0960*/  @P3 LDC.64 R2, c[0x0][0x3b0] ;  /* 0x0000ec00ff023b82 */ /* 0x000ee20000000a00 */
[----:B--2---:R-:W-:-:S05]  /*0970*/  IADD3 R6, PT, PT, R227, R6, -R244 ;  /* 0x00000006e3067210 */ /* 0x004fca0007ffe8f4 */
[----:B------:R-:W-:-:S05]  /*0980*/  VIADD R6, R6, 0x3f ;  /* 0x0000003f06067836 */ /* 0x000fca0000000000 */
[----:B------:R-:W-:-:S04]  /*0990*/  SHF.R.S32.HI R15, RZ, 0x1f, R6 ;  /* 0x0000001fff0f7819 */ /* 0x000fc80000011406 */
[----:B------:R-:W-:Y:S01]  /*09a0*/  LEA.HI R15, R15, R6, RZ, 0x6 ;  /* 0x000000060f0f7211 */ /* 0x000fe200078f30ff */
[----:B-1----:R-:W-:-:S03]  /*09b0*/  @!P3 IMAD.WIDE.U32 R12, R213, R4, RZ ;  /* 0x00000004d50cb225 */ /* 0x002fc600078e00ff */
[----:B------:R-:W-:Y:S01]  /*09c0*/  SHF.R.S32.HI R15, RZ, 0x6, R15 ;  /* 0x00000006ff0f7819 */ /* 0x000fe2000001140f */
[----:B------:R-:W-:-:S03]  /*09d0*/  @!P3 IMAD R20, R213, R5, R13 ;  /* 0x00000005d514b224 */ /* 0x000fc600078e020d */
[----:B------:R-:W-:Y:S01]  /*09e0*/  VIMNMX R15, PT, PT, R0, R15, PT ;  /* 0x0000000f000f7248 */ /* 0x000fe20003fe0100 */
[----:B---3--:R-:W-:-:S03]  /*09f0*/  @P3 IMAD.WIDE.U32 R4, R11, R2, RZ ;  /* 0x000000020b043225 */ /* 0x008fc600078e00ff */
        /* <DEDUP_REMOVED lines=16> */
.L_x_1328:
[----:B------:R-:W1:Y:S01]  /*0b00*/  LDCU.64 UR14, c[0x0][0x3b8] ;  /* 0x00007700ff0e77ac */ /* 0x000e620008000a00 */
[----:B------:R-:W-:-:S05]  /*0b10*/  IADD3 R2, PT, PT, R245, R246, RZ ;  /* 0x000000f6f5027210 */ /* 0x000fca0007ffe0ff */
[C---:B-1----:R-:W-:Y:S02]  /*0b20*/  IMAD R9, R2.reuse, UR15, RZ ;  /* 0x0000000f02097c24 */ /* 0x042fe4000f8e02ff */
[----:B------:R-:W-:-:S05]  /*0b30*/  IMAD.WIDE.U32 R2, R2, UR14, RZ ;  /* 0x0000000e02027c25 */ /* 0x000fca000f8e00ff */
[----:B------:R-:W-:Y:S02]  /*0b40*/  IADD3 R9, PT, PT, R3, R9, RZ ;  /* 0x0000000903097210 */ /* 0x000fe40007ffe0ff */
[----:B------:R-:W-:-:S07]  /*0b50*/  MOV R10, R2 ;  /* 0x00000002000a7202 */ /* 0x000fce0000000f00 */
.L_x_1329:
        /* <DEDUP_REMOVED lines=38> */
.L_x_1330:
[----:B------:R-:W1:Y:S01]  /*0dc0*/  LDCU.64 UR12, c[0x0][0x3c0] ;  /* 0x00007800ff0c77ac */ /* 0x000e620008000a00 */
[----:B------:R-:W-:-:S05]  /*0dd0*/  IADD3 R2, PT, PT, R245, R246, RZ ;  /* 0x000000f6f5027210 */ /* 0x000fca0007ffe0ff */
[C---:B-1----:R-:W-:Y:S02]  /*0de0*/  IMAD R13, R2.reuse, UR13, RZ ;  /* 0x0000000d020d7c24 */ /* 0x042fe4000f8e02ff */
[----:B------:R-:W-:-:S05]  /*0df0*/  IMAD.WIDE.U32 R2, R2, UR12, RZ ;  /* 0x0000000c02027c25 */ /* 0x000fca000f8e00ff */
[----:B------:R-:W-:Y:S02]  /*0e00*/  IADD3 R13, PT, PT, R3, R13, RZ ;  /* 0x0000000d030d7210 */ /* 0x000fe40007ffe0ff */
[----:B------:R-:W-:-:S07]  /*0e10*/  MOV R14, R2 ;  /* 0x00000002000e7202 */ /* 0x000fce0000000f00 */
.L_x_1331:
        /* <DEDUP_REMOVED lines=28> */
.L_x_1332:
[C---:B------:R-:W-:Y:S02]  /*0fe0*/  IMAD R18, R11.reuse, UR7, RZ ;  /* 0x000000070b127c24 */ /* 0x040fe4000f8e02ff */
[----:B------:R-:W-:-:S05]  /*0ff0*/  IMAD.WIDE.U32 R26, R11, UR6, RZ ;  /* 0x000000060b1a7c25 */ /* 0x000fca000f8e00ff */
[----:B------:R-:W-:Y:S02]  /*1000*/  IADD3 R18, PT, PT, R27, R18, RZ ;  /* 0x000000121b127210 */ /* 0x000fe40007ffe0ff */
.L_x_1333:
        /* <DEDUP_REMOVED lines=20> */
.L_x_1334:
[----:B------:R-:W1:Y:S01]  /*1150*/  LDC R16, c[0x0][0x434] ;  /* 0x00010d00ff107b82 */ /* 0x000e620000000800 */
[----:B------:R-:W-:-:S04]  /*1160*/  IMAD R3, R213, UR17, R210 ;  /* 0x00000011d5037c24 */ /* 0x000fc8000f8e02d2 */
[----:B-1----:R-:W-:-:S03]  /*1170*/  IMAD R16, R3, R16, RZ ;  /* 0x0000001003107224 */ /* 0x002fc600078e02ff */
.L_x_1335:
        /* <DEDUP_REMOVED lines=11> */
.L_x_1336:
[----:B------:R-:W1:Y:S01]  /*1230*/  LDC R22, c[0x0][0x444] ;  /* 0x00011100ff167b82 */ /* 0x000e620000000800 */
[----:B------:R-:W-:-:S04]  /*1240*/  IMAD R3, R213, UR17, R210 ;  /* 0x00000011d5037c24 */ /* 0x000fc8000f8e02d2 */
[----:B-1----:R-:W-:-:S07]  /*1250*/  IMAD R22, R3, R22, RZ ;  /* 0x0000001603167224 */ /* 0x002fce00078e02ff */
.L_x_1337:
[----:B------:R-:W1:Y:S01]  /*1260*/  LDCU.128 UR4, c[0x0][0x590] ;  /* 0x0000b200ff0477ac */ /* 0x000e620008000c00 */
[----:B------:R-:W-:Y:S01]  /*1270*/  IADD3 R24, P0, PT, R220, R2, RZ ;  /* 0x00000002dc187210 */ /* 0x000fe20007f1e0ff */
[----:B------:R-:W2:Y:S01]  /*1280*/  S2R R11, SR_TID.X ;  /* 0x00000000000b7919 */ /* 0x000ea20000002100 */
[----:B------:R-:W3:Y:S01]  /*1290*/  LDC.64 R2, c[0x0][0x3b0] ;  /* 0x0000ec00ff027b82 */ /* 0x000ee20000000a00 */
[----:B------:R-:W4:Y:S01]  /*12a0*/  LDCU.64 UR10, c[0x0][0x550] ;  /* 0x0000aa00ff0a77ac */ /* 0x000f220008000a00 */
[----:B------:R-:W-:Y:S01]  /*12b0*/  ISETP.NE.AND P3, PT, RZ, UR25, PT ;  /* 0x00000019ff007c0c */ /* 0x000fe2000bf65270 */
[----:B------:R-:W-:Y:S01]  /*12c0*/  IMAD.X R25, RZ, RZ, R5, P0 ;  /* 0x000000ffff197224 */ /* 0x000fe200000e0605 */
[--C-:B------:R-:W-:Y:S01]  /*12d0*/  IADD3 R26, P1, P0, R28, R26, R19.reuse ;  /* 0x0000001a1c1a7210 */ /* 0x100fe2000783e013 */
[----:B------:R-:W-:Y:S01]  /*12e0*/  UIMAD UR24, UR17, UR24, URZ ;  /* 0x00000018111872a4 */ /* 0x000fe2000f8e02ff */
[----:B------:R-:W-:Y:S01]  /*12f0*/  SHF.R.S32.HI R19, RZ, 0x1f, R19 ;  /* 0x0000001fff137819 */ /* 0x000fe20000011413 */
[----:B------:R-:W-:Y:S01]  /*1300*/  BSSY.RECONVERGENT B1, `(.L_x_1327) ;  /* 0x0000657000017945 */ /* 0x000fe20003800200 */
[----:B------:R-:W5:Y:S01]  /*1310*/  LDC R242, c[0x0][0x508] ;  /* 0x00014200fff27b82 */ /* 0x000f620000000800 */
[----:B------:R-:W-:Y:S01]  /*1320*/  USHF.L.U32 UR25, UR24, 0x6, URZ ;  /* 0x0000000618197899 */ /* 0x000fe200080006ff */
[----:B------:R-:W-:Y:S01]  /*1330*/  IADD3.X R17, PT, PT, R17, R18, R19, P1, P0 ;  /* 0x0000001211117210 */ /* 0x000fe20000fe0413 */
[----:B------:R-:W-:Y:S01]  /*1340*/  IMAD.MOV.U32 R18, RZ, RZ, R220 ;  /* 0x000000ffff127224 */ /* 0x000fe200078e00dc */
[----:B------:R-:W-:Y:S01]  /*1350*/  LOP3.LUT R226, R220, 0x40, RZ, 0xfc, !PT ;  /* 0x00000040dce27812 */ /* 0x000fe200078efcff */
[----:B------:R-:W-:-:S02]  /*1360*/  IMAD.MOV.U32 R19, RZ, RZ, RZ ;  /* 0x000000ffff137224 */ /* 0x000fc400078e00ff */
[----:B-1----:R-:W-:Y:S01]  /*1370*/  IMAD R4, R23, UR4, RZ ;  /* 0x0000000417047c24 */ /* 0x002fe2000f8e02ff */
[----:B------:R-:W-:Y:S01]  /*1380*/  USHF.L.U64.HI UR22, UR4, 0x5, UR5 ;  /* 0x0000000504167899 */ /* 0x000fe20008010205 */
[C---:B------:R-:W-:Y:S01]  /*1390*/  IMAD.WIDE.U32 R24, R21.reuse, UR4, R24 ;  /* 0x0000000415187c25 */ /* 0x040fe2000f8e0018 */
[----:B------:R-:W-:Y:S01]  /*13a0*/  USHF.L.U32 UR23, UR4, 0x5, URZ ;  /* 0x0000000504177899 */ /* 0x000fe200080006ff */
[----:B------:R-:W1:Y:S02]  /*13b0*/  LDC.64 R250, c[0x0][0x420] ;  /* 0x00010800fffa7b82 */ /* 0x000e640000000a00 */
[C---:B------:R-:W-:Y:S02]  /*13c0*/  IMAD R4, R21.reuse, UR5, R4 ;  /* 0x0000000515047c24 */ /* 0x040fe4000f8e0204 */
[----:B---3--:R-:W-:-:S04]  /*13d0*/  IMAD.WIDE.U32 R28, R21, R2, R18 ;  /* 0x00000002151c7225 */ /* 0x008fc800078e0012 */
[----:B------:R-:W-:Y:S02]  /*13e0*/  IMAD.IADD R25, R25, 0x1, R4 ;  /* 0x0000000119197824 */ /* 0x000fe400078e0204 */
[----:B------:R-:W3:Y:S01]  /*13f0*/  LDC.64 R4, c[0x0][0x5f8] ;  /* 0x00017e00ff047b82 */ /* 0x000ee20000000a00 */
[----:B------:R-:W-:Y:S01]  /*1400*/  IMAD.WIDE.U32 R24, R210, UR6, R24 ;  /* 0x00000006d2187c25 */ /* 0x000fe2000f8e0018 */
[----:B-----5:R-:W-:-:S03]  /*1410*/  IADD3 R242, PT, PT, R227, -R242, -R244 ;  /* 0x800000f2e3f27210 */ /* 0x020fc60007ffe8f4 */
[----:B------:R-:W-:Y:S01]  /*1420*/  IMAD R25, R210, UR7, R25 ;  /* 0x00000007d2197c24 */ /* 0x000fe2000f8e0219 */
[----:B------:R-:W5:Y:S01]  /*1430*/  LDCU.64 UR6, c[0x0][0x380] ;  /* 0x00007000ff0677ac */ /* 0x000f620008000a00 */
[----:B------:R-:W-:-:S04]  /*1440*/  IMAD.WIDE.U32 R30, R221, UR4, R24 ;  /* 0x00000004dd1e7c25 */ /* 0x000fc8000f8e0018 */
[----:B------:R-:W-:Y:S01]  /*1450*/  IMAD R235, R221, UR5, R31 ;  /* 0x00000005ddeb7c24 */ /* 0x000fe2000f8e021f */
[C---:B----4-:R-:W-:Y:S01]  /*1460*/  LEA R234, P0, R30.reuse, UR10, 0x1 ;  /* 0x0000000a1eea7c11 */ /* 0x050fe2000f8008ff */
[----:B------:R-:W-:Y:S01]  /*1470*/  IMAD R24, R23, R2, RZ ;  /* 0x0000000217187224 */ /* 0x000fe200078e02ff */
[----:B------:R-:W4:Y:S02]  /*1480*/  LDCU.64 UR4, c[0x0][0x570] ;  /* 0x0000ae00ff0477ac */ /* 0x000f240008000a00 */
[----:B------:R-:W-:Y:S01]  /*1490*/  LEA.HI.X R235, R30, UR11, R235, 0x1, P0 ;  /* 0x0000000b1eeb7c11 */ /* 0x000fe200080f0ceb */
[----:B------:R-:W-:Y:S01]  /*14a0*/  IMAD R21, R21, R3, R24 ;  /* 0x0000000315157224 */ /* 0x000fe200078e0218 */
[----:B------:R-:W1:Y:S01]  /*14b0*/  LDCU.64 UR10, c[0x0][0x3c8] ;  /* 0x00007900ff0a77ac */ /* 0x000e620008000a00 */
[----:B------:R-:W-:Y:S02]  /*14c0*/  IADD3 R28, P0, PT, R12, R28, RZ ;  /* 0x0000001c0c1c7210 */ /* 0x000fe40007f1e0ff */
[----:B--2---:R-:W-:Y:S01]  /*14d0*/  LOP3.LUT R12, R11, 0x1f, RZ, 0xc0, !PT ;  /* 0x0000001f0b0c7812 */ /* 0x004fe200078ec0ff */
[----:B---3--:R-:W-:Y:S01]  /*14e0*/  IMAD.WIDE.U32 R24, R4, UR16, RZ ;  /* 0x0000001004187c25 */ /* 0x008fe2000f8e00ff */
[----:B------:R-:W-:-:S03]  /*14f0*/  IADD3.X R29, PT, PT, R20, R29, R21, P0, !PT ;  /* 0x0000001d141d7210 */ /* 0x000fc600007fe415 */
[----:B------:R-:W-:Y:S01]  /*1500*/  IMAD R21, R217, UR24, R12 ;  /* 0x00000018d9157c24 */ /* 0x000fe2000f8e020c */
[----:B------:R-:W-:Y:S01]  /*1510*/  SEL R20, R24, RZ, P3 ;  /* 0x000000ff18147207 */ /* 0x000fe20001800000 */
[----:B------:R-:W-:Y:S02]  /*1520*/  IMAD R4, R5, UR16, R25 ;  /* 0x0000001005047c24 */ /* 0x000fe4000f8e0219 */
[----:B------:R-:W2:Y:S01]  /*1530*/  LDC.64 R24, c[0x0][0x5e8] ;  /* 0x00017a00ff187b82 */ /* 0x000ea20000000a00 */
[----:B------:R-:W-:Y:S02]  /*1540*/  IADD3 R5, P1, P0, R21, R26, R20 ;  /* 0x0000001a15057210 */ /* 0x000fe4000783e014 */
[----:B------:R-:W-:Y:S01]  /*1550*/  SHF.R.S32.HI R20, RZ, 0x1f, R21 ;  /* 0x0000001fff147819 */ /* 0x000fe20000011415 */
[----:B------:R-:W-:Y:S01]  /*1560*/  VIADD R21, R242, 0xffffffc0 ;  /* 0xffffffc0f2157836 */ /* 0x000fe20000000000 */
[----:B------:R-:W-:Y:S01]  /*1570*/  SEL R4, R4, RZ, P3 ;  /* 0x000000ff04047207 */ /* 0x000fe20001800000 */
[----:B-1----:R-:W-:-:S03]  /*1580*/  IMAD.WIDE.U32 R26, R210, UR10, R28 ;  /* 0x0000000ad21a7c25 */ /* 0x002fc6000f8e001c */
[----:B------:R-:W-:Y:S01]  /*1590*/  SHF.R.S32.HI R228, RZ, 0x1f, R21 ;  /* 0x0000001fffe47819 */ /* 0x000fe20000011415 */
[----:B------:R-:W-:Y:S01]  /*15a0*/  IMAD R27, R210, UR11, R27 ;  /* 0x0000000bd21b7c24 */ /* 0x000fe2000f8e021b */
[----:B------:R-:W-:Y:S01]  /*15b0*/  IADD3.X R17, PT, PT, R20, R17, R4, P1, P0 ;  /* 0x0000001114117210 */ /* 0x000fe20000fe0404 */
[----:B------:R-:W-:Y:S01]  /*15c0*/  IMAD.U32 R4, RZ, RZ, UR25 ;  /* 0x00000019ff047e24 */ /* 0x000fe2000f8e00ff */
[----:B------:R-:W-:Y:S01]  /*15d0*/  LEA.HI R228, R228, R21, RZ, 0x6 ;  /* 0x00000015e4e47211 */ /* 0x000fe200078f30ff */
[----:B------:R-:W-:Y:S01]  /*15e0*/  IMAD.WIDE.U32 R20, R221, R2, R26 ;  /* 0x00000002dd147225 */ /* 0x000fe200078e001a */
[----:B------:R-:W-:Y:S02]  /*15f0*/  IADD3 R5, P0, PT, R5, UR25, RZ ;  /* 0x0000001905057c10 */ /* 0x000fe4000ff1e0ff */
[----:B------:R-:W-:Y:S01]  /*1600*/  SHF.R.S32.HI R228, RZ, 0x6, R228 ;  /* 0x00000006ffe47819 */ /* 0x000fe200000114e4 */
[----:B------:R-:W-:Y:S01]  /*1610*/  IMAD R233, R221, R3, R21 ;  /* 0x00000003dde97224 */ /* 0x000fe200078e0215 */
[----:B-----5:R-:W-:-:S02]  /*1620*/  LEA R232, P1, R20, UR6, 0x1 ;  /* 0x0000000614e87c11 */ /* 0x020fc4000f8208ff */
[----:B------:R-:W-:Y:S02]  /*1630*/  VIMNMX R228, PT, PT, RZ, R228, !PT ;  /* 0x000000e4ffe47248 */ /* 0x000fe40007fe0100 */
[----:B------:R-:W-:Y:S02]  /*1640*/  LEA.HI.X R233, R20, UR7, R233, 0x1, P1 ;  /* 0x0000000714e97c11 */ /* 0x000fe400088f0ce9 */
[----:B------:R-:W-:Y:S02]  /*1650*/  ISETP.GT.AND P1, PT, R15, R228, PT ;  /* 0x000000e40f00720c */ /* 0x000fe40003f24270 */
[----:B------:R-:W-:Y:S02]  /*1660*/  LEA.HI.X.SX32 R4, R4, R17, 0x1, P0 ;  /* 0x0000001104047211 */ /* 0x000fe400000f0eff */
[----:B----4-:R-:W-:Y:S02]  /*1670*/  LEA R248, P0, R5, UR4, 0x2 ;  /* 0x0000000405f87c11 */ /* 0x010fe4000f8010ff */
[----:B------:R-:W-:-:S02]  /*1680*/  LEA R17, R243, R22, 0x6 ;  /* 0x00000016f3117211 */ /* 0x000fc400078e30ff */
[----:B------:R-:W-:Y:S01]  /*1690*/  LEA.HI.X R249, R5, UR5, R4, 0x2, P0 ;  /* 0x0000000505f97c11 */ /* 0x000fe200080f1404 */
[----:B------:R-:W-:Y:S01]  /*16a0*/  IMAD R5, R243, 0x40, R16 ;  /* 0x00000040f3057824 */ /* 0x000fe200078e0210 */
[----:B------:R-:W-:Y:S01]  /*16b0*/  IADD3 R4, P0, PT, R221, 0x20, RZ ;  /* 0x00000020dd047810 */ /* 0x000fe20007f1e0ff */
[----:B--2---:R-:W-:Y:S01]  /*16c0*/  IMAD.WIDE R230, R17, 0x4, R24 ;  /* 0x0000000411e67825 */ /* 0x004fe200078e0218 */
[C---:B------:R-:W-:Y:S02]  /*16d0*/  SHF.L.U64.HI R16, R2.reuse, 0x5, R3 ;  /* 0x0000000502107819 */ /* 0x040fe40000010203 */
[----:B------:R-:W-:Y:S01]  /*16e0*/  IADD3 R15, PT, PT, R221, 0x20, RZ ;  /* 0x00000020dd0f7810 */ /* 0x000fe20007ffe0ff */
[----:B------:R-:W-:Y:S02]  /*16f0*/  IMAD.SHL.U32 R3, R2, 0x20, RZ ;  /* 0x0000002002037824 */ /* 0x000fe400078e00ff */
[----:B------:R-:W-:Y:S02]  /*1700*/  IMAD.MOV.U32 R229, RZ, RZ, R231 ;  /* 0x000000ffffe57224 */ /* 0x000fe400078e00e7 */
[----:B------:R-:W-:-:S04]  /*1710*/  IMAD.WIDE R250, R5, 0x4, R250 ;  /* 0x0000000405fa7825 */ /* 0x000fc800078e02fa */
        /* <DEDUP_REMOVED lines=14> */
.L_x_1339:
[----:B------:R-:W1:Y:S01]  /*1800*/  LDCU.64 UR10, c[0x0][0x5c0] ;  /* 0x0000b800ff0a77ac */ /* 0x000e620008000a00 */
[----:B------:R-:W-:-:S05]  /*1810*/  IADD3 R0, PT, PT, R245, R246, RZ ;  /* 0x000000f6f5007210 */ /* 0x000fca0007ffe0ff */
[C---:B-1----:R-:W-:Y:S02]  /*1820*/  IMAD R3, R0.reuse, UR11, RZ ;  /* 0x0000000b00037c24 */ /* 0x042fe4000f8e02ff */
[----:B------:R-:W-:-:S05]  /*1830*/  IMAD.WIDE.U32 R10, R0, UR10, RZ ;  /* 0x0000000a000a7c25 */ /* 0x000fca000f8e00ff */
[----:B------:R-:W-:Y:S02]  /*1840*/  IADD3 R0, PT, PT, R11, R3, RZ ;  /* 0x000000030b007210 */ /* 0x000fe40007ffe0ff */
[----:B------:R-:W-:Y:S02]  /*1850*/  MOV R6, R10 ;  /* 0x0000000a00067202 */ /* 0x000fe40000000f00 */
.L_x_1340:
        /* <DEDUP_REMOVED lines=11> */
.L_x_1341:
[----:B------:R-:W1:Y:S01]  /*1910*/  LDCU.64 UR6, c[0x0][0x5c8] ;  /* 0x0000b900ff0677ac */ /* 0x000e620008000a00 */
[----:B------:R-:W-:-:S05]  /*1920*/  IADD3 R245, PT, PT, R245, R246, RZ ;  /* 0x000000f6f5f57210 */ /* 0x000fca0007ffe0ff */
[C---:B-1----:R-:W-:Y:S02]  /*1930*/  IMAD R5, R245.reuse, UR7, RZ ;  /* 0x00000007f5057c24 */ /* 0x042fe4000f8e02ff */
[----:B------:R-:W-:-:S05]  /*1940*/  IMAD.WIDE.U32 R10, R245, UR6, RZ ;  /* 0x00000006f50a7c25 */ /* 0x000fca000f8e00ff */
[----:B------:R-:W-:Y:S02]  /*1950*/  IADD3 R5, PT, PT, R11, R5, RZ ;  /* 0x000000050b057210 */ /* 0x000fe40007ffe0ff */
.L_x_1342:
[----:B------:R-:W1:Y:S01]  /*1960*/  LDCU.64 UR4, c[0x0][0x5d8] ;  /* 0x0000bb00ff0477ac */ /* 0x000e620008000a00 */
[----:B------:R-:W-:Y:S01]  /*1970*/  IMAD R12, R8, UR10, RZ ;  /* 0x0000000a080c7c24 */ /* 0x000fe2000f8e02ff */
[C---:B------:R-:W-:Y:S01]  /*1980*/  IADD3 R244, PT, PT, -R7.reuse, R244, RZ ;  /* 0x000000f407f47210 */ /* 0x040fe20007ffe1ff */
        /* <DEDUP_REMOVED lines=22> */
.L_x_1344:
[----:B------:R-:W-:Y:S05]  /*1af0*/  BSYNC.RECONVERGENT B0 ;  /* 0x0000000000007941 */ /* 0x000fea0003800200 */
.L_x_1343:
        /* <DEDUP_REMOVED lines=15> */
.L_x_1346:
[----:B------:R-:W-:Y:S05]  /*1bf0*/  BSYNC.RECONVERGENT B0 ;  /* 0x0000000000007941 */ /* 0x000fea0003800200 */
.L_x_1345:
        /* <DEDUP_REMOVED lines=22> */
.L_x_1348:
[----:B------:R-:W-:Y:S05]  /*1d60*/  BSYNC.RECONVERGENT B0 ;  /* 0x0000000000007941 */ /* 0x000fea0003800200 */
.L_x_1347:
        /* <DEDUP_REMOVED lines=16> */
.L_x_1338:
[----:B------:R-:W1:Y:S01]  /*1e70*/  LDCU.64 UR4, c[0x0][0x3d8] ;  /* 0x00007b00ff0477ac */ /* 0x000e620008000a00 */
[----:B------:R-:W-:Y:S01]  /*1e80*/  IMAD.WIDE.U32 R22, R7, UR12, R18 ;  /* 0x0000000c07167c25 */ /* 0x000fe2000f8e0012 */
[----:B------:R-:W-:Y:S01]  /*1e90*/  LOP3.LUT R5, R243, 0x80000001, RZ, 0xc0, !PT ;  /* 0x80000001f3057812 */ /* 0x000fe200078ec0ff */
[----:B------:R-:W-:Y:S02]  /*1ea0*/  BSSY.RECONVERGENT B0, `(.L_x_1350) ;  /* 0x0000026000007945 */ /* 0x000fe40003800200 */
[----:B------:R-:W-:Y:S01]  /*1eb0*/  IMAD R20, R8, UR12, RZ ;  /* 0x0000000c08147c24 */ /* 0x000fe2000f8e02ff */
[----:B------:R-:W-:Y:S01]  /*1ec0*/  @P3 BAR.SYNC.DEFER_BLOCKING 0x0 ;  /* 0x0000000000003b1d */ /* 0x000fe20000010000 */
[----:B------:R-:W-:Y:S02]  /*1ed0*/  IADD3 R22, P0, PT, R14, R22, RZ ;  /* 0x000000160e167210 */ /* 0x000fe40007f1e0ff */
[C---:B------:R-:W-:Y:S01]  /*1ee0*/  IADD3 R14, PT, PT, -R7.reuse, R244, RZ ;  /* 0x000000f4070e7210 */ /* 0x040fe20007ffe1ff */
[----:B------:R-:W-:-:S03]  /*1ef0*/  IMAD R20, R7, UR13, R20 ;  /* 0x0000000d07147c24 */ /* 0x000fc6000f8e0214 */
[----:B------:R-:W-:Y:S02]  /*1f00*/  ISETP.GE.AND P6, PT, R221, R14, PT ;  /* 0x0000000edd00720c */ /* 0x000fe40003fc6270 */
[----:B------:R-:W-:Y:S02]  /*1f10*/  IADD3.X R23, PT, PT, R13, R23, R20, P0, !PT ;  /* 0x000000170d177210 */ /* 0x000fe400007fe414 */
[----:B------:R-:W-:Y:S01]  /*1f20*/  ISETP.NE.AND P0, PT, R5, 0x1, PT ;  /* 0x000000010500780c */ /* 0x000fe20003f05270 */
[----:B-1----:R-:W-:Y:S02]  /*1f30*/  IMAD R13, R0, UR4, RZ ;  /* 0x00000004000d7c24 */ /* 0x002fe4000f8e02ff */
[----:B------:R-:W-:Y:S01]  /*1f40*/  IMAD.WIDE.U32 R20, R6, UR4, R22 ;  /* 0x0000000406147c25 */ /* 0x000fe2000f8e0016 */
[----:B------:R-:W-:-:S03]  /*1f50*/  SEL R5, RZ, 0x4000, P0 ;  /* 0x00004000ff057807 */ /* 0x000fc60000000000 */
        /* <DEDUP_REMOVED lines=24> */
.L_x_1351:
[----:B------:R2:W-:Y:S04]  /*20e0*/  STS.128 [R218+0x10000], RZ ;  /* 0x010000ffda007388 */ /* 0x0005e80000000c00 */
[----:B------:R2:W-:Y:S02]  /*20f0*/  STS.128 [R218+0x12000], RZ ;  /* 0x012000ffda007388 */ /* 0x0005e40000000c00 */
.L_x_1352:
[----:B------:R-:W-:Y:S05]  /*2100*/  BSYNC.RECONVERGENT B0 ;  /* 0x0000000000007941 */ /* 0x000fea0003800200 */
.L_x_1350:
        /* <DEDUP_REMOVED lines=26> */
.L_x_1354:
[----:B------:R-:W-:Y:S05]  /*22b0*/  BSYNC.RECONVERGENT B0 ;  /* 0x0000000000007941 */ /* 0x000fea0003800200 */
.L_x_1353:
        /* <DEDUP_REMOVED lines=21> */
.L_x_1356:
[----:B------:R1:W-:Y:S04]  /*2410*/  STS.128 [R218+0x8000], RZ ;  /* 0x008000ffda007388 */ /* 0x0003e80000000c00 */
[----:B------:R1:W-:Y:S02]  /*2420*/  STS.128 [R218+0xa000], RZ ;  /* 0x00a000ffda007388 */ /* 0x0003e40000000c00 */
.L_x_1357:
[----:B------:R-:W-:Y:S05]  /*2430*/  BSYNC.RECONVERGENT B0 ;  /* 0x0000000000007941 */ /* 0x000fea0003800200 */
.L_x_1355:
        /* <DEDUP_REMOVED lines=8> */
[----:B-1----:R-:W-:Y:S01]  /*24c0*/  IMAD.U32 R20, RZ, RZ, UR22 ;  /* 0x00000016ff147e24 */ /* 0x002fe2000f8e00ff */
        /* <DEDUP_REMOVED lines=14> */
.L_x_1359:
[----:B------:R-:W-:Y:S05]  /*25b0*/  BSYNC.RECONVERGENT B0 ;  /* 0x0000000000007941 */ /* 0x000fea0003800200 */
.L_x_1358:
        /* <DEDUP_REMOVED lines=19> */
.L_x_1361:
[----:B------:R1:W-:Y:S04]  /*26f0*/  STS.128 [R241], RZ ;  /* 0x000000fff1007388 */ /* 0x0003e80000000c00 */
[----:B------:R1:W-:Y:S02]  /*2700*/  STS.128 [R241+0x2000], RZ ;  /* 0x002000fff1007388 */ /* 0x0003e40000000c00 */
.L_x_1362:
[----:B------:R-:W-:Y:S05]  /*2710*/  BSYNC.RECONVERGENT B0 ;  /* 0x0000000000007941 */ /* 0x000fea0003800200 */
.L_x_1360:
        /* <DEDUP_REMOVED lines=27> */
.L_x_1364:
[----:B------:R-:W-:Y:S05]  /*28d0*/  BSYNC.RECONVERGENT B0 ;  /* 0x0000000000007941 */ /* 0x000fea0003800200 */
.L_x_1363:
        /* <DEDUP_REMOVED lines=33> */
.L_x_1366:
[----:B------:R1:W-:Y:S04]  /*2af0*/  STS.128 [R218+0xc000], RZ ;  /* 0x00c000ffda007388 */ /* 0x0003e80000000c00 */
[----:B------:R1:W-:Y:S02]  /*2b00*/  STS.128 [R218+0xe000], RZ ;  /* 0x00e000ffda007388 */ /* 0x0003e40000000c00 */
.L_x_1367:
[----:B------:R-:W-:Y:S05]  /*2b10*/  BSYNC.RECONVERGENT B0 ;  /* 0x0000000000007941 */ /* 0x000fea0003800200 */
.L_x_1365:
        /* <DEDUP_REMOVED lines=25> */
.L_x_1369:
[----:B------:R-:W-:Y:S05]  /*2cb0*/  BSYNC.RECONVERGENT B0 ;  /* 0x0000000000007941 */ /* 0x000fea0003800200 */
.L_x_1368:
[----:B------:R-:W3:Y:S01]  /*2cc0*/  LDCU.64 UR4, c[0x0][0x538] ;  /* 0x0000a700ff0477ac */ /* 0x000ee20008000a00 */
[----:B------:R-:W0:Y:S01]  /*2cd0*/  LDGDEPBAR ;  /* 0x00000000000079af */ /* 0x000e220000000000 */
[----:B------:R-:W4:Y:S01]  /*2ce0*/  LDC.64 R16, c[0x0][0x528] ;  /* 0x00014a00ff107b82 */ /* 0x000f220000000a00 */
[----:B------:R-:W-:Y:S01]  /*2cf0*/  IMAD.SHL.U32 R0, R11, 0x2, RZ ;  /* 0x000000020b007824 */ /* 0x000fe200078e00ff */
[----:B------:R-:W1:Y:S01]  /*2d00*/  LDCU UR10, c[0x0][0x590] ;  /* 0x0000b200ff0a77ac */ /* 0x000e620008000800 */
[----:B------:R-:W1:Y:S01]  /*2d10*/  LDCU UR7, c[0x0][0x45c] ;  /* 0x00008b80ff0777ac */ /* 0x000e620008000800 */
[----:B------:R-:W1:Y:S01]  /*2d20*/  LDCU.U8 UR6, c[0x0][0x4f8] ;  /* 0x00009f00ff0677ac */ /* 0x000e620008000000 */
        /* <DEDUP_REMOVED lines=9> */
[----:B----4-:R-:W2:Y:S04]  /*2dc0*/  LDG.E.64 R14, desc[UR18][R16.64+0x8] ;  /* 0x00000812100e7981 */ /* 0x010ea8000c1e1b00 */
[----:B------:R-:W4:Y:S01]  /*2dd0*/  @P0 LDC R8, c[0x0][0x458] ;  /* 0x00011600ff080b82 */ /* 0x000f220000000800 */
[----:B------:R-:W1:Y:S04]  /*2de0*/  LDSM.16.M88.4 R116, [R209] ;  /* 0x00000000d174783b */ /* 0x000e680000000200 */
[----:B------:R-:W1:Y:S04]  /*2df0*/  LDSM.16.M88.4 R120, [R209+0x800] ;  /* 0x00080000d178783b */ /* 0x000e680000000200 */
[----:B------:R-:W1:Y:S04]  /*2e00*/  LDSM.16.M88.4 R148, [R209+0x2000] ;  /* 0x00200000d194783b */ /* 0x000e680000000200 */
[----:B------:R-:W1:Y:S01]  /*2e10*/  LDSM.16.M88.4 R152, [R209+0x2800] ;  /* 0x00280000d198783b */ /* 0x000e620000000200 */
[----:B---3--:R-:W-:-:S04]  /*2e20*/  @P0 IMAD.WIDE.U32 R6, R213, R2, R6 ;  /* 0x00000002d5060225 */ /* 0x008fc800078e0006 */
[C---:B------:R-:W-:Y:S01]  /*2e30*/  @P0 IMAD R3, R213.reuse, R3, R7 ;  /* 0x00000003d5030224 */ /* 0x040fe200078e0207 */
[----:B------:R-:W-:Y:S02]  /*2e40*/  @P0 LEA R18, P1, R6, UR4, 0x2 ;  /* 0x0000000406120c11 */ /* 0x000fe4000f8210ff */
[----:B------:R-:W-:Y:S02]  /*2e50*/  SHF.R.U32.HI R11, RZ, 0x2, R11 ;  /* 0x00000002ff0b7819 */ /* 0x000fe4000001160b */
[----:B------:R-:W-:Y:S01]  /*2e60*/  LOP3.LUT R0, R0, 0x6, RZ, 0xc0, !PT ;  /* 0x0000000600007812 */ /* 0x000fe200078ec0ff */
[----:B------:R-:W-:Y:S01]  /*2e70*/  IMAD R2, R213, UR17, R210 ;  /* 0x00000011d5027c24 */ /* 0x000fe2000f8e02d2 */
[----:B------:R-:W-:Y:S01]  /*2e80*/  @P0 LEA.HI.X R19, R6, UR5, R3, 0x2, P1 ;  /* 0x0000000506130c11 */ /* 0x000fe200088f1403 */
[----:B------:R-:W-:Y:S01]  /*2e90*/  IMAD.SHL.U32 R202, R206, 0x2, RZ ;  /* 0x00000002ceca7824 */ /* 0x000fe200078e00ff */
[----:B------:R-:W3:Y:S01]  /*2ea0*/  LDG.E.64 R6, desc[UR18][R16.64] ;  /* 0x0000001210067981 */ /* 0x000ee2000c1e1b00 */
[----:B------:R-:W-:Y:S01]  /*2eb0*/  LOP3.LUT R0, R0, 0xe0, R11, 0xf8, !PT ;  /* 0x000000e000007812 */ /* 0x000fe200078ef80b */
[----:B------:R-:W-:-:S02]  /*2ec0*/  IMAD.SHL.U32 R9, R2, 0x20, RZ ;  /* 0x0000002002097824 */ /* 0x000fc400078e00ff */
[----:B------:R-:W-:Y:S01]  /*2ed0*/  IMAD.SHL.U32 R198, R208, 0x2, RZ ;  /* 0x00000002d0c67824 */ /* 0x000fe200078e00ff */
[----:B------:R-:W3:Y:S01]  /*2ee0*/  @P0 LDG.E R4, desc[UR18][R18.64] ;  /* 0x0000001212040981 */ /* 0x000ee2000c1e1900 */
[----:B----4-:R-:W3:Y:S01]  /*2ef0*/  @P0 MUFU.RCP R3, R8 ;  /* 0x0000000800030308 */ /* 0x010ee20000001000 */
[----:B------:R-:W-:Y:S01]  /*2f00*/  IADD3 R227, PT, PT, R244, -R227, -R0 ;  /* 0x800000e3f4e37210 */ /* 0x000fe20007ffe800 */
[----:B------:R-:W-:Y:S01]  /*2f10*/  IMAD.SHL.U32 R0, R208, 0x2, RZ ;  /* 0x00000002d0007824 */ /* 0x000fe200078e00ff */
[----:B------:R-:W-:Y:S01]  /*2f20*/  CS2R R94, SRZ ;  /* 0x00000000005e7805 */ /* 0x000fe2000001ff00 */
[--C-:B------:R-:W-:Y:S01]  /*2f30*/  IMAD.IADD R2, R209, 0x1, R202.reuse ;  /* 0x00000001d1027824 */ /* 0x100fe200078e02ca */
[----:B------:R-:W-:Y:S01]  /*2f40*/  CS2R R92, SRZ ;  /* 0x00000000005c7805 */ /* 0x000fe2000001ff00 */
[----:B------:R-:W-:Y:S01]  /*2f50*/  IMAD.IADD R201, R205, 0x1, R202 ;  /* 0x00000001cdc97824 */ /* 0x000fe200078e02ca */
[----:B------:R-:W-:Y:S01]  /*2f60*/  CS2R R98, SRZ ;  /* 0x0000000000627805 */ /* 0x000fe2000001ff00 */
[--C-:B------:R-:W-:Y:S01]  /*2f70*/  IMAD.IADD R203, R211, 0x1, R5.reuse ;  /* 0x00000001d3cb7824 */ /* 0x100fe200078e0205 */
[----:B------:R-:W4:Y:S01]  /*2f80*/  LDSM.16.M88.4 R132, [R2] ;  /* 0x000000000284783b */ /* 0x000f220000000200 */
[----:B------:R-:W-:Y:S01]  /*2f90*/  IMAD.IADD R200, R204, 0x1, R5 ;  /* 0x00000001ccc87824 */ /* 0x000fe200078e0205 */
[----:B------:R-:W-:Y:S01]  /*2fa0*/  CS2R R96, SRZ ;  /* 0x0000000000607805 */ /* 0x000fe2000001ff00 */
[----:B------:R-:W-:Y:S01]  /*2fb0*/  IMAD.MOV.U32 R239, RZ, RZ, R241 ;  /* 0x000000ffffef7224 */ /* 0x000fe200078e00f1 */
[----:B------:R-:W1:Y:S01]  /*2fc0*/  LDSM.16.M88.4 R136, [R2+0x800] ;  /* 0x000800000288783b */ /* 0x000e620000000200 */
[----:B------:R-:W-:-:S02]  /*2fd0*/  CS2R R90, SRZ ;  /* 0x00000000005a7805 */ /* 0x000fc4000001ff00 */
[----:B------:R-:W-:Y:S02]  /*2fe0*/  CS2R R88, SRZ ;  /* 0x0000000000587805 */ /* 0x000fe4000001ff00 */
[----:B------:R-:W-:Y:S01]  /*2ff0*/  CS2R R86, SRZ ;  /* 0x0000000000567805 */ /* 0x000fe2000001ff00 */
[----:B------:R-:W1:Y:S01]  /*3000*/  LDSM.16.M88.4 R164, [R2+0x2000] ;  /* 0x0020000002a4783b */ /* 0x000e620000000200 */
[----:B------:R-:W-:Y:S02]  /*3010*/  CS2R R84, SRZ ;  /* 0x0000000000547805 */ /* 0x000fe4000001ff00 */
[----:B------:R-:W-:Y:S02]  /*3020*/  CS2R R78, SRZ ;  /* 0x00000000004e7805 */ /* 0x000fe4000001ff00 */
[----:B------:R-:W-:Y:S01]  /*3030*/  CS2R R76, SRZ ;  /* 0x00000000004c7805 */ /* 0x000fe2000001ff00 */
[----:B------:R-:W1:Y:S01]  /*3040*/  LDSM.16.M88.4 R168, [R2+0x2800] ;  /* 0x0028000002a8783b */ /* 0x000e620000000200 */
        /* <DEDUP_REMOVED lines=22> */
[--C-:B------:R-:W-:Y:S01]  /*31b0*/  IMAD.IADD R196, R209, 0x1, R198.reuse ;  /* 0x00000001d1c47824 */ /* 0x100fe200078e02c6 */
[----:B------:R-:W-:Y:S01]  /*31c0*/  UMOV UR12, URZ ;  /* 0x000000ff000c7c82 */ /* 0x000fe20008000000 */
[----:B------:R-:W-:Y:S01]  /*31d0*/  IMAD.IADD R197, R205, 0x1, R198 ;  /* 0x00000001cdc57824 */ /* 0x000fe200078e02c6 */
[----:B------:R-:W2:Y:S01]  /*31e0*/  LDCU UR4, c[0x0][0x440] ;  /* 0x00008800ff0477ac */ /* 0x000ea20008000800 */
[----:B------:R-:W-:Y:S01]  /*31f0*/  IMAD.IADD R199, R198, 0x1, R201 ;  /* 0x00000001c6c77824 */ /* 0x000fe200078e02c9 */
[----:B------:R-:W2:Y:S01]  /*3200*/  LDCU UR5, c[0x0][0x3e0] ;  /* 0x00007c00ff0577ac */ /* 0x000ea20008000800 */
[----:B-1----:R-:W-:-:S02]  /*3210*/  USHF.L.U32 UR10, UR10, 0x6, URZ ;  /* 0x000000060a0a7899 */ /* 0x002fc400080006ff */
[----:B------:R-:W-:Y:S01]  /*3220*/  USHF.L.U32 UR24, UR24, 0x3, URZ ;  /* 0x0000000318187899 */ /* 0x000fe200080006ff */
[----:B--2---:R-:W-:Y:S02]  /*3230*/  IADD3 R237, P2, P1, R9, R14, R12 ;  /* 0x0000000e09ed7210 */ /* 0x004fe4000795e00c */
[----:B------:R-:W-:-:S04]  /*3240*/  SHF.R.S32.HI R9, RZ, 0x1f, R9 ;  /* 0x0000001fff097819 */ /* 0x000fc80000011409 */
[----:B------:R-:W-:Y:S01]  /*3250*/  IADD3.X R236, PT, PT, R9, R15, RZ, P2, P1 ;  /* 0x0000000f09ec7210 */ /* 0x000fe200017e24ff */
[----:B---3--:R-:W-:Y:S01]  /*3260*/  @P0 FMUL.FTZ R3, R4, R3 ;  /* 0x0000000304030220 */ /* 0x008fe20000410000 */
[----:B------:R-:W-:Y:S02]  /*3270*/  R2UR UR34, R6 ;  /* 0x00000000062272ca */ /* 0x000fe400000e0000 */
[----:B------:R-:W-:Y:S02]  /*3280*/  R2UR UR35, R7 ;  /* 0x00000000072372ca */ /* 0x000fe400000e0000 */
[----:B------:R-:W-:Y:S01]  /*3290*/  @P0 R2UR UR11, R3 ;  /* 0x00000000030b02ca */ /* 0x000fe200000e0000 */
[----:B------:R-:W-:Y:S02]  /*32a0*/  IMAD.IADD R3, R209, 0x1, R0 ;  /* 0x00000001d1037824 */ /* 0x000fe400078e0200 */
[----:B------:R-:W-:-:S03]  /*32b0*/  IMAD.IADD R0, R0, 0x1, R2 ;  /* 0x0000000100007824 */ /* 0x000fc600078e0202 */
[----:B------:R-:W1:Y:S04]  /*32c0*/  LDSM.16.M88.4 R124, [R3] ;  /* 0x00000000037c783b */ /* 0x000e680000000200 */
[----:B------:R-:W2:Y:S04]  /*32d0*/  LDSM.16.M88.4 R128, [R3+0x800] ;  /* 0x000800000380783b */ /* 0x000ea80000000200 */
[----:B------:R-:W3:Y:S04]  /*32e0*/  LDSM.16.M88.4 R156, [R3+0x2000] ;  /* 0x00200000039c783b */ /* 0x000ee80000000200 */
[----:B------:R4:W1:Y:S04]  /*32f0*/  LDSM.16.M88.4 R160, [R3+0x2800] ;  /* 0x0028000003a0783b */ /* 0x0008680000000200 */
[----:B------:R-:W1:Y:S04]  /*3300*/  LDSM.16.M88.4 R140, [R0] ;  /* 0x00000000008c783b */ /* 0x000e680000000200 */
[----:B------:R-:W1:Y:S04]  /*3310*/  LDSM.16.M88.4 R144, [R0+0x800] ;  /* 0x000800000090783b */ /* 0x000e680000000200 */
[----:B------:R-:W1:Y:S04]  /*3320*/  LDSM.16.M88.4 R172, [R0+0x2000] ;  /* 0x0020000000ac783b */ /* 0x000e680000000200 */
[----:B------:R2:W1:Y:S01]  /*3330*/  LDSM.16.M88.4 R176, [R0+0x2800] ;  /* 0x0028000000b0783b */ /* 0x0004620000000200 */
[----:B----4-:R-:W-:Y:S01]  /*3340*/  IMAD.IADD R3, R209, 0x1, R202 ;  /* 0x00000001d1037824 */ /* 0x010fe200078e02ca */
[----:B------:R-:W-:-:S03]  /*3350*/  UIADD3 UR32, UPT, UPT, UR34, -0x61c88647, URZ ;  /* 0x9e3779b922207890 */ /* 0x000fc6000fffe0ff */
[----:B------:R-:W-:Y:S01]  /*3360*/  IMAD.IADD R2, R198, 0x1, R3 ;  /* 0x00000001c6027824 */ /* 0x000fe200078e0203 */
[----:B------:R-:W-:Y:S02]  /*3370*/  UIADD3 UR31, UPT, UPT, UR35, -0x4498517b, URZ ;  /* 0xbb67ae85231f7890 */ /* 0x000fe4000fffe0ff */
[----:B------:R-:W-:Y:S02]  /*3380*/  UIADD3 UR30, UPT, UPT, UR34, 0x3c6ef372, URZ ;  /* 0x3c6ef372221e7890 */ /* 0x000fe4000fffe0ff */
[----:B------:R-:W-:Y:S02]  /*3390*/  UIADD3 UR29, UPT, UPT, UR35, 0x76cf5d0a, URZ ;  /* 0x76cf5d0a231d7890 */ /* 0x000fe4000fffe0ff */
[----:B------:R-:W-:Y:S02]  /*33a0*/  UIADD3 UR28, UPT, UPT, UR34, -0x255992d5, URZ ;  /* 0xdaa66d2b221c7890 */ /* 0x000fe4000fffe0ff */
[----:B------:R-:W-:Y:S01]  /*33b0*/  UIADD3 UR27, UPT, UPT, UR35, 0x32370b8f, URZ ;  /* 0x32370b8f231b7890 */ /* 0x000fe2000fffe0ff */
[----:B--2---:R-:W-:Y:S01]  /*33c0*/  IMAD.IADD R0, R207, 0x1, R202 ;  /* 0x00000001cf007824 */ /* 0x004fe200078e02ca */
[----:B------:R-:W-:-:S02]  /*33d0*/  UIADD3 UR26, UPT, UPT, UR34, 0x78dde6e4, URZ ;  /* 0x78dde6e4221a7890 */ /* 0x000fc4000fffe0ff */
[----:B------:R-:W-:Y:S02]  /*33e0*/  UIADD3 UR25, UPT, UPT, UR35, -0x126145ec, URZ ;  /* 0xed9eba1423197890 */ /* 0x000fe4000fffe0ff */
[----:B------:R-:W-:Y:S02]  /*33f0*/  UIADD3 UR17, UPT, UPT, UR34, 0x1715609d, URZ ;  /* 0x1715609d22117890 */ /* 0x000fe4000fffe0ff */
[----:B------:R-:W-:Y:S02]  /*3400*/  UIADD3 UR15, UPT, UPT, UR35, -0x56f99767, URZ ;  /* 0xa9066899230f7890 */ /* 0x000fe4000fffe0ff */
[----:B------:R-:W-:Y:S02]  /*3410*/  UIADD3 UR14, UPT, UPT, UR34, -0x4ab325aa, URZ ;  /* 0xb54cda56220e7890 */ /* 0x000fe4000fffe0ff */
[----:B------:R-:W-:Y:S01]  /*3420*/  UIADD3 UR13, UPT, UPT, UR35, 0x646e171e, URZ ;  /* 0x646e171e230d7890 */ /* 0x000fe2000fffe0ff */
[----:B---3--:R-:W-:-:S11]  /*3430*/  @UP0 UMOV UR12, UR11 ;  /* 0x0000000b000c0c82 */ /* 0x008fd60008000000 */
.L_x_1374:
[----:B------:R-:W0:Y:S01]  /*3440*/  LDGDEPBAR ;  /* 0x00000000000079af */ /* 0x000e220000000000 */
[----:B------:R-:W-:Y:S01]  /*3450*/  IMAD.MOV.U32 R231, RZ, RZ, R229 ;  /* 0x000000ffffe77224 */ /* 0x000fe200078e00e5 */
[C---:B------:R-:W-:Y:S01]  /*3460*/  LEA R186, P0, R215.reuse, R230, 0x2 ;  /* 0x000000e6d7ba7211 */ /* 0x040fe200078010ff */
        /* <DEDUP_REMOVED lines=82> */
[----:B------:R-:W-:Y:S01]  /*3990*/  FFMA.FTZ R6, R189, -UR12, R6 ;  /* 0x8000000cbd067c23 */ /* 0x000fe20008010006 */
[----:B------:R-:W-:Y:S02]  /*39a0*/  VIADD R189, R187, 0x38 ;  /* 0x00000038bbbd7836 */ /* 0x000fe40000000000 */
[C---:B------:R-:W-:Y:S01]  /*39b0*/  FFMA.FTZ R4, R191.reuse, -UR12, R4 ;  /* 0x8000000cbf047c23 */ /* 0x040fe20008010004 */
[----:B------:R-:W-:Y:S01]  /*39c0*/  FFMA.FTZ R5, R190, -UR12, R5 ;  /* 0x8000000cbe057c23 */ /* 0x000fe20008010005 */
[----:B------:R-:W-:Y:S01]  /*39d0*/  FFMA.FTZ R7, R192, -UR12, R7 ;  /* 0x8000000cc0077c23 */ /* 0x000fe20008010007 */
[----:B------:R-:W-:Y:S03]  /*39e0*/  HMMA.16816.F32 R16, R20, R26, R16 ;  /* 0x0000001a1410723c */ /* 0x000fe60000001810 */
[----:B------:R-:W-:Y:S01]  /*39f0*/  IABS R189, R189 ;  /* 0x000000bd00bd7213 */ /* 0x000fe20000000000 */
[----:B------:R-:W-:Y:S01]  /*3a00*/  FFMA.FTZ R10, R191, -UR12, R10 ;  /* 0x8000000cbf0a7c23 */ /* 0x000fe2000801000a */
[----:B------:R-:W-:Y:S01]  /*3a10*/  FFMA.FTZ R11, R190, -UR12, R11 ;  /* 0x8000000cbe0b7c23 */ /* 0x000fe2000801000b */
[C---:B------:R-:W-:Y:S01]  /*3a20*/  FFMA.FTZ R9, R188.reuse, -UR12, R9 ;  /* 0x8000000cbc097c23 */ /* 0x040fe20008010009 */
[----:B------:R-:W-:Y:S01]  /*3a30*/  I2FP.F32.S32 R189, R189 ;  /* 0x000000bd00bd7245 */ /* 0x000fe20000201400 */
[C---:B------:R-:W-:Y:S02]  /*3a40*/  VIADD R190, R187.reuse, 0x2f ;  /* 0x0000002fbbbe7836 */ /* 0x040fe40000000000 */
[C---:B------:R-:W-:Y:S02]  /*3a50*/  VIADD R191, R187.reuse, 0x28 ;  /* 0x00000028bbbf7836 */ /* 0x040fe40000000000 */
[----:B------:R-:W-:Y:S01]  /*3a60*/  FFMA.FTZ R15, R188, -UR12, R15 ;  /* 0x8000000cbc0f7c23 */ /* 0x000fe2000801000f */
[----:B------:R-:W-:Y:S01]  /*3a70*/  IADD3 R188, PT, PT, R187, 0x27, RZ ;  /* 0x00000027bbbc7810 */ /* 0x000fe20007ffe0ff */
[C---:B------:R-:W-:Y:S01]  /*3a80*/  FFMA.FTZ R8, R189.reuse, -UR12, R8 ;  /* 0x8000000cbd087c23 */ /* 0x040fe20008010008 */
[----:B------:R-:W-:Y:S01]  /*3a90*/  IABS R190, R190 ;  /* 0x000000be00be7213 */ /* 0x000fe20000000000 */
[----:B------:R-:W-:Y:S01]  /*3aa0*/  FFMA.FTZ R14, R189, -UR12, R14 ;  /* 0x8000000cbd0e7c23 */ /* 0x000fe2000801000e */
[----:B------:R-:W-:Y:S02]  /*3ab0*/  IADD3 R189, PT, PT, R187, 0x30, RZ ;  /* 0x00000030bbbd7810 */ /* 0x000fe40007ffe0ff */
[----:B------:R-:W-:Y:S02]  /*3ac0*/  IABS R187, R191 ;  /* 0x000000bf00bb7213 */ /* 0x000fe40000000000 */
[----:B------:R-:W-:Y:S02]  /*3ad0*/  IABS R189, R189 ;  /* 0x000000bd00bd7213 */ /* 0x000fe40000000000 */
[----:B------:R-:W-:Y:S02]  /*3ae0*/  IABS R188, R188 ;  /* 0x000000bc00bc7213 */ /* 0x000fe40000000000 */
[----:B------:R-:W-:Y:S02]  /*3af0*/  I2FP.F32.S32 R189, R189 ;  /* 0x000000bd00bd7245 */ /* 0x000fe40000201400 */
[----:B------:R-:W-:Y:S02]  /*3b00*/  I2FP.F32.S32 R190, R190 ;  /* 0x000000be00be7245 */ /* 0x000fe40000201400 */
[----:B------:R-:W-:Y:S01]  /*3b10*/  I2FP.F32.S32 R187, R187 ;  /* 0x000000bb00bb7245 */ /* 0x000fe20000201400 */
[C---:B------:R-:W-:Y:S01]  /*3b20*/  FFMA.FTZ R12, R189.reuse, -UR12, R12 ;  /* 0x8000000cbd0c7c23 */ /* 0x040fe2000801000c */
[----:B------:R-:W-:Y:S01]  /*3b30*/  I2FP.F32.S32 R188, R188 ;  /* 0x000000bc00bc7245 */ /* 0x000fe20000201400 */
[C---:B------:R-:W-:Y:S01]  /*3b40*/  FFMA.FTZ R13, R190.reuse, -UR12, R13 ;  /* 0x8000000cbe0d7c23 */ /* 0x040fe2000801000d */
[----:B------:R-:W-:Y:S01]  /*3b50*/  FFMA.FTZ R18, R189, -UR12, R18 ;  /* 0x8000000cbd127c23 */ /* 0x000fe20008010012 */
[----:B------:R-:W-:Y:S01]  /*3b60*/  FFMA.FTZ R19, R190, -UR12, R19 ;  /* 0x8000000cbe137c23 */ /* 0x000fe20008010013 */
[----:B------:R-:W-:Y:S01]  /*3b70*/  FFMA.FTZ R16, R187, -UR12, R16 ;  /* 0x8000000cbb107c23 */ /* 0x000fe20008010010 */
[----:B------:R-:W-:Y:S01]  /*3b80*/  FFMA.FTZ R17, R188, -UR12, R17 ;  /* 0x8000000cbc117c23 */ /* 0x000fe20008010011 */
[----:B------:R-:W-:Y:S06]  /*3b90*/  @!P0 BRA `(.L_x_1370) ;  /* 0x00000000002c8947 */ /* 0x000fec0003800000 */
[----:B------:R-:W1:Y:S01]  /*3ba0*/  LDC R22, c[0x0][0x504] ;  /* 0x00014100ff167b82 */ /* 0x000e620000000800 */
[----:B------:R-:W-:Y:S02]  /*3bb0*/  IMAD.SHL.U32 R20, R222, 0x40, RZ ;  /* 0x00000040de147824 */ /* 0x000fe400078e00ff */
[----:B------:R-:W-:Y:S02]  /*3bc0*/  VIADD R185, R185, 0x40 ;  /* 0x00000040b9b97836 */ /* 0x000fe40000000000 */
[C---:B------:R-:W-:Y:S01]  /*3bd0*/  VIADD R23, R20.reuse, 0x40 ;  /* 0x0000004014177836 */ /* 0x040fe20000000000 */
[----:B------:R-:W-:Y:S04]  /*3be0*/  IADD3 R21, PT, PT, R20, 0x40, R247 ;  /* 0x0000004014157810 */ /* 0x000fe80007ffe0f7 */
[----:B------:R-:W-:Y:S02]  /*3bf0*/  ISETP.LT.AND P0, PT, R23, R244, PT ;  /* 0x000000f41700720c */ /* 0x000fe40003f01270 */
[----:B-1----:R-:W-:Y:S05]  /*3c00*/  IADD3 R21, PT, PT, R21, R22, -R244 ;  /* 0x0000001615157210 */ /* 0x002fea0007ffe8f4 */
[----:B------:R-:W-:Y:S05]  /*3c10*/  VIADD R20, R21, 0xffffffc0 ;  /* 0xffffffc015147836 */ /* 0x000fea0000000000 */
[----:B------:R-:W-:Y:S11]  /*3c20*/  ISETP.GE.AND P1, PT, R185, R20, PT ;  /* 0x00000014b900720c */ /* 0x000ff60003f26270 */
[----:B------:R-:W-:Y:S02]  /*3c30*/  @!UPT UIADD3 URZ, UPT, UPT, URZ, URZ, URZ ;  /* 0x000000fffffff290 */ /* 0x000fe4000fffe0ff */
[----:B------:R-:W-:Y:S05]  /*3c40*/  @!P1 BRA P0, `(.L_x_1371) ;  /* 0x00000004005c9947 */ /* 0x000fea0000000000 */
.L_x_1370:
[----:B------:R-:W1:Y:S01]  /*3c50*/  LDC R25, c[0x0][0x504] ;  /* 0x00014100ff197b82 */ /* 0x000e620000000800 */
[----:B------:R-:W2:Y:S07]  /*3c60*/  S2R R21, SR_TID.X ;  /* 0x0000000000157919 */ /* 0x000eae0000002100 */
[----:B------:R-:W3:Y:S01]  /*3c70*/  LDC R23, c[0x0][0x508] ;  /* 0x00014200ff177b82 */ /* 0x000ee20000000800 */
[C-C-:B-1----:R-:W-:Y:S02]  /*3c80*/  IADD3 R25, PT, PT, R244.reuse, -R25, -R247.reuse ;  /* 0x80000019f4197210 */ /* 0x142fe40007ffe8f7 */
[----:B---3--:R-:W-:Y:S03]  /*3c90*/  IADD3 R23, PT, PT, R244, R23, -R247 ;  /* 0x00000017f4177210 */ /* 0x008fe60007ffe8f7 */
[C---:B------:R-:W-:Y:S02]  /*3ca0*/  IMAD.IADD R24, R186.reuse, 0x1, R25 ;  /* 0x00000001ba187824 */ /* 0x040fe400078e0219 */
[----:B--2---:R-:W-:Y:S01]  /*3cb0*/  IMAD.SHL.U32 R20, R21, 0x2, RZ ;  /* 0x0000000215147824 */ /* 0x004fe200078e00ff */
[----:B------:R-:W-:Y:S01]  /*3cc0*/  SHF.R.U32.HI R21, RZ, 0x2, R21 ;  /* 0x00000002ff157819 */ /* 0x000fe20000011615 */
[----:B------:R-:W-:Y:S01]  /*3cd0*/  IMAD.IADD R23, R186, 0x1, R23 ;  /* 0x00000001ba177824 */ /* 0x000fe200078e0217 */
[----:B------:R-:W-:Y:S02]  /*3ce0*/  VIMNMX R26, PT, PT, RZ, R24, !PT ;  /* 0x00000018ff1a7248 */ /* 0x000fe40007fe0100 */
[----:B------:R-:W-:Y:S02]  /*3cf0*/  LOP3.LUT R20, R20, 0x6, RZ, 0xc0, !PT ;  /* 0x0000000614147812 */ /* 0x000fe400078ec0ff */
[C-C-:B------:R-:W-:Y:S02]  /*3d00*/  VIADDMNMX R22, R23.reuse, 0x1, R244.reuse, PT ;  /* 0x0000000117167846 */ /* 0x140fe400038001f4 */
[----:B------:R-:W-:Y:S02]  /*3d10*/  LOP3.LUT R21, R20, 0xe0, R21, 0xf8, !PT ;  /* 0x000000e014157812 */ /* 0x000fe400078ef815 */
[----:B------:R-:W-:Y:S02]  /*3d20*/  VIADDMNMX R20, R23, 0x9, R244, PT ;  /* 0x0000000917147846 */ /* 0x000fe400038001f4 */
[----:B------:R-:W-:Y:S01]  /*3d30*/  VIADDMNMX R24, R24, 0x8, RZ, !PT ;  /* 0x0000000818187846 */ /* 0x000fe200078001ff */
[----:B------:R-:W-:Y:S04]  /*3d40*/  IMAD R21, R222, 0x40, R21 ;  /* 0x00000040de157824 */ /* 0x000fe800078e0215 */
        /* <DEDUP_REMOVED lines=71> */
.L_x_1371:
[----:B------:R-:W1:Y:S01]  /*41c0*/  S2R R180, SR_TID.X ;  /* 0x0000000000b47919 */ /* 0x000e620000002100 */
[----:B------:R-:W-:Y:S01]  /*41d0*/  LOP3.LUT R186, R217, 0x3, RZ, 0xc0, !PT ;  /* 0x00000003d9ba7812 */ /* 0x000fe200078ec0ff */
[----:B------:R-:W-:Y:S04]  /*41e0*/  IMAD.WIDE.U32 R194, R237, -0x2daee0ad, RZ ;  /* 0xd2511f53edc27825 */ /* 0x000fe800078e00ff */
[C---:B------:R-:W-:Y:S01]  /*41f0*/  FMUL.FTZ R182, R240.reuse, 1.4426950216293334961 ;  /* 0x3fb8aa3bf0b67820 */ /* 0x040fe20000410000 */
[----:B------:R-:W-:Y:S01]  /*4200*/  FSETP.NEU.FTZ.AND P0, PT, R240, -INF , PT ;  /* 0xff800000f000780b */ /* 0x000fe20003f1d000 */
[----:B------:R-:W-:Y:S01]  /*4210*/  IMAD R186, R243, 0x4, R186 ;  /* 0x00000004f3ba7824 */ /* 0x000fe200078e02ba */
[----:B------:R-:W-:Y:S01]  /*4220*/  FSETP.NEU.FTZ.AND P1, PT, R238, -INF , PT ;  /* 0xff800000ee00780b */ /* 0x000fe20003f3d000 */
[----:B------:R-:W-:Y:S01]  /*4230*/  IMAD.IADD R114, R211, 0x1, R198 ;  /* 0x00000001d3727824 */ /* 0x000fe200078e02c6 */
[----:B------:R-:W-:Y:S01]  /*4240*/  FSEL R182, R182, RZ, P0 ;  /* 0x000000ffb6b67208 */ /* 0x000fe20000000000 */
[----:B------:R-:W-:Y:S04]  /*4250*/  IMAD.WIDE.U32 R186, R186, -0x326172a9, RZ ;  /* 0xcd9e8d57baba7825 */ /* 0x000fe800078e00ff */
[--C-:B------:R-:W-:Y:S01]  /*4260*/  FFMA.FTZ R192, R8, UR7, -R182.reuse ;  /* 0x0000000708c07c23 */ /* 0x100fe200080108b6 */
[----:B------:R-:W-:Y:S01]  /*4270*/  LOP3.LUT R188, R236, UR34, R187, 0x96, !PT ;  /* 0x00000022ecbc7c12 */ /* 0x000fe2000f8e96bb */
[--C-:B------:R-:W-:Y:S01]  /*4280*/  FFMA.FTZ R4, R4, UR7, -R182.reuse ;  /* 0x0000000704047c23 */ /* 0x100fe200080108b6 */
[--C-:B------:R-:W-:Y:S01]  /*4290*/  FFMA.FTZ R9, R9, UR7, -R182.reuse ;  /* 0x0000000709097c23 */ /* 0x100fe200080108b6 */
[--C-:B------:R-:W-:Y:S01]  /*42a0*/  FFMA.FTZ R5, R5, UR7, -R182.reuse ;  /* 0x0000000705057c23 */ /* 0x100fe200080108b6 */
[--C-:B------:R-:W-:Y:S01]  /*42b0*/  FFMA.FTZ R12, R12, UR7, -R182.reuse ;  /* 0x000000070c0c7c23 */ /* 0x100fe200080108b6 */
[----:B------:R-:W-:Y:S01]  /*42c0*/  IMAD.WIDE.U32 R188, R188, -0x2daee0ad, RZ ;  /* 0xd2511f53bcbc7825 */ /* 0x000fe200078e00ff */
[----:B------:R-:W2:Y:S03]  /*42d0*/  MUFU.EX2 R192, R192 ;  /* 0x000000c000c07308 */ /* 0x000ea60000000800 */
[--C-:B------:R-:W-:Y:S01]  /*42e0*/  FFMA.FTZ R13, R13, UR7, -R182.reuse ;  /* 0x000000070d0d7c23 */ /* 0x100fe200080108b6 */
[----:B------:R-:W-:Y:S01]  /*42f0*/  FFMA.FTZ R17, R17, UR7, -R182 ;  /* 0x0000000711117c23 */ /* 0x000fe200080108b6 */
[----:B------:R-:W-:Y:S01]  /*4300*/  LOP3.LUT R194, R194, UR31, R189, 0x96, !PT ;  /* 0x0000001fc2c27c12 */ /* 0x000fe2000f8e96bd */
[----:B------:R-:W-:Y:S04]  /*4310*/  IMAD.IADD R113, R211, 0x1, R202 ;  /* 0x00000001d3717824 */ /* 0x000fe800078e02ca */
[----:B------:R-:W-:Y:S01]  /*4320*/  IMAD.IADD R112, R198, 0x1, R113 ;  /* 0x00000001c6707824 */ /* 0x000fe200078e0271 */
[----:B-1----:R-:W-:Y:S02]  /*4330*/  SHF.R.U32.HI R115, RZ, 0x7, R180 ;  /* 0x00000007ff737819 */ /* 0x002fe400000116b4 */
[----:B------:R-:W-:Y:S03]  /*4340*/  LOP3.LUT P0, RZ, R180, 0x4, RZ, 0xc0, !PT ;  /* 0x00000004b4ff7812 */ /* 0x000fe6000780c0ff */
[----:B------:R-:W-:Y:S02]  /*4350*/  IMAD R190, R222, 0x2, R115 ;  /* 0x00000002debe7824 */ /* 0x000fe400078e0273 */
[----:B------:R-:W-:Y:S03]  /*4360*/  FMUL.FTZ R115, R238, 1.4426950216293334961 ;  /* 0x3fb8aa3bee737820 */ /* 0x000fe60000410000 */
[----:B------:R-:W-:Y:S01]  /*4370*/  LOP3.LUT R190, R190, UR35, R195, 0x96, !PT ;  /* 0x00000023bebe7c12 */ /* 0x000fe2000f8e96c3 */
[----:B------:R-:W-:Y:S01]  /*4380*/  IMAD.WIDE.U32 R194, R194, -0x326172a9, RZ ;  /* 0xcd9e8d57c2c27825 */ /* 0x000fe200078e00ff */
[----:B------:R-:W-:Y:S03]  /*4390*/  FSEL R115, R115, RZ, P1 ;  /* 0x000000ff73737208 */ /* 0x000fe60000800000 */
[----:B------:R-:W-:Y:S04]  /*43a0*/  IMAD.WIDE.U32 R190, R190, -0x326172a9, RZ ;  /* 0xcd9e8d57bebe7825 */ /* 0x000fe800078e00ff */
[--C-:B------:R-:W-:Y:S01]  /*43b0*/  FFMA.FTZ R7, R7, UR7, -R115.reuse ;  /* 0x0000000707077c23 */ /* 0x100fe20008010873 */
[----:B------:R-:W-:Y:S01]  /*43c0*/  FFMA.FTZ R11, R11, UR7, -R115 ;  /* 0x000000070b0b7c23 */ /* 0x000fe20008010873 */
[----:B------:R-:W-:Y:S01]  /*43d0*/  LOP3.LUT R186, R186, UR32, R191, 0x96, !PT ;  /* 0x00000020baba7c12 */ /* 0x000fe2000f8e96bf */
[----:B------:R-:W-:Y:S01]  /*43e0*/  FFMA.FTZ R15, R15, UR7, -R115 ;  /* 0x000000070f0f7c23 */ /* 0x000fe20008010873 */
[----:B------:R-:W-:Y:S01]  /*43f0*/  LOP3.LUT R190, R190, UR30, R195, 0x96, !PT ;  /* 0x0000001ebebe7c12 */ /* 0x000fe2000f8e96c3 */
[--C-:B------:R-:W-:Y:S01]  /*4400*/  FFMA.FTZ R14, R14, UR7, -R115.reuse ;  /* 0x000000070e0e7c23 */ /* 0x100fe20008010873 */
[----:B------:R-:W-:Y:S01]  /*4410*/  FFMA.FTZ R10, R10, UR7, -R115 ;  /* 0x000000070a0a7c23 */ /* 0x000fe20008010873 */
[----:B------:R-:W-:Y:S04]  /*4420*/  IMAD.WIDE.U32 R186, R186, -0x2daee0ad, RZ ;  /* 0xd2511f53baba7825 */ /* 0x000fe800078e00ff */
[----:B------:R-:W-:Y:S01]  /*4430*/  IMAD.WIDE.U32 R190, R190, -0x2daee0ad, RZ ;  /* 0xd2511f53bebe7825 */ /* 0x000fe200078e00ff */
[----:B------:R-:W-:Y:S04]  /*4440*/  LOP3.LUT R188, R188, UR29, R187, 0x96, !PT ;  /* 0x0000001dbcbc7c12 */ /* 0x000fe8000f8e96bb */
[----:B------:R-:W-:Y:S01]  /*4450*/  LOP3.LUT R186, R186, UR27, R191, 0x96, !PT ;  /* 0x0000001bbaba7c12 */ /* 0x000fe2000f8e96bf */
[----:B------:R-:W-:Y:S04]  /*4460*/  IMAD.WIDE.U32 R188, R188, -0x326172a9, RZ ;  /* 0xcd9e8d57bcbc7825 */ /* 0x000fe800078e00ff */
[----:B------:R-:W-:Y:S01]  /*4470*/  IMAD.WIDE.U32 R186, R186, -0x326172a9, RZ ;  /* 0xcd9e8d57baba7825 */ /* 0x000fe200078e00ff */
[----:B------:R-:W-:Y:S02]  /*4480*/  LOP3.LUT R194, R194, UR28, R189, 0x96, !PT ;  /* 0x0000001cc2c27c12 */ /* 0x000fe4000f8e96bd */
[----:B------:R-:W1:Y:S02]  /*4490*/  MUFU.EX2 R189, R9 ;  /* 0x0000000900bd7308 */ /* 0x000e640000000800 */
[----:B------:R-:W-:Y:S01]  /*44a0*/  LOP3.LUT R180, R188, UR26, R187, 0x96, !PT ;  /* 0x0000001abcb47c12 */ /* 0x000fe2000f8e96bb */
[----:B------:R-:W-:Y:S04]  /*44b0*/  IMAD.WIDE.U32 R194, R194, -0x2daee0ad, RZ ;  /* 0xd2511f53c2c27825 */ /* 0x000fe800078e00ff */
[----:B------:R-:W-:Y:S03]  /*44c0*/  FFMA.FTZ R188, R16, UR7, -R182 ;  /* 0x0000000710bc7c23 */ /* 0x000fe600080108b6 */
[----:B------:R-:W-:Y:S01]  /*44d0*/  MUFU.EX2 R182, R10 ;  /* 0x0000000a00b67308 */ /* 0x000fe20000000800 */
[----:B------:R-:W-:Y:S01]  /*44e0*/  IMAD.WIDE.U32 R180, R180, -0x2daee0ad, RZ ;  /* 0xd2511f53b4b47825 */ /* 0x000fe200078e00ff */
[----:B------:R-:W-:Y:S08]  /*44f0*/  LOP3.LUT R190, R190, UR25, R195, 0x96, !PT ;  /* 0x00000019bebe7c12 */ /* 0x000ff0000f8e96c3 */
[----:B------:R-:W-:Y:S01]  /*4500*/  MUFU.EX2 R188, R188 ;  /* 0x000000bc00bc7308 */ /* 0x000fe20000000800 */
[----:B------:R-:W-:Y:S01]  /*4510*/  LOP3.LUT R16, R194, UR15, R181, 0x96, !PT ;  /* 0x0000000fc2107c12 */ /* 0x000fe2000f8e96b5 */
[----:B------:R-:W-:Y:S08]  /*4520*/  IMAD.WIDE.U32 R190, R190, -0x326172a9, RZ ;  /* 0xcd9e8d57bebe7825 */ /* 0x000ff000078e00ff */
[----:B------:R3:W-:Y:S01]  /*4530*/  MUFU.EX2 R181, R7 ;  /* 0x0000000700b57308 */ /* 0x0007e20000000800 */
[----:B------:R-:W-:Y:S01]  /*4540*/  IMAD.WIDE.U32 R194, R16, -0x326172a9, RZ ;  /* 0xcd9e8d5710c27825 */ /* 0x000fe200078e00ff */
[----:B------:R-:W-:Y:S03]  /*4550*/  LOP3.LUT R8, R186, UR17, R191, 0x96, !PT ;  /* 0x00000011ba087c12 */ /* 0x000fe6000f8e96bf */
[--C-:B------:R-:W-:Y:S01]  /*4560*/  FFMA.FTZ R186, R6, UR7, -R115.reuse ;  /* 0x0000000706ba7c23 */ /* 0x100fe20008010873 */
[--C-:B------:R-:W-:Y:S01]  /*4570*/  FFMA.FTZ R6, R18, UR7, -R115.reuse ;  /* 0x0000000712067c23 */ /* 0x100fe20008010873 */
[----:B------:R-:W-:Y:S01]  /*4580*/  FFMA.FTZ R18, R19, UR7, -R115 ;  /* 0x0000000713127c23 */ /* 0x000fe20008010873 */
[C---:B------:R-:W-:Y:S02]  /*4590*/  PRMT R19, R194.reuse, 0x7772, RZ ;  /* 0x00007772c2137816 */ /* 0x040fe400000000ff */
[----:B------:R-:W4:Y:S01]  /*45a0*/  MUFU.EX2 R115, R11 ;  /* 0x0000000b00737308 */ /* 0x000f220000000800 */
[----:B------:R-:W-:Y:S01]  /*45b0*/  PRMT R16, R194, 0x7773, RZ ;  /* 0x00007773c2107816 */ /* 0x000fe200000000ff */
[----:B------:R-:W-:Y:S01]  /*45c0*/  IMAD.WIDE.U32 R110, R8, -0x2daee0ad, RZ ;  /* 0xd2511f53086e7825 */ /* 0x000fe200078e00ff */
[C---:B------:R-:W-:Y:S07]  /*45d0*/  PRMT R191, R194.reuse, 0x7770, RZ ;  /* 0x00007770c2bf7816 */ /* 0x040fee00000000ff */
[----:B------:R-:W-:Y:S01]  /*45e0*/  MUFU.EX2 R186, R186 ;  /* 0x000000ba00ba7308 */ /* 0x000fe20000000800 */
[----:B------:R-:W-:Y:S02]  /*45f0*/  PRMT R185, R194, 0x7771, RZ ;  /* 0x00007771c2b97816 */ /* 0x000fe400000000ff */
[----:B------:R-:W-:Y:S07]  /*4600*/  ISETP.LE.U32.AND P2, PT, R191, UR6, PT ;  /* 0x00000006bf007c0c */ /* 0x000fee000bf43070 */
[----:B------:R1:W4:Y:S01]  /*4610*/  MUFU.EX2 R194, R4 ;  /* 0x0000000400c27308 */ /* 0x0003220000000800 */
[----:B------:R-:W-:Y:S02]  /*4620*/  LOP3.LUT R190, R190, UR14, R195, 0x96, !PT ;  /* 0x0000000ebebe7c12 */ /* 0x000fe4000f8e96c3 */
[----:B------:R-:W-:Y:S07]  /*4630*/  ISETP.GT.U32.AND P6, PT, R185, UR6, PT ;  /* 0x00000006b9007c0c */ /* 0x000fee000bfc4070 */
[----:B------:R4:W4:Y:S01]  /*4640*/  MUFU.EX2 R191, R5 ;  /* 0x0000000500bf7308 */ /* 0x0009220000000800 */
[----:B------:R-:W-:Y:S01]  /*4650*/  ISETP.GT.U32.AND P4, PT, R16, UR6, PT ;  /* 0x0000000610007c0c */ /* 0x000fe2000bf84070 */
[----:B------:R-:W-:Y:S01]  /*4660*/  VIADD R16, R216, 0x10 ;  /* 0x00000010d8107836 */ /* 0x000fe20000000000 */
[----:B---3--:R-:W-:Y:S07]  /*4670*/  LOP3.LUT R7, R190, 0xff, RZ, 0xc0, !PT ;  /* 0x000000ffbe077812 */ /* 0x008fee00078ec0ff */
[----:B------:R-:W-:Y:S01]  /*4680*/  MUFU.EX2 R185, R17 ;  /* 0x0000001100b97308 */ /* 0x000fe20000000800 */
[----:B------:R-:W-:Y:S01]  /*4690*/  LOP3.LUT R8, R180, UR13, R111, 0x96, !PT ;  /* 0x0000000db4087c12 */ /* 0x000fe2000f8e966f */
[----:B------:R-:W-:Y:S01]  /*46a0*/  @P0 VIADD R16, R216, 0xfffffff0 ;  /* 0xfffffff0d8100836 */ /* 0x000fe20000000000 */
[----:B------:R-:W-:Y:S01]  /*46b0*/  PRMT R187, R110, 0x7770, RZ ;  /* 0x000077706ebb7816 */ /* 0x000fe200000000ff */
[----:B--2---:R-:W-:Y:S01]  /*46c0*/  @!P2 FADD.FTZ R192, -R192, -RZ ;  /* 0x800000ffc0c0a221 */ /* 0x004fe20000010100 */
[----:B------:R-:W-:Y:S05]  /*46d0*/  ISETP.GT.U32.AND P5, PT, R19, UR6, PT ;  /* 0x0000000613007c0c */ /* 0x000fea000bfa4070 */
[----:B------:R-:W-:Y:S01]  /*46e0*/  MUFU.EX2 R17, R6 ;  /* 0x0000000600117308 */ /* 0x000fe20000000800 */
[----:B-1----:R-:W-:Y:S01]  /*46f0*/  SHF.R.U32.HI R4, RZ, 0x18, R190 ;  /* 0x00000018ff047819 */ /* 0x002fe200000116be */
[----:B------:R-:W-:Y:S01]  /*4700*/  @P6 FADD.FTZ R189, -R189, -RZ ;  /* 0x800000ffbdbd6221 */ /* 0x000fe20000010100 */
[----:B------:R-:W-:Y:S01]  /*4710*/  ISETP.LE.U32.AND P6, PT, R7, UR6, PT ;  /* 0x0000000607007c0c */ /* 0x000fe2000bfc3070 */
[----:B----4-:R-:W-:Y:S01]  /*4720*/  @P4 FADD.FTZ R115, -R115, -RZ ;  /* 0x800000ff73734221 */ /* 0x010fe20000010100 */
[----:B------:R-:W-:Y:S05]  /*4730*/  ISETP.LE.U32.AND P2, PT, R4, UR6, PT ;  /* 0x0000000604007c0c */ /* 0x000fea000bf43070 */
[----:B------:R-:W-:Y:S01]  /*4740*/  MUFU.EX2 R19, R15 ;  /* 0x0000000f00137308 */ /* 0x000fe20000000800 */
[C---:B------:R-:W-:Y:S02]  /*4750*/  PRMT R4, R190.reuse, 0x7632, R4 ;  /* 0x00007632be047816 */ /* 0x040fe40000000004 */
[----:B------:R-:W-:Y:S07]  /*4760*/  LOP3.LUT R190, R190, 0xffff, RZ, 0xc0, !PT ;  /* 0x0000ffffbebe7812 */ /* 0x000fee00078ec0ff */
[----:B------:R-:W-:Y:S01]  /*4770*/  MUFU.EX2 R18, R18 ;  /* 0x0000001200127308 */ /* 0x000fe20000000800 */
[----:B------:R-:W-:Y:S01]  /*4780*/  LOP3.LUT R4, R4, 0xff, RZ, 0xc0, !PT ;  /* 0x000000ff04047812 */ /* 0x000fe200078ec0ff */
[----:B------:R-:W-:Y:S01]  /*4790*/  @P5 FADD.FTZ R182, -R182, -RZ ;  /* 0x800000ffb6b65221 */ /* 0x000fe20000010100 */
[----:B------:R-:W-:Y:S02]  /*47a0*/  SHF.R.U32.HI R5, RZ, 0x8, R190 ;  /* 0x00000008ff057819 */ /* 0x000fe400000116be */
[----:B------:R-:W-:Y:S01]  /*47b0*/  ISETP.LE.U32.AND P4, PT, R4, UR6, PT ;  /* 0x0000000604007c0c */ /* 0x000fe2000bf83070 */
[----:B------:R-:W-:Y:S01]  /*47c0*/  @!P6 FADD.FTZ R194, -R194, -RZ ;  /* 0x800000ffc2c2e221 */ /* 0x000fe20000010100 */
[----:B------:R-:W-:Y:S01]  /*47d0*/  LOP3.LUT R4, R5, 0xffff, RZ, 0xc0, !PT ;  /* 0x0000ffff05047812 */ /* 0x000fe200078ec0ff */
[----:B------:R-:W-:Y:S01]  /*47e0*/  @!P2 FADD.FTZ R181, -R181, -RZ ;  /* 0x800000ffb5b5a221 */ /* 0x000fe20000010100 */
[----:B------:R-:W-:Y:S01]  /*47f0*/  LOP3.LUT R5, R8, 0xff, RZ, 0xc0, !PT ;  /* 0x000000ff08057812 */ /* 0x000fe200078ec0ff */
[----:B------:R-:W1:Y:S01]  /*4800*/  MUFU.EX2 R190, R12 ;  /* 0x0000000c00be7308 */ /* 0x000e620000000800 */
[----:B------:R-:W-:Y:S02]  /*4810*/  ISETP.LE.U32.AND P2, PT, R4, UR6, PT ;  /* 0x0000000604007c0c */ /* 0x000fe4000bf43070 */
[----:B------:R-:W-:Y:S02]  /*4820*/  ISETP.LE.U32.AND P6, PT, R5, UR6, PT ;  /* 0x0000000605007c0c */ /* 0x000fe4000bfc3070 */
[--C-:B------:R-:W-:Y:S02]  /*4830*/  SHF.R.U32.HI R5, RZ, 0x18, R8.reuse ;  /* 0x00000018ff057819 */ /* 0x100fe40000011608 */
[----:B------:R-:W-:Y:S01]  /*4840*/  ISETP.LE.U32.AND P1, PT, R187, UR6, PT ;  /* 0x00000006bb007c0c */ /* 0x000fe2000bf23070 */
[----:B------:R-:W-:Y:S01]  /*4850*/  @!P4 FADD.FTZ R186, -R186, -RZ ;  /* 0x800000ffbabac221 */ /* 0x000fe20000010100 */
[----:B------:R-:W-:Y:S01]  /*4860*/  ISETP.LE.U32.AND P4, PT, R5, UR6, PT ;  /* 0x0000000605007c0c */ /* 0x000fe2000bf83070 */
[----:B------:R2:W-:Y:S01]  /*4870*/  MUFU.EX2 R187, R13 ;  /* 0x0000000d00bb7308 */ /* 0x0005e20000000800 */
[C---:B------:R-:W-:Y:S02]  /*4880*/  LOP3.LUT R4, R8.reuse, 0xffff, RZ, 0xc0, !PT ;  /* 0x0000ffff08047812 */ /* 0x040fe400078ec0ff */
[----:B------:R-:W-:Y:S01]  /*4890*/  F2FP.RELU.F16.F32.PACK_AB R5, R181, R186 ;  /* 0x000000bab505723e */ /* 0x000fe200000008ff */
[----:B------:R-:W-:Y:S01]  /*48a0*/  @!P2 FADD.FTZ R191, -R191, -RZ ;  /* 0x800000ffbfbfa221 */ /* 0x000fe20000010100 */
[----:B------:R-:W-:Y:S01]  /*48b0*/  PRMT R8, R8, 0x7632, R8 ;  /* 0x0000763208087816 */ /* 0x000fe20000000008 */
[----:B-1----:R-:W-:Y:S01]  /*48c0*/  @!P6 FADD.FTZ R190, -R190, -RZ ;  /* 0x800000ffbebee221 */ /* 0x002fe20000010100 */
[----:B------:R-:W-:Y:S01]  /*48d0*/  SHF.R.U32.HI R4, RZ, 0x8, R4 ;  /* 0x00000008ff047819 */ /* 0x000fe20000011604 */
[----:B------:R1:W-:Y:S01]  /*48e0*/  STS [R216+0x400], R5 ;  /* 0x00040005d8007388 */ /* 0x0003e20000000800 */
[----:B------:R-:W-:Y:S01]  /*48f0*/  PRMT R180, R110, 0x7771, RZ ;  /* 0x000077716eb47816 */ /* 0x000fe200000000ff */
[----:B------:R-:W-:Y:S01]  /*4900*/  @!P1 FADD.FTZ R188, -R188, -RZ ;  /* 0x800000ffbcbc9221 */ /* 0x000fe20000010100 */
[----:B------:R-:W-:Y:S01]  /*4910*/  LOP3.LUT R8, R8, 0xff, RZ, 0xc0, !PT ;  /* 0x000000ff08087812 */ /* 0x000fe200078ec0ff */
[----:B------:R-:W-:Y:S01]  /*4920*/  @!P4 FADD.FTZ R19, -R19, -RZ ;  /* 0x800000ff1313c221 */ /* 0x000fe20000010100 */
[----:B------:R-:W-:Y:S02]  /*4930*/  LOP3.LUT R4, R4, 0xffff, RZ, 0xc0, !PT ;  /* 0x0000ffff04047812 */ /* 0x000fe400078ec0ff */
[----:B------:R-:W-:Y:S02]  /*4940*/  ISETP.GT.U32.AND P3, PT, R180, UR6, PT ;  /* 0x00000006b4007c0c */ /* 0x000fe4000bf64070 */
[----:B------:R-:W3:Y:S01]  /*4950*/  MUFU.EX2 R180, R14 ;  /* 0x0000000e00b47308 */ /* 0x000ee20000000800 */
[C---:B------:R-:W-:Y:S02]  /*4960*/  PRMT R10, R110.reuse, 0x7772, RZ ;  /* 0x000077726e0a7816 */ /* 0x040fe400000000ff */
[----:B------:R-:W-:Y:S02]  /*4970*/  PRMT R9, R110, 0x7773, RZ ;  /* 0x000077736e097816 */ /* 0x000fe400000000ff */
[----:B------:R-:W-:Y:S02]  /*4980*/  ISETP.LE.U32.AND P2, PT, R8, UR6, PT ;  /* 0x0000000608007c0c */ /* 0x000fe4000bf43070 */
[----:B------:R-:W-:Y:S02]  /*4990*/  ISETP.LE.U32.AND P1, PT, R4, UR6, PT ;  /* 0x0000000604007c0c */ /* 0x000fe4000bf23070 */
[----:B------:R-:W-:Y:S02]  /*49a0*/  ISETP.GT.U32.AND P0, PT, R10, UR6, PT ;  /* 0x000000060a007c0c */ /* 0x000fe4000bf04070 */
[----:B------:R-:W-:Y:S01]  /*49b0*/  ISETP.GT.U32.AND P5, PT, R9, UR6, PT ;  /* 0x0000000609007c0c */ /* 0x000fe2000bfa4070 */
[----:B------:R-:W-:Y:S01]  /*49c0*/  @P3 FADD.FTZ R185, -R185, -RZ ;  /* 0x800000ffb9b93221 */ /* 0x000fe20000010100 */
[----:B--2---:R-:W-:Y:S02]  /*49d0*/  F2FP.RELU.F16.F32.PACK_AB R13, R191, R194 ;  /* 0x000000c2bf0d723e */ /* 0x004fe400000008ff */
[----:B------:R-:W-:Y:S02]  /*49e0*/  F2FP.RELU.F16.F32.PACK_AB R11, R189, R192 ;  /* 0x000000c0bd0b723e */ /* 0x000fe400000008ff */
[----:B------:R-:W-:Y:S01]  /*49f0*/  F2FP.RELU.F16.F32.PACK_AB R9, R115, R182 ;  /* 0x000000b67309723e */ /* 0x000fe200000008ff */
[----:B---3--:R-:W-:Y:S01]  /*4a00*/  @!P2 FADD.FTZ R180, -R180, -RZ ;  /* 0x800000ffb4b4a221 */ /* 0x008fe20000010100 */
[----:B------:R-:W-:Y:S01]  /*4a10*/  STS [R216], R13 ;  /* 0x0000000dd8007388 */ /* 0x000fe20000000800 */
[----:B------:R-:W-:Y:S01]  /*4a20*/  @!P1 FADD.FTZ R187, -R187, -RZ ;  /* 0x800000ffbbbb9221 */ /* 0x000fe20000010100 */
[----:B------:R-:W-:Y:S01]  /*4a30*/  F2FP.RELU.F16.F32.PACK_AB R6, R185, R188 ;  /* 0x000000bcb906723e */ /* 0x000fe200000008ff */
[----:B------:R-:W-:Y:S01]  /*4a40*/  @P0 FADD.FTZ R17, -R17, -RZ ;  /* 0x800000ff11110221 */ /* 0x000fe20000010100 */
[----:B-1----:R-:W-:Y:S01]  /*4a50*/  F2FP.RELU.F16.F32.PACK_AB R5, R19, R180 ;  /* 0x000000b41305723e */ /* 0x002fe200000008ff */
[----:B------:R-:W-:Y:S01]  /*4a60*/  @P5 FADD.FTZ R18, -R18, -RZ ;  /* 0x800000ff12125221 */ /* 0x000fe20000010100 */
[----:B------:R-:W-:Y:S01]  /*4a70*/  F2FP.RELU.F16.F32.PACK_AB R7, R187, R190 ;  /* 0x000000bebb07723e */ /* 0x000fe200000008ff */
[----:B------:R-:W-:Y:S01]  /*4a80*/  STS [R16], R11 ;  /* 0x0000000b10007388 */ /* 0x000fe20000000800 */
[----:B------:R-:W-:Y:S02]  /*4a90*/  FSETP.GE.FTZ.AND P0, PT, R181, RZ, PT ;  /* 0x000000ffb500720b */ /* 0x000fe40003f16000 */
[----:B------:R-:W-:Y:S01]  /*4aa0*/  F2FP.RELU.F16.F32.PACK_AB R4, R18, R17 ;  /* 0x000000111204723e */ /* 0x000fe200000008ff */
[----:B------:R-:W-:Y:S01]  /*4ab0*/  STS [R16+0x400], R9 ;  /* 0x0004000910007388 */ /* 0x000fe20000000800 */
[----:B------:R-:W-:Y:S02]  /*4ac0*/  FSETP.GE.FTZ.AND P2, PT, R191, RZ, PT ;  /* 0x000000ffbf00720b */ /* 0x000fe40003f56000 */
[----:B------:R-:W-:Y:S01]  /*4ad0*/  FSETP.GE.FTZ.AND P1, PT, R186, RZ, PT ;  /* 0x000000ffba00720b */ /* 0x000fe20003f36000 */
[----:B------:R-:W-:Y:S01]  /*4ae0*/  STS [R212], R7 ;  /* 0x00000007d4007388 */ /* 0x000fe20000000800 */
[----:B------:R-:W-:Y:S02]  /*4af0*/  FSETP.GE.FTZ.AND P3, PT, R194, RZ, PT ;  /* 0x000000ffc200720b */ /* 0x000fe40003f76000 */
[----:B------:R-:W-:Y:S01]  /*4b00*/  ISETP.GT.AND P4, PT, R243, R228, PT ;  /* 0x000000e4f300720c */ /* 0x000fe20003f84270 */
        /* <DEDUP_REMOVED lines=26> */
[C---:B------:R-:W-:Y:S08]  /*4cb0*/  HMMA.16816.F32 R20, R4.reuse, R148, R20 ;  /* 0x000000940414723c */ /* 0x040ff00000001814 */
[C---:B------:R-:W-:Y:S08]  /*4cc0*/  HMMA.16816.F32 R24, R4.reuse, R150, R24 ;  /* 0x000000960418723c */ /* 0x040ff00000001818 */
[C---:B------:R-:W-:Y:S08]  /*4cd0*/  HMMA.16816.F32 R28, R4.reuse, R152, R28 ;  /* 0x00000098041c723c */ /* 0x040ff0000000181c */
[----:B------:R-:W-:Y:S01]  /*4ce0*/  HMMA.16816.F32 R32, R4, R154, R32 ;  /* 0x0000009a0420723c */ /* 0x000fe20000001820 */
[----:B------:R-:W1:Y:S07]  /*4cf0*/  LDSM.16.M88.4 R4, [R112+0xa000] ;  /* 0x00a000007004783b */ /* 0x000e6e0000000200 */
        /* <DEDUP_REMOVED lines=17> */
[----:B------:R-:W-:Y:S01]  /*4e10*/  FSETP.GE.FTZ.AND P0, PT, R115, RZ, PT ;  /* 0x000000ff7300720b */ /* 0x000fe20003f16000 */
[----:B------:R-:W-:Y:S01]  /*4e20*/  FADD.FTZ R12, -R183, R27 ;  /* 0x0000001bb70c7221 */ /* 0x000fe20000010100 */
[----:B------:R-:W-:Y:S01]  /*4e30*/  FSEL R252, R15, R184, P2 ;  /* 0x000000b80ffc7208 */ /* 0x000fe20001000000 */
[----:B------:R-:W-:Y:S01]  /*4e40*/  FADD.FTZ R13, -R184, R25 ;  /* 0x00000019b80d7221 */ /* 0x000fe20000010100 */
[-C--:B------:R-:W-:Y:S01]  /*4e50*/  FSEL R15, R10, R183.reuse, P1 ;  /* 0x000000b70a0f7208 */ /* 0x080fe20000800000 */
[----:B------:R-:W-:Y:S01]  /*4e60*/  FADD.FTZ R8, -R183, R26 ;  /* 0x0000001ab7087221 */ /* 0x000fe20000010100 */
[----:B------:R-:W-:Y:S01]  /*4e70*/  FSETP.GE.FTZ.AND P2, PT, R189, RZ, PT ;  /* 0x000000ffbd00720b */ /* 0x000fe20003f56000 */
[----:B------:R-:W-:Y:S01]  /*4e80*/  FADD.FTZ R7, -R184, R28 ;  /* 0x0000001cb8077221 */ /* 0x000fe20000010100 */
[----:B------:R-:W-:Y:S01]  /*4e90*/  FSETP.GE.FTZ.AND P1, PT, R182, RZ, PT ;  /* 0x000000ffb600720b */ /* 0x000fe20003f36000 */
[----:B------:R-:W-:Y:S01]  /*4ea0*/  FADD.FTZ R6, -R183, R30 ;  /* 0x0000001eb7067221 */ /* 0x000fe20000010100 */
[-C--:B------:R-:W-:Y:S01]  /*4eb0*/  FSEL R12, R12, R183.reuse, P0 ;  /* 0x000000b70c0c7208 */ /* 0x080fe20000000000 */
[----:B------:R-:W-:Y:S01]  /*4ec0*/  FADD.FTZ R9, -R184, R24 ;  /* 0x00000018b8097221 */ /* 0x000fe20000010100 */
[----:B------:R-:W-:Y:S01]  /*4ed0*/  FSETP.GE.FTZ.AND P0, PT, R190, RZ, PT ;  /* 0x000000ffbe00720b */ /* 0x000fe20003f16000 */
[----:B------:R-:W-:Y:S01]  /*4ee0*/  FMUL.FTZ R252, R191, R252 ;  /* 0x000000fcbffc7220 */ /* 0x000fe20000410000 */
[-C--:B------:R-:W-:Y:S01]  /*4ef0*/  FSEL R4, R13, R184.reuse, P2 ;  /* 0x000000b80d047208 */ /* 0x080fe20001000000 */
[----:B------:R-:W-:Y:S01]  /*4f00*/  FADD.FTZ R13, -R184, R29 ;  /* 0x0000001db80d7221 */ /* 0x000fe20000010100 */
[----:B------:R-:W-:Y:S01]  /*4f10*/  FSEL R5, R8, R183, P1 ;  /* 0x000000b708057208 */ /* 0x000fe20000800000 */
[----:B------:R-:W-:Y:S01]  /*4f20*/  FADD.FTZ R8, -R183, R31 ;  /* 0x0000001fb7087221 */ /* 0x000fe20000010100 */
        /* <DEDUP_REMOVED lines=8> */
[----:B------:R-:W-:Y:S01]  /*4fb0*/  FSEL R8, R8, R183, P0 ;  /* 0x000000b708087208 */ /* 0x000fe20000000000 */
[----:B------:R-:W-:Y:S01]  /*4fc0*/  FMUL.FTZ R12, R115, R12 ;  /* 0x0000000c730c7220 */ /* 0x000fe20000410000 */
[----:B------:R-:W-:Y:S01]  /*4fd0*/  FSETP.GE.FTZ.AND P2, PT, R185, RZ, PT ;  /* 0x000000ffb900720b */ /* 0x000fe20003f56000 */
[----:B------:R-:W-:Y:S01]  /*4fe0*/  FMUL.FTZ R7, R190, R7 ;  /* 0x00000007be077220 */ /* 0x000fe20000410000 */
        /* <DEDUP_REMOVED lines=8> */
[----:B------:R-:W-:Y:S01]  /*5070*/  FSEL R13, R6, R183, P1 ;  /* 0x000000b7060d7208 */ /* 0x000fe20000800000 */
[----:B------:R-:W-:Y:S01]  /*5080*/  FADD.FTZ R6, -R183, R34 ;  /* 0x00000022b7067221 */ /* 0x000fe20000010100 */
[-C--:B------:R-:W-:Y:S02]  /*5090*/  FSEL R9, R9, R184.reuse, P3 ;  /* 0x000000b809097208 */ /* 0x080fe40001800000 */
[----:B------:R-:W-:Y:S01]  /*50a0*/  FSETP.GE.FTZ.AND P3, PT, R188, RZ, PT ;  /* 0x000000ffbc00720b */ /* 0x000fe20003f76000 */
[----:B------:R-:W-:Y:S01]  /*50b0*/  FMUL.FTZ R13, R180, R13 ;  /* 0x0000000db40d7220 */ /* 0x000fe20000410000 */
[----:B------:R-:W-:Y:S01]  /*50c0*/  FSETP.GE.FTZ.AND P1, PT, R17, RZ, PT ;  /* 0x000000ff1100720b */ /* 0x000fe20003f36000 */
[----:B------:R-:W-:Y:S01]  /*50d0*/  FMUL.FTZ R9, R192, R9 ;  /* 0x00000009c0097220 */ /* 0x000fe20000410000 */
[----:B------:R-:W-:Y:S01]  /*50e0*/  FSEL R19, R19, R184, P3 ;  /* 0x000000b813137208 */ /* 0x000fe20001800000 */
[----:B------:R-:W-:Y:S01]  /*50f0*/  @P2 FADD.FTZ R184, -R184, R33 ;  /* 0x00000021b8b82221 */ /* 0x000fe20000010100 */
[----:B------:R-:W-:Y:S01]  /*5100*/  FSEL R6, R6, R183, P1 ;  /* 0x000000b706067208 */ /* 0x000fe20000800000 */
        /* <DEDUP_REMOVED lines=9> */
[----:B------:R-:W-:Y:S02]  /*51a0*/  F2FP.F16.F32.PACK_AB R181, R10, R7 ;  /* 0x000000070ab5723e */ /* 0x000fe400000000ff */
        /* <DEDUP_REMOVED lines=50> */
.L_x_1372:
[----:B------:R-:W-:Y:S01]  /*54d0*/  STS [R216+-0x2000], R11 ;  /* 0xffe0000bd8007388 */ /* 0x000fe20000000800 */
[----:B------:R-:W-:Y:S01]  /*54e0*/  F2FP.F16.F32.PACK_AB R184, R184, R19 ;  /* 0x00000013b8b8723e */ /* 0x000fe200000000ff */
[----:B------:R-:W-:Y:S01]  /*54f0*/  IMAD.IADD R112, R207, 0x1, R202 ;  /* 0x00000001cf707824 */ /* 0x000fe200078e02ca */
[----:B------:R-:W-:Y:S01]  /*5500*/  F2FP.F16.F32.PACK_AB R100, R183, R6 ;  /* 0x00000006b764723e */ /* 0x000fe200000000ff */
        /* <DEDUP_REMOVED lines=11> */
[----:B------:R-:W2:Y:S04]  /*55c0*/  LDSM.16.MT88.4 R8, [R204+0x8000] ;  /* 0x00800000cc08783b */ /* 0x000ea80000004200 */
[----:B-1----:R-:W1:Y:S04]  /*55d0*/  LDSM.16.MT88.4 R12, [R112] ;  /* 0x00000000700c783b */ /* 0x002e680000004200 */
        /* <DEDUP_REMOVED lines=8> */
[-C--:B--2---:R-:W-:Y:S08]  /*5660*/  HMMA.16816.F32 R36, R4, R8.reuse, R36 ;  /* 0x000000080424723c */ /* 0x084ff00000001824 */
[C---:B-1----:R-:W-:Y:S08]  /*5670*/  HMMA.16816.F32 R40, R12.reuse, R8, R40 ;  /* 0x000000080c28723c */ /* 0x042ff00000001828 */
        /* <DEDUP_REMOVED lines=78> */
.L_x_1373:
[----:B------:R-:W-:Y:S01]  /*5b60*/  LDSM.16.M88.4 R100, [R205] ;  /* 0x00000000cd64783b */ /* 0x000fe20000000200 */
[----:B------:R-:W-:Y:S02]  /*5b70*/  ISETP.GT.AND P3, PT, R243, R228, PT ;  /* 0x000000e4f300720c */ /* 0x000fe40003f64270 */
[----:B------:R-:W-:Y:S01]  /*5b80*/  @P4 IADD3 R230, P1, PT, R230, -0x100, RZ ;  /* 0xffffff00e6e64810 */ /* 0x000fe20007f3e0ff */
[----:B------:R-:W2:Y:S03]  /*5b90*/  LDSM.16.MT88.4 R16, [R204+0xc000] ;  /* 0x00c00000cc10783b */ /* 0x000ea60000004200 */
[----:B------:R-:W-:Y:S01]  /*5ba0*/  @P4 IADD3.X R229, PT, PT, R229, -0x1, RZ, P1, !PT ;  /* 0xffffffffe5e54810 */ /* 0x000fe20000ffe4ff */
[----:B------:R-:W1:Y:S04]  /*5bb0*/  LDSM.16.M88.4 R28, [R205+0x1000] ;  /* 0x00100000cd1c783b */ /* 0x000e680000000200 */
        /* <DEDUP_REMOVED lines=342> */
.L_x_1375:
[----:B------:R-:W2:Y:S01]  /*7120*/  LDCU.64 UR10, c[0x0][0x5c0] ;  /* 0x0000b800ff0a77ac */ /* 0x000ea20008000a00 */
[----:B------:R-:W-:-:S05]  /*7130*/  IADD3 R30, PT, PT, R245, R246, RZ ;  /* 0x000000f6f51e7210 */ /* 0x000fca0007ffe0ff */
[C---:B--2---:R-:W-:Y:S02]  /*7140*/  IMAD R28, R30.reuse, UR11, RZ ;  /* 0x0000000b1e1c7c24 */ /* 0x044fe4000f8e02ff */
[----:B------:R-:W-:-:S05]  /*7150*/  IMAD.WIDE.U32 R30, R30, UR10, RZ ;  /* 0x0000000a1e1e7c25 */ /* 0x000fca000f8e00ff */
[----:B------:R-:W-:Y:S02]  /*7160*/  IADD3 R28, PT, PT, R31, R28, RZ ;  /* 0x0000001c1f1c7210 */ /* 0x000fe40007ffe0ff */
.L_x_1376:
        /* <DEDUP_REMOVED lines=11> */
.L_x_1377:
[----:B------:R-:W1:Y:S01]  /*7220*/  LDCU.64 UR6, c[0x0][0x5c8] ;  /* 0x0000b900ff0677ac */ /* 0x000e620008000a00 */
[----:B------:R-:W-:-:S05]  /*7230*/  IADD3 R36, PT, PT, R245, R246, RZ ;  /* 0x000000f6f5247210 */ /* 0x000fca0007ffe0ff */
[C---:B-1----:R-:W-:Y:S02]  /*7240*/  IMAD R3, R36.reuse, UR7, RZ ;  /* 0x0000000724037c24 */ /* 0x042fe4000f8e02ff */
[----:B------:R-:W-:-:S05]  /*7250*/  IMAD.WIDE.U32 R36, R36, UR6, RZ ;  /* 0x0000000624247c25 */ /* 0x000fca000f8e00ff */
[----:B------:R-:W-:-:S07]  /*7260*/  IADD3 R3, PT, PT, R37, R3, RZ ;  /* 0x0000000325037210 */ /* 0x000fce0007ffe0ff */
.L_x_1378:
[----:B------:R-:W-:Y:S01]  /*7270*/  BAR.SYNC.DEFER_BLOCKING 0x0 ;  /* 0x0000000000007b1d */ /* 0x000fe20000010000 */
[----:B------:R-:W-:Y:S01]  /*7280*/  IMAD.SHL.U32 R0, R222, 0x40, RZ ;  /* 0x00000040de007824 */ /* 0x000fe200078e00ff */
[----:B------:R-:W-:Y:S01]  /*7290*/  LOP3.LUT R37, R220, 0x40, RZ, 0xfc, !PT ;  /* 0x00000040dc257812 */ /* 0x000fe200078efcff */
[----:B------:R-:W-:Y:S02]  /*72a0*/  IMAD.SHL.U32 R29, R222, 0x40, RZ ;  /* 0x00000040de1d7824 */ /* 0x000fe400078e00ff */
[----:B------:R-:W-:Y:S01]  /*72b0*/  IMAD.WIDE.U32 R34, R0, UR10, RZ ;  /* 0x0000000a00227c25 */ /* 0x000fe2000f8e00ff */
[----:B------:R-:W-:Y:S01]  /*72c0*/  SHF.R.S32.HI R2, RZ, 0x1f, R0 ;  /* 0x0000001fff027819 */ /* 0x000fe20000011400 */
[----:B------:R-:W1:Y:S01]  /*72d0*/  LDCU.64 UR4, c[0x0][0x5d8] ;  /* 0x0000bb00ff0477ac */ /* 0x000e620008000a00 */
[----:B------:R-:W-:Y:S01]  /*72e0*/  IADD3 R244, PT, PT, -R29, R244, RZ ;  /* 0x000000f41df47210 */ /* 0x000fe20007ffe1ff */
[C---:B------:R-:W-:Y:S01]  /*72f0*/  VIADD R29, R221.reuse, 0x20 ;  /* 0x00000020dd1d7836 */ /* 0x040fe20000000000 */
[----:B------:R-:W-:Y:S01]  /*7300*/  LOP3.LUT R33, R34, 0x38, R219, 0xf8, !PT ;  /* 0x0000003822217812 */ /* 0x000fe200078ef8db */
[----:B------:R-:W-:Y:S01]  /*7310*/  IMAD R31, R2, UR10, RZ ;  /* 0x0000000a021f7c24 */ /* 0x000fe2000f8e02ff */
[-C--:B------:R-:W-:Y:S01]  /*7320*/  ISETP.GE.AND P2, PT, R221, R244.reuse, PT ;  /* 0x000000f4dd00720c */ /* 0x080fe20003f46270 */
[----:B------:R-:W-:Y:S01]  /*7330*/  BSSY.RECONVERGENT B0, `(.L_x_1379) ;  /* 0x000001d000007945 */ /* 0x000fe20003800200 */
[----:B------:R-:W-:Y:S01]  /*7340*/  IADD3 R42, P0, PT, R30, R33, RZ ;  /* 0x000000211e2a7210 */ /* 0x000fe20007f1e0ff */
[----:B------:R-:W-:Y:S01]  /*7350*/  IMAD R31, R0, UR11, R31 ;  /* 0x0000000b001f7c24 */ /* 0x000fe2000f8e021f */
[----:B------:R-:W-:-:S04]  /*7360*/  ISETP.GE.AND P4, PT, R29, R244, PT ;  /* 0x000000f41d00720c */ /* 0x000fc80003f86270 */
        /* <DEDUP_REMOVED lines=25> */
.L_x_1380:
[----:B------:R-:W-:Y:S05]  /*7500*/  BSYNC.RECONVERGENT B0 ;  /* 0x0000000000007941 */ /* 0x000fea0003800200 */
.L_x_1379:
[----:B------:R-:W-:Y:S04]  /*7510*/  BSSY.RECONVERGENT B0, `(.L_x_1381) ;  /* 0x000000f000007945 */ /* 0x000fe80003800200 */
        /* <DEDUP_REMOVED lines=12> */
[----:B------:R2:W-:Y:S04]  /*75e0*/  @!P1 STG.E.128 desc[UR18][R32.64], R24 ;  /* 0x0000001820009986 */ /* 0x0005e8000c101d12 */
[----:B-1----:R2:W-:Y:S02]  /*75f0*/  @!P0 STG.E.128 desc[UR18][R32.64+0x80], R20 ;  /* 0x0000801420008986 */ /* 0x0025e4000c101d12 */
.L_x_1382:
[----:B------:R-:W-:Y:S05]  /*7600*/  BSYNC.RECONVERGENT B0 ;  /* 0x0000000000007941 */ /* 0x000fea0003800200 */
.L_x_1381:
        /* <DEDUP_REMOVED lines=23> */
.L_x_1384:
[----:B------:R-:W-:Y:S05]  /*7780*/  BSYNC.RECONVERGENT B0 ;  /* 0x0000000000007941 */ /* 0x000fea0003800200 */
.L_x_1383:
        /* <DEDUP_REMOVED lines=14> */
.L_x_1349:
[----:B------:R-:W-:Y:S05]  /*7870*/  BSYNC.RECONVERGENT B1 ;  /* 0x0000000000017941 */ /* 0x000fea0003800200 */
.L_x_1327:
        /* <DEDUP_REMOVED lines=11> */
.L_x_1386:
        /* <DEDUP_REMOVED lines=13> */
.L_x_2438:


//--------------------- .text._ZN5flash44flash_bwd_dq_dk_dv_loop_seqk_parallel_kernelI23Flash_bwd_kernel_traitsILi128ELi64ELi64ELi8ELi4ELi2ELi2ELb1ELb0EN7cutlass6half_tE19Flash_kernel_traitsILi128ELi64ELi64ELi8ES3_EELb0ELb0ELb1ELb1ELb0ELb0ELb1EEEvNS_16Flash_bwd_paramsE --------------------------
	.section	.text._ZN5flash44flash_bwd_dq_dk_dv_loop_seqk_parallel_kernelI23Flash_bwd_kernel_traitsILi128ELi64ELi64ELi8ELi4ELi2ELi2ELb1ELb0EN7cutlass6half_tE19Flash_kernel_traitsILi128ELi64ELi64ELi8ES3_EELb0ELb0ELb1ELb1ELb0ELb0ELb1EEEvNS_16Flash_bwd_paramsE,"ax",@progbits
	.align	128
        .global         _ZN5flash44flash_bwd_dq_dk_dv_loop_seqk_parallel_kernelI23Flash_bwd_kernel_traitsILi128ELi64ELi64ELi8ELi4ELi2ELi2ELb1ELb0EN7cutlass6half_tE19Flash_kernel_traitsILi128ELi64ELi64ELi8ES3_EELb0ELb0ELb1ELb1ELb0ELb0ELb1EEEvNS_16Flash_bwd_paramsE
        .type           _ZN5flash44flash_bwd_dq_dk_dv_loop_seqk_parallel_kernelI23Flash_bwd_kernel_traitsILi128ELi64ELi64ELi8ELi4ELi2ELi2ELb1ELb0EN7cutlass6half_tE19Flash_kernel_traitsILi128ELi64ELi64ELi8ES3_EELb0ELb0ELb1ELb1ELb0ELb0ELb1EEEvNS_16Flash_bwd_paramsE,@function
        .size           _ZN5flash44flash_bwd_dq_dk_dv_loop_seqk_parallel_kernelI23Flash_bwd_kernel_traitsILi128ELi64ELi64ELi8ELi4ELi2ELi2ELb1ELb0EN7cutlass6half_tE19Flash_kernel_traitsILi128ELi64ELi64ELi8ES3_EELb0ELb0ELb1ELb1ELb0ELb0ELb1EEEvNS_16Flash_bwd_paramsE,(.L_x_2439 - _ZN5flash44flash_bwd_dq_dk_dv_loop_seqk_parallel_kernelI23Flash_bwd_kernel_traitsILi128ELi64ELi64ELi8ELi4ELi2ELi2ELb1ELb0EN7cutlass6half_tE19Flash_kernel_traitsILi128ELi64ELi64ELi8ES3_EELb0ELb0ELb1ELb1ELb0ELb0ELb1EEEvNS_16Flash_bwd_paramsE)
        .other          _ZN5flash44flash_bwd_dq_dk_dv_loop_seqk_parallel_kernelI23Flash_bwd_kernel_traitsILi128ELi64ELi64ELi8ELi4ELi2ELi2ELb1ELb0EN7cutlass6half_tE19Flash_kernel_traitsILi128ELi64ELi64ELi8ES3_EELb0ELb0ELb1ELb1ELb0ELb0ELb1EEEvNS_16Flash_bwd_paramsE,@"STO_CUDA_ENTRY STV_DEFAULT"
_ZN5flash44flash_bwd_dq_dk_dv_loop_seqk_parallel_kernelI23Flash_bwd_kernel_traitsILi128ELi64ELi64ELi8ELi4ELi2ELi2ELb1ELb0EN7cutlass6half_tE19Flash_kernel_traitsILi128ELi64ELi64ELi8ES3_EELb0ELb0ELb1ELb1ELb0ELb0ELb1EEEvNS_16Flash_bwd_paramsE:
.text._ZN5flash44flash_bwd_dq_dk_dv_loop_seqk_parallel_kernelI23Flash_bwd_kernel_traitsILi128ELi64ELi64ELi8ELi4ELi2ELi2ELb1ELb0EN7cutlass6half_tE19Flash_kernel_traitsILi128ELi64ELi64ELi8ES3_EELb0ELb0ELb1ELb1ELb0ELb0ELb1EEEvNS_16Flash_bwd_paramsE:
        /* <DEDUP_REMOVED lines=19> */
[----:B------:R-:W-:Y:S01]  /*0130*/  IMAD.MOV.U32 R204, RZ, RZ, 0x20 ;  /* 0x00000020ffcc7424 */ /* 0x000fe200078e00ff */
[----:B------:R-:W1:Y:S01]  /*0140*/  LDCU.64 UR8, c[0x0][0x470] ;  /* 0x00008e00ff0877ac */ /* 0x000e620008000a00 */
[----:B------:R-:W-:Y:S01]  /*0150*/  UMOV UR17, URZ ;  /* 0x000000ff00117c82 */ /* 0x000fe20008000000 */
[----:B------:R-:W-:-:S04]  /*0160*/  UMOV UR20, URZ ;  /* 0x000000ff00147c82 */ /* 0x000fc80008000000 */
        /* <DEDUP_REMOVED lines=11> */
[--C-:B------:R-:W-:Y:S01]  /*0220*/  LOP3.LUT R220, R3, 0x20, R0.reuse, 0x78, !PT ;  /* 0x0000002003dc7812 */ /* 0x100fe200078e7800 */
[C---:B------:R-:W-:Y:S01]  /*0230*/  IMAD.SHL.U32 R3, R6.reuse, 0x20, RZ ;  /* 0x0000002006037824 */ /* 0x040fe200078e00ff */
[----:B------:R-:W-:Y:S01]  /*0240*/  LOP3.LUT R211, R211, 0x7, R0, 0xf8, !PT ;  /* 0x00000007d3d37812 */ /* 0x000fe200078ef800 */
[----:B------:R-:W-:Y:S01]  /*0250*/  IMAD.SHL.U32 R0, R6, 0x40, RZ ;  /* 0x0000004006007824 */ /* 0x000fe200078e00ff */
[--C-:B------:R-:W-:Y:S02]  /*0260*/  LOP3.LUT R220, R220, 0x1c0, R7.reuse, 0xf8, !PT ;  /* 0x000001c0dcdc7812 */ /* 0x100fe400078ef807 */
[----:B------:R-:W-:Y:S02]  /*0270*/  LOP3.LUT R8, R3, 0x200, RZ, 0xc0, !PT ;  /* 0x0000020003087812 */ /* 0x000fe400078ec0ff */
[----:B------:R-:W-:Y:S02]  /*0280*/  SHF.R.U32.HI R214, RZ, 0x3, R6 ;  /* 0x00000003ffd67819 */ /* 0x000fe40000011606 */
[----:B------:R-:W-:-:S02]  /*0290*/  LOP3.LUT R8, R8, 0x3800, R7, 0xf8, !PT ;  /* 0x0000380008087812 */ /* 0x000fc400078ef807 */
[----:B------:R-:W-:Y:S02]  /*02a0*/  LOP3.LUT R7, R7, 0x1c0, RZ, 0xc0, !PT ;  /* 0x000001c007077812 */ /* 0x000fe400078ec0ff */
[C---:B------:R-:W-:Y:S02]  /*02b0*/  LOP3.LUT R14, R3.reuse, 0xc00, RZ, 0xc0, !PT ;  /* 0x00000c00030e7812 */ /* 0x040fe400078ec0ff */
[----:B------:R-:W-:Y:S02]  /*02c0*/  LOP3.LUT R10, R3, 0x400, RZ, 0xc0, !PT ;  /* 0x00000400030a7812 */ /* 0x000fe400078ec0ff */
[----:B------:R-:W-:Y:S02]  /*02d0*/  LOP3.LUT R12, R0, 0x1c0, RZ, 0xc0, !PT ;  /* 0x000001c0000c7812 */ /* 0x000fe400078ec0ff */
[----:B------:R-:W-:Y:S02]  /*02e0*/  LOP3.LUT R2, R7, 0x18, R214, 0xf8, !PT ;  /* 0x0000001807027812 */ /* 0x000fe400078ef8d6 */
[----:B------:R-:W-:-:S02]  /*02f0*/  LOP3.LUT R7, R14, 0x6, R5, 0xf8, !PT ;  /* 0x000000060e077812 */ /* 0x000fc400078ef805 */
[----:B------:R-:W-:Y:S02]  /*0300*/  LOP3.LUT R10, R10, 0x6, R5, 0xf8, !PT ;  /* 0x000000060a0a7812 */ /* 0x000fe400078ef805 */
[----:B------:R-:W-:Y:S02]  /*0310*/  LOP3.LUT R9, R12, 0x38, R213, 0xf8, !PT ;  /* 0x000000380c097812 */ /* 0x000fe400078ef8d5 */
[----:B------:R-:W-:Y:S02]  /*0320*/  LOP3.LUT R219, R2, 0x38, R5, 0x78, !PT ;  /* 0x0000003802db7812 */ /* 0x000fe400078e7805 */
[----:B------:R-:W-:Y:S02]  /*0330*/  LOP3.LUT R5, R5, 0x20, RZ, 0xc0, !PT ;  /* 0x0000002005057812 */ /* 0x000fe400078ec0ff */
[----:B------:R-:W-:Y:S02]  /*0340*/  LOP3.LUT R203, R9, 0x8, R6, 0x78, !PT ;  /* 0x0000000809cb7812 */ /* 0x000fe400078e7806 */
[----:B------:R-:W-:-:S02]  /*0350*/  LOP3.LUT R5, R5, 0x18, R214, 0xf8, !PT ;  /* 0x0000001805057812 */ /* 0x000fc400078ef8d6 */
[----:B------:R-:W-:Y:S02]  /*0360*/  LOP3.LUT R203, R8, R203, RZ, 0xfc, !PT ;  /* 0x000000cb08cb7212 */ /* 0x000fe400078efcff */
[----:B------:R-:W-:Y:S02]  /*0370*/  LOP3.LUT R8, R5, 0x1c0, R0, 0xf8, !PT ;  /* 0x000001c005087812 */ /* 0x000fe400078ef800 */
[----:B------:R-:W-:Y:S02]  /*0380*/  LOP3.LUT R11, R213, 0x1f8, RZ, 0xc0, !PT ;  /* 0x000001f8d50b7812 */ /* 0x000fe400078ec0ff */
[----:B------:R-:W-:Y:S02]  /*0390*/  LOP3.LUT R13, R4, 0x10, RZ, 0xc0, !PT ;  /* 0x00000010040d7812 */ /* 0x000fe400078ec0ff */
[----:B------:R-:W-:Y:S02]  /*03a0*/  LOP3.LUT R205, R8, 0x38, R213, 0x78, !PT ;  /* 0x0000003808cd7812 */ /* 0x000fe400078e78d5 */
[----:B------:R-:W-:-:S02]  /*03b0*/  R2P PR, R6, 0xe ;  /* 0x0000000e06007804 */ /* 0x000fc40000000000 */
[--C-:B------:R-:W-:Y:S02]  /*03c0*/  LOP3.LUT R202, R13, 0x8, R6.reuse, 0xf8, !PT ;  /* 0x000000080dca7812 */ /* 0x100fe400078ef806 */
[----:B------:R-:W-:Y:S02]  /*03d0*/  LOP3.LUT R2, R11, 0x38, R6, 0x78, !PT ;  /* 0x000000380b027812 */ /* 0x000fe400078e7806 */
[----:B------:R-:W-:Y:S02]  /*03e0*/  LOP3.LUT R6, R0, 0x200, RZ, 0xc0, !PT ;  /* 0x0000020000067812 */ /* 0x000fe400078ec0ff */
[----:B------:R-:W-:Y:S02]  /*03f0*/  LOP3.LUT R205, R205, 0x200, R0, 0xf8, !PT ;  /* 0x00000200cdcd7812 */ /* 0x000fe400078ef800 */
[----:B------:R-:W1:Y:S01]  /*0400*/  LDC R0, c[0x0][0x438] ;  /* 0x00010e00ff007b82 */ /* 0x000e620000000800 */
[----:B------:R-:W-:Y:S02]  /*0410*/  LOP3.LUT R220, R7, R220, RZ, 0xfc, !PT ;  /* 0x000000dc07dc7212 */ /* 0x000fe400078efcff */
[----:B------:R-:W-:-:S02]  /*0420*/  LOP3.LUT R4, R9, 0x8, R4, 0x78, !PT ;  /* 0x0000000809047812 */ /* 0x000fc400078e7804 */
[--C-:B------:R-:W-:Y:S02]  /*0430*/  LOP3.LUT R201, R6, 0x400, R3.reuse, 0xf8, !PT ;  /* 0x0000040006c97812 */ /* 0x100fe400078ef803 */
[----:B------:R-:W-:Y:S02]  /*0440*/  LEA R220, R220, UR5, 0x1 ;  /* 0x00000005dcdc7c11 */ /* 0x000fe4000f8e08ff */
[----:B------:R-:W-:Y:S02]  /*0450*/  LOP3.LUT R201, R201, R4, RZ, 0xfc, !PT ;  /* 0x00000004c9c97212 */ /* 0x000fe400078efcff */
        /* <DEDUP_REMOVED lines=8> */
[----:B------:R-:W-:Y:S01]  /*04e0*/  LOP3.LUT R219, R10, R219, RZ, 0xfc, !PT ;  /* 0x000000db0adb7212 */ /* 0x000fe200078efcff */
[----:B------:R-:W-:Y:S01]  /*04f0*/  IMAD.IADD R225, R225, 0x1, R222 ;  /* 0x00000001e1e17824 */ /* 0x000fe200078e02de */
[----:B------:R-:W-:Y:S01]  /*0500*/  LOP3.LUT R202, R202, 0x200, R3, 0xf8, !PT ;  /* 0x00000200caca7812 */ /* 0x000fe200078ef803 */
[----:B------:R-:W-:Y:S01]  /*0510*/  IMAD.IADD R200, R206, 0x1, R201 ;  /* 0x00000001cec87824 */ /* 0x000fe200078e02c9 */
[----:B---3--:R-:W-:Y:S02]  /*0520*/  LEA R216, P0, R209, R216, 0x2 ;  /* 0x000000d8d1d87211 */ /* 0x008fe400078010ff */
[----:B------:R-:W-:-:S02]  /*0530*/  LOP3.LUT R207, R207, R4, RZ, 0xfc, !PT ;  /* 0x00000004cfcf7212 */ /* 0x000fc400078efcff */
[----:B------:R-:W-:Y:S02]  /*0540*/  LOP3.LUT R212, R213, 0x38, RZ, 0xc0, !PT ;  /* 0x00000038d5d47812 */ /* 0x000fe400078ec0ff */
[----:B------:R-:W-:Y:S02]  /*0550*/  LOP3.LUT R221, R2, 0x1e00, R213, 0xf8, !PT ;  /* 0x00001e0002dd7812 */ /* 0x000fe400078ef8d5 */
[----:B------:R-:W-:Y:S02]  /*0560*/  LEA.HI.X R217, R209, R217, RZ, 0x2, P0 ;  /* 0x000000d9d1d97211 */ /* 0x000fe400000f14ff */
[----:B------:R-:W-:Y:S02]  /*0570*/  SEL R204, R204, 0xffffffe0, !P1 ;  /* 0xffffffe0cccc7807 */ /* 0x000fe40004800000 */
[----:B------:R-:W-:Y:S02]  /*0580*/  LOP3.LUT R218, R212, 0x40, RZ, 0xfc, !PT ;  /* 0x00000040d4da7812 */ /* 0x000fe400078efcff */
[----:B------:R-:W-:-:S02]  /*0590*/  LEA R221, R221, UR6, 0x1 ;  /* 0x00000006dddd7c11 */ /* 0x000fc4000f8e08ff */
[----:B------:R-:W-:Y:S02]  /*05a0*/  LEA R219, R219, UR6, 0x1 ;  /* 0x00000006dbdb7c11 */ /* 0x000fe4000f8e08ff */
[----:B------:R-:W-:Y:S02]  /*05b0*/  LEA R202, R202, UR5, 0x1 ;  /* 0x00000005caca7c11 */ /* 0x000fe4000f8e08ff */
[----:B------:R-:W-:Y:S02]  /*05c0*/  LEA R207, R207, UR6, 0x1 ;  /* 0x00000006cfcf7c11 */ /* 0x000fe4000f8e08ff */
[----:B------:R-:W-:Y:S02]  /*05d0*/  LEA R203, R203, UR4, 0x1 ;  /* 0x00000004cbcb7c11 */ /* 0x000fe4000f8e08ff */
[----:B-1--4-:R-:W-:-:S07]  /*05e0*/  LEA R205, R205, UR6, 0x1 ;  /* 0x00000006cdcd7c11 */ /* 0x012fce000f8e08ff */
.L_x_1446:
        /* <DEDUP_REMOVED lines=44> */
.L_x_1387:
        /* <DEDUP_REMOVED lines=40> */
.L_x_1389:
[----:B------:R-:W1:Y:S01]  /*0b30*/  LDCU.64 UR12, c[0x0][0x3b8] ;  /* 0x00007700ff0c77ac */ /* 0x000e620008000a00 */
[----:B------:R-:W-:-:S05]  /*0b40*/  IADD3 R2, PT, PT, R239, R240, RZ ;  /* 0x000000f0ef027210 */ /* 0x000fca0007ffe0ff */
[C---:B-1----:R-:W-:Y:S02]  /*0b50*/  IMAD R9, R2.reuse, UR13, RZ ;  /* 0x0000000d02097c24 */ /* 0x042fe4000f8e02ff */
[----:B------:R-:W-:-:S05]  /*0b60*/  IMAD.WIDE.U32 R2, R2, UR12, RZ ;  /* 0x0000000c02027c25 */ /* 0x000fca000f8e00ff */
[----:B------:R-:W-:Y:S02]  /*0b70*/  IADD3 R9, PT, PT, R3, R9, RZ ;  /* 0x0000000903097210 */ /* 0x000fe40007ffe0ff */
[----:B------:R-:W-:-:S07]  /*0b80*/  MOV R10, R2 ;  /* 0x00000002000a7202 */ /* 0x000fce0000000f00 */
.L_x_1390:
        /* <DEDUP_REMOVED lines=38> */
.L_x_1391:
[----:B------:R-:W1:Y:S01]  /*0df0*/  LDCU.64 UR10, c[0x0][0x3c0] ;  /* 0x00007800ff0a77ac */ /* 0x000e620008000a00 */
[----:B------:R-:W-:-:S05]  /*0e00*/  IADD3 R2, PT, PT, R239, R240, RZ ;  /* 0x000000f0ef027210 */ /* 0x000fca0007ffe0ff */
[C---:B-1----:R-:W-:Y:S02]  /*0e10*/  IMAD R12, R2.reuse, UR11, RZ ;  /* 0x0000000b020c7c24 */ /* 0x042fe4000f8e02ff */
[----:B------:R-:W-:-:S05]  /*0e20*/  IMAD.WIDE.U32 R2, R2, UR10, RZ ;  /* 0x0000000a02027c25 */ /* 0x000fca000f8e00ff */
[----:B------:R-:W-:Y:S02]  /*0e30*/  IADD3 R12, PT, PT, R3, R12, RZ ;  /* 0x0000000c030c7210 */ /* 0x000fe40007ffe0ff */
[----:B------:R-:W-:-:S07]  /*0e40*/  MOV R14, R2 ;  /* 0x00000002000e7202 */ /* 0x000fce0000000f00 */
.L_x_1392:
        /* <DEDUP_REMOVED lines=28> */
.L_x_1393:
[C---:B------:R-:W-:Y:S02]  /*1010*/  IMAD R16, R11.reuse, UR7, RZ ;  /* 0x000000070b107c24 */ /* 0x040fe4000f8e02ff */
[----:B------:R-:W-:-:S05]  /*1020*/  IMAD.WIDE.U32 R26, R11, UR6, RZ ;  /* 0x000000060b1a7c25 */ /* 0x000fca000f8e00ff */
[----:B------:R-:W-:Y:S02]  /*1030*/  IADD3 R16, PT, PT, R27, R16, RZ ;  /* 0x000000101b107210 */ /* 0x000fe40007ffe0ff */
.L_x_1394:
        /* <DEDUP_REMOVED lines=20> */
.L_x_1395:
[----:B------:R-:W1:Y:S01]  /*1180*/  LDC R18, c[0x0][0x434] ;  /* 0x00010d00ff127b82 */ /* 0x000e620000000800 */
[----:B------:R-:W-:-:S04]  /*1190*/  IMAD R3, R209, UR14, R210 ;  /* 0x0000000ed1037c24 */ /* 0x000fc8000f8e02d2 */
[----:B-1----:R-:W-:-:S03]  /*11a0*/  IMAD R18, R3, R18, RZ ;  /* 0x0000001203127224 */ /* 0x002fc600078e02ff */
.L_x_1396:
        /* <DEDUP_REMOVED lines=11> */
.L_x_1397:
[----:B------:R-:W1:Y:S01]  /*1260*/  LDC R24, c[0x0][0x444] ;  /* 0x00011100ff187b82 */ /* 0x000e620000000800 */
[----:B------:R-:W-:-:S04]  /*1270*/  IMAD R3, R209, UR14, R210 ;  /* 0x0000000ed1037c24 */ /* 0x000fc8000f8e02d2 */
[----:B-1----:R-:W-:-:S07]  /*1280*/  IMAD R24, R3, R24, RZ ;  /* 0x0000001803187224 */ /* 0x002fce00078e02ff */
.L_x_1398:
[----:B------:R-:W1:Y:S01]  /*1290*/  LDCU.128 UR4, c[0x0][0x590] ;  /* 0x0000b200ff0477ac */ /* 0x000e620008000c00 */
[----:B------:R-:W-:Y:S01]  /*12a0*/  IADD3 R2, P0, PT, R212, R2, RZ ;  /* 0x00000002d4027210 */ /* 0x000fe20007f1e0ff */
[----:B------:R-:W2:Y:S01]  /*12b0*/  S2R R23, SR_TID.X ;  /* 0x0000000000177919 */ /* 0x000ea20000002100 */
[----:B------:R-:W3:Y:S01]  /*12c0*/  LDC R236, c[0x0][0x508] ;  /* 0x00014200ffec7b82 */ /* 0x000ee20000000800 */
[----:B------:R-:W-:Y:S01]  /*12d0*/  UIMAD UR22, UR14, UR22, URZ ;  /* 0x000000160e1672a4 */ /* 0x000fe2000f8e02ff */
[----:B------:R-:W-:Y:S01]  /*12e0*/  ISETP.NE.AND P3, PT, RZ, UR24, PT ;  /* 0x00000018ff007c0c */ /* 0x000fe2000bf65270 */
[----:B------:R-:W4:Y:S01]  /*12f0*/  S2R R11, SR_TID.X ;  /* 0x00000000000b7919 */ /* 0x000f220000002100 */
[----:B------:R-:W-:Y:S01]  /*1300*/  IMAD.X R3, RZ, RZ, R5, P0 ;  /* 0x000000ffff037224 */ /* 0x000fe200000e0605 */
[--C-:B------:R-:W-:Y:S01]  /*1310*/  IADD3 R26, P1, P0, R28, R26, R17.reuse ;  /* 0x0000001a1c1a7210 */ /* 0x100fe2000783e011 */
[----:B------:R-:W5:Y:S01]  /*1320*/  LDCU.64 UR14, c[0x0][0x3c8] ;  /* 0x00007900ff0e77ac */ /* 0x000f620008000a00 */
[----:B------:R-:W-:Y:S01]  /*1330*/  SHF.R.S32.HI R17, RZ, 0x1f, R17 ;  /* 0x0000001fff117819 */ /* 0x000fe20000011411 */
[----:B------:R-:W5:Y:S01]  /*1340*/  LDC.64 R246, c[0x0][0x420] ;  /* 0x00010800fff67b82 */ /* 0x000f620000000a00 */
[----:B------:R-:W-:Y:S02]  /*1350*/  BSSY.RECONVERGENT B1, `(.L_x_1388) ;  /* 0x00005ed000017945 */ /* 0x000fe40003800200 */
[----:B------:R-:W-:Y:S01]  /*1360*/  IADD3.X R19, PT, PT, R19, R16, R17, P1, P0 ;  /* 0x0000001013137210 */ /* 0x000fe20000fe0411 */
[----:B------:R-:W-:-:S02]  /*1370*/  IMAD.MOV.U32 R16, RZ, RZ, R212 ;  /* 0x000000ffff107224 */ /* 0x000fc400078e00d4 */
[----:B------:R-:W-:Y:S01]  /*1380*/  IMAD.MOV.U32 R17, RZ, RZ, RZ ;  /* 0x000000ffff117224 */ /* 0x000fe200078e00ff */
[----:B-1----:R-:W-:Y:S01]  /*1390*/  USHF.L.U64.HI UR21, UR4, 0x5, UR5 ;  /* 0x0000000504157899 */ /* 0x002fe20008010205 */
[----:B------:R-:W-:Y:S01]  /*13a0*/  IMAD R4, R15, UR4, RZ ;  /* 0x000000040f047c24 */ /* 0x000fe2000f8e02ff */
[----:B------:R-:W-:Y:S01]  /*13b0*/  USHF.L.U32 UR23, UR4, 0x5, URZ ;  /* 0x0000000504177899 */ /* 0x000fe200080006ff */
[C---:B------:R-:W-:Y:S02]  /*13c0*/  IMAD.WIDE.U32 R30, R21.reuse, UR4, R2 ;  /* 0x00000004151e7c25 */ /* 0x040fe4000f8e0002 */
[----:B------:R-:W1:Y:S02]  /*13d0*/  LDC.64 R2, c[0x0][0x3b0] ;  /* 0x0000ec00ff027b82 */ /* 0x000e640000000a00 */
[----:B------:R-:W-:Y:S01]  /*13e0*/  IMAD R4, R21, UR5, R4 ;  /* 0x0000000515047c24 */ /* 0x000fe2000f8e0204 */
[----:B---3--:R-:W-:-:S03]  /*13f0*/  IADD3 R236, PT, PT, R223, -R236, -R238 ;  /* 0x800000ecdfec7210 */ /* 0x008fc60007ffe8ee */
[----:B------:R-:W-:Y:S02]  /*1400*/  IMAD.IADD R31, R31, 0x1, R4 ;  /* 0x000000011f1f7824 */ /* 0x000fe400078e0204 */
[----:B------:R-:W3:Y:S01]  /*1410*/  LDC.64 R4, c[0x0][0x5f8] ;  /* 0x00017e00ff047b82 */ /* 0x000ee20000000a00 */
[----:B------:R-:W-:Y:S02]  /*1420*/  VIADD R224, R236, 0xffffffc0 ;  /* 0xffffffc0ece07836 */ /* 0x000fe40000000000 */
[----:B------:R-:W-:Y:S01]  /*1430*/  IMAD.WIDE.U32 R32, R210, UR6, R30 ;  /* 0x00000006d2207c25 */ /* 0x000fe2000f8e001e */
[----:B--2---:R-:W-:-:S03]  /*1440*/  SHF.R.U32.HI R23, RZ, 0x5, R23 ;  /* 0x00000005ff177819 */ /* 0x004fc60000011617 */
[----:B------:R-:W-:Y:S01]  /*1450*/  IMAD R33, R210, UR7, R33 ;  /* 0x00000007d2217c24 */ /* 0x000fe2000f8e0221 */
[----:B------:R-:W2:Y:S01]  /*1460*/  LDCU.64 UR6, c[0x0][0x550] ;  /* 0x0000aa00ff0677ac */ /* 0x000ea20008000a00 */
[----:B----4-:R-:W-:Y:S01]  /*1470*/  LOP3.LUT R30, R11, 0x1f, RZ, 0xc0, !PT ;  /* 0x0000001f0b1e7812 */ /* 0x010fe200078ec0ff */
[----:B------:R-:W-:-:S04]  /*1480*/  IMAD.WIDE.U32 R32, R214, UR4, R32 ;  /* 0x00000004d6207c25 */ /* 0x000fc8000f8e0020 */
[----:B------:R-:W-:Y:S01]  /*1490*/  IMAD R231, R214, UR5, R33 ;  /* 0x00000005d6e77c24 */ /* 0x000fe2000f8e0221 */
[----:B------:R-:W4:Y:S01]  /*14a0*/  LDCU.64 UR4, c[0x0][0x380] ;  /* 0x00007000ff0477ac */ /* 0x000f220008000a00 */
[-C--:B-1----:R-:W-:Y:S02]  /*14b0*/  IMAD R28, R15, R2.reuse, RZ ;  /* 0x000000020f1c7224 */ /* 0x082fe400078e02ff */
[----:B------:R-:W-:-:S04]  /*14c0*/  IMAD.WIDE.U32 R34, R21, R2, R16 ;  /* 0x0000000215227225 */ /* 0x000fc800078e0010 */
[----:B------:R-:W-:Y:S01]  /*14d0*/  IMAD R21, R21, R3, R28 ;  /* 0x0000000315157224 */ /* 0x000fe200078e021c */
[----:B------:R-:W-:Y:S01]  /*14e0*/  IADD3 R28, P1, PT, R22, R34, RZ ;  /* 0x00000022161c7210 */ /* 0x000fe20007f3e0ff */
[----:B------:R-:W-:Y:S01]  /*14f0*/  IMAD R15, R23, UR22, R30 ;  /* 0x00000016170f7c24 */ /* 0x000fe2000f8e021e */
[----:B--2---:R-:W-:Y:S01]  /*1500*/  LEA R230, P0, R32, UR6, 0x1 ;  /* 0x0000000620e67c11 */ /* 0x004fe2000f8008ff */
[----:B---3--:R-:W-:Y:S01]  /*1510*/  IMAD.WIDE.U32 R22, R4, UR16, RZ ;  /* 0x0000001004167c25 */ /* 0x008fe2000f8e00ff */
[----:B------:R-:W-:Y:S02]  /*1520*/  IADD3.X R29, PT, PT, R20, R35, R21, P1, !PT ;  /* 0x00000023141d7210 */ /* 0x000fe40000ffe415 */
[----:B------:R-:W-:Y:S01]  /*1530*/  LEA.HI.X R231, R32, UR7, R231, 0x1, P0 ;  /* 0x0000000720e77c11 */ /* 0x000fe200080f0ce7 */
[----:B------:R-:W-:Y:S01]  /*1540*/  IMAD R4, R5, UR16, R23 ;  /* 0x0000001005047c24 */ /* 0x000fe2000f8e0217 */
[----:B------:R-:W-:Y:S01]  /*1550*/  SEL R5, R22, RZ, P3 ;  /* 0x000000ff16057207 */ /* 0x000fe20001800000 */
[C---:B-----5:R-:W-:Y:S01]  /*1560*/  IMAD.WIDE.U32 R28, R210.reuse, UR14, R28 ;  /* 0x0000000ed21c7c25 */ /* 0x060fe2000f8e001c */
[----:B------:R-:W-:Y:S01]  /*1570*/  SHF.R.S32.HI R22, RZ, 0x1f, R15 ;  /* 0x0000001fff167819 */ /* 0x000fe2000001140f */
[----:B------:R-:W1:Y:S01]  /*1580*/  LDCU.64 UR6, c[0x0][0x570] ;  /* 0x0000ae00ff0677ac */ /* 0x000e620008000a00 */
[----:B------:R-:W-:Y:S01]  /*1590*/  IADD3 R5, P1, P0, R15, R26, R5 ;  /* 0x0000001a0f057210 */ /* 0x000fe2000783e005 */
[----:B------:R-:W-:Y:S01]  /*15a0*/  IMAD R27, R210, UR15, R29 ;  /* 0x0000000fd21b7c24 */ /* 0x000fe2000f8e021d */
[----:B------:R-:W-:Y:S01]  /*15b0*/  SHF.R.S32.HI R15, RZ, 0x1f, R224 ;  /* 0x0000001fff0f7819 */ /* 0x000fe200000114e0 */
[----:B------:R-:W-:Y:S01]  /*15c0*/  IMAD.MOV.U32 R26, RZ, RZ, R28 ;  /* 0x000000ffff1a7224 */ /* 0x000fe200078e001c */
[----:B------:R-:W-:Y:S01]  /*15d0*/  SEL R4, R4, RZ, P3 ;  /* 0x000000ff04047207 */ /* 0x000fe20001800000 */
[----:B------:R-:W2:Y:S01]  /*15e0*/  LDC.64 R20, c[0x0][0x5e8] ;  /* 0x00017a00ff147b82 */ /* 0x000ea20000000a00 */
[----:B------:R-:W-:Y:S01]  /*15f0*/  LEA.HI R224, R15, R224, RZ, 0x6 ;  /* 0x000000e00fe07211 */ /* 0x000fe200078f30ff */
[----:B------:R-:W-:Y:S01]  /*1600*/  USHF.L.U32 UR14, UR22, 0x6, URZ ;  /* 0x00000006160e7899 */ /* 0x000fe200080006ff */
[----:B------:R-:W-:Y:S01]  /*1610*/  IADD3.X R19, PT, PT, R22, R19, R4, P1, P0 ;  /* 0x0000001316137210 */ /* 0x000fe20000fe0404 */
[----:B------:R-:W-:Y:S01]  /*1620*/  IMAD.WIDE.U32 R22, R214, R2, R26 ;  /* 0x00000002d6167225 */ /* 0x000fe200078e001a */
[----:B------:R-:W-:-:S02]  /*1630*/  SHF.R.S32.HI R224, RZ, 0x6, R224 ;  /* 0x00000006ffe07819 */ /* 0x000fc400000114e0 */
[----:B------:R-:W-:Y:S01]  /*1640*/  LEA R15, R237, R24, 0x6 ;  /* 0x00000018ed0f7211 */ /* 0x000fe200078e30ff */
[----:B------:R-:W-:Y:S01]  /*1650*/  IMAD R229, R214, R3, R23 ;  /* 0x00000003d6e57224 */ /* 0x000fe200078e0217 */
[C---:B----4-:R-:W-:Y:S01]  /*1660*/  LEA R228, P1, R22.reuse, UR4, 0x1 ;  /* 0x0000000416e47c11 */ /* 0x050fe2000f8208ff */
[----:B------:R-:W-:Y:S01]  /*1670*/  IMAD.U32 R4, RZ, RZ, UR14 ;  /* 0x0000000eff047e24 */ /* 0x000fe2000f8e00ff */
[----:B------:R-:W-:Y:S02]  /*1680*/  VIMNMX R224, PT, PT, RZ, R224, !PT ;  /* 0x000000e0ffe07248 */ /* 0x000fe40007fe0100 */
[----:B------:R-:W-:Y:S02]  /*1690*/  LEA.HI.X R229, R22, UR5, R229, 0x1, P1 ;  /* 0x0000000516e57c11 */ /* 0x000fe400088f0ce5 */
[----:B------:R-:W-:Y:S02]  /*16a0*/  IADD3 R5, P0, PT, R5, UR14, RZ ;  /* 0x0000000e05057c10 */ /* 0x000fe4000ff1e0ff */
[----:B------:R-:W-:-:S02]  /*16b0*/  ISETP.GT.AND P1, PT, R13, R224, PT ;  /* 0x000000e00d00720c */ /* 0x000fc40003f24270 */
[----:B------:R-:W-:Y:S02]  /*16c0*/  LEA.HI.X.SX32 R4, R4, R19, 0x1, P0 ;  /* 0x0000001304047211 */ /* 0x000fe400000f0eff */
[----:B-1----:R-:W-:Y:S01]  /*16d0*/  LEA R244, P0, R5, UR6, 0x2 ;  /* 0x0000000605f47c11 */ /* 0x002fe2000f8010ff */
[----:B--2---:R-:W-:-:S03]  /*16e0*/  IMAD.WIDE R226, R15, 0x4, R20 ;  /* 0x000000040fe27825 */ /* 0x004fc600078e0214 */
[----:B------:R-:W-:Y:S02]  /*16f0*/  LEA.HI.X R245, R5, UR7, R4, 0x2, P0 ;  /* 0x0000000705f57c11 */ /* 0x000fe400080f1404 */
[----:B------:R-:W-:Y:S01]  /*1700*/  IADD3 R4, P0, PT, R214, 0x20, RZ ;  /* 0x00000020d6047810 */ /* 0x000fe20007f1e0ff */
[----:B------:R-:W-:Y:S01]  /*1710*/  IMAD R5, R237, 0x40, R18 ;  /* 0x00000040ed057824 */ /* 0x000fe200078e0212 */
[C---:B------:R-:W-:Y:S01]  /*1720*/  SHF.L.U64.HI R18, R2.reuse, 0x5, R3 ;  /* 0x0000000502127819 */ /* 0x040fe20000010203 */
[----:B------:R-:W-:Y:S02]  /*1730*/  IMAD.SHL.U32 R3, R2, 0x20, RZ ;  /* 0x0000002002037824 */ /* 0x000fe400078e00ff */
[----:B------:R-:W-:Y:S01]  /*1740*/  IMAD.WIDE R246, R5, 0x4, R246 ;  /* 0x0000000405f67825 */ /* 0x000fe200078e02f6 */
[----:B------:R-:W-:-:S03]  /*1750*/  IADD3 R5, PT, PT, R214, 0x20, RZ ;  /* 0x00000020d6057810 */ /* 0x000fc60007ffe0ff */
        /* <DEDUP_REMOVED lines=14> */
.L_x_1400:
[----:B------:R-:W1:Y:S01]  /*1840*/  LDCU.64 UR10, c[0x0][0x5c0] ;  /* 0x0000b800ff0a77ac */ /* 0x000e620008000a00 */
[----:B------:R-:W-:-:S05]  /*1850*/  IADD3 R0, PT, PT, R239, R240, RZ ;  /* 0x000000f0ef007210 */ /* 0x000fca0007ffe0ff */
[C---:B-1----:R-:W-:Y:S02]  /*1860*/  IMAD R3, R0.reuse, UR11, RZ ;  /* 0x0000000b00037c24 */ /* 0x042fe4000f8e02ff */
[----:B------:R-:W-:-:S05]  /*1870*/  IMAD.WIDE.U32 R10, R0, UR10, RZ ;  /* 0x0000000a000a7c25 */ /* 0x000fca000f8e00ff */
[----:B------:R-:W-:Y:S02]  /*1880*/  IADD3 R0, PT, PT, R11, R3, RZ ;  /* 0x000000030b007210 */ /* 0x000fe40007ffe0ff */
[----:B------:R-:W-:Y:S02]  /*1890*/  MOV R6, R10 ;  /* 0x0000000a00067202 */ /* 0x000fe40000000f00 */
.L_x_1401:
        /* <DEDUP_REMOVED lines=11> */
.L_x_1402:
[----:B------:R-:W1:Y:S01]  /*1950*/  LDCU.64 UR6, c[0x0][0x5c8] ;  /* 0x0000b900ff0677ac */ /* 0x000e620008000a00 */
[----:B------:R-:W-:-:S05]  /*1960*/  IADD3 R239, PT, PT, R239, R240, RZ ;  /* 0x000000f0efef7210 */ /* 0x000fca0007ffe0ff */
[C---:B-1----:R-:W-:Y:S02]  /*1970*/  IMAD R9, R239.reuse, UR7, RZ ;  /* 0x00000007ef097c24 */ /* 0x042fe4000f8e02ff */
[----:B------:R-:W-:-:S05]  /*1980*/  IMAD.WIDE.U32 R10, R239, UR6, RZ ;  /* 0x00000006ef0a7c25 */ /* 0x000fca000f8e00ff */
[----:B------:R-:W-:Y:S02]  /*1990*/  IADD3 R9, PT, PT, R11, R9, RZ ;  /* 0x000000090b097210 */ /* 0x000fe40007ffe0ff */
.L_x_1403:
        /* <DEDUP_REMOVED lines=25> */
.L_x_1405:
[----:B------:R-:W-:Y:S05]  /*1b30*/  BSYNC.RECONVERGENT B0 ;  /* 0x0000000000007941 */ /* 0x000fea0003800200 */
.L_x_1404:
        /* <DEDUP_REMOVED lines=15> */
.L_x_1407:
[----:B------:R-:W-:Y:S05]  /*1c30*/  BSYNC.RECONVERGENT B0 ;  /* 0x0000000000007941 */ /* 0x000fea0003800200 */
.L_x_1406:
        /* <DEDUP_REMOVED lines=22> */
.L_x_1409:
[----:B------:R-:W-:Y:S05]  /*1da0*/  BSYNC.RECONVERGENT B0 ;  /* 0x0000000000007941 */ /* 0x000fea0003800200 */
.L_x_1408:
        /* <DEDUP_REMOVED lines=16> */
.L_x_1399:
[----:B------:R-:W-:Y:S01]  /*1eb0*/  IMAD R20, R8, UR10, RZ ;  /* 0x0000000a08147c24 */ /* 0x000fe2000f8e02ff */
[----:B------:R-:W1:Y:S01]  /*1ec0*/  LDCU.64 UR4, c[0x0][0x3d8] ;  /* 0x00007b00ff0477ac */ /* 0x000e620008000a00 */
[C---:B------:R-:W-:Y:S01]  /*1ed0*/  IMAD.WIDE.U32 R22, R7.reuse, UR10, R16 ;  /* 0x0000000a07167c25 */ /* 0x040fe2000f8e0010 */
[----:B------:R-:W-:Y:S03]  /*1ee0*/  BSSY.RECONVERGENT B0, `(.L_x_1411) ;  /* 0x0000026000007945 */ /* 0x000fe60003800200 */
[----:B------:R-:W-:Y:S01]  /*1ef0*/  IMAD R13, R7, UR11, R20 ;  /* 0x0000000b070d7c24 */ /* 0x000fe2000f8e0214 */
[----:B------:R-:W-:Y:S01]  /*1f00*/  @P3 BAR.SYNC.DEFER_BLOCKING 0x0 ;  /* 0x0000000000003b1d */ /* 0x000fe20000010000 */
[----:B------:R-:W-:Y:S02]  /*1f10*/  IADD3 R20, P0, PT, R14, R22, RZ ;  /* 0x000000160e147210 */ /* 0x000fe40007f1e0ff */
[----:B------:R-:W-:-:S02]  /*1f20*/  LOP3.LUT R14, R237, 0x80000001, RZ, 0xc0, !PT ;  /* 0x80000001ed0e7812 */ /* 0x000fc400078ec0ff */
[----:B------:R-:W-:Y:S02]  /*1f30*/  IADD3.X R21, PT, PT, R12, R23, R13, P0, !PT ;  /* 0x000000170c157210 */ /* 0x000fe400007fe40d */
[----:B------:R-:W-:Y:S02]  /*1f40*/  IADD3 R12, PT, PT, -R7, R238, RZ ;  /* 0x000000ee070c7210 */ /* 0x000fe40007ffe1ff */
[----:B------:R-:W-:Y:S02]  /*1f50*/  ISETP.NE.AND P0, PT, R14, 0x1, PT ;  /* 0x000000010e00780c */ /* 0x000fe40003f05270 */
[----:B------:R-:W-:Y:S01]  /*1f60*/  ISETP.GE.AND P6, PT, R214, R12, PT ;  /* 0x0000000cd600720c */ /* 0x000fe20003fc6270 */
[----:B-1----:R-:W-:Y:S01]  /*1f70*/  IMAD R13, R0, UR4, RZ ;  /* 0x00000004000d7c24 */ /* 0x002fe2000f8e02ff */
[----:B------:R-:W-:Y:S01]  /*1f80*/  SEL R196, RZ, 0x4000, P0 ;  /* 0x00004000ffc47807 */ /* 0x000fe20000000000 */
        /* <DEDUP_REMOVED lines=25> */
.L_x_1412:
[----:B------:R2:W-:Y:S04]  /*2120*/  STS.128 [R221+0x10000], RZ ;  /* 0x010000ffdd007388 */ /* 0x0005e80000000c00 */
[----:B------:R2:W-:Y:S02]  /*2130*/  STS.128 [R221+0x12000], RZ ;  /* 0x012000ffdd007388 */ /* 0x0005e40000000c00 */
.L_x_1413:
[----:B------:R-:W-:Y:S05]  /*2140*/  BSYNC.RECONVERGENT B0 ;  /* 0x0000000000007941 */ /* 0x000fea0003800200 */
.L_x_1411:
        /* <DEDUP_REMOVED lines=26> */
.L_x_1415:
[----:B------:R-:W-:Y:S05]  /*22f0*/  BSYNC.RECONVERGENT B0 ;  /* 0x0000000000007941 */ /* 0x000fea0003800200 */
.L_x_1414:
        /* <DEDUP_REMOVED lines=21> */
.L_x_1417:
[----:B------:R1:W-:Y:S04]  /*2450*/  STS.128 [R221+0x8000], RZ ;  /* 0x008000ffdd007388 */ /* 0x0003e80000000c00 */
[----:B------:R1:W-:Y:S02]  /*2460*/  STS.128 [R221+0xa000], RZ ;  /* 0x00a000ffdd007388 */ /* 0x0003e40000000c00 */
.L_x_1418:
[----:B------:R-:W-:Y:S05]  /*2470*/  BSYNC.RECONVERGENT B0 ;  /* 0x0000000000007941 */ /* 0x000fea0003800200 */
.L_x_1416:
        /* <DEDUP_REMOVED lines=23> */
.L_x_1420:
[----:B------:R-:W-:Y:S05]  /*25f0*/  BSYNC.RECONVERGENT B0 ;  /* 0x0000000000007941 */ /* 0x000fea0003800200 */
.L_x_1419:
        /* <DEDUP_REMOVED lines=19> */
.L_x_1422:
[----:B------:R1:W-:Y:S04]  /*2730*/  STS.128 [R235], RZ ;  /* 0x000000ffeb007388 */ /* 0x0003e80000000c00 */
[----:B------:R1:W-:Y:S02]  /*2740*/  STS.128 [R235+0x2000], RZ ;  /* 0x002000ffeb007388 */ /* 0x0003e40000000c00 */
.L_x_1423:
[----:B------:R-:W-:Y:S05]  /*2750*/  BSYNC.RECONVERGENT B0 ;  /* 0x0000000000007941 */ /* 0x000fea0003800200 */
.L_x_1421:
        /* <DEDUP_REMOVED lines=27> */
.L_x_1425:
[----:B------:R-:W-:Y:S05]  /*2910*/  BSYNC.RECONVERGENT B0 ;  /* 0x0000000000007941 */ /* 0x000fea0003800200 */
.L_x_1424:
        /* <DEDUP_REMOVED lines=33> */
.L_x_1427:
[----:B------:R1:W-:Y:S04]  /*2b30*/  STS.128 [R221+0xc000], RZ ;  /* 0x00c000ffdd007388 */ /* 0x0003e80000000c00 */
[----:B------:R1:W-:Y:S02]  /*2b40*/  STS.128 [R221+0xe000], RZ ;  /* 0x00e000ffdd007388 */ /* 0x0003e40000000c00 */
.L_x_1428:
[----:B------:R-:W-:Y:S05]  /*2b50*/  BSYNC.RECONVERGENT B0 ;  /* 0x0000000000007941 */ /* 0x000fea0003800200 */
.L_x_1426:
        /* <DEDUP_REMOVED lines=25> */
.L_x_1430:
[----:B------:R-:W-:Y:S05]  /*2cf0*/  BSYNC.RECONVERGENT B0 ;  /* 0x0000000000007941 */ /* 0x000fea0003800200 */
.L_x_1429:
[----:B------:R-:W2:Y:S01]  /*2d00*/  LDCU.64 UR4, c[0x0][0x538] ;  /* 0x0000a700ff0477ac */ /* 0x000ea20008000a00 */
[----:B------:R-:W0:Y:S01]  /*2d10*/  LDGDEPBAR ;  /* 0x00000000000079af */ /* 0x000e220000000000 */
[----:B------:R-:W-:Y:S01]  /*2d20*/  IMAD.SHL.U32 R0, R11, 0x2, RZ ;  /* 0x000000020b007824 */ /* 0x000fe200078e00ff */
[----:B------:R-:W1:Y:S01]  /*2d30*/  LDCU UR10, c[0x0][0x590] ;  /* 0x0000b200ff0a77ac */ /* 0x000e620008000800 */
[----:B------:R-:W1:Y:S01]  /*2d40*/  LDCU UR7, c[0x0][0x50c] ;  /* 0x0000a180ff0777ac */ /* 0x000e620008000800 */
[----:B------:R-:W1:Y:S01]  /*2d50*/  LDCU UR6, c[0x0][0x45c] ;  /* 0x00008b80ff0677ac */ /* 0x000e620008000800 */
[----:B--2---:R-:W-:-:S04]  /*2d60*/  ISETP.NE.U32.AND P0, PT, RZ, UR4, PT ;  /* 0x00000004ff007c0c */ /* 0x004fc8000bf05070 */
[----:B------:R-:W-:Y:S01]  /*2d70*/  ISETP.NE.AND.EX P0, PT, RZ, UR5, PT, P0 ;  /* 0x00000005ff007c0c */ /* 0x000fe2000bf05300 */
[----:B------:R-:W-:-:S04]  /*2d80*/  DEPBAR.LE SB0, 0x1 ;  /* 0x000080400000791a */ /* 0x000fc80000000000 */
[----:B------:R-:W-:Y:S08]  /*2d90*/  BAR.SYNC.DEFER_BLOCKING 0x0 ;  /* 0x0000000000007b1d */ /* 0x000ff00000010000 */
[----:B------:R-:W-:Y:S01]  /*2da0*/  VOTEU.ANY UP0, P0 ;  /* 0x0000000000ff7886 */ /* 0x000fe20000000100 */
[----:B------:R-:W-:-:S13]  /*2db0*/  PLOP3.LUT P0, PT, PT, PT, UP0, 0x80, 0x8 ;  /* 0x000000000008781c */ /* 0x000fda0003f0f008 */
[----:B------:R-:W2:Y:S01]  /*2dc0*/  @P0 LDC.64 R2, c[0x0][0x540] ;  /* 0x00015000ff020b82 */ /* 0x000ea20000000a00 */
[----:B---3--:R-:W-:Y:S02]  /*2dd0*/  @P0 IMAD.MOV.U32 R4, RZ, RZ, R210 ;  /* 0x000000ffff040224 */ /* 0x008fe400078e00d2 */
[----:B------:R-:W-:Y:S01]  /*2de0*/  @P0 IMAD.MOV.U32 R5, RZ, RZ, RZ ;  /* 0x000000ffff050224 */ /* 0x000fe200078e00ff */
[----:B------:R3:W1:Y:S01]  /*2df0*/  LDSM.16.M88.4 R116, [R203] ;  /* 0x00000000cb74783b */ /* 0x0006620000000200 */
[----:B------:R-:W-:Y:S02]  /*2e00*/  IMAD.IADD R199, R206, 0x1, R203 ;  /* 0x00000001cec77824 */ /* 0x000fe400078e02cb */
[----:B------:R-:W-:Y:S01]  /*2e10*/  IMAD.IADD R198, R203, 0x1, R204 ;  /* 0x00000001cbc67824 */ /* 0x000fe200078e02cc */
[----:B------:R3:W1:Y:S04]  /*2e20*/  LDSM.16.M88.4 R120, [R203+0x800] ;  /* 0x00080000cb78783b */ /* 0x0006680000000200 */
[----:B------:R3:W1:Y:S04]  /*2e30*/  LDSM.16.M88.4 R124, [R198] ;  /* 0x00000000c67c783b */ /* 0x0006680000000200 */
[----:B------:R3:W1:Y:S04]  /*2e40*/  LDSM.16.M88.4 R128, [R198+0x800] ;  /* 0x00080000c680783b */ /* 0x0006680000000200 */
[----:B------:R3:W1:Y:S01]  /*2e50*/  LDSM.16.M88.4 R132, [R199] ;  /* 0x00000000c784783b */ /* 0x0006620000000200 */
[----:B--2---:R-:W-:-:S03]  /*2e60*/  @P0 IMAD.WIDE.U32 R4, R209, R2, R4 ;  /* 0x00000002d1040225 */ /* 0x004fc600078e0004 */
[----:B------:R3:W2:Y:S01]  /*2e70*/  LDSM.16.M88.4 R136, [R199+0x800] ;  /* 0x00080000c788783b */ /* 0x0006a20000000200 */
[----:B------:R-:W-:Y:S01]  /*2e80*/  @P0 IMAD R3, R209, R3, R5 ;  /* 0x00000003d1030224 */ /* 0x000fe200078e0205 */
[C---:B------:R-:W-:Y:S02]  /*2e90*/  @P0 LEA R6, P1, R4.reuse, UR4, 0x2 ;  /* 0x0000000404060c11 */ /* 0x040fe4000f8210ff */
[----:B------:R3:W1:Y:S01]  /*2ea0*/  LDSM.16.M88.4 R148, [R203+0x2000] ;  /* 0x00200000cb94783b */ /* 0x0006620000000200 */
[----:B------:R-:W-:Y:S01]  /*2eb0*/  SHF.R.U32.HI R11, RZ, 0x2, R11 ;  /* 0x00000002ff0b7819 */ /* 0x000fe2000001160b */
[--C-:B------:R-:W-:Y:S01]  /*2ec0*/  IMAD.IADD R197, R207, 0x1, R196.reuse ;  /* 0x00000001cfc57824 */ /* 0x100fe200078e02c4 */
[----:B------:R-:W-:Y:S01]  /*2ed0*/  @P0 LEA.HI.X R7, R4, UR5, R3, 0x2, P1 ;  /* 0x0000000504070c11 */ /* 0x000fe200088f1403 */
[----:B------:R3:W1:Y:S01]  /*2ee0*/  LDSM.16.M88.4 R152, [R203+0x2800] ;  /* 0x00280000cb98783b */ /* 0x0006620000000200 */
[----:B------:R-:W4:Y:S03]  /*2ef0*/  @P0 LDC R4, c[0x0][0x458] ;  /* 0x00011600ff040b82 */ /* 0x000f260000000800 */
[----:B------:R3:W1:Y:S04]  /*2f00*/  LDSM.16.M88.4 R156, [R198+0x2000] ;  /* 0x00200000c69c783b */ /* 0x0006680000000200 */
[----:B------:R3:W1:Y:S04]  /*2f10*/  LDSM.16.M88.4 R160, [R198+0x2800] ;  /* 0x00280000c6a0783b */ /* 0x0006680000000200 */
[----:B------:R3:W1:Y:S04]  /*2f20*/  LDSM.16.M88.4 R164, [R199+0x2000] ;  /* 0x00200000c7a4783b */ /* 0x0006680000000200 */
[----:B------:R3:W1:Y:S01]  /*2f30*/  LDSM.16.M88.4 R168, [R199+0x2800] ;  /* 0x00280000c7a8783b */ /* 0x0006620000000200 */
[----:B------:R-:W-:Y:S01]  /*2f40*/  LOP3.LUT R0, R0, 0x6, RZ, 0xc0, !PT ;  /* 0x0000000600007812 */ /* 0x000fe200078ec0ff */
[----:B------:R-:W-:Y:S01]  /*2f50*/  IMAD.IADD R196, R205, 0x1, R196 ;  /* 0x00000001cdc47824 */ /* 0x000fe200078e02c4 */
[----:B------:R-:W-:Y:S01]  /*2f60*/  CS2R R94, SRZ ;  /* 0x00000000005e7805 */ /* 0x000fe2000001ff00 */
[----:B------:R-:W2:Y:S01]  /*2f70*/  @P0 LDG.E R3, desc[UR18][R6.64] ;  /* 0x0000001206030981 */ /* 0x000ea2000c1e1900 */
[----:B------:R-:W-:Y:S01]  /*2f80*/  LOP3.LUT R0, R0, 0xe0, R11, 0xf8, !PT ;  /* 0x000000e000007812 */ /* 0x000fe200078ef80b */
[----:B------:R-:W-:Y:S01]  /*2f90*/  IMAD.MOV.U32 R233, RZ, RZ, R235 ;  /* 0x000000ffffe97224 */ /* 0x000fe200078e00eb */
[----:B------:R-:W-:-:S02]  /*2fa0*/  CS2R R92, SRZ ;  /* 0x00000000005c7805 */ /* 0x000fc4000001ff00 */
[----:B------:R-:W-:Y:S01]  /*2fb0*/  CS2R R98, SRZ ;  /* 0x0000000000627805 */ /* 0x000fe2000001ff00 */
[----:B----4-:R4:W2:Y:S01]  /*2fc0*/  @P0 MUFU.RCP R2, R4 ;  /* 0x0000000400020308 */ /* 0x0108a20000001000 */
[----:B------:R-:W-:Y:S02]  /*2fd0*/  IADD3 R223, PT, PT, R238, -R223, -R0 ;  /* 0x800000dfeedf7210 */ /* 0x000fe40007ffe800 */
[----:B------:R-:W-:Y:S02]  /*2fe0*/  CS2R R96, SRZ ;  /* 0x0000000000607805 */ /* 0x000fe4000001ff00 */
[----:B------:R-:W-:Y:S02]  /*2ff0*/  IADD3 R0, PT, PT, R204, R203, R206 ;  /* 0x000000cbcc007210 */ /* 0x000fe40007ffe0ce */
        /* <DEDUP_REMOVED lines=13> */
[----:B------:R-:W-:Y:S01]  /*30d0*/  CS2R R44, SRZ ;  /* 0x00000000002c7805 */ /* 0x000fe2000001ff00 */
[----:B----4-:R-:W-:Y:S01]  /*30e0*/  IMAD.IADD R4, R204, 0x1, R199 ;  /* 0x00000001cc047824 */ /* 0x010fe200078e02c7 */
[----:B------:R-:W-:-:S02]  /*30f0*/  CS2R R50, SRZ ;  /* 0x0000000000327805 */ /* 0x000fc4000001ff00 */
[----:B------:R-:W-:Y:S02]  /*3100*/  CS2R R48, SRZ ;  /* 0x0000000000307805 */ /* 0x000fe4000001ff00 */
[----:B------:R-:W-:Y:S02]  /*3110*/  CS2R R42, SRZ ;  /* 0x00000000002a7805 */ /* 0x000fe4000001ff00 */
[----:B------:R-:W-:Y:S01]  /*3120*/  CS2R R40, SRZ ;  /* 0x0000000000287805 */ /* 0x000fe2000001ff00 */
[----:B------:R3:W4:Y:S01]  /*3130*/  LDSM.16.M88.4 R140, [R4] ;  /* 0x00000000048c783b */ /* 0x0007220000000200 */
        /* <DEDUP_REMOVED lines=8> */
[----:B------:R-:W-:Y:S02]  /*31c0*/  CS2R R26, SRZ ;  /* 0x00000000001a7805 */ /* 0x000fe4000001ff00 */
[----:B------:R-:W-:Y:S02]  /*31d0*/  CS2R R24, SRZ ;  /* 0x0000000000187805 */ /* 0x000fe4000001ff00 */
[----:B------:R-:W-:Y:S01]  /*31e0*/  CS2R R22, SRZ ;  /* 0x0000000000167805 */ /* 0x000fe2000001ff00 */
[----:B------:R3:W2:Y:S01]  /*31f0*/  LDSM.16.M88.4 R176, [R4+0x2800] ;  /* 0x0028000004b0783b */ /* 0x0006a20000000200 */
[----:B------:R-:W-:Y:S01]  /*3200*/  CS2R R20, SRZ ;  /* 0x0000000000147805 */ /* 0x000fe2000001ff00 */
[----:B------:R-:W-:Y:S01]  /*3210*/  UMOV UR12, URZ ;  /* 0x000000ff000c7c82 */ /* 0x000fe20008000000 */
[----:B------:R-:W2:Y:S01]  /*3220*/  LDCU UR4, c[0x0][0x440] ;  /* 0x00008800ff0477ac */ /* 0x000ea20008000800 */
[----:B------:R-:W2:Y:S01]  /*3230*/  LDCU UR5, c[0x0][0x3e0] ;  /* 0x00007c00ff0577ac */ /* 0x000ea20008000800 */
[----:B-1----:R-:W-:-:S02]  /*3240*/  USHF.L.U32 UR10, UR10, 0x6, URZ ;  /* 0x000000060a0a7899 */ /* 0x002fc400080006ff */
[----:B------:R-:W-:Y:S01]  /*3250*/  USHF.L.U32 UR22, UR22, 0x3, URZ ;  /* 0x0000000316167899 */ /* 0x000fe200080006ff */
[----:B--2---:R-:W-:Y:S01]  /*3260*/  @P0 FMUL.FTZ R2, R3, R2 ;  /* 0x0000000203020220 */ /* 0x004fe20000410000 */
[----:B------:R-:W-:-:S04]  /*3270*/  IMAD.IADD R3, R204, 0x1, R200 ;  /* 0x00000001cc037824 */ /* 0x000fc800078e02c8 */
[----:B------:R-:W-:Y:S01]  /*3280*/  @P0 R2UR UR11, R2 ;  /* 0x00000000020b02ca */ /* 0x000fe200000e0000 */
[----:B------:R-:W-:-:S12]  /*3290*/  IMAD.IADD R2, R204, 0x1, R201 ;  /* 0x00000001cc027824 */ /* 0x000fd800078e02c9 */
[----:B---34-:R-:W-:-:S05]  /*32a0*/  @UP0 UMOV UR12, UR11 ;  /* 0x0000000b000c0c82 */ /* 0x018fca0008000000 */
.L_x_1435:
[----:B------:R-:W0:Y:S01]  /*32b0*/  LDGDEPBAR ;  /* 0x00000000000079af */ /* 0x000e220000000000 */
[-C--:B------:R-:W-:Y:S02]  /*32c0*/  IADD3 R182, PT, PT, R204, R197.reuse, RZ ;  /* 0x000000c5ccb67210 */ /* 0x080fe40007ffe0ff */
[----:B------:R-:W-:Y:S02]  /*32d0*/  IADD3 R181, PT, PT, R206, R197, RZ ;  /* 0x000000c5ceb57210 */ /* 0x000fe40007ffe0ff */
[C---:B------:R-:W-:Y:S02]  /*32e0*/  LEA R186, P0, R211.reuse, R226, 0x2 ;  /* 0x000000e2d3ba7211 */ /* 0x040fe400078010ff */
[----:B------:R-:W-:Y:S02]  /*32f0*/  IADD3 R180, PT, PT, R204, R181, RZ ;  /* 0x000000b5ccb47210 */ /* 0x000fe40007ffe0ff */
[----:B------:R-:W-:Y:S01]  /*3300*/  LEA.HI.X R187, R211, R227, RZ, 0x2, P0 ;  /* 0x000000e3d3bb7211 */ /* 0x000fe200000f14ff */
        /* <DEDUP_REMOVED lines=9> */
[----:B------:R-:W-:Y:S01]  /*33a0*/  LDSM.16.M88.4 R108, [R199+-0x4000] ;  /* 0xffc00000c76c783b */ /* 0x000fe20000000200 */
[C---:B------:R-:W-:Y:S07]  /*33b0*/  HMMA.16816.F32 R8, R52.reuse, R58, RZ ;  /* 0x0000003a3408723c */ /* 0x040fee00000018ff */
[----:B------:R-:W1:Y:S01]  /*33c0*/  LDSM.16.M88.4 R56, [R181] ;  /* 0x00000000b538783b */ /* 0x000e620000000200 */
[C---:B--2---:R-:W-:Y:S07]  /*33d0*/  HMMA.16816.F32 R12, R52.reuse, R60, RZ ;  /* 0x0000003c340c723c */ /* 0x044fee00000018ff */
[----:B------:R-:W-:Y:S01]  /*33e0*/  LDSM.16.M88.4 R112, [R0+-0x4000] ;  /* 0xffc000000070783b */ /* 0x000fe20000000200 */
[----:B------:R-:W-:Y:S07]  /*33f0*/  HMMA.16816.F32 R16, R52, R62, RZ ;  /* 0x0000003e3410723c */ /* 0x000fee00000018ff */
[----:B-----5:R-:W5:Y:S04]  /*3400*/  LDG.E R184, desc[UR18][R186.64] ;  /* 0x00000012bab87981 */ /* 0x020f68000c1e1900 */
[----:B------:R2:W5:Y:S01]  /*3410*/  LDG.E R183, desc[UR18][R186.64+0x20] ;  /* 0x00002012bab77981 */ /* 0x000562000c1e1900 */
[C---:B---3--:R-:W-:Y:S03]  /*3420*/  HMMA.16816.F32 R4, R64.reuse, R100, R4 ;  /* 0x000000644004723c */ /* 0x048fe60000001804 */
[----:B------:R-:W3:Y:S05]  /*3430*/  LDSM.16.M88.4 R52, [R199+-0x3800] ;  /* 0xffc80000c734783b */ /* 0x000eea0000000200 */
[C---:B------:R-:W-:Y:S03]  /*3440*/  HMMA.16816.F32 R8, R64.reuse, R102, R8 ;  /* 0x000000664008723c */ /* 0x040fe60000001808 */
[----:B------:R-:W2:Y:S05]  /*3450*/  LDSM.16.M88.4 R60, [R180] ;  /* 0x00000000b43c783b */ /* 0x000eaa0000000200 */
[C---:B----4-:R-:W-:Y:S03]  /*3460*/  HMMA.16816.F32 R12, R64.reuse, R104, R12 ;  /* 0x00000068400c723c */ /* 0x050fe6000000180c */
[----:B------:R-:W-:Y:S05]  /*3470*/  LDSM.16.M88.4 R100, [R197+0x2000] ;  /* 0x00200000c564783b */ /* 0x000fea0000000200 */
[----:B------:R-:W-:Y:S03]  /*3480*/  HMMA.16816.F32 R16, R64, R106, R16 ;  /* 0x0000006a4010723c */ /* 0x000fe60000001810 */
[----:B------:R-:W4:Y:S05]  /*3490*/  LDSM.16.M88.4 R64, [R0+-0x3800] ;  /* 0xffc800000040783b */ /* 0x000f2a0000000200 */
[C---:B-1----:R-:W-:Y:S03]  /*34a0*/  HMMA.16816.F32 R4, R56.reuse, R108, R4 ;  /* 0x0000006c3804723c */ /* 0x042fe60000001804 */
[----:B------:R-:W1:Y:S05]  /*34b0*/  LDSM.16.M88.4 R104, [R203+-0x2000] ;  /* 0xffe00000cb68783b */ /* 0x000e6a0000000200 */
[C---:B------:R-:W-:Y:S03]  /*34c0*/  HMMA.16816.F32 R8, R56.reuse, R110, R8 ;  /* 0x0000006e3808723c */ /* 0x040fe60000001808 */
[----:B------:R-:W-:Y:S05]  /*34d0*/  LDSM.16.M88.4 R108, [R198+-0x2000] ;  /* 0xffe00000c66c783b */ /* 0x000fea0000000200 */
[C---:B---3--:R-:W-:Y:S08]  /*34e0*/  HMMA.16816.F32 R12, R56.reuse, R52, R12 ;  /* 0x00000034380c723c */ /* 0x048ff0000000180c */
[----:B------:R-:W-:Y:S01]  /*34f0*/  HMMA.16816.F32 R16, R56, R54, R16 ;  /* 0x000000363810723c */ /* 0x000fe20000001810 */
[----:B------:R-:W3:Y:S07]  /*3500*/  LDSM.16.M88.4 R52, [R203+-0x1800] ;  /* 0xffe80000cb34783b */ /* 0x000eee0000000200 */
[C---:B--2---:R-:W-:Y:S01]  /*3510*/  HMMA.16816.F32 R4, R60.reuse, R112, R4 ;  /* 0x000000703c04723c */ /* 0x044fe20000001804 */
[----:B------:R-:W2:Y:S07]  /*3520*/  LDSM.16.M88.4 R56, [R182+0x2000] ;  /* 0x00200000b638783b */ /* 0x000eae0000000200 */
        /* <DEDUP_REMOVED lines=8> */
[----:B------:R-:W-:Y:S07]  /*35b0*/  LDSM.16.M88.4 R104, [R0+-0x2000] ;  /* 0xffe000000068783b */ /* 0x000fee0000000200 */
[C---:B---3--:R-:W-:Y:S08]  /*35c0*/  HMMA.16816.F32 R12, R100.reuse, R52, R12 ;  /* 0x00000034640c723c */ /* 0x048ff0000000180c */
[----:B------:R-:W-:Y:S01]  /*35d0*/  HMMA.16816.F32 R16, R100, R54, R16 ;  /* 0x000000366410723c */ /* 0x000fe20000001810 */
[----:B------:R-:W3:Y:S07]  /*35e0*/  LDSM.16.M88.4 R52, [R199+-0x1800] ;  /* 0xffe80000c734783b */ /* 0x000eee0000000200 */
[C---:B--2---:R-:W-:Y:S01]  /*35f0*/  HMMA.16816.F32 R4, R56.reuse, R108, R4 ;  /* 0x0000006c3804723c */ /* 0x044fe20000001804 */
[----:B------:R2:W2:Y:S07]  /*3600*/  LDSM.16.M88.4 R100, [R180+0x2000] ;  /* 0x00200000b464783b */ /* 0x0004ae0000000200 */
[C---:B------:R-:W-:Y:S08]  /*3610*/  HMMA.16816.F32 R8, R56.reuse, R110, R8 ;  /* 0x0000006e3808723c */ /* 0x040ff00000001808 */
[C---:B----4-:R-:W-:Y:S08]  /*3620*/  HMMA.16816.F32 R12, R56.reuse, R60, R12 ;  /* 0x0000003c380c723c */ /* 0x050ff0000000180c */
[----:B------:R-:W-:Y:S03]  /*3630*/  HMMA.16816.F32 R16, R56, R62, R16 ;  /* 0x0000003e3810723c */ /* 0x000fe60000001810 */
[----:B------:R-:W-:Y:S04]  /*3640*/  SHF.L.U32 R63, R237, 0x6, RZ ;  /* 0x00000006ed3f7819 */ /* 0x000fe800000006ff */
[C---:B------:R-:W-:Y:S01]  /*3650*/  LOP3.LUT R58, R63.reuse, R211, RZ, 0xfc, !PT ;  /* 0x000000d33f3a7212 */ /* 0x040fe200078efcff */
[C---:B-1----:R-:W-:Y:S05]  /*3660*/  HMMA.16816.F32 R4, R64.reuse, R112, R4 ;  /* 0x000000704004723c */ /* 0x042fea0000001804 */
[----:B------:R-:W-:Y:S02]  /*3670*/  IADD3 R249, PT, PT, R58, R223, RZ ;  /* 0x000000df3af97210 */ /* 0x000fe40007ffe0ff */
[----:B------:R-:W-:Y:S01]  /*3680*/  ISETP.GE.AND P0, PT, R63, R236, PT ;  /* 0x000000ec3f00720c */ /* 0x000fe20003f06270 */
[C---:B------:R-:W-:Y:S03]  /*3690*/  HMMA.16816.F32 R8, R64.reuse, R114, R8 ;  /* 0x000000724008723c */ /* 0x040fe60000001808 */
[C---:B------:R-:W-:Y:S02]  /*36a0*/  IADD3 R243, PT, PT, R249.reuse, 0x47, RZ ;  /* 0x00000047f9f37810 */ /* 0x040fe40007ffe0ff */
[C---:B------:R-:W-:Y:S02]  /*36b0*/  IADD3 R250, PT, PT, R249.reuse, 0x48, RZ ;  /* 0x00000048f9fa7810 */ /* 0x040fe40007ffe0ff */
[----:B------:R-:W-:Y:S01]  /*36c0*/  IABS R243, R243 ;  /* 0x000000f300f37213 */ /* 0x000fe20000000000 */
[C---:B---3--:R-:W-:Y:S03]  /*36d0*/  HMMA.16816.F32 R12, R64.reuse, R52, R12 ;  /* 0x00000034400c723c */ /* 0x048fe6000000180c */
[C---:B------:R-:W-:Y:S02]  /*36e0*/  IADD3 R111, PT, PT, R249.reuse, 0x40, RZ ;  /* 0x00000040f96f7810 */ /* 0x040fe40007ffe0ff */
[C---:B------:R-:W-:Y:S02]  /*36f0*/  IADD3 R208, PT, PT, R249.reuse, 0x3f, RZ ;  /* 0x0000003ff9d07810 */ /* 0x040fe40007ffe0ff */
[C---:B--2---:R-:W-:Y:S01]  /*3700*/  IADD3 R180, PT, PT, R249.reuse, 0x38, RZ ;  /* 0x00000038f9b47810 */ /* 0x044fe20007ffe0ff */
[----:B------:R-:W-:Y:S01]  /*3710*/  HMMA.16816.F32 R16, R64, R54, R16 ;  /* 0x000000364010723c */ /* 0x000fe20000001810 */
[----:B------:R-:W1:Y:S02]  /*3720*/  LDSM.16.M88.4 R52, [R0+-0x1800] ;  /* 0xffe800000034783b */ /* 0x000e640000000200 */
[C---:B------:R-:W-:Y:S02]  /*3730*/  IADD3 R252, PT, PT, R249.reuse, 0x30, RZ ;  /* 0x00000030f9fc7810 */ /* 0x040fe40007ffe0ff */
[----:B------:R-:W-:Y:S02]  /*3740*/  IADD3 R251, PT, PT, R249, 0x2f, RZ ;  /* 0x0000002ff9fb7810 */ /* 0x000fe40007ffe0ff */
[----:B------:R-:W-:Y:S01]  /*3750*/  I2FP.F32.S32 R243, R243 ;  /* 0x000000f300f37245 */ /* 0x000fe20000201400 */
[C---:B------:R-:W-:Y:S05]  /*3760*/  HMMA.16816.F32 R4, R100.reuse, R104, R4 ;  /* 0x000000686404723c */ /* 0x040fea0000001804 */
[----:B------:R-:W-:Y:S02]  /*3770*/  IABS R250, R250 ;  /* 0x000000fa00fa7213 */ /* 0x000fe40000000000 */
[----:B------:R-:W-:Y:S01]  /*3780*/  IABS R180, R180 ;  /* 0x000000b400b47213 */ /* 0x000fe20000000000 */
[C---:B------:R-:W-:Y:S03]  /*3790*/  HMMA.16816.F32 R8, R100.reuse, R106, R8 ;  /* 0x0000006a6408723c */ /* 0x040fe60000001808 */
[----:B------:R-:W-:Y:S02]  /*37a0*/  I2FP.F32.S32 R250, R250 ;  /* 0x000000fa00fa7245 */ /* 0x000fe40000201400 */
[----:B------:R-:W-:Y:S02]  /*37b0*/  IABS R208, R208 ;  /* 0x000000d000d07213 */ /* 0x000fe40000000000 */
[----:B------:R-:W-:Y:S02]  /*37c0*/  IABS R111, R111 ;  /* 0x0000006f006f7213 */ /* 0x000fe40000000000 */
[----:B------:R-:W-:Y:S02]  /*37d0*/  IABS R252, R252 ;  /* 0x000000fc00fc7213 */ /* 0x000fe40000000000 */
[----:B------:R-:W-:Y:S01]  /*37e0*/  FMUL.FTZ R186, R7, UR7 ;  /* 0x0000000707ba7c20 */ /* 0x000fe20008410000 */
[----:B------:R-:W-:Y:S01]  /*37f0*/  FMUL.FTZ R189, R5, UR7 ;  /* 0x0000000705bd7c20 */ /* 0x000fe20008410000 */
[----:B------:R-:W-:Y:S01]  /*3800*/  FMUL.FTZ R187, R4, UR7 ;  /* 0x0000000704bb7c20 */ /* 0x000fe20008410000 */
[----:B------:R-:W-:Y:S01]  /*3810*/  FMUL.FTZ R185, R6, UR7 ;  /* 0x0000000706b97c20 */ /* 0x000fe20008410000 */
[----:B------:R-:W-:Y:S01]  /*3820*/  IABS R251, R251 ;  /* 0x000000fb00fb7213 */ /* 0x000fe20000000000 */
[----:B------:R-:W-:Y:S01]  /*3830*/  MUFU.TANH R114, R189 ;  /* 0x000000bd00727308 */ /* 0x000fe20000002400 */
[----:B------:R-:W-:Y:S02]  /*3840*/  I2FP.F32.S32 R208, R208 ;  /* 0x000000d000d07245 */ /* 0x000fe40000201400 */
[----:B------:R-:W-:Y:S01]  /*3850*/  FMUL.FTZ R190, R8, UR7 ;  /* 0x0000000708be7c20 */ /* 0x000fe20008410000 */
[----:B------:R-:W-:Y:S01]  /*3860*/  FMUL.FTZ R188, R9, UR7 ;  /* 0x0000000709bc7c20 */ /* 0x000fe20008410000 */
[----:B------:R-:W-:Y:S01]  /*3870*/  FMUL.FTZ R193, R11, UR7 ;  /* 0x000000070bc17c20 */ /* 0x000fe20008410000 */
[----:B------:R-:W-:Y:S01]  /*3880*/  FMUL.FTZ R195, R10, UR7 ;  /* 0x000000070ac37c20 */ /* 0x000fe20008410000 */
[----:B------:R-:W-:Y:S03]  /*3890*/  I2FP.F32.S32 R111, R111 ;  /* 0x0000006f006f7245 */ /* 0x000fe60000201400 */
[----:B------:R2:W-:Y:S01]  /*38a0*/  MUFU.TANH R105, R190 ;  /* 0x000000be00697308 */ /* 0x0005e20000002400 */
[C---:B-1----:R-:W-:Y:S03]  /*38b0*/  HMMA.16816.F32 R12, R100.reuse, R52, R12 ;  /* 0x00000034640c723c */ /* 0x042fe6000000180c */
[----:B------:R-:W-:Y:S02]  /*38c0*/  I2FP.F32.S32 R252, R252 ;  /* 0x000000fc00fc7245 */ /* 0x000fe40000201400 */
[----:B------:R-:W-:Y:S04]  /*38d0*/  I2FP.F32.S32 R251, R251 ;  /* 0x000000fb00fb7245 */ /* 0x000fe80000201400 */
[----:B------:R1:W-:Y:S01]  /*38e0*/  MUFU.TANH R61, R188 ;  /* 0x000000bc003d7308 */ /* 0x0003e20000002400 */
[----:B------:R-:W-:Y:S09]  /*38f0*/  HMMA.16816.F32 R16, R100, R54, R16 ;  /* 0x000000366410723c */ /* 0x000ff20000001810 */
[----:B------:R-:W3:Y:S01]  /*3900*/  MUFU.TANH R186, R186 ;  /* 0x000000ba00ba7308 */ /* 0x000ee20000002400 */
[----:B--2---:R-:W-:Y:S01]  /*3910*/  IADD3 R190, PT, PT, R249, 0x37, RZ ;  /* 0x00000037f9be7810 */ /* 0x004fe20007ffe0ff */
[----:B------:R-:W-:Y:S01]  /*3920*/  FMUL.FTZ R192, R13, UR7 ;  /* 0x000000070dc07c20 */ /* 0x000fe20008410000 */
[----:B------:R-:W-:Y:S01]  /*3930*/  FMUL.FTZ R191, R14, UR7 ;  /* 0x000000070ebf7c20 */ /* 0x000fe20008410000 */
[----:B------:R-:W-:Y:S01]  /*3940*/  FMUL.FTZ R189, R15, UR7 ;  /* 0x000000070fbd7c20 */ /* 0x000fe20008410000 */
[----:B------:R-:W-:Y:S05]  /*3950*/  FMUL.FTZ R181, R12, UR7 ;  /* 0x000000070cb57c20 */ /* 0x000fea0008410000 */
[----:B------:R2:W-:Y:S01]  /*3960*/  MUFU.TANH R62, R187 ;  /* 0x000000bb003e7308 */ /* 0x0005e20000002400 */
[----:B------:R-:W-:Y:S02]  /*3970*/  IABS R190, R190 ;  /* 0x000000be00be7213 */ /* 0x000fe40000000000 */
[C---:B-1----:R-:W-:Y:S01]  /*3980*/  IADD3 R188, PT, PT, R249.reuse, 0x28, RZ ;  /* 0x00000028f9bc7810 */ /* 0x042fe20007ffe0ff */
[----:B------:R-:W-:Y:S01]  /*3990*/  FMUL.FTZ R248, R16, UR7 ;  /* 0x0000000710f87c20 */ /* 0x000fe20008410000 */
[----:B------:R-:W-:Y:S01]  /*39a0*/  IADD3 R249, PT, PT, R249, 0x27, RZ ;  /* 0x00000027f9f97810 */ /* 0x000fe20007ffe0ff */
[----:B------:R-:W-:Y:S01]  /*39b0*/  FMUL.FTZ R194, R17, UR7 ;  /* 0x0000000711c27c20 */ /* 0x000fe20008410000 */
[----:B------:R-:W-:Y:S03]  /*39c0*/  FMUL.FTZ R182, R19, UR7 ;  /* 0x0000000713b67c20 */ /* 0x000fe60008410000 */
[----:B------:R1:W-:Y:S01]  /*39d0*/  MUFU.TANH R110, R192 ;  /* 0x000000c0006e7308 */ /* 0x0003e20000002400 */
[----:B------:R-:W-:Y:S01]  /*39e0*/  IABS R249, R249 ;  /* 0x000000f900f97213 */ /* 0x000fe20000000000 */
[----:B---3--:R-:W-:Y:S01]  /*39f0*/  FFMA.FTZ R106, R243, -UR12, R186 ;  /* 0x8000000cf36a7c23 */ /* 0x008fe200080100ba */
[----:B------:R-:W-:Y:S01]  /*3a00*/  FFMA.FTZ R243, -R186, R186, 1 ;  /* 0x3f800000baf37423 */ /* 0x000fe200000101ba */
[----:B------:R-:W-:Y:S02]  /*3a10*/  IABS R188, R188 ;  /* 0x000000bc00bc7213 */ /* 0x000fe40000000000 */
[----:B------:R-:W-:Y:S01]  /*3a20*/  I2FP.F32.S32 R190, R190 ;  /* 0x000000be00be7245 */ /* 0x000fe20000201400 */
[----:B------:R-:W-:Y:S03]  /*3a30*/  FMUL.FTZ R243, R243, UR7 ;  /* 0x00000007f3f37c20 */ /* 0x000fe60008410000 */
[----:B------:R-:W3:Y:S01]  /*3a40*/  MUFU.TANH R185, R185 ;  /* 0x000000b900b97308 */ /* 0x000ee20000002400 */
[----:B------:R-:W-:Y:S01]  /*3a50*/  I2FP.F32.S32 R188, R188 ;  /* 0x000000bc00bc7245 */ /* 0x000fe20000201400 */
[----:B--2---:R-:W-:Y:S08]  /*3a60*/  FMUL.FTZ R187, R18, UR7 ;  /* 0x0000000712bb7c20 */ /* 0x004ff00008410000 */
[----:B------:R2:W-:Y:S01]  /*3a70*/  MUFU.TANH R57, R248 ;  /* 0x000000f800397308 */ /* 0x0005e20000002400 */
[----:B-1----:R-:W-:Y:S02]  /*3a80*/  I2FP.F32.S32 R192, R180 ;  /* 0x000000b400c07245 */ /* 0x002fe40000201400 */
[----:B------:R-:W-:Y:S07]  /*3a90*/  I2FP.F32.S32 R180, R249 ;  /* 0x000000f900b47245 */ /* 0x000fee0000201400 */
[----:B------:R-:W1:Y:S01]  /*3aa0*/  MUFU.TANH R193, R193 ;  /* 0x000000c100c17308 */ /* 0x000e620000002400 */
[----:B---3--:R-:W-:Y:S01]  /*3ab0*/  FFMA.FTZ R113, R250, -UR12, R185 ;  /* 0x8000000cfa717c23 */ /* 0x008fe200080100b9 */
[----:B------:R-:W-:Y:S01]  /*3ac0*/  FFMA.FTZ R249, -R185, R185, 1 ;  /* 0x3f800000b9f97423 */ /* 0x000fe200000101b9 */
[----:B------:R-:W-:Y:S01]  /*3ad0*/  FFMA.FTZ R250, -R62, R62, 1 ;  /* 0x3f8000003efa7423 */ /* 0x000fe2000001013e */
[----:B------:R-:W-:Y:S02]  /*3ae0*/  FFMA.FTZ R62, R111, -UR12, R62 ;  /* 0x8000000c6f3e7c23 */ /* 0x000fe4000801003e */
[----:B------:R-:W-:Y:S04]  /*3af0*/  FMUL.FTZ R249, R249, UR7 ;  /* 0x00000007f9f97c20 */ /* 0x000fe80008410000 */
[----:B------:R3:W4:Y:S01]  /*3b00*/  MUFU.TANH R186, R194 ;  /* 0x000000c200ba7308 */ /* 0x0007220000002400 */
[----:B------:R-:W-:Y:S01]  /*3b10*/  FMUL.FTZ R250, R250, UR7 ;  /* 0x00000007fafa7c20 */ /* 0x000fe20008410000 */
[----:B--2---:R-:W-:Y:S01]  /*3b20*/  FFMA.FTZ R248, -R114, R114, 1 ;  /* 0x3f80000072f87423 */ /* 0x004fe20000010172 */
[----:B------:R-:W-:Y:S03]  /*3b30*/  FFMA.FTZ R114, R208, -UR12, R114 ;  /* 0x8000000cd0727c23 */ /* 0x000fe60008010072 */
[----:B------:R-:W-:Y:S04]  /*3b40*/  FMUL.FTZ R248, R248, UR7 ;  /* 0x00000007f8f87c20 */ /* 0x000fe80008410000 */
[----:B------:R-:W2:Y:S01]  /*3b50*/  MUFU.TANH R191, R191 ;  /* 0x000000bf00bf7308 */ /* 0x000ea20000002400 */
[----:B-1----:R-:W-:Y:S01]  /*3b60*/  FFMA.FTZ R107, R208, -UR12, R193 ;  /* 0x8000000cd06b7c23 */ /* 0x002fe200080100c1 */
[----:B------:R-:W-:Y:S01]  /*3b70*/  FFMA.FTZ R208, -R105, R105, 1 ;  /* 0x3f80000069d07423 */ /* 0x000fe20000010169 */
[----:B------:R-:W-:Y:S01]  /*3b80*/  FFMA.FTZ R105, R192, -UR12, R105 ;  /* 0x8000000cc0697c23 */ /* 0x000fe20008010069 */
[----:B------:R-:W-:Y:S02]  /*3b90*/  FFMA.FTZ R193, -R193, R193, 1 ;  /* 0x3f800000c1c17423 */ /* 0x000fe400000101c1 */
[----:B------:R-:W-:Y:S04]  /*3ba0*/  FMUL.FTZ R208, R208, UR7 ;  /* 0x00000007d0d07c20 */ /* 0x000fe80008410000 */
[----:B------:R-:W1:Y:S01]  /*3bb0*/  MUFU.TANH R189, R189 ;  /* 0x000000bd00bd7308 */ /* 0x000e620000002400 */
[----:B------:R-:W-:Y:S01]  /*3bc0*/  FMUL.FTZ R193, R193, UR7 ;  /* 0x00000007c1c17c20 */ /* 0x000fe20008410000 */
[----:B---3--:R-:W-:Y:S01]  /*3bd0*/  FFMA.FTZ R194, -R61, R61, 1 ;  /* 0x3f8000003dc27423 */ /* 0x008fe2000001013d */
[----:B------:R-:W-:Y:S01]  /*3be0*/  FFMA.FTZ R61, R190, -UR12, R61 ;  /* 0x8000000cbe3d7c23 */ /* 0x000fe2000801003d */
[----:B----4-:R-:W-:Y:S01]  /*3bf0*/  FFMA.FTZ R180, R180, -UR12, R186 ;  /* 0x8000000cb4b47c23 */ /* 0x010fe200080100ba */
[----:B------:R-:W-:Y:S01]  /*3c00*/  FFMA.FTZ R186, -R186, R186, 1 ;  /* 0x3f800000baba7423 */ /* 0x000fe200000101ba */
[----:B------:R-:W-:Y:S04]  /*3c10*/  FMUL.FTZ R194, R194, UR7 ;  /* 0x00000007c2c27c20 */ /* 0x000fe80008410000 */
[----:B------:R-:W3:Y:S01]  /*3c20*/  MUFU.TANH R181, R181 ;  /* 0x000000b500b57308 */ /* 0x000ee20000002400 */
[----:B------:R-:W-:Y:S01]  /*3c30*/  FMUL.FTZ R186, R186, UR7 ;  /* 0x00000007baba7c20 */ /* 0x000fe20008410000 */
[----:B--2---:R-:W-:Y:S01]  /*3c40*/  FFMA.FTZ R109, R192, -UR12, R191 ;  /* 0x8000000cc06d7c23 */ /* 0x004fe200080100bf */
[----:B------:R-:W-:Y:S04]  /*3c50*/  FFMA.FTZ R191, -R191, R191, 1 ;  /* 0x3f800000bfbf7423 */ /* 0x000fe800000101bf */
[----:B------:R-:W-:Y:S03]  /*3c60*/  FMUL.FTZ R191, R191, UR7 ;  /* 0x00000007bfbf7c20 */ /* 0x000fe60008410000 */
        /* <DEDUP_REMOVED lines=9> */
[----:B------:R-:W-:Y:S03]  /*3d00*/  FFMA.FTZ R181, R252, -UR12, R181 ;  /* 0x8000000cfcb57c23 */ /* 0x000fe600080100b5 */
[----:B------:R-:W-:Y:S04]  /*3d10*/  FMUL.FTZ R192, R192, UR7 ;  /* 0x00000007c0c07c20 */ /* 0x000fe80008410000 */
[----:B------:R3:W4:Y:S01]  /*3d20*/  MUFU.TANH R185, R182 ;  /* 0x000000b600b97308 */ /* 0x0007220000002400 */
[----:B--2---:R-:W-:Y:S01]  /*3d30*/  FFMA.FTZ R111, R111, -UR12, R195 ;  /* 0x8000000c6f6f7c23 */ /* 0x004fe200080100c3 */
[----:B------:R-:W-:Y:S04]  /*3d40*/  FFMA.FTZ R195, -R195, R195, 1 ;  /* 0x3f800000c3c37423 */ /* 0x000fe800000101c3 */
[----:B------:R-:W-:Y:S01]  /*3d50*/  FMUL.FTZ R195, R195, UR7 ;  /* 0x00000007c3c37c20 */ /* 0x000fe20008410000 */
[----:B-1----:R-:W-:Y:S01]  /*3d60*/  FFMA.FTZ R252, R252, -UR12, R187 ;  /* 0x8000000cfcfc7c23 */ /* 0x002fe200080100bb */
[----:B------:R-:W-:Y:S04]  /*3d70*/  FFMA.FTZ R187, -R187, R187, 1 ;  /* 0x3f800000bbbb7423 */ /* 0x000fe800000101bb */
[----:B------:R-:W-:Y:S01]  /*3d80*/  FMUL.FTZ R187, R187, UR7 ;  /* 0x00000007bbbb7c20 */ /* 0x000fe20008410000 */
[----:B---3--:R-:W-:Y:S01]  /*3d90*/  FFMA.FTZ R182, R188, -UR12, R57 ;  /* 0x8000000cbcb67c23 */ /* 0x008fe20008010039 */
[----:B----4-:R-:W-:Y:S01]  /*3da0*/  FFMA.FTZ R251, R251, -UR12, R185 ;  /* 0x8000000cfbfb7c23 */ /* 0x010fe200080100b9 */
[----:B------:R-:W-:Y:S01]  /*3db0*/  FFMA.FTZ R188, -R57, R57, 1 ;  /* 0x3f80000039bc7423 */ /* 0x000fe20000010139 */
[----:B------:R-:W-:Y:S03]  /*3dc0*/  FFMA.FTZ R185, -R185, R185, 1 ;  /* 0x3f800000b9b97423 */ /* 0x000fe600000101b9 */
[----:B------:R-:W-:Y:S01]  /*3dd0*/  FMUL.FTZ R188, R188, UR7 ;  /* 0x00000007bcbc7c20 */ /* 0x000fe20008410000 */
[----:B------:R-:W-:Y:S01]  /*3de0*/  FMUL.FTZ R185, R185, UR7 ;  /* 0x00000007b9b97c20 */ /* 0x000fe20008410000 */
        /* <DEDUP_REMOVED lines=12> */
.L_x_1431:
        /* <DEDUP_REMOVED lines=87> */
.L_x_1432:
[C---:B------:R-:W-:Y:S01]  /*4420*/  FMUL.FTZ R4, R232.reuse, 1.4426950216293334961 ;  /* 0x3fb8aa3be8047820 */ /* 0x040fe20000410000 */
[----:B------:R-:W-:Y:S01]  /*4430*/  FSETP.NEU.FTZ.AND P0, PT, R232, -INF , PT ;  /* 0xff800000e800780b */ /* 0x000fe20003f1d000 */
[C---:B------:R-:W-:Y:S01]  /*4440*/  FMUL.FTZ R5, R234.reuse, 1.4426950216293334961 ;  /* 0x3fb8aa3bea057820 */ /* 0x040fe20000410000 */
[----:B------:R-:W-:Y:S02]  /*4450*/  FSETP.NEU.FTZ.AND P1, PT, R234, -INF , PT ;  /* 0xff800000ea00780b */ /* 0x000fe40003f3d000 */
[----:B------:R-:W-:Y:S02]  /*4460*/  FSEL R4, R4, RZ, P0 ;  /* 0x000000ff04047208 */ /* 0x000fe40000000000 */
[----:B------:R-:W-:Y:S02]  /*4470*/  FSEL R5, R5, RZ, P1 ;  /* 0x000000ff05057208 */ /* 0x000fe40000800000 */
[----:B------:R-:W-:Y:S01]  /*4480*/  IADD3 R66, PT, PT, R207, R204, RZ ;  /* 0x000000cccf427210 */ /* 0x000fe20007ffe0ff */
[--C-:B------:R-:W-:Y:S01]  /*4490*/  FFMA.FTZ R6, R113, UR6, -R4.reuse ;  /* 0x0000000671067c23 */ /* 0x100fe20008010804 */
[--C-:B------:R-:W-:Y:S01]  /*44a0*/  FFMA.FTZ R8, R106, UR6, -R4.reuse ;  /* 0x000000066a087c23 */ /* 0x100fe20008010804 */
[--C-:B------:R-:W-:Y:S01]  /*44b0*/  FFMA.FTZ R10, R62, UR6, -R5.reuse ;  /* 0x000000063e0a7c23 */ /* 0x100fe20008010805 */
[--C-:B------:R-:W-:Y:S01]  /*44c0*/  FFMA.FTZ R9, R114, UR6, -R5.reuse ;  /* 0x0000000672097c23 */ /* 0x100fe20008010805 */
[----:B------:R1:W-:Y:S01]  /*44d0*/  MUFU.EX2 R106, R6 ;  /* 0x00000006006a7308 */ /* 0x0003e20000000800 */
[--C-:B------:R-:W-:Y:S01]  /*44e0*/  FFMA.FTZ R112, R105, UR6, -R5.reuse ;  /* 0x0000000669707c23 */ /* 0x100fe20008010805 */
[--C-:B------:R-:W-:Y:S01]  /*44f0*/  FFMA.FTZ R104, R111, UR6, -R4.reuse ;  /* 0x000000066f687c23 */ /* 0x100fe20008010804 */
[--C-:B------:R-:W-:Y:S01]  /*4500*/  FFMA.FTZ R103, R107, UR6, -R4.reuse ;  /* 0x000000066b677c23 */ /* 0x100fe20008010804 */
[--C-:B------:R-:W-:Y:S06]  /*4510*/  FFMA.FTZ R7, R61, UR6, -R5.reuse ;  /* 0x000000063d077c23 */ /* 0x100fec0008010805 */
[----:B------:R-:W-:Y:S01]  /*4520*/  MUFU.EX2 R114, R10 ;  /* 0x0000000a00727308 */ /* 0x000fe20000000800 */
        /* <DEDUP_REMOVED lines=8> */
[--C-:B-1----:R-:W-:Y:S01]  /*45b0*/  FFMA.FTZ R6, R110, UR6, -R5.reuse ;  /* 0x000000066e067c23 */ /* 0x102fe20008010805 */
[----:B------:R-:W-:Y:S01]  /*45c0*/  FFMA.FTZ R5, R180, UR6, -R5 ;  /* 0x00000006b4057c23 */ /* 0x000fe20008010805 */
[----:B------:R-:W-:Y:S07]  /*45d0*/  IADD3 R65, PT, PT, R207, R206, RZ ;  /* 0x000000cecf417210 */ /* 0x000fee0007ffe0ff */
[----:B------:R-:W-:Y:S01]  /*45e0*/  MUFU.EX2 R112, R112 ;  /* 0x0000007000707308 */ /* 0x000fe20000000800 */
[----:B------:R-:W-:Y:S09]  /*45f0*/  ISETP.GT.AND P4, PT, R237, R224, PT ;  /* 0x000000e0ed00720c */ /* 0x000ff20003f84270 */
        /* <DEDUP_REMOVED lines=25> */
[----:B------:R1:W-:Y:S04]  /*4790*/  STS [R225], R64 ;  /* 0x00000040e1007388 */ /* 0x0003e80000000800 */
[----:B------:R-:W-:Y:S04]  /*47a0*/  STS [R225+0x400], R180 ;  /* 0x000400b4e1007388 */ /* 0x000fe80000000800 */
[----:B------:R-:W2:Y:S08]  /*47b0*/  LDSM.16.M88.4 R52, [R207+0x8000] ;  /* 0x00800000cf34783b */ /* 0x000eb00000000200 */
[----:B------:R-:W3:Y:S08]  /*47c0*/  LDSM.16.M88.4 R56, [R66+0x8000] ;  /* 0x008000004238783b */ /* 0x000ef00000000200 */
[----:B------:R-:W4:Y:S01]  /*47d0*/  LDSM.16.M88.4 R60, [R65+0x8000] ;  /* 0x00800000413c783b */ /* 0x000f220000000200 */
[----:B-1----:R-:W-:Y:S01]  /*47e0*/  IADD3 R64, PT, PT, R65, R204, RZ ;  /* 0x000000cc41407210 */ /* 0x002fe20007ffe0ff */
[C---:B--2---:R-:W-:Y:S08]  /*47f0*/  HMMA.16816.F32 R4, R52.reuse, R116, RZ ;  /* 0x000000743404723c */ /* 0x044ff000000018ff */
        /* <DEDUP_REMOVED lines=38> */
[----:B------:R-:W-:Y:S01]  /*4a60*/  FADD.FTZ R5, -R183, R6 ;  /* 0x00000006b7057221 */ /* 0x000fe20000010100 */
[----:B------:R-:W-:Y:S01]  /*4a70*/  FMUL.FTZ R7, R114, R115 ;  /* 0x0000007372077220 */ /* 0x000fe20000410000 */
[----:B------:R-:W-:Y:S03]  /*4a80*/  HMMA.16816.F32 R16, R56, R178, R16 ;  /* 0x000000b23810723c */ /* 0x000fe60000001810 */
[----:B------:R-:W-:Y:S01]  /*4a90*/  FMUL.FTZ R4, R105, R4 ;  /* 0x0000000469047220 */ /* 0x000fe20000410000 */
[----:B------:R-:W-:Y:S01]  /*4aa0*/  FADD.FTZ R6, -R184, R9 ;  /* 0x00000009b8067221 */ /* 0x000fe20000010100 */
[----:B------:R-:W-:Y:S01]  /*4ab0*/  FADD.FTZ R9, -R183, R10 ;  /* 0x0000000ab7097221 */ /* 0x000fe20000010100 */
[----:B------:R-:W-:Y:S01]  /*4ac0*/  FMUL.FTZ R106, R106, R5 ;  /* 0x000000056a6a7220 */ /* 0x000fe20000410000 */
[----:B------:R-:W-:Y:S01]  /*4ad0*/  FMUL.FTZ R243, R243, R4 ;  /* 0x00000004f3f37220 */ /* 0x000fe20000410000 */
[----:B------:R-:W-:Y:S01]  /*4ae0*/  FADD.FTZ R5, -R184, R8 ;  /* 0x00000008b8057221 */ /* 0x000fe20000010100 */
        /* <DEDUP_REMOVED lines=94> */
.L_x_1433:
[----:B------:R-:W-:Y:S01]  /*50d0*/  STS [R220+-0x2000], R11 ;  /* 0xffe0000bdc007388 */ /* 0x000fe20000000800 */
[----:B------:R-:W-:Y:S03]  /*50e0*/  IMAD.IADD R208, R206, 0x1, R202 ;  /* 0x00000001ced07824 */ /* 0x000fe600078e02ca */
[----:B------:R2:W-:Y:S04]  /*50f0*/  STS [R220+-0x1c00], R243 ;  /* 0xffe400f3dc007388 */ /* 0x0005e80000000800 */
[----:B------:R-:W-:Y:S04]  /*5100*/  STS [R242+-0x2000], R17 ;  /* 0xffe00011f2007388 */ /* 0x000fe80000000800 */
        /* <DEDUP_REMOVED lines=96> */
.L_x_1434:
[----:B------:R-:W-:Y:S01]  /*5710*/  LDSM.16.M88.4 R100, [R201] ;  /* 0x00000000c964783b */ /* 0x000fe20000000200 */
[----:B------:R-:W-:Y:S01]  /*5720*/  IMAD.U32 R249, RZ, RZ, UR22 ;  /* 0x00000016fff97e24 */ /* 0x000fe2000f8e00ff */
[----:B------:R-:W-:Y:S02]  /*5730*/  ISETP.GT.AND P3, PT, R237, R224, PT ;  /* 0x000000e0ed00720c */ /* 0x000fe40003f64270 */
        /* <DEDUP_REMOVED lines=81> */
[----:B------:R-:W-:Y:S04]  /*5c50*/  REDG.E.ADD.F32.FTZ.RN.STRONG.GPU desc[UR18][R244.64], R4 ;  /* 0x00000004f40079a6 */ /* 0x000fe8000c12f312 */
[----:B------:R2:W-:Y:S01]  /*5c60*/  REDG.E.ADD.F32.FTZ.RN.STRONG.GPU desc[UR18][R248.64], R5 ;  /* 0x00000005f80079a6 */ /* 0x0005e2000c12f312 */
[C---:B------:R-:W-:Y:S03]  /*5c70*/  LEA R106, P0, R243.reuse, R182, 0x5 ;  /* 0x000000b6f36a7211 */ /* 0x040fe600078028ff */
[----:B------:R3:W-:Y:S01]  /*5c80*/  REDG.E.ADD.F32.FTZ.RN.STRONG.GPU desc[UR18][R250.64], R6 ;  /* 0x00000006fa0079a6 */ /* 0x0007e2000c12f312 */
[C---:B------:R-:W-:Y:S02]  /*5c90*/  LEA.HI.X.SX32 R107, R243.reuse, R183, 0x5, P0 ;  /* 0x000000b7f36b7211 */ /* 0x040fe400000f2eff */
[C---:B------:R-:W-:Y:S01]  /*5ca0*/  LEA R102, P0, R243.reuse, R106, 0x5 ;  /* 0x0000006af3667211 */ /* 0x040fe200078028ff */
[----:B------:R4:W-:Y:S03]  /*5cb0*/  REDG.E.ADD.F32.FTZ.RN.STRONG.GPU desc[UR18][R188.64], R7 ;  /* 0x00000007bc0079a6 */ /* 0x0009e6000c12f312 */
[C---:B------:R-:W-:Y:S01]  /*5cc0*/  LEA.HI.X.SX32 R103, R243.reuse, R107, 0x5, P0 ;  /* 0x0000006bf3677211 */ /* 0x040fe200000f2eff */
[----:B------:R4:W-:Y:S04]  /*5cd0*/  REDG.E.ADD.F32.FTZ.RN.STRONG.GPU desc[UR18][R190.64], R8 ;  /* 0x00000008be0079a6 */ /* 0x0009e8000c12f312 */
[----:B------:R4:W-:Y:S01]  /*5ce0*/  REDG.E.ADD.F32.FTZ.RN.STRONG.GPU desc[UR18][R100.64], R9 ;  /* 0x00000009640079a6 */ /* 0x0009e2000c12f312 */
[C---:B-1----:R-:W-:Y:S03]  /*5cf0*/  LEA R104, P0, R243.reuse, R102, 0x5 ;  /* 0x00000066f3687211 */ /* 0x042fe600078028ff */
[----:B------:R-:W-:Y:S01]  /*5d00*/  REDG.E.ADD.F32.FTZ.RN.STRONG.GPU desc[UR18][R192.64], R10 ;  /* 0x0000000ac00079a6 */ /* 0x000fe2000c12f312 */
[C---:B------:R-:W-:Y:S03]  /*5d10*/  LEA.HI.X.SX32 R105, R243.reuse, R103, 0x5, P0 ;  /* 0x00000067f3697211 */ /* 0x040fe600000f2eff */
[----:B------:R-:W-:Y:S01]  /*5d20*/  REDG.E.ADD.F32.FTZ.RN.STRONG.GPU desc[UR18][R186.64], R11 ;  /* 0x0000000bba0079a6 */ /* 0x000fe2000c12f312 */
[C---:B--2---:R-:W-:Y:S03]  /*5d30*/  LEA R248, P0, R243.reuse, R104, 0x5 ;  /* 0x00000068f3f87211 */ /* 0x044fe600078028ff */
[----:B------:R-:W-:Y:S01]  /*5d40*/  REDG.E.ADD.F32.FTZ.RN.STRONG.GPU desc[UR18][R244.64+0x80], R16 ;  /* 0x00008010f40079a6 */ /* 0x000fe2000c12f312 */
[C---:B------:R-:W-:Y:S03]  /*5d50*/  LEA.HI.X.SX32 R249, R243.reuse, R105, 0x5, P0 ;  /* 0x00000069f3f97211 */ /* 0x040fe600000f2eff */
[----:B------:R1:W-:Y:S01]  /*5d60*/  REDG.E.ADD.F32.FTZ.RN.STRONG.GPU desc[UR18][R184.64+0x80], R17 ;  /* 0x00008011b80079a6 */ /* 0x0003e2000c12f312 */
[C---:B------:R-:W-:Y:S03]  /*5d70*/  LEA R4, P0, R243.reuse, R248, 0x5 ;  /* 0x000000f8f3047211 */ /* 0x040fe600078028ff */
[----:B------:R-:W-:Y:S01]  /*5d80*/  REDG.E.ADD.F32.FTZ.RN.STRONG.GPU desc[UR18][R194.64+0x80], R18 ;  /* 0x00008012c20079a6 */ /* 0x000fe2000c12f312 */
[C---:B------:R-:W-:Y:S02]  /*5d90*/  LEA.HI.X.SX32 R5, R243.reuse, R249, 0x5, P0 ;  /* 0x000000f9f3057211 */ /* 0x040fe400000f2eff */
[C---:B---3--:R-:W-:Y:S01]  /*5da0*/  LEA R250, P0, R243.reuse, R4, 0x5 ;  /* 0x00000004f3fa7211 */ /* 0x048fe200078028ff */
[----:B------:R2:W-:Y:S03]  /*5db0*/  REDG.E.ADD.F32.FTZ.RN.STRONG.GPU desc[UR18][R108.64+0x80], R19 ;  /* 0x000080136c0079a6 */ /* 0x0005e6000c12f312 */
[C---:B------:R-:W-:Y:S01]  /*5dc0*/  LEA.HI.X.SX32 R251, R243.reuse, R5, 0x5, P0 ;  /* 0x00000005f3fb7211 */ /* 0x040fe200000f2eff */
[----:B------:R-:W-:Y:S04]  /*5dd0*/  REDG.E.ADD.F32.FTZ.RN.STRONG.GPU desc[UR18][R110.64+0x80], R12 ;  /* 0x0000800c6e0079a6 */ /* 0x000fe8000c12f312 */
[----:B------:R-:W-:Y:S01]  /*5de0*/  REDG.E.ADD.F32.FTZ.RN.STRONG.GPU desc[UR18][R180.64+0x80], R13 ;  /* 0x0000800db40079a6 */ /* 0x000fe2000c12f312 */
[C---:B----4-:R-:W-:Y:S03]  /*5df0*/  IMAD.WIDE R188, R243.reuse, -0xc0, R250 ;  /* 0xffffff40f3bc7825 */ /* 0x050fe600078e02fa */
        /* <DEDUP_REMOVED lines=204> */
.L_x_1436:
[----:B------:R-:W2:Y:S01]  /*6ac0*/  LDCU.64 UR10, c[0x0][0x5c0] ;  /* 0x0000b800ff0a77ac */ /* 0x000ea20008000a00 */
[----:B-1----:R-:W-:-:S05]  /*6ad0*/  IADD3 R30, PT, PT, R239, R240, RZ ;  /* 0x000000f0ef1e7210 */ /* 0x002fca0007ffe0ff */
[C---:B--2---:R-:W-:Y:S02]  /*6ae0*/  IMAD R28, R30.reuse, UR11, RZ ;  /* 0x0000000b1e1c7c24 */ /* 0x044fe4000f8e02ff */
[----:B------:R-:W-:-:S05]  /*6af0*/  IMAD.WIDE.U32 R30, R30, UR10, RZ ;  /* 0x0000000a1e1e7c25 */ /* 0x000fca000f8e00ff */
[----:B------:R-:W-:Y:S02]  /*6b00*/  IADD3 R28, PT, PT, R31, R28, RZ ;  /* 0x0000001c1f1c7210 */ /* 0x000fe40007ffe0ff */
.L_x_1437:
        /* <DEDUP_REMOVED lines=11> */
.L_x_1438:
[----:B------:R-:W1:Y:S01]  /*6bc0*/  LDCU.64 UR6, c[0x0][0x5c8] ;  /* 0x0000b900ff0677ac */ /* 0x000e620008000a00 */
[----:B------:R-:W-:-:S05]  /*6bd0*/  IADD3 R36, PT, PT, R239, R240, RZ ;  /* 0x000000f0ef247210 */ /* 0x000fca0007ffe0ff */
[C---:B-1----:R-:W-:Y:S02]  /*6be0*/  IMAD R3, R36.reuse, UR7, RZ ;  /* 0x0000000724037c24 */ /* 0x042fe4000f8e02ff */
[----:B------:R-:W-:-:S05]  /*6bf0*/  IMAD.WIDE.U32 R36, R36, UR6, RZ ;  /* 0x0000000624247c25 */ /* 0x000fca000f8e00ff */
[----:B------:R-:W-:-:S07]  /*6c00*/  IADD3 R3, PT, PT, R37, R3, RZ ;  /* 0x0000000325037210 */ /* 0x000fce0007ffe0ff */
.L_x_1439:
        /* <DEDUP_REMOVED lines=41> */
.L_x_1441:
[----:B------:R-:W-:Y:S05]  /*6ea0*/  BSYNC.RECONVERGENT B0 ;  /* 0x0000000000007941 */ /* 0x000fea0003800200 */
.L_x_1440:
        /* <DEDUP_REMOVED lines=16> */
.L_x_1443:
[----:B------:R-:W-:Y:S05]  /*6fb0*/  BSYNC.RECONVERGENT B0 ;  /* 0x0000000000007941 */ /* 0x000fea0003800200 */
.L_x_1442:
        /* <DEDUP_REMOVED lines=23> */
.L_x_1445:
[----:B------:R-:W-:Y:S05]  /*7130*/  BSYNC.RECONVERGENT B0 ;  /* 0x0000000000007941 */ /* 0x000fea0003800200 */
.L_x_1444:
        /* <DEDUP_REMOVED lines=14> */
.L_x_1410:
[----:B------:R-:W-:Y:S05]  /*7220*/  BSYNC.RECONVERGENT B1 ;  /* 0x0000000000017941 */ /* 0x000fea0003800200 */
.L_x_1388:
        /* <DEDUP_REMOVED lines=11> */
.L_x_1447:
        /* <DEDUP_REMOVED lines=10> */
.L_x_2439:


//--------------------- .text._ZN5flash25flash_bwd_dot_do_o_kernelILb0E23Flash_bwd_kernel_traitsILi128ELi64ELi64ELi8ELi4ELi2ELi2ELb1ELb0EN7cutlass6half_tE19Flash_kernel_traitsILi128ELi64ELi64ELi8ES3_EEEEvNS_16Flash_bwd_paramsE --------------------------
	.section	.text._ZN5flash25flash_bwd_dot_do_o_kernelILb0E23Flash_bwd_kernel_traitsILi128ELi64ELi64ELi8ELi4ELi2ELi2ELb1ELb0EN7cutlass6half_tE19Flash_kernel_traitsILi128ELi64ELi64ELi8ES3_EEEEvNS_16Flash_bwd_paramsE,"ax",@progbits
	.align	128
        .global         _ZN5flash25flash_bwd_dot_do_o_kernelILb0E23Flash_bwd_kernel_traitsILi128ELi64ELi64ELi8ELi4ELi2ELi2ELb1ELb0EN7cutlass6half_tE19Flash_kernel_traitsILi128ELi64ELi64ELi8ES3_EEEEvNS_16Flash_bwd_paramsE
        .type           _ZN5flash25flash_bwd_dot_do_o_kernelILb0E23Flash_bwd_kernel_traitsILi128ELi64ELi64ELi8ELi4ELi2ELi2ELb1ELb0EN7cutlass6half_tE19Flash_kernel_traitsILi128ELi64ELi64ELi8ES3_EEEEvNS_16Flash_bwd_paramsE,@function
        .size           _ZN5flash25flash_bwd_dot_do_o_kernelILb0E23Flash_bwd_kernel_traitsILi128ELi64ELi64ELi8ELi4ELi2ELi2ELb1ELb0EN7cutlass6half_tE19Flash_kernel_traitsILi128ELi64ELi64ELi8ES3_EEEEvNS_16Flash_bwd_paramsE,(.L_x_2440 - _ZN5flash25flash_bwd_dot_do_o_kernelILb0E23Flash_bwd_kernel_traitsILi128ELi64ELi64ELi8ELi4ELi2ELi2ELb1ELb0EN7cutlass6half_tE19Flash_kernel_traitsILi128ELi64ELi64ELi8ES3_EEEEvNS_16Flash_bwd_paramsE)
        .other          _ZN5flash25flash_bwd_dot_do_o_kernelILb0E23Flash_bwd_kernel_traitsILi128ELi64ELi64ELi8ELi4ELi2ELi2ELb1ELb0EN7cutlass6half_tE19Flash_kernel_traitsILi128ELi64ELi64ELi8ES3_EEEEvNS_16Flash_bwd_paramsE,@"STO_CUDA_ENTRY STV_DEFAULT"
_ZN5flash25flash_bwd_dot_do_o_kernelILb0E23Flash_bwd_kernel_traitsILi128ELi64ELi64ELi8ELi4ELi2ELi2ELb1ELb0EN7cutlass6half_tE19Flash_kernel_traitsILi128ELi64ELi64ELi8ES3_EEEEvNS_16Flash_bwd_paramsE:
.text._ZN5flash25flash_bwd_dot_do_o_kernelILb0E23Flash_bwd_kernel_traitsILi128ELi64ELi64ELi8ELi4ELi2ELi2ELb1ELb0EN7cutlass6half_tE19Flash_kernel_traitsILi128ELi64ELi64ELi8ES3_EEEEvNS_16Flash_bwd_paramsE:
[----:B------:R-:W-:Y:S01]  /*0000*/  LDC R1, c[0x0][0x37c] ;  /* 0x0000df00ff017b82 */ /* 0x000fe20000000800 */
[----:B------:R-:W0:Y:S01]  /*0010*/  S2R R11, SR_CTAID.Y ;  /* 0x00000000000b7919 */ /* 0x000e220000002600 */
[----:B------:R-:W1:Y:S06]  /*0020*/  LDCU.64 UR4, c[0x0][0x460] ;  /* 0x00008c00ff0477ac */ /* 0x000e6c0008000a00 */
[----:B------:R-:W0:Y:S01]  /*0030*/  LDC.64 R4, c[0x0][0x460] ;  /* 0x00011800ff047b82 */ /* 0x000e220000000a00 */
[----:B------:R-:W-:Y:S01]  /*0040*/  MOV R13, 0xffffffff ;  /* 0xffffffff000d7802 */ /* 0x000fe20000000f00 */
[----:B------:R-:W2:Y:S01]  /*0050*/  LDCU.64 UR6, c[0x0][0x358] ;  /* 0x00006b00ff0677ac */ /* 0x000ea20008000a00 */
[----:B-1----:R-:W-:-:S02]  /*0060*/  ISETP.NE.U32.AND P0, PT, RZ, UR4, PT ;  /* 0x00000004ff007c0c */ /* 0x002fc4000bf05070 */
[----:B------:R-:W-:Y:S02]  /*0070*/  ISETP.NE.U32.AND P1, PT, RZ, UR4, PT ;  /* 0x00000004ff007c0c */ /* 0x000fe4000bf25070 */
[----:B------:R-:W-:Y:S02]  /*0080*/  ISETP.NE.AND.EX P0, PT, RZ, UR5, PT, P0 ;  /* 0x00000005ff007c0c */ /* 0x000fe4000bf05300 */
[----:B------:R-:W-:Y:S01]  /*0090*/  ISETP.NE.AND.EX P1, PT, RZ, UR5, PT, P1 ;  /* 0x00000005ff007c0c */ /* 0x000fe2000bf25310 */
[----:B0-----:R-:W-:-:S10]  /*00a0*/  IMAD.WIDE.U32 R4, R11, 0x4, R4 ;  /* 0x000000040b047825 */ /* 0x001fd400078e0004 */
        /* <DEDUP_REMOVED lines=9> */
[----:B------:R-:W0:Y:S01]  /*0140*/  LDCU.U8 UR8, c[0x0][0x548] ;  /* 0x0000a900ff0877ac */ /* 0x000e220008000000 */
[----:B------:R-:W1:Y:S11]  /*0150*/  S2UR UR5, SR_CTAID.Z ;  /* 0x00000000000579c3 */ /* 0x000e760000002700 */
[----:B------:R-:W2:Y:S01]  /*0160*/  @!P0 LDC.64 R6, c[0x0][0x588] ;  /* 0x00016200ff068b82 */ /* 0x000ea20000000a00 */
[----:B0-----:R-:W-:-:S07]  /*0170*/  UISETP.NE.AND UP0, UPT, UR8, URZ, UPT ;  /* 0x000000ff0800728c */ /* 0x001fce000bf05270 */
[----:B------:R-:W0:Y:S08]  /*0180*/  @!P0 LDC.64 R16, c[0x0][0x400] ;  /* 0x00010000ff108b82 */ /* 0x000e300000000a00 */
[----:B------:R-:W3:Y:S08]  /*0190*/  @P0 LDC.64 R14, c[0x0][0x590] ;  /* 0x00016400ff0e0b82 */ /* 0x000ef00000000a00 */
[----:B------:R-:W4:Y:S01]  /*01a0*/  @P0 LDC.64 R18, c[0x0][0x408] ;  /* 0x00010200ff120b82 */ /* 0x000f220000000a00 */
[----:B--2---:R-:W-:-:S04]  /*01b0*/  @!P0 IMAD.WIDE.U32 R4, R11, R6, RZ ;  /* 0x000000060b048225 */ /* 0x004fc800078e00ff */
[C---:B------:R-:W-:Y:S01]  /*01c0*/  @!P0 IMAD R3, R11.reuse, R7, R5 ;  /* 0x000000070b038224 */ /* 0x040fe200078e0205 */
[----:B------:R-:W-:Y:S01]  /*01d0*/  @!P0 MOV R25, R4 ;  /* 0x0000000400198202 */ /* 0x000fe20000000f00 */
[----:B0-----:R-:W-:-:S04]  /*01e0*/  @!P0 IMAD.WIDE.U32 R8, R11, R16, RZ ;  /* 0x000000100b088225 */ /* 0x001fc800078e00ff */
[----:B------:R-:W-:Y:S01]  /*01f0*/  @!P0 IMAD R4, R11, R17, R9 ;  /* 0x000000110b048224 */ /* 0x000fe200078e0209 */
[----:B------:R-:W-:Y:S01]  /*0200*/  @!P0 MOV R39, R8 ;  /* 0x0000000800278202 */ /* 0x000fe20000000f00 */
[----:B---3--:R-:W-:-:S04]  /*0210*/  @P0 IMAD.WIDE.U32 R6, R13, R14, RZ ;  /* 0x0000000e0d060225 */ /* 0x008fc800078e00ff */
[C---:B------:R-:W-:Y:S01]  /*0220*/  @P0 IMAD R3, R13.reuse, R15, R7 ;  /* 0x0000000f0d030224 */ /* 0x040fe200078e0207 */
[----:B------:R-:W-:Y:S01]  /*0230*/  @P0 MOV R25, R6 ;  /* 0x0000000600190202 */ /* 0x000fe20000000f00 */
[----:B----4-:R-:W-:-:S04]  /*0240*/  @P0 IMAD.WIDE.U32 R8, R13, R18, RZ ;  /* 0x000000120d080225 */ /* 0x010fc800078e00ff */
[----:B------:R-:W-:Y:S01]  /*0250*/  @P0 IMAD R4, R13, R19, R9 ;  /* 0x000000130d040224 */ /* 0x000fe200078e0209 */
[----:B------:R-:W-:Y:S01]  /*0260*/  @P0 MOV R39, R8 ;  /* 0x0000000800270202 */ /* 0x000fe20000000f00 */
[----:B-1----:R-:W-:Y:S06]  /*0270*/  BRA.U !UP0, `(.L_x_1448) ;  /* 0x0000000108247547 */ /* 0x002fec000b800000 */
[----:B------:R-:W0:Y:S01]  /*0280*/  LDC R6, c[0x0][0x444] ;  /* 0x00011100ff067b82 */ /* 0x000e220000000800 */
[----:B------:R-:W-:-:S07]  /*0290*/  ISETP.NE.AND P0, PT, R13, -0x1, PT ;  /* 0xffffffff0d00780c */ /* 0x000fce0003f05270 */
[----:B------:R-:W1:Y:S08]  /*02a0*/  LDC R0, c[0x0][0x430] ;  /* 0x00010c00ff007b82 */ /* 0x000e700000000800 */
[----:B------:R-:W1:Y:S01]  /*02b0*/  LDC R5, c[0x0][0x454] ;  /* 0x00011500ff057b82 */ /* 0x000e620000000800 */
[----:B0-----:R-:W-:Y:S01]  /*02c0*/  @!P0 IMAD R13, R11, R6, RZ ;  /* 0x000000060b0d8224 */ /* 0x001fe200078e02ff */
[----:B-1----:R-:W-:-:S04]  /*02d0*/  LEA R0, R0, R5, 0x7 ;  /* 0x0000000500007211 */ /* 0x002fc800078e38ff */
[----:B------:R-:W-:-:S05]  /*02e0*/  LEA R5, R11, R13, 0x7 ;  /* 0x0000000d0b057211 */ /* 0x000fca00078e38ff */
[----:B------:R-:W-:Y:S01]  /*02f0*/  IMAD R5, R0, UR5, R5 ;  /* 0x0000000500057c24 */ /* 0x000fe2000f8e0205 */
[----:B------:R-:W-:Y:S06]  /*0300*/  BRA `(.L_x_1449) ;  /* 0x0000000000107947 */ /* 0x000fec0003800000 */
.L_x_1448:
[----:B------:R-:W0:Y:S08]  /*0310*/  LDC R0, c[0x0][0x3e0] ;  /* 0x0000f800ff007b82 */ /* 0x000e300000000800 */
[----:B------:R-:W1:Y:S01]  /*0320*/  LDC R6, c[0x0][0x444] ;  /* 0x00011100ff067b82 */ /* 0x000e620000000800 */
[----:B0-----:R-:W-:-:S04]  /*0330*/  IMAD R5, R11, R0, UR5 ;  /* 0x000000050b057e24 */ /* 0x001fc8000f8e0200 */
[----:B-1----:R-:W-:-:S07]  /*0340*/  IMAD R5, R5, R6, RZ ;  /* 0x0000000605057224 */ /* 0x002fce00078e02ff */
.L_x_1449:
[----:B------:R-:W0:Y:S01]  /*0350*/  S2R R0, SR_TID.X ;  /* 0x0000000000007919 */ /* 0x000e220000002100 */
[----:B------:R-:W1:Y:S01]  /*0360*/  LDC.64 R20, c[0x0][0x590] ;  /* 0x00016400ff147b82 */ /* 0x000e620000000a00 */
[----:B------:R-:W-:Y:S01]  /*0370*/  HFMA2 R41, -RZ, RZ, 0, 0 ;  /* 0x00000000ff297431 */ /* 0x000fe200000001ff */
[----:B------:R-:W-:Y:S01]  /*0380*/  BSSY.RECONVERGENT B0, `(.L_x_1450) ;  /* 0x000002d000007945 */ /* 0x000fe20003800200 */
[----:B------:R-:W-:Y:S02]  /*0390*/  CS2R R14, SRZ ;  /* 0x00000000000e7805 */ /* 0x000fe4000001ff00 */
[----:B------:R-:W-:Y:S02]  /*03a0*/  CS2R R12, SRZ ;  /* 0x00000000000c7805 */ /* 0x000fe4000001ff00 */
[----:B------:R-:W-:Y:S02]  /*03b0*/  CS2R R18, SRZ ;  /* 0x0000000000127805 */ /* 0x000fe4000001ff00 */
[----:B------:R-:W-:Y:S01]  /*03c0*/  MOV R16, RZ ;  /* 0x000000ff00107202 */ /* 0x000fe20000000f00 */
[----:B------:R-:W2:Y:S08]  /*03d0*/  LDC.64 R42, c[0x0][0x408] ;  /* 0x00010200ff2a7b82 */ /* 0x000eb00000000a00 */
[----:B------:R-:W3:Y:S08]  /*03e0*/  LDC.64 R26, c[0x0][0x598] ;  /* 0x00016600ff1a7b82 */ /* 0x000ef00000000a00 */
[----:B------:R-:W4:Y:S01]  /*03f0*/  LDC.64 R36, c[0x0][0x410] ;  /* 0x00010400ff247b82 */ /* 0x000f220000000a00 */
[----:B0-----:R-:W-:-:S02]  /*0400*/  SHF.L.U32 R40, R0, 0x3, RZ ;  /* 0x0000000300287819 */ /* 0x001fc400000006ff */
[----:B------:R-:W-:Y:S02]  /*0410*/  SHF.R.U32.HI R45, RZ, 0x3, R0 ;  /* 0x00000003ff2d7819 */ /* 0x000fe40000011600 */
[----:B------:R-:W-:-:S05]  /*0420*/  LOP3.LUT R40, R40, 0x38, RZ, 0xc0, !PT ;  /* 0x0000003828287812 */ /* 0x000fca00078ec0ff */
[----:B-1----:R-:W-:-:S04]  /*0430*/  IMAD.WIDE.U32 R6, R20, UR4, R40 ;  /* 0x0000000414067c25 */ /* 0x002fc8000f8e0028 */
[----:B------:R-:W-:Y:S01]  /*0440*/  IMAD R10, R21, UR4, R7 ;  /* 0x00000004150a7c24 */ /* 0x000fe2000f8e0207 */
[----:B------:R-:W-:Y:S01]  /*0450*/  IADD3 R24, P0, PT, R25, R6, RZ ;  /* 0x0000000619187210 */ /* 0x000fe20007f1e0ff */
[----:B--2---:R-:W-:-:S03]  /*0460*/  IMAD.WIDE.U32 R8, R42, UR4, R40 ;  /* 0x000000042a087c25 */ /* 0x004fc6000f8e0028 */
[----:B------:R-:W-:Y:S01]  /*0470*/  IADD3.X R25, PT, PT, R3, R10, RZ, P0, !PT ;  /* 0x0000000a03197210 */ /* 0x000fe200007fe4ff */
[----:B------:R-:W-:Y:S01]  /*0480*/  IMAD R7, R43, UR4, R9 ;  /* 0x000000042b077c24 */ /* 0x000fe2000f8e0209 */
[----:B------:R-:W-:Y:S02]  /*0490*/  IADD3 R3, PT, PT, R2, -UR4, RZ ;  /* 0x8000000402037c10 */ /* 0x000fe4000fffe0ff */
[----:B------:R-:W-:Y:S02]  /*04a0*/  CS2R R10, SRZ ;  /* 0x00000000000a7805 */ /* 0x000fe4000001ff00 */
[----:B------:R-:W-:Y:S01]  /*04b0*/  IADD3 R38, P1, PT, R39, R8, RZ ;  /* 0x0000000827267210 */ /* 0x000fe20007f3e0ff */
[----:B---3--:R-:W-:Y:S01]  /*04c0*/  IMAD.WIDE.U32 R24, R26, UR5, R24 ;  /* 0x000000051a187c25 */ /* 0x008fe2000f8e0018 */
[----:B------:R-:W-:Y:S02]  /*04d0*/  ISETP.GE.AND P0, PT, R45, R3, PT ;  /* 0x000000032d00720c */ /* 0x000fe40003f06270 */
[----:B------:R-:W-:-:S02]  /*04e0*/  CS2R R8, SRZ ;  /* 0x0000000000087805 */ /* 0x000fc4000001ff00 */
[----:B------:R-:W-:Y:S01]  /*04f0*/  IADD3.X R39, PT, PT, R4, R7, RZ, P1, !PT ;  /* 0x0000000704277210 */ /* 0x000fe20000ffe4ff */
[----:B------:R-:W-:Y:S01]  /*0500*/  IMAD R27, R27, UR5, R25 ;  /* 0x000000051b1b7c24 */ /* 0x000fe2000f8e0219 */
[----:B------:R-:W-:Y:S02]  /*0510*/  IADD3 R2, PT, PT, R45, 0x20, RZ ;  /* 0x000000202d027810 */ /* 0x000fe40007ffe0ff */
[----:B------:R-:W-:Y:S01]  /*0520*/  CS2R R6, SRZ ;  /* 0x0000000000067805 */ /* 0x000fe2000001ff00 */
[----:B----4-:R-:W-:Y:S01]  /*0530*/  IMAD.WIDE.U32 R38, R36, UR5, R38 ;  /* 0x0000000524267c25 */ /* 0x010fe2000f8e0026 */
[----:B------:R-:W-:Y:S02]  /*0540*/  ISETP.GE.AND P1, PT, R2, R3, PT ;  /* 0x000000030200720c */ /* 0x000fe40003f26270 */
[----:B------:R-:W-:Y:S01]  /*0550*/  IADD3 R2, PT, PT, R5, UR4, RZ ;  /* 0x0000000405027c10 */ /* 0x000fe2000fffe0ff */
[----:B------:R-:W-:Y:S01]  /*0560*/  IMAD R37, R37, UR5, R39 ;  /* 0x0000000525257c24 */ /* 0x000fe2000f8e0227 */
[----:B------:R-:W-:-:S02]  /*0570*/  CS2R R4, SRZ ;  /* 0x0000000000047805 */ /* 0x000fc4000001ff00 */
[----:B------:R-:W-:Y:S01]  /*0580*/  LOP3.LUT R3, R40, 0x40, RZ, 0xfc, !PT ;  /* 0x0000004028037812 */ /* 0x000fe200078efcff */
[----:B------:R-:W-:Y:S06]  /*0590*/  @P0 BRA `(.L_x_1451) ;  /* 0x00000000002c0947 */ /* 0x000fec0003800000 */
[----:B------:R-:W0:Y:S01]  /*05a0*/  LDCU UR8, c[0x0][0x440] ;  /* 0x00008800ff0877ac */ /* 0x000e220008000800 */
[----:B------:R-:W-:Y:S01]  /*05b0*/  MOV R26, R24 ;  /* 0x00000018001a7202 */ /* 0x000fe20000000f00 */
[----:B------:R-:W1:Y:S04]  /*05c0*/  LDCU.64 UR10, c[0x0][0x550] ;  /* 0x0000aa00ff0a77ac */ /* 0x000e680008000a00 */
[----:B------:R-:W-:-:S04]  /*05d0*/  IMAD.WIDE.U32 R22, R45, R20, R26 ;  /* 0x000000142d167225 */ /* 0x000fc800078e001a */
[----:B------:R-:W-:Y:S01]  /*05e0*/  IMAD R17, R45, R21, R23 ;  /* 0x000000152d117224 */ /* 0x000fe200078e0217 */
[----:B0-----:R-:W-:Y:S02]  /*05f0*/  ISETP.GE.AND P2, PT, R40, UR8, PT ;  /* 0x0000000828007c0c */ /* 0x001fe4000bf46270 */
[----:B------:R-:W-:Y:S02]  /*0600*/  ISETP.GE.AND P3, PT, R3, UR8, PT ;  /* 0x0000000803007c0c */ /* 0x000fe4000bf66270 */
[----:B-1----:R-:W-:-:S04]  /*0610*/  LEA R28, P4, R22, UR10, 0x1 ;  /* 0x0000000a161c7c11 */ /* 0x002fc8000f8808ff */
[----:B------:R-:W-:-:S05]  /*0620*/  LEA.HI.X R29, R22, UR11, R17, 0x1, P4 ;  /* 0x0000000b161d7c11 */ /* 0x000fca000a0f0c11 */
[----:B------:R0:W5:Y:S04]  /*0630*/  @!P2 LDG.E.128 R8, desc[UR6][R28.64] ;  /* 0x000000061c08a981 */ /* 0x000168000c1e1d00 */
[----:B------:R0:W5:Y:S02]  /*0640*/  @!P3 LDG.E.128 R4, desc[UR6][R28.64+0x80] ;  /* 0x000080061c04b981 */ /* 0x000164000c1e1d00 */
.L_x_1451:
[----:B------:R-:W-:Y:S05]  /*0650*/  BSYNC.RECONVERGENT B0 ;  /* 0x0000000000007941 */ /* 0x000fea0003800200 */
.L_x_1450:
[----:B------:R-:W-:Y:S01]  /*0660*/  BSSY.RECONVERGENT B0, `(.L_x_1452) ;  /* 0x0000013000007945 */ /* 0x000fe20003800200 */
[----:B------:R-:W-:Y:S01]  /*0670*/  HFMA2 R22, -RZ, RZ, 0, 0 ;  /* 0x00000000ff167431 */ /* 0x000fe200000001ff */
[----:B------:R-:W-:Y:S02]  /*0680*/  MOV R17, RZ ;  /* 0x000000ff00117202 */ /* 0x000fe40000000f00 */
[----:B------:R-:W-:Y:S05]  /*0690*/  @P1 BRA `(.L_x_1453) ;  /* 0x00000000003c1947 */ /* 0x000fea0003800000 */
[----:B------:R-:W1:Y:S01]  /*06a0*/  LDCU UR8, c[0x0][0x440] ;  /* 0x00008800ff0877ac */ /* 0x000e620008000800 */
[----:B------:R-:W-:Y:S01]  /*06b0*/  IADD3 R23, P2, PT, R45, 0x20, RZ ;  /* 0x000000202d177810 */ /* 0x000fe20007f5e0ff */
[----:B------:R-:W2:Y:S03]  /*06c0*/  LDCU.64 UR10, c[0x0][0x550] ;  /* 0x0000aa00ff0a77ac */ /* 0x000ea60008000a00 */
[----:B------:R-:W-:-:S05]  /*06d0*/  IADD3.X R25, PT, PT, RZ, RZ, RZ, P2, !PT ;  /* 0x000000ffff197210 */ /* 0x000fca00017fe4ff */
[----:B------:R-:W-:Y:S01]  /*06e0*/  IMAD R26, R25, R20, RZ ;  /* 0x00000014191a7224 */ /* 0x000fe200078e02ff */
[----:B------:R-:W-:-:S03]  /*06f0*/  MOV R25, R27 ;  /* 0x0000001b00197202 */ /* 0x000fc60000000f00 */
[C---:B------:R-:W-:Y:S02]  /*0700*/  IMAD R21, R23.reuse, R21, R26 ;  /* 0x0000001517157224 */ /* 0x040fe400078e021a */
[----:B------:R-:W-:Y:S01]  /*0710*/  IMAD.WIDE.U32 R24, R23, R20, R24 ;  /* 0x0000001417187225 */ /* 0x000fe200078e0018 */
[----:B-1----:R-:W-:Y:S02]  /*0720*/  ISETP.GE.AND P3, PT, R40, UR8, PT ;  /* 0x0000000828007c0c */ /* 0x002fe4000bf66270 */
[----:B------:R-:W-:Y:S02]  /*0730*/  ISETP.GE.AND P4, PT, R3, UR8, PT ;  /* 0x0000000803007c0c */ /* 0x000fe4000bf86270 */
[----:B--2---:R-:W-:Y:S02]  /*0740*/  LEA R20, P2, R24, UR10, 0x1 ;  /* 0x0000000a18147c11 */ /* 0x004fe4000f8408ff */
[----:B------:R-:W-:-:S04]  /*0750*/  IADD3 R21, PT, PT, R25, R21, RZ ;  /* 0x0000001519157210 */ /* 0x000fc80007ffe0ff */
[----:B------:R-:W-:-:S05]  /*0760*/  LEA.HI.X R21, R24, UR11, R21, 0x1, P2 ;  /* 0x0000000b18157c11 */ /* 0x000fca00090f0c15 */
[----:B------:R1:W5:Y:S04]  /*0770*/  @!P3 LDG.E.128 R16, desc[UR6][R20.64] ;  /* 0x000000061410b981 */ /* 0x000368000c1e1d00 */
[----:B------:R1:W5:Y:S02]  /*0780*/  @!P4 LDG.E.128 R12, desc[UR6][R20.64+0x80] ;  /* 0x00008006140cc981 */ /* 0x000364000c1e1d00 */
.L_x_1453:
[----:B------:R-:W-:Y:S05]  /*0790*/  BSYNC.RECONVERGENT B0 ;  /* 0x0000000000007941 */ /* 0x000fea0003800200 */
.L_x_1452:
[----:B------:R-:W-:Y:S01]  /*07a0*/  BSSY.RECONVERGENT B0, `(.L_x_1454) ;  /* 0x0000011000007945 */ /* 0x000fe20003800200 */
[----:B------:R-:W-:Y:S01]  /*07b0*/  HFMA2 R23, -RZ, RZ, 0, 0 ;  /* 0x00000000ff177431 */ /* 0x000fe200000001ff */
[----:B-1----:R-:W-:Y:S02]  /*07c0*/  CS2R R20, SRZ ;  /* 0x0000000000147805 */ /* 0x002fe4000001ff00 */
[----:B------:R-:W-:Y:S02]  /*07d0*/  CS2R R26, SRZ ;  /* 0x00000000001a7805 */ /* 0x000fe4000001ff00 */
[----:B------:R-:W-:Y:S01]  /*07e0*/  CS2R R24, SRZ ;  /* 0x0000000000187805 */ /* 0x000fe2000001ff00 */
[----:B------:R-:W-:Y:S06]  /*07f0*/  @P0 BRA `(.L_x_1455) ;  /* 0x00000000002c0947 */ /* 0x000fec0003800000 */
[----:B------:R-:W1:Y:S01]  /*0800*/  LDCU UR8, c[0x0][0x440] ;  /* 0x00008800ff0877ac */ /* 0x000e620008000800 */
[----:B------:R-:W-:Y:S01]  /*0810*/  MOV R36, R38 ;  /* 0x0000002600247202 */ /* 0x000fe20000000f00 */
[----:B------:R-:W2:Y:S04]  /*0820*/  LDCU.64 UR4, c[0x0][0x3f0] ;  /* 0x00007e00ff0477ac */ /* 0x000ea80008000a00 */
[----:B0-----:R-:W-:-:S04]  /*0830*/  IMAD.WIDE.U32 R28, R45, R42, R36 ;  /* 0x0000002a2d1c7225 */ /* 0x001fc800078e0024 */
[----:B------:R-:W-:Y:S01]  /*0840*/  IMAD R29, R45, R43, R29 ;  /* 0x0000002b2d1d7224 */ /* 0x000fe200078e021d */
[----:B-1----:R-:W-:Y:S02]  /*0850*/  ISETP.GE.AND P2, PT, R40, UR8, PT ;  /* 0x0000000828007c0c */ /* 0x002fe4000bf46270 */
[----:B------:R-:W-:Y:S02]  /*0860*/  ISETP.GE.AND P3, PT, R3, UR8, PT ;  /* 0x0000000803007c0c */ /* 0x000fe4000bf66270 */
[----:B--2---:R-:W-:-:S04]  /*0870*/  LEA R30, P0, R28, UR4, 0x1 ;  /* 0x000000041c1e7c11 */ /* 0x004fc8000f8008ff */
[----:B------:R-:W-:-:S05]  /*0880*/  LEA.HI.X R31, R28, UR5, R29, 0x1, P0 ;  /* 0x000000051c1f7c11 */ /* 0x000fca00080f0c1d */
[----:B------:R1:W5:Y:S04]  /*0890*/  @!P2 LDG.E.128 R24, desc[UR6][R30.64] ;  /* 0x000000061e18a981 */ /* 0x000368000c1e1d00 */
[----:B------:R1:W5:Y:S02]  /*08a0*/  @!P3 LDG.E.128 R20, desc[UR6][R30.64+0x80] ;  /* 0x000080061e14b981 */ /* 0x000364000c1e1d00 */
.L_x_1455:
[----:B------:R-:W-:Y:S05]  /*08b0*/  BSYNC.RECONVERGENT B0 ;  /* 0x0000000000007941 */ /* 0x000fea0003800200 */
.L_x_1454:
[----:B------:R-:W-:Y:S01]  /*08c0*/  BSSY.RECONVERGENT B0, `(.L_x_1456) ;  /* 0x0000015000007945 */ /* 0x000fe20003800200 */
[----:B-1----:R-:W-:Y:S02]  /*08d0*/  CS2R R30, SRZ ;  /* 0x00000000001e7805 */ /* 0x002fe4000001ff00 */
[----:B0-----:R-:W-:Y:S02]  /*08e0*/  CS2R R28, SRZ ;  /* 0x00000000001c7805 */ /* 0x001fe4000001ff00 */
[----:B------:R-:W-:Y:S02]  /*08f0*/  CS2R R34, SRZ ;  /* 0x0000000000227805 */ /* 0x000fe4000001ff00 */
[----:B------:R-:W-:Y:S01]  /*0900*/  CS2R R32, SRZ ;  /* 0x0000000000207805 */ /* 0x000fe2000001ff00 */
[----:B------:R-:W-:Y:S06]  /*0910*/  @P1 BRA `(.L_x_1457) ;  /* 0x00000000003c1947 */ /* 0x000fec0003800000 */
[----:B------:R-:W0:Y:S01]  /*0920*/  LDCU UR4, c[0x0][0x440] ;  /* 0x00008800ff0477ac */ /* 0x000e220008000800 */
[----:B------:R-:W-:Y:S02]  /*0930*/  IADD3 R36, P0, PT, R45, 0x20, RZ ;  /* 0x000000202d247810 */ /* 0x000fe40007f1e0ff */
[----:B------:R-:W-:Y:S01]  /*0940*/  MOV R39, R37 ;  /* 0x0000002500277202 */ /* 0x000fe20000000f00 */
[----:B------:R-:W1:Y:S01]  /*0950*/  LDCU.64 UR8, c[0x0][0x3f0] ;  /* 0x00007e00ff0877ac */ /* 0x000e620008000a00 */
[----:B------:R-:W-:Y:S01]  /*0960*/  IADD3.X R37, PT, PT, RZ, RZ, RZ, P0, !PT ;  /* 0x000000ffff257210 */ /* 0x000fe200007fe4ff */
[----:B------:R-:W-:-:S04]  /*0970*/  IMAD.WIDE.U32 R38, R36, R42, R38 ;  /* 0x0000002a24267225 */ /* 0x000fc800078e0026 */
[----:B------:R-:W-:-:S04]  /*0980*/  IMAD R37, R37, R42, RZ ;  /* 0x0000002a25257224 */ /* 0x000fc800078e02ff */
[----:B------:R-:W-:Y:S01]  /*0990*/  IMAD R37, R36, R43, R37 ;  /* 0x0000002b24257224 */ /* 0x000fe200078e0225 */
[----:B0-----:R-:W-:Y:S02]  /*09a0*/  ISETP.GE.AND P1, PT, R40, UR4, PT ;  /* 0x0000000428007c0c */ /* 0x001fe4000bf26270 */
[----:B------:R-:W-:Y:S02]  /*09b0*/  ISETP.GE.AND P2, PT, R3, UR4, PT ;  /* 0x0000000403007c0c */ /* 0x000fe4000bf46270 */
[----:B-1----:R-:W-:Y:S02]  /*09c0*/  LEA R36, P0, R38, UR8, 0x1 ;  /* 0x0000000826247c11 */ /* 0x002fe4000f8008ff */
[----:B------:R-:W-:-:S04]  /*09d0*/  IADD3 R3, PT, PT, R39, R37, RZ ;  /* 0x0000002527037210 */ /* 0x000fc80007ffe0ff */
[----:B------:R-:W-:-:S05]  /*09e0*/  LEA.HI.X R37, R38, UR9, R3, 0x1, P0 ;  /* 0x0000000926257c11 */ /* 0x000fca00080f0c03 */
[----:B------:R0:W5:Y:S04]  /*09f0*/  @!P1 LDG.E.128 R32, desc[UR6][R36.64] ;  /* 0x0000000624209981 */ /* 0x000168000c1e1d00 */
[----:B------:R0:W5:Y:S02]  /*0a00*/  @!P2 LDG.E.128 R28, desc[UR6][R36.64+0x80] ;  /* 0x00008006241ca981 */ /* 0x000164000c1e1d00 */
.L_x_1457:
[----:B------:R-:W-:Y:S05]  /*0a10*/  BSYNC.RECONVERGENT B0 ;  /* 0x0000000000007941 */ /* 0x000fea0003800200 */
.L_x_1456:
[----:B-----5:R-:W-:Y:S01]  /*0a20*/  HADD2.F32 R3, -RZ, R8.H1_H1 ;  /* 0x30000008ff037230 */ /* 0x020fe20000004100 */
[----:B------:R-:W1:Y:S01]  /*0a30*/  LDCU.64 UR4, c[0x0][0x5e8] ;  /* 0x0000bd00ff0477ac */ /* 0x000e620008000a00 */
[----:B0-----:R-:W-:Y:S01]  /*0a40*/  HADD2.F32 R36, -RZ, R24.H1_H1 ;  /* 0x30000018ff247230 */ /* 0x001fe20000004100 */
[----:B------:R-:W-:Y:S01]  /*0a50*/  LOP3.LUT P0, RZ, R0, 0x7, RZ, 0xc0, !PT ;  /* 0x0000000700ff7812 */ /* 0x000fe2000780c0ff */
[----:B------:R-:W-:Y:S01]  /*0a60*/  HADD2.F32 R37, -RZ, R16.H1_H1 ;  /* 0x30000010ff257230 */ /* 0x000fe20000004100 */
[----:B------:R-:W0:Y:S01]  /*0a70*/  LDCU UR8, c[0x0][0x4f4] ;  /* 0x00009e80ff0877ac */ /* 0x000e220008000800 */
[----:B------:R-:W-:Y:S02]  /*0a80*/  HADD2.F32 R38, -RZ, R32.H1_H1 ;  /* 0x30000020ff267230 */ /* 0x000fe40000004100 */
[----:B------:R-:W-:Y:S01]  /*0a90*/  FMUL.FTZ R39, R3, R36 ;  /* 0x0000002403277220 */ /* 0x000fe20000410000 */
[----:B------:R-:W-:Y:S02]  /*0aa0*/  HADD2.F32 R8, -RZ, R8.H0_H0 ;  /* 0x20000008ff087230 */ /* 0x000fe40000004100 */
[----:B------:R-:W-:-:S02]  /*0ab0*/  HADD2.F32 R41, -RZ, R16.H0_H0 ;  /* 0x20000010ff297230 */ /* 0x000fc40000004100 */
[----:B------:R-:W-:Y:S01]  /*0ac0*/  FMUL.FTZ R36, R37, R38 ;  /* 0x0000002625247220 */ /* 0x000fe20000410000 */
[----:B------:R-:W-:Y:S02]  /*0ad0*/  HADD2.F32 R37, -RZ, R24.H0_H0 ;  /* 0x20000018ff257230 */ /* 0x000fe40000004100 */
[----:B------:R-:W-:Y:S02]  /*0ae0*/  HADD2.F32 R3, -RZ, R9.H0_H0 ;  /* 0x20000009ff037230 */ /* 0x000fe40000004100 */
[----:B------:R-:W-:Y:S02]  /*0af0*/  HADD2.F32 R16, -RZ, R25.H0_H0 ;  /* 0x20000019ff107230 */ /* 0x000fe40000004100 */
[----:B------:R-:W-:Y:S01]  /*0b00*/  FFMA.FTZ R24, R8, R37, R39 ;  /* 0x0000002508187223 */ /* 0x000fe20000010027 */
[----:B------:R-:W-:Y:S02]  /*0b10*/  HADD2.F32 R32, -RZ, R32.H0_H0 ;  /* 0x20000020ff207230 */ /* 0x000fe40000004100 */
[----:B------:R-:W-:-:S02]  /*0b20*/  HADD2.F32 R8, -RZ, R9.H1_H1 ;  /* 0x30000009ff087230 */ /* 0x000fc40000004100 */
[----:B------:R-:W-:Y:S01]  /*0b30*/  FFMA.FTZ R37, R3, R16, R24 ;  /* 0x0000001003257223 */ /* 0x000fe20000010018 */
[----:B------:R-:W-:Y:S02]  /*0b40*/  HADD2.F32 R25, -RZ, R25.H1_H1 ;  /* 0x30000019ff197230 */ /* 0x000fe40000004100 */
[----:B------:R-:W-:Y:S01]  /*0b50*/  FFMA.FTZ R36, R41, R32, R36 ;  /* 0x0000002029247223 */ /* 0x000fe20000010024 */
[----:B------:R-:W-:Y:S02]  /*0b60*/  HADD2.F32 R39, -RZ, R17.H0_H0 ;  /* 0x20000011ff277230 */ /* 0x000fe40000004100 */
[----:B------:R-:W-:Y:S02]  /*0b70*/  HADD2.F32 R24, -RZ, R33.H0_H0 ;  /* 0x20000021ff187230 */ /* 0x000fe40000004100 */
[----:B------:R-:W-:Y:S01]  /*0b80*/  FFMA.FTZ R25, R8, R25, R37 ;  /* 0x0000001908197223 */ /* 0x000fe20000010025 */
[----:B------:R-:W-:Y:S02]  /*0b90*/  HADD2.F32 R37, -RZ, R17.H1_H1 ;  /* 0x30000011ff257230 */ /* 0x000fe40000004100 */
[----:B------:R-:W-:-:S02]  /*0ba0*/  HADD2.F32 R32, -RZ, R33.H1_H1 ;  /* 0x30000021ff207230 */ /* 0x000fc40000004100 */
[----:B------:R-:W-:Y:S01]  /*0bb0*/  FFMA.FTZ R36, R39, R24, R36 ;  /* 0x0000001827247223 */ /* 0x000fe20000010024 */
[----:B------:R-:W-:Y:S02]  /*0bc0*/  HADD2.F32 R16, -RZ, R10.H0_H0 ;  /* 0x2000000aff107230 */ /* 0x000fe40000004100 */
[----:B------:R-:W-:Y:S02]  /*0bd0*/  HADD2.F32 R17, -RZ, R26.H0_H0 ;  /* 0x2000001aff117230 */ /* 0x000fe40000004100 */
[----:B------:R-:W-:Y:S01]  /*0be0*/  FFMA.FTZ R32, R37, R32, R36 ;  /* 0x0000002025207223 */ /* 0x000fe20000010024 */
[----:B------:R-:W-:Y:S02]  /*0bf0*/  HADD2.F32 R9, -RZ, R10.H1_H1 ;  /* 0x3000000aff097230 */ /* 0x000fe40000004100 */
[----:B------:R-:W-:Y:S02]  /*0c00*/  HADD2.F32 R26, -RZ, R26.H1_H1 ;  /* 0x3000001aff1a7230 */ /* 0x000fe40000004100 */
[----:B------:R-:W-:Y:S01]  /*0c10*/  FFMA.FTZ R36, R16, R17, R25 ;  /* 0x0000001110247223 */ /* 0x000fe20000010019 */
[----:B------:R-:W-:-:S02]  /*0c20*/  HADD2.F32 R8, -RZ, R27.H0_H0 ;  /* 0x2000001bff087230 */ /* 0x000fc40000004100 */
[----:B------:R-:W-:Y:S02]  /*0c30*/  HADD2.F32 R10, -RZ, R27.H1_H1 ;  /* 0x3000001bff0a7230 */ /* 0x000fe40000004100 */
[----:B------:R-:W-:Y:S01]  /*0c40*/  FFMA.FTZ R36, R9, R26, R36 ;  /* 0x0000001a09247223 */ /* 0x000fe20000010024 */
[----:B------:R-:W-:Y:S02]  /*0c50*/  HADD2.F32 R27, -RZ, R18.H0_H0 ;  /* 0x20000012ff1b7230 */ /* 0x000fe40000004100 */
[----:B------:R-:W-:Y:S02]  /*0c60*/  HADD2.F32 R33, -RZ, R34.H0_H0 ;  /* 0x20000022ff217230 */ /* 0x000fe40000004100 */
[----:B------:R-:W-:Y:S02]  /*0c70*/  HADD2.F32 R3, -RZ, R11.H0_H0 ;  /* 0x2000000bff037230 */ /* 0x000fe40000004100 */
[----:B------:R-:W-:Y:S02]  /*0c80*/  HADD2.F32 R37, -RZ, R18.H1_H1 ;  /* 0x30000012ff257230 */ /* 0x000fe40000004100 */
[----:B------:R-:W-:Y:S01]  /*0c90*/  FFMA.FTZ R32, R27, R33, R32 ;  /* 0x000000211b207223 */ /* 0x000fe20000010020 */
[----:B------:R-:W-:-:S02]  /*0ca0*/  HADD2.F32 R34, -RZ, R34.H1_H1 ;  /* 0x30000022ff227230 */ /* 0x000fc40000004100 */
[----:B------:R-:W-:Y:S01]  /*0cb0*/  FFMA.FTZ R8, R3, R8, R36 ;  /* 0x0000000803087223 */ /* 0x000fe20000010024 */
[----:B------:R-:W-:Y:S02]  /*0cc0*/  HADD2.F32 R11, -RZ, R11.H1_H1 ;  /* 0x3000000bff0b7230 */ /* 0x000fe40000004100 */
[--C-:B------:R-:W-:Y:S02]  /*0cd0*/  HADD2.F32 R9, -RZ, R23.reuse.H0_H0 ;  /* 0x20000017ff097230 */ /* 0x100fe40000004100 */
[----:B------:R-:W-:Y:S01]  /*0ce0*/  FFMA.FTZ R32, R37, R34, R32 ;  /* 0x0000002225207223 */ /* 0x000fe20000010020 */
[----:B------:R-:W-:Y:S02]  /*0cf0*/  HADD2.F32 R18, -RZ, R23.H1_H1 ;  /* 0x30000017ff127230 */ /* 0x000fe40000004100 */
[----:B------:R-:W-:Y:S01]  /*0d00*/  FFMA.FTZ R11, R11, R10, R8 ;  /* 0x0000000a0b0b7223 */ /* 0x000fe20000010008 */
[----:B------:R-:W-:Y:S01]  /*0d10*/  HADD2.F32 R23, -RZ, R19.H0_H0 ;  /* 0x20000013ff177230 */ /* 0x000fe20000004100 */
[----:B------:R-:W2:Y:S01]  /*0d20*/  S2R R10, SR_TID.X ;  /* 0x00000000000a7919 */ /* 0x000ea20000002100 */
[----:B------:R-:W-:-:S02]  /*0d30*/  HADD2.F32 R38, -RZ, R35.H0_H0 ;  /* 0x20000023ff267230 */ /* 0x000fc40000004100 */
[----:B------:R-:W-:Y:S02]  /*0d40*/  HADD2.F32 R16, -RZ, R4.H0_H0 ;  /* 0x20000004ff107230 */ /* 0x000fe40000004100 */
[----:B------:R-:W-:Y:S02]  /*0d50*/  HADD2.F32 R33, -RZ, R20.H0_H0 ;  /* 0x20000014ff217230 */ /* 0x000fe40000004100 */
[----:B------:R-:W-:Y:S01]  /*0d60*/  FFMA.FTZ R32, R23, R38, R32 ;  /* 0x0000002617207223 */ /* 0x000fe20000010020 */
[----:B------:R-:W-:Y:S02]  /*0d70*/  HADD2.F32 R19, -RZ, R19.H1_H1 ;  /* 0x30000013ff137230 */ /* 0x000fe40000004100 */
[----:B------:R-:W-:Y:S02]  /*0d80*/  HADD2.F32 R35, -RZ, R35.H1_H1 ;  /* 0x30000023ff237230 */ /* 0x000fe40000004100 */
[----:B------:R-:W-:Y:S01]  /*0d90*/  FFMA.FTZ R16, R16, R33, R11 ;  /* 0x0000002110107223 */ /* 0x000fe2000001000b */
[----:B------:R-:W-:-:S02]  /*0da0*/  HADD2.F32 R17, -RZ, R4.H1_H1 ;  /* 0x30000004ff117230 */ /* 0x000fc40000004100 */
[----:B------:R-:W-:Y:S02]  /*0db0*/  HADD2.F32 R26, -RZ, R20.H1_H1 ;  /* 0x30000014ff1a7230 */ /* 0x000fe40000004100 */
[----:B------:R-:W-:Y:S01]  /*0dc0*/  FFMA.FTZ R32, R19, R35, R32 ;  /* 0x0000002313207223 */ /* 0x000fe20000010020 */
[----:B------:R-:W-:Y:S02]  /*0dd0*/  HADD2.F32 R3, -RZ, R12.H0_H0 ;  /* 0x2000000cff037230 */ /* 0x000fe40000004100 */
[----:B------:R-:W-:Y:S02]  /*0de0*/  HADD2.F32 R8, -RZ, R28.H0_H0 ;  /* 0x2000001cff087230 */ /* 0x000fe40000004100 */
[----:B------:R-:W-:Y:S01]  /*0df0*/  FFMA.FTZ R17, R17, R26, R16 ;  /* 0x0000001a11117223 */ /* 0x000fe20000010010 */
[----:B------:R-:W-:Y:S02]  /*0e00*/  HADD2.F32 R4, -RZ, R5.H0_H0 ;  /* 0x20000005ff047230 */ /* 0x000fe40000004100 */
[----:B------:R-:W-:-:S02]  /*0e10*/  HADD2.F32 R27, -RZ, R21.H0_H0 ;  /* 0x20000015ff1b7230 */ /* 0x000fc40000004100 */
[----:B------:R-:W-:Y:S01]  /*0e20*/  FFMA.FTZ R32, R3, R8, R32 ;  /* 0x0000000803207223 */ /* 0x000fe20000010020 */
[----:B------:R-:W-:Y:S02]  /*0e30*/  HADD2.F32 R11, -RZ, R12.H1_H1 ;  /* 0x3000000cff0b7230 */ /* 0x000fe40000004100 */
[----:B------:R-:W-:Y:S02]  /*0e40*/  HADD2.F32 R28, -RZ, R28.H1_H1 ;  /* 0x3000001cff1c7230 */ /* 0x000fe40000004100 */
[----:B------:R-:W-:Y:S01]  /*0e50*/  FFMA.FTZ R17, R4, R27, R17 ;  /* 0x0000001b04117223 */ /* 0x000fe20000010011 */
[----:B------:R-:W-:Y:S02]  /*0e60*/  HADD2.F32 R24, -RZ, R5.H1_H1 ;  /* 0x30000005ff187230 */ /* 0x000fe40000004100 */
[----:B------:R-:W-:Y:S02]  /*0e70*/  HADD2.F32 R21, -RZ, R21.H1_H1 ;  /* 0x30000015ff157230 */ /* 0x000fe40000004100 */
[----:B------:R-:W-:Y:S01]  /*0e80*/  FFMA.FTZ R32, R11, R28, R32 ;  /* 0x0000001c0b207223 */ /* 0x000fe20000010020 */
[----:B------:R-:W-:Y:S01]  /*0e90*/  HADD2.F32 R3, -RZ, R13.H0_H0 ;  /* 0x2000000dff037230 */ /* 0x000fe20000004100 */
[----:B--2---:R-:W-:Y:S01]  /*0ea0*/  SHF.R.U32.HI R11, RZ, 0x3, R10 ;  /* 0x00000003ff0b7819 */ /* 0x004fe2000001160a */
[----:B------:R-:W-:-:S02]  /*0eb0*/  HADD2.F32 R8, -RZ, R29.H0_H0 ;  /* 0x2000001dff087230 */ /* 0x000fc40000004100 */
[----:B------:R-:W-:Y:S01]  /*0ec0*/  FFMA.FTZ R24, R24, R21, R17 ;  /* 0x0000001518187223 */ /* 0x000fe20000010011 */
[----:B------:R-:W-:Y:S01]  /*0ed0*/  HADD2.F32 R5, -RZ, R6.H0_H0 ;  /* 0x20000006ff057230 */ /* 0x000fe20000004100 */
[----:B------:R-:W-:Y:S01]  /*0ee0*/  IADD3 R0, P1, PT, R2, R11, RZ ;  /* 0x0000000b02007210 */ /* 0x000fe20007f3e0ff */
        /* <DEDUP_REMOVED lines=16> */
[----:B------:R-:W-:Y:S02]  /*0ff0*/  HADD2.F32 R7, -RZ, R7.H1_H1 ;  /* 0x30000007ff077230 */ /* 0x000fe40000004100 */
[----:B------:R-:W-:Y:S02]  /*1000*/  HADD2.F32 R3, -RZ, R15.H0_H0 ;  /* 0x2000000fff037230 */ /* 0x000fe40000004100 */
[----:B------:R-:W-:Y:S01]  /*1010*/  FFMA.FTZ R32, R5, R30, R32 ;  /* 0x0000001e05207223 */ /* 0x000fe20000010020 */
[----:B------:R-:W-:Y:S02]  /*1020*/  HADD2.F32 R4, -RZ, R31.H0_H0 ;  /* 0x2000001fff047230 */ /* 0x000fe40000004100 */
[----:B------:R-:W-:Y:S01]  /*1030*/  FFMA.FTZ R6, R7, R18, R6 ;  /* 0x0000001207067223 */ /* 0x000fe20000010006 */
[----:B------:R-:W-:-:S02]  /*1040*/  HADD2.F32 R15, -RZ, R15.H1_H1 ;  /* 0x3000000fff0f7230 */ /* 0x000fc40000004100 */
[----:B------:R-:W-:Y:S02]  /*1050*/  HADD2.F32 R31, -RZ, R31.H1_H1 ;  /* 0x3000001fff1f7230 */ /* 0x000fe40000004100 */
[----:B------:R-:W-:Y:S02]  /*1060*/  FFMA.FTZ R32, R3, R4, R32 ;  /* 0x0000000403207223 */ /* 0x000fe40000010020 */
[----:B------:R-:W2:Y:S02]  /*1070*/  SHFL.BFLY PT, R3, R6, 0x4, 0x1f ;  /* 0x0c801f0006037f89 */ /* 0x000ea400000e0000 */
[----:B------:R-:W-:-:S05]  /*1080*/  FFMA.FTZ R32, R15, R31, R32 ;  /* 0x0000001f0f207223 */ /* 0x000fca0000010020 */
[----:B------:R-:W3:Y:S01]  /*1090*/  SHFL.BFLY PT, R5, R32, 0x4, 0x1f ;  /* 0x0c801f0020057f89 */ /* 0x000ee200000e0000 */
[----:B--2---:R-:W-:-:S05]  /*10a0*/  FADD.FTZ R3, R6, R3 ;  /* 0x0000000306037221 */ /* 0x004fca0000010000 */
[----:B------:R-:W2:Y:S01]  /*10b0*/  SHFL.BFLY PT, R4, R3, 0x2, 0x1f ;  /* 0x0c401f0003047f89 */ /* 0x000ea200000e0000 */
[----:B---3--:R-:W-:-:S05]  /*10c0*/  FADD.FTZ R7, R32, R5 ;  /* 0x0000000520077221 */ /* 0x008fca0000010000 */
[----:B------:R-:W3:Y:S01]  /*10d0*/  SHFL.BFLY PT, R8, R7, 0x2, 0x1f ;  /* 0x0c401f0007087f89 */ /* 0x000ee200000e0000 */
[----:B--2---:R-:W-:Y:S01]  /*10e0*/  FADD.FTZ R4, R3, R4 ;  /* 0x0000000403047221 */ /* 0x004fe20000010000 */
[----:B------:R-:W-:Y:S02]  /*10f0*/  LEA.HI.X.SX32 R3, R2, RZ, 0x1, P1 ;  /* 0x000000ff02037211 */ /* 0x000fe400008f0eff */
[C---:B-1----:R-:W-:Y:S02]  /*1100*/  LEA R2, P1, R0.reuse, UR4, 0x2 ;  /* 0x0000000400027c11 */ /* 0x042fe4000f8210ff */
[----:B------:R-:W1:Y:S01]  /*1110*/  SHFL.BFLY PT, R5, R4, 0x1, 0x1f ;  /* 0x0c201f0004057f89 */ /* 0x000e6200000e0000 */
[----:B---3--:R-:W-:Y:S01]  /*1120*/  FADD.FTZ R8, R7, R8 ;  /* 0x0000000807087221 */ /* 0x008fe20000010000 */
[----:B------:R-:W-:-:S04]  /*1130*/  LEA.HI.X R3, R0, UR5, R3, 0x2, P1 ;  /* 0x0000000500037c11 */ /* 0x000fc800088f1403 */
[----:B------:R-:W2:Y:S01]  /*1140*/  SHFL.BFLY PT, R9, R8, 0x1, 0x1f ;  /* 0x0c201f0008097f89 */ /* 0x000ea200000e0000 */
[----:B-1----:R-:W-:-:S04]  /*1150*/  FADD.FTZ R5, R4, R5 ;  /* 0x0000000504057221 */ /* 0x002fc80000010000 */
[----:B0-----:R-:W-:Y:S01]  /*1160*/  @!P0 FMUL.FTZ R5, R5, UR8 ;  /* 0x0000000805058c20 */ /* 0x001fe20008410000 */
[----:B--2---:R-:W-:-:S04]  /*1170*/  FADD.FTZ R9, R8, R9 ;  /* 0x0000000908097221 */ /* 0x004fc80000010000 */
[----:B------:R0:W-:Y:S01]  /*1180*/  @!P0 STG.E desc[UR6][R2.64], R5 ;  /* 0x0000000502008986 */ /* 0x0001e2000c101906 */
[----:B------:R-:W-:Y:S01]  /*1190*/  FMUL.FTZ R9, R9, UR8 ;  /* 0x0000000809097c20 */ /* 0x000fe20008410000 */
[----:B------:R-:W-:Y:S06]  /*11a0*/  @P0 EXIT ;  /* 0x000000000000094d */ /* 0x000fec0003800000 */
[----:B------:R-:W-:Y:S01]  /*11b0*/  STG.E desc[UR6][R2.64+0x80], R9 ;  /* 0x0000800902007986 */ /* 0x000fe2000c101906 */
[----:B------:R-:W-:Y:S05]  /*11c0*/  EXIT ;  /* 0x000000000000794d */ /* 0x000fea0003800000 */
.L_x_1458:
        /* <DEDUP_REMOVED lines=11> */
.L_x_2440:


//--------------------- .text._ZN5flash25flash_bwd_dot_do_o_kernelILb1E23Flash_bwd_kernel_traitsILi128ELi64ELi64ELi8ELi4ELi2ELi2ELb1ELb0EN7cutlass6half_tE19Flash_kernel_traitsILi128ELi64ELi64ELi8ES3_EEEEvNS_16Flash_bwd_paramsE --------------------------
	.section	.text._ZN5flash25flash_bwd_dot_do_o_kernelILb1E23Flash_bwd_kernel_traitsILi128ELi64ELi64ELi8ELi4ELi2ELi2ELb1ELb0EN7cutlass6half_tE19Flash_kernel_traitsILi128ELi64ELi64ELi8ES3_EEEEvNS_16Flash_bwd_paramsE,"ax",@progbits
	.align	128
        .global         _ZN5flash25flash_bwd_dot_do_o_kernelILb1E23Flash_bwd_kernel_traitsILi128ELi64ELi64ELi8ELi4ELi2ELi2ELb1ELb0EN7cutlass6half_tE19Flash_kernel_traitsILi128ELi64ELi64ELi8ES3_EEEEvNS_16Flash_bwd_paramsE
        .type           _ZN5flash25flash_bwd_dot_do_o_kernelILb1E23Flash_bwd_kernel_traitsILi128ELi64ELi64ELi8ELi4ELi2ELi2ELb1ELb0EN7cutlass6half_tE19Flash_kernel_traitsILi128ELi64ELi64ELi8ES3_EEEEvNS_16Flash_bwd_paramsE,@function
        .size           _ZN5flash25flash_bwd_dot_do_o_kernelILb1E23Flash_bwd_kernel_traitsILi128ELi64ELi64ELi8ELi4ELi2ELi2ELb1ELb0EN7cutlass6half_tE19Flash_kernel_traitsILi128ELi64ELi64ELi8ES3_EEEEvNS_16Flash_bwd_paramsE,(.L_x_2441 - _ZN5flash25flash_bwd_dot_do_o_kernelILb1E23Flash_bwd_kernel_traitsILi128ELi64ELi64ELi8ELi4ELi2ELi2ELb1ELb0EN7cutlass6half_tE19Flash_kernel_traitsILi128ELi64ELi64ELi8ES3_EEEEvNS_16Flash_bwd_paramsE)
        .other          _ZN5flash25flash_bwd_dot_do_o_kernelILb1E23Flash_bwd_kernel_traitsILi128ELi64ELi64ELi8ELi4ELi2ELi2ELb1ELb0EN7cutlass6half_tE19Flash_kernel_traitsILi128ELi64ELi64ELi8ES3_EEEEvNS_16Flash_bwd_paramsE,@"STO_CUDA_ENTRY STV_DEFAULT"
_ZN5flash25flash_bwd_dot_do_o_kernelILb1E23Flash_bwd_kernel_traitsILi128ELi64ELi64ELi8ELi4ELi2ELi2ELb1ELb0EN7cutlass6half_tE19Flash_kernel_traitsILi128ELi64ELi64ELi8ES3_EEEEvNS_16Flash_bwd_paramsE:
.text._ZN5flash25flash_bwd_dot_do_o_kernelILb1E23Flash_bwd_kernel_traitsILi128ELi64ELi64ELi8ELi4ELi2ELi2ELb1ELb0EN7cutlass6half_tE19Flash_kernel_traitsILi128ELi64ELi64ELi8ES3_EEEEvNS_16Flash_bwd_paramsE:
[----:B------:R-:W-:Y:S08]  /*0000*/  LDC R1, c[0x0][0x37c] ;  /* 0x0000df00ff017b82 */ /* 0x000ff00000000800 */
[----:B------:R-:W0:Y:S01]  /*0010*/  LDC.64 R4, c[0x0][0x460] ;  /* 0x00011800ff047b82 */ /* 0x000e220000000a00 */
[----:B------:R-:W1:Y:S01]  /*0020*/  S2R R7, SR_CTAID.Y ;  /* 0x0000000000077919 */ /* 0x000e620000002600 */
[----:B------:R-:W2:Y:S06]  /*0030*/  LDCU.64 UR4, c[0x0][0x358] ;  /* 0x00006b00ff0477ac */ /* 0x000eac0008000a00 */
[----:B------:R-:W1:Y:S01]  /*0040*/  LDC.64 R2, c[0x0][0x460] ;  /* 0x00011800ff027b82 */ /* 0x000e620000000a00 */
[----:B0-----:R-:W-:-:S02]  /*0050*/  ISETP.NE.U32.AND P0, PT, R4, RZ, PT ;  /* 0x000000ff0400720c */ /* 0x001fc40003f05070 */
[----:B------:R-:W-:Y:S02]  /*0060*/  ISETP.NE.U32.AND P1, PT, R4, RZ, PT ;  /* 0x000000ff0400720c */ /* 0x000fe40003f25070 */
[C---:B------:R-:W-:Y:S02]  /*0070*/  ISETP.NE.AND.EX P0, PT, R5.reuse, RZ, PT, P0 ;  /* 0x000000ff0500720c */ /* 0x040fe40003f05300 */
[----:B------:R-:W-:Y:S02]  /*0080*/  ISETP.NE.AND.EX P1, PT, R5, RZ, PT, P1 ;  /* 0x000000ff0500720c */ /* 0x000fe40003f25310 */
[----:B------:R-:W-:Y:S01]  /*0090*/  MOV R5, 0xffffffff ;  /* 0xffffffff00057802 */ /* 0x000fe20000000f00 */
[----:B-1----:R-:W-:-:S08]  /*00a0*/  IMAD.WIDE.U32 R2, R7, 0x4, R2 ;  /* 0x0000000407027825 */ /* 0x002fd000078e0002 */
[----:B--2---:R-:W2:Y:S04]  /*00b0*/  @P0 LDG.E R5, desc[UR4][R2.64] ;  /* 0x0000000402050981 */ /* 0x004ea8000c1e1900 */
[----:B------:R-:W2:Y:S01]  /*00c0*/  @P1 LDG.E R4, desc[UR4][R2.64+0x4] ;  /* 0x0000040402041981 */ /* 0x000ea2000c1e1900 */
[----:B------:R-:W0:Y:S01]  /*00d0*/  @!P1 LDC R6, c[0x0][0x434] ;  /* 0x00010d00ff069b82 */ /* 0x000e220000000800 */
[----:B------:R-:W1:Y:S02]  /*00e0*/  S2R R0, SR_CTAID.X ;  /* 0x0000000000007919 */ /* 0x000e640000002500 */
[----:B-1----:R-:W-:Y:S02]  /*00f0*/  SHF.L.U32 R21, R0, 0x6, RZ ;  /* 0x0000000600157819 */ /* 0x002fe400000006ff */
[----:B--2---:R-:W-:-:S04]  /*0100*/  @P1 IADD3 R6, PT, PT, R4, -R5, RZ ;  /* 0x8000000504061210 */ /* 0x004fc80007ffe0ff */
[----:B0-----:R-:W-:-:S13]  /*0110*/  ISETP.GT.AND P1, PT, R6, R21, PT ;  /* 0x000000150600720c */ /* 0x001fda0003f24270 */
[----:B------:R-:W-:Y:S05]  /*0120*/  @!P1 EXIT ;  /* 0x000000000000994d */ /* 0x000fea0003800000 */
[----:B------:R-:W-:Y:S01]  /*0130*/  ISETP.NE.AND P1, PT, R5, -0x1, PT ;  /* 0xffffffff0500780c */ /* 0x000fe20003f25270 */
[----:B------:R-:W0:Y:S01]  /*0140*/  LDC R38, c[0x0][0x3e0] ;  /* 0x0000f800ff267b82 */ /* 0x000e220000000800 */
[----:B------:R-:W0:Y:S01]  /*0150*/  LDCU UR7, c[0x0][0x44c] ;  /* 0x00008980ff0777ac */ /* 0x000e220008000800 */
[----:B------:R-:W1:Y:S10]  /*0160*/  S2R R23, SR_CTAID.Z ;  /* 0x0000000000177919 */ /* 0x000e740000002700 */
[----:B------:R-:W2:Y:S08]  /*0170*/  @!P1 LDC.64 R2, c[0x0][0x588] ;  /* 0x00016200ff029b82 */ /* 0x000eb00000000a00 */
[----:B------:R-:W3:Y:S08]  /*0180*/  @!P1 LDC.64 R12, c[0x0][0x400] ;  /* 0x00010000ff0c9b82 */ /* 0x000ef00000000a00 */
[----:B------:R-:W4:Y:S08]  /*0190*/  @P1 LDC.64 R14, c[0x0][0x590] ;  /* 0x00016400ff0e1b82 */ /* 0x000f300000000a00 */
[----:B------:R-:W5:Y:S01]  /*01a0*/  @P1 LDC.64 R16, c[0x0][0x408] ;  /* 0x00010200ff101b82 */ /* 0x000f620000000a00 */
[----:B--2---:R-:W-:-:S04]  /*01b0*/  @!P1 IMAD.WIDE.U32 R10, R7, R2, RZ ;  /* 0x00000002070a9225 */ /* 0x004fc800078e00ff */
[C---:B------:R-:W-:Y:S02]  /*01c0*/  @!P1 IMAD R4, R7.reuse, R3, R11 ;  /* 0x0000000307049224 */ /* 0x040fe400078e020b */
[----:B---3--:R-:W-:-:S04]  /*01d0*/  @!P1 IMAD.WIDE.U32 R8, R7, R12, RZ ;  /* 0x0000000c07089225 */ /* 0x008fc800078e00ff */
[----:B------:R-:W-:Y:S01]  /*01e0*/  @!P1 IMAD R20, R7, R13, R9 ;  /* 0x0000000d07149224 */ /* 0x000fe200078e0209 */
[----:B------:R-:W-:Y:S01]  /*01f0*/  @!P1 MOV R22, R8 ;  /* 0x0000000800169202 */ /* 0x000fe20000000f00 */
[----:B----4-:R-:W-:-:S04]  /*0200*/  @P1 IMAD.WIDE.U32 R2, R5, R14, RZ ;  /* 0x0000000e05021225 */ /* 0x010fc800078e00ff */
[----:B------:R-:W-:Y:S01]  /*0210*/  @P1 IMAD R4, R5, R15, R3 ;  /* 0x0000000f05041224 */ /* 0x000fe200078e0203 */
[----:B------:R-:W-:Y:S01]  /*0220*/  @P1 MOV R10, R2 ;  /* 0x00000002000a1202 */ /* 0x000fe20000000f00 */
[----:B0-----:R-:W-:-:S04]  /*0230*/  IMAD.WIDE R2, R38, UR7, RZ ;  /* 0x0000000726027c25 */ /* 0x001fc8000f8e02ff */
[----:B-----5:R-:W-:-:S04]  /*0240*/  @P1 IMAD.WIDE.U32 R12, R5, R16, RZ ;  /* 0x00000010050c1225 */ /* 0x020fc800078e00ff */
[----:B------:R-:W-:Y:S01]  /*0250*/  @P1 IMAD R20, R5, R17, R13 ;  /* 0x0000001105141224 */ /* 0x000fe200078e020d */
[----:B------:R-:W-:Y:S01]  /*0260*/  @P1 MOV R22, R12 ;  /* 0x0000000c00161202 */ /* 0x000fe20000000f00 */
[----:B-1----:R-:W-:Y:S06]  /*0270*/  @P1 BRA `(.L_x_1459) ;  /* 0x0000000000441947 */ /* 0x002fec0003800000 */
[----:B------:R-:W0:Y:S02]  /*0280*/  LDCU UR8, c[0x0][0x444] ;  /* 0x00008880ff0877ac */ /* 0x000e240008000800 */
[----:B0-----:R-:W-:Y:S02]  /*0290*/  USHF.R.S32.HI UR6, URZ, 0x1f, UR8 ;  /* 0x0000001fff067899 */ /* 0x001fe40008011408 */
[----:B------:R-:W-:-:S04]  /*02a0*/  IMAD.WIDE.U32 R8, R7, UR8, RZ ;  /* 0x0000000807087c25 */ /* 0x000fc8000f8e00ff */
[----:B------:R-:W-:Y:S01]  /*02b0*/  IMAD R11, R7, UR6, RZ ;  /* 0x00000006070b7c24 */ /* 0x000fe2000f8e02ff */
[----:B------:R-:W-:Y:S01]  /*02c0*/  USHF.R.S32.HI UR6, URZ, 0x1f, UR7 ;  /* 0x0000001fff067899 */ /* 0x000fe20008011407 */
[----:B------:R-:W-:-:S03]  /*02d0*/  IMAD.WIDE.U32 R12, R8, R38, RZ ;  /* 0x00000026080c7225 */ /* 0x000fc600078e00ff */
[----:B------:R-:W-:Y:S02]  /*02e0*/  IADD3 R11, PT, PT, R9, R11, RZ ;  /* 0x0000000b090b7210 */ /* 0x000fe40007ffe0ff */
[----:B------:R-:W-:-:S03]  /*02f0*/  SHF.R.S32.HI R9, RZ, 0x1f, R38 ;  /* 0x0000001fff097819 */ /* 0x000fc60000011426 */
[----:B------:R-:W-:-:S04]  /*0300*/  IMAD R11, R11, R38, RZ ;  /* 0x000000260b0b7224 */ /* 0x000fc800078e02ff */
[----:B------:R-:W-:-:S05]  /*0310*/  IMAD R9, R9, R8, R11 ;  /* 0x0000000809097224 */ /* 0x000fca00078e020b */
[----:B------:R-:W-:-:S05]  /*0320*/  IADD3 R8, PT, PT, R13, R9, RZ ;  /* 0x000000090d087210 */ /* 0x000fca0007ffe0ff */
[----:B------:R-:W-:Y:S02]  /*0330*/  IMAD R11, R8, UR7, RZ ;  /* 0x00000007080b7c24 */ /* 0x000fe4000f8e02ff */
[----:B------:R-:W-:-:S04]  /*0340*/  IMAD.WIDE.U32 R8, R12, UR7, RZ ;  /* 0x000000070c087c25 */ /* 0x000fc8000f8e00ff */
[----:B------:R-:W-:Y:S01]  /*0350*/  IMAD R11, R12, UR6, R11 ;  /* 0x000000060c0b7c24 */ /* 0x000fe2000f8e020b */
[----:B------:R-:W-:-:S04]  /*0360*/  MOV R13, R8 ;  /* 0x00000008000d7202 */ /* 0x000fc80000000f00 */
[----:B------:R-:W-:Y:S01]  /*0370*/  IADD3 R15, PT, PT, R9, R11, RZ ;  /* 0x0000000b090f7210 */ /* 0x000fe20007ffe0ff */
[----:B------:R-:W-:Y:S06]  /*0380*/  BRA `(.L_x_1460) ;  /* 0x0000000000107947 */ /* 0x000fec0003800000 */
.L_x_1459:
[-C--:B------:R-:W-:Y:S02]  /*0390*/  IMAD R15, R3, R5.reuse, RZ ;  /* 0x00000005030f7224 */ /* 0x080fe400078e02ff */
[----:B------:R-:W-:-:S05]  /*03a0*/  IMAD.WIDE.U32 R8, R2, R5, RZ ;  /* 0x0000000502087225 */ /* 0x000fca00078e00ff */
[----:B------:R-:W-:Y:S02]  /*03b0*/  IADD3 R15, PT, PT, R9, R15, RZ ;  /* 0x0000000f090f7210 */ /* 0x000fe40007ffe0ff */
[----:B------:R-:W-:-:S07]  /*03c0*/  MOV R13, R8 ;  /* 0x00000008000d7202 */ /* 0x000fce0000000f00 */
.L_x_1460:
[----:B------:R-:W0:Y:S01]  /*03d0*/  LDCU.U8 UR6, c[0x0][0x548] ;  /* 0x0000a900ff0677ac */ /* 0x000e220008000000 */
[----:B------:R-:W-:-:S04]  /*03e0*/  SHF.L.U32 R12, R7, 0x7, RZ ;  /* 0x00000007070c7819 */ /* 0x000fc800000006ff */
[----:B------:R-:W-:-:S04]  /*03f0*/  SEL R8, R12, RZ, P0 ;  /* 0x000000ff0c087207 */ /* 0x000fc80000000000 */
[----:B------:R-:W-:-:S04]  /*0400*/  IADD3 R11, P0, PT, R21, R8, RZ ;  /* 0x00000008150b7210 */ /* 0x000fc80007f1e0ff */
[----:B------:R-:W-:Y:S01]  /*0410*/  IADD3.X R9, PT, PT, RZ, RZ, RZ, P0, !PT ;  /* 0x000000ffff097210 */ /* 0x000fe200007fe4ff */
[----:B0-----:R-:W-:-:S04]  /*0420*/  UISETP.NE.AND UP0, UPT, UR6, URZ, UPT ;  /* 0x000000ff0600728c */ /* 0x001fc8000bf05270 */
[-C--:B------:R-:W-:Y:S02]  /*0430*/  IMAD R14, R9, R2.reuse, RZ ;  /* 0x00000002090e7224 */ /* 0x080fe400078e02ff */
[----:B------:R-:W-:-:S04]  /*0440*/  IMAD.WIDE.U32 R8, R11, R2, RZ ;  /* 0x000000020b087225 */ /* 0x000fc800078e00ff */
[----:B------:R-:W-:Y:S02]  /*0450*/  IMAD R11, R3, R11, R14 ;  /* 0x0000000b030b7224 */ /* 0x000fe400078e020e */
[----:B------:R-:W-:-:S03]  /*0460*/  IMAD R3, R23, UR7, RZ ;  /* 0x0000000717037c24 */ /* 0x000fc6000f8e02ff */
[----:B------:R-:W-:Y:S01]  /*0470*/  IADD3 R14, PT, PT, R9, R11, RZ ;  /* 0x0000000b090e7210 */ /* 0x000fe20007ffe0ff */
[----:B------:R-:W-:Y:S06]  /*0480*/  BRA.U !UP0, `(.L_x_1461) ;  /* 0x0000000108247547 */ /* 0x000fec000b800000 */
[----:B------:R-:W0:Y:S01]  /*0490*/  LDC R16, c[0x0][0x444] ;  /* 0x00011100ff107b82 */ /* 0x000e220000000800 */
[----:B------:R-:W-:-:S07]  /*04a0*/  ISETP.NE.AND P0, PT, R5, -0x1, PT ;  /* 0xffffffff0500780c */ /* 0x000fce0003f05270 */
[----:B------:R-:W1:Y:S08]  /*04b0*/  LDC R2, c[0x0][0x430] ;  /* 0x00010c00ff027b82 */ /* 0x000e700000000800 */
[----:B------:R-:W1:Y:S01]  /*04c0*/  LDC R11, c[0x0][0x454] ;  /* 0x00011500ff0b7b82 */ /* 0x000e620000000800 */
[----:B0-----:R-:W-:-:S05]  /*04d0*/  @!P0 IMAD R5, R7, R16, RZ ;  /* 0x0000001007058224 */ /* 0x001fca00078e02ff */
[----:B------:R-:W-:Y:S02]  /*04e0*/  IADD3 R5, PT, PT, R12, R5, RZ ;  /* 0x000000050c057210 */ /* 0x000fe40007ffe0ff */
[----:B-1----:R-:W-:-:S05]  /*04f0*/  LEA R2, R2, R11, 0x7 ;  /* 0x0000000b02027211 */ /* 0x002fca00078e38ff */
[----:B------:R-:W-:Y:S01]  /*0500*/  IMAD R39, R2, R23, R5 ;  /* 0x0000001702277224 */ /* 0x000fe200078e0205 */
[----:B------:R-:W-:Y:S06]  /*0510*/  BRA `(.L_x_1462) ;  /* 0x00000000000c7947 */ /* 0x000fec0003800000 */
.L_x_1461:
[----:B------:R-:W0:Y:S01]  /*0520*/  LDC R2, c[0x0][0x444] ;  /* 0x00011100ff027b82 */ /* 0x000e220000000800 */
[----:B------:R-:W-:-:S04]  /*0530*/  IMAD R7, R7, R38, R23 ;  /* 0x0000002607077224 */ /* 0x000fc800078e0217 */
[----:B0-----:R-:W-:-:S07]  /*0540*/  IMAD R39, R7, R2, RZ ;  /* 0x0000000207277224 */ /* 0x001fce00078e02ff */
.L_x_1462:
[----:B------:R-:W0:Y:S01]  /*0550*/  S2R R41, SR_TID.X ;  /* 0x0000000000297919 */ /* 0x000e220000002100 */
[----:B------:R-:W1:Y:S01]  /*0560*/  LDCU.128 UR12, c[0x0][0x590] ;  /* 0x0000b200ff0c77ac */ /* 0x000e620008000c00 */
[----:B------:R-:W-:Y:S01]  /*0570*/  IMAD R38, R38, UR7, RZ ;  /* 0x0000000726267c24 */ /* 0x000fe2000f8e02ff */
[----:B------:R-:W-:Y:S01]  /*0580*/  IADD3 R12, P0, P1, R8, R13, R3 ;  /* 0x0000000d080c7210 */ /* 0x000fe2000791e003 */
[----:B------:R-:W-:Y:S01]  /*0590*/  BSSY.RECONVERGENT B0, `(.L_x_1463) ;  /* 0x000002e000007945 */ /* 0x000fe20003800200 */
[----:B------:R-:W2:Y:S01]  /*05a0*/  LDCU.64 UR8, c[0x0][0x570] ;  /* 0x0000ae00ff0877ac */ /* 0x000ea20008000a00 */
[----:B------:R-:W-:Y:S01]  /*05b0*/  IADD3 R11, PT, PT, -R21, R6, RZ ;  /* 0x00000006150b7210 */ /* 0x000fe20007ffe1ff */
[----:B------:R-:W3:Y:S01]  /*05c0*/  LDCU.64 UR10, c[0x0][0x408] ;  /* 0x00008100ff0a77ac */ /* 0x000ee20008000a00 */
[----:B0-----:R-:W-:Y:S02]  /*05d0*/  SHF.L.U32 R7, R41, 0x2, RZ ;  /* 0x0000000229077819 */ /* 0x001fe400000006ff */
[----:B------:R-:W-:-:S02]  /*05e0*/  SHF.R.U32.HI R5, RZ, 0x4, R41 ;  /* 0x00000004ff057819 */ /* 0x000fc40000011629 */
[----:B------:R-:W-:Y:S02]  /*05f0*/  LOP3.LUT R7, R7, 0x3c, RZ, 0xc0, !PT ;  /* 0x0000003c07077812 */ /* 0x000fe400078ec0ff */
[----:B------:R-:W-:Y:S02]  /*0600*/  SHF.L.U32 R2, R41, 0x3, RZ ;  /* 0x0000000329027819 */ /* 0x000fe400000006ff */
[----:B------:R-:W-:Y:S01]  /*0610*/  SHF.R.U32.HI R40, RZ, 0x3, R41 ;  /* 0x00000003ff287819 */ /* 0x000fe20000011629 */
[----:B------:R-:W-:Y:S01]  /*0620*/  IMAD R5, R38, R5, R7 ;  /* 0x0000000526057224 */ /* 0x000fe200078e0207 */
[----:B------:R-:W-:Y:S01]  /*0630*/  SHF.R.S32.HI R7, RZ, 0x1f, R3 ;  /* 0x0000001fff077819 */ /* 0x000fe20000011403 */
[----:B------:R-:W-:Y:S01]  /*0640*/  HFMA2 R3, -RZ, RZ, 0, 0 ;  /* 0x00000000ff037431 */ /* 0x000fe200000001ff */
[----:B------:R-:W-:Y:S02]  /*0650*/  LOP3.LUT R2, R2, 0x38, RZ, 0xc0, !PT ;  /* 0x0000003802027812 */ /* 0x000fe400078ec0ff */
[----:B------:R-:W-:-:S02]  /*0660*/  IADD3.X R14, PT, PT, R14, R15, R7, P0, P1 ;  /* 0x0000000f0e0e7210 */ /* 0x000fc400007e2407 */
[C---:B------:R-:W-:Y:S01]  /*0670*/  ISETP.GE.AND P1, PT, R40.reuse, R11, PT ;  /* 0x0000000b2800720c */ /* 0x040fe20003f26270 */
[----:B-1----:R-:W-:Y:S01]  /*0680*/  IMAD.WIDE.U32 R8, R21, UR12, R2 ;  /* 0x0000000c15087c25 */ /* 0x002fe2000f8e0002 */
[----:B------:R-:W-:Y:S02]  /*0690*/  IADD3 R7, P0, PT, R5, R12, RZ ;  /* 0x0000000c05077210 */ /* 0x000fe40007f1e0ff */
[----:B------:R-:W-:Y:S02]  /*06a0*/  CS2R R12, SRZ ;  /* 0x00000000000c7805 */ /* 0x000fe4000001ff00 */
[----:B------:R-:W-:Y:S01]  /*06b0*/  IADD3 R6, PT, PT, R40, 0x20, RZ ;  /* 0x0000002028067810 */ /* 0x000fe20007ffe0ff */
[----:B------:R-:W-:Y:S01]  /*06c0*/  IMAD R9, R21, UR13, R9 ;  /* 0x0000000d15097c24 */ /* 0x000fe2000f8e0209 */
[----:B------:R-:W-:Y:S02]  /*06d0*/  IADD3 R24, P3, PT, R10, R8, RZ ;  /* 0x000000080a187210 */ /* 0x000fe40007f7e0ff */
[----:B------:R-:W-:-:S02]  /*06e0*/  LEA.HI.X.SX32 R8, R5, R14, 0x1, P0 ;  /* 0x0000000e05087211 */ /* 0x000fc400000f0eff */
[----:B------:R-:W-:Y:S02]  /*06f0*/  CS2R R14, SRZ ;  /* 0x00000000000e7805 */ /* 0x000fe4000001ff00 */
[----:B------:R-:W-:Y:S02]  /*0700*/  IADD3.X R25, PT, PT, R4, R9, RZ, P3, !PT ;  /* 0x0000000904197210 */ /* 0x000fe40001ffe4ff */
[----:B------:R-:W-:Y:S02]  /*0710*/  CS2R R4, SRZ ;  /* 0x0000000000047805 */ /* 0x000fe4000001ff00 */
[----:B--2---:R-:W-:Y:S02]  /*0720*/  LEA R36, P2, R7, UR8, 0x2 ;  /* 0x0000000807247c11 */ /* 0x004fe4000f8410ff */
[----:B------:R-:W-:Y:S01]  /*0730*/  ISETP.GE.AND P0, PT, R6, R11, PT ;  /* 0x0000000b0600720c */ /* 0x000fe20003f06270 */
[----:B------:R-:W-:Y:S01]  /*0740*/  IMAD.WIDE.U32 R24, R23, UR14, R24 ;  /* 0x0000000e17187c25 */ /* 0x000fe2000f8e0018 */
[----:B------:R-:W-:-:S02]  /*0750*/  LEA.HI.X R37, R7, UR9, R8, 0x2, P2 ;  /* 0x0000000907257c11 */ /* 0x000fc400090f1408 */
[----:B------:R-:W-:Y:S02]  /*0760*/  CS2R R6, SRZ ;  /* 0x0000000000067805 */ /* 0x000fe4000001ff00 */
[----:B------:R-:W-:Y:S01]  /*0770*/  CS2R R8, SRZ ;  /* 0x0000000000087805 */ /* 0x000fe2000001ff00 */
[----:B------:R-:W-:Y:S01]  /*0780*/  IMAD R27, R23, UR15, R25 ;  /* 0x0000000f171b7c24 */ /* 0x000fe2000f8e0219 */
[----:B------:R-:W-:Y:S02]  /*0790*/  CS2R R10, SRZ ;  /* 0x00000000000a7805 */ /* 0x000fe4000001ff00 */
[----:B------:R-:W-:Y:S01]  /*07a0*/  LOP3.LUT R46, R2, 0x40, RZ, 0xfc, !PT ;  /* 0x00000040022e7812 */ /* 0x000fe200078efcff */
[----:B---3--:R-:W-:Y:S06]  /*07b0*/  @P1 BRA `(.L_x_1464) ;  /* 0x00000000002c1947 */ /* 0x008fec0003800000 */
[----:B------:R-:W0:Y:S01]  /*07c0*/  LDCU UR6, c[0x0][0x440] ;  /* 0x00008800ff0677ac */ /* 0x000e220008000800 */
[----:B------:R-:W-:Y:S01]  /*07d0*/  MOV R26, R24 ;  /* 0x00000018001a7202 */ /* 0x000fe20000000f00 */
[----:B------:R-:W1:Y:S04]  /*07e0*/  LDCU.64 UR8, c[0x0][0x550] ;  /* 0x0000aa00ff0877ac */ /* 0x000e680008000a00 */
[----:B------:R-:W-:-:S04]  /*07f0*/  IMAD.WIDE.U32 R16, R40, UR12, R26 ;  /* 0x0000000c28107c25 */ /* 0x000fc8000f8e001a */
[----:B------:R-:W-:Y:S01]  /*0800*/  IMAD R17, R40, UR13, R17 ;  /* 0x0000000d28117c24 */ /* 0x000fe2000f8e0211 */
[----:B0-----:R-:W-:Y:S02]  /*0810*/  ISETP.GE.AND P2, PT, R2, UR6, PT ;  /* 0x0000000602007c0c */ /* 0x001fe4000bf46270 */
[----:B------:R-:W-:Y:S02]  /*0820*/  ISETP.GE.AND P3, PT, R46, UR6, PT ;  /* 0x000000062e007c0c */ /* 0x000fe4000bf66270 */
[----:B-1----:R-:W-:-:S04]  /*0830*/  LEA R18, P4, R16, UR8, 0x1 ;  /* 0x0000000810127c11 */ /* 0x002fc8000f8808ff */
[----:B------:R-:W-:-:S05]  /*0840*/  LEA.HI.X R19, R16, UR9, R17, 0x1, P4 ;  /* 0x0000000910137c11 */ /* 0x000fca000a0f0c11 */
[----:B------:R0:W5:Y:S04]  /*0850*/  @!P2 LDG.E.128 R4, desc[UR4][R18.64] ;  /* 0x000000041204a981 */ /* 0x000168000c1e1d00 */
[----:B------:R0:W5:Y:S02]  /*0860*/  @!P3 LDG.E.128 R8, desc[UR4][R18.64+0x80] ;  /* 0x000080041208b981 */ /* 0x000164000c1e1d00 */
.L_x_1464:
[----:B------:R-:W-:Y:S05]  /*0870*/  BSYNC.RECONVERGENT B0 ;  /* 0x0000000000007941 */ /* 0x000fea0003800200 */
.L_x_1463:
[----:B------:R-:W-:Y:S01]  /*0880*/  BSSY.RECONVERGENT B0, `(.L_x_1465) ;  /* 0x0000013000007945 */ /* 0x000fe20003800200 */
[----:B------:R-:W-:Y:S02]  /*0890*/  CS2R R16, SRZ ;  /* 0x0000000000107805 */ /* 0x000fe4000001ff00 */
[----:B0-----:R-:W-:Y:S01]  /*08a0*/  CS2R R18, SRZ ;  /* 0x0000000000127805 */ /* 0x001fe2000001ff00 */
[----:B------:R-:W-:Y:S06]  /*08b0*/  @P0 BRA `(.L_x_1466) ;  /* 0x00000000003c0947 */ /* 0x000fec0003800000 */
[----:B------:R-:W0:Y:S01]  /*08c0*/  LDCU UR6, c[0x0][0x440] ;  /* 0x00008800ff0677ac */ /* 0x000e220008000800 */
[----:B------:R-:W-:Y:S01]  /*08d0*/  IADD3 R29, P2, PT, R40, 0x20, RZ ;  /* 0x00000020281d7810 */ /* 0x000fe20007f5e0ff */
[----:B------:R-:W1:Y:S03]  /*08e0*/  LDCU.64 UR8, c[0x0][0x550] ;  /* 0x0000aa00ff0877ac */ /* 0x000e660008000a00 */
[----:B------:R-:W-:-:S05]  /*08f0*/  IADD3.X R25, PT, PT, RZ, RZ, RZ, P2, !PT ;  /* 0x000000ffff197210 */ /* 0x000fca00017fe4ff */
[----:B------:R-:W-:Y:S01]  /*0900*/  IMAD R26, R25, UR12, RZ ;  /* 0x0000000c191a7c24 */ /* 0x000fe2000f8e02ff */
[----:B------:R-:W-:-:S03]  /*0910*/  MOV R25, R27 ;  /* 0x0000001b00197202 */ /* 0x000fc60000000f00 */
[----:B------:R-:W-:Y:S01]  /*0920*/  IMAD.WIDE.U32 R24, R29, UR12, R24 ;  /* 0x0000000c1d187c25 */ /* 0x000fe2000f8e0018 */
[----:B0-----:R-:W-:-:S03]  /*0930*/  ISETP.GE.AND P3, PT, R2, UR6, PT ;  /* 0x0000000602007c0c */ /* 0x001fc6000bf66270 */
[----:B------:R-:W-:Y:S01]  /*0940*/  IMAD R29, R29, UR13, R26 ;  /* 0x0000000d1d1d7c24 */ /* 0x000fe2000f8e021a */
[----:B------:R-:W-:Y:S02]  /*0950*/  ISETP.GE.AND P4, PT, R46, UR6, PT ;  /* 0x000000062e007c0c */ /* 0x000fe4000bf86270 */
[----:B-1----:R-:W-:Y:S02]  /*0960*/  LEA R26, P2, R24, UR8, 0x1 ;  /* 0x00000008181a7c11 */ /* 0x002fe4000f8408ff */
[----:B------:R-:W-:-:S04]  /*0970*/  IADD3 R25, PT, PT, R25, R29, RZ ;  /* 0x0000001d19197210 */ /* 0x000fc80007ffe0ff */
[----:B------:R-:W-:-:S05]  /*0980*/  LEA.HI.X R27, R24, UR9, R25, 0x1, P2 ;  /* 0x00000009181b7c11 */ /* 0x000fca00090f0c19 */
[----:B------:R0:W5:Y:S04]  /*0990*/  @!P3 LDG.E.128 R12, desc[UR4][R26.64] ;  /* 0x000000041a0cb981 */ /* 0x000168000c1e1d00 */
[----:B------:R0:W5:Y:S02]  /*09a0*/  @!P4 LDG.E.128 R16, desc[UR4][R26.64+0x80] ;  /* 0x000080041a10c981 */ /* 0x000164000c1e1d00 */
.L_x_1466:
[----:B------:R-:W-:Y:S05]  /*09b0*/  BSYNC.RECONVERGENT B0 ;  /* 0x0000000000007941 */ /* 0x000fea0003800200 */
.L_x_1465:
[----:B------:R-:W1:Y:S01]  /*09c0*/  LDCU.64 UR6, c[0x0][0x410] ;  /* 0x00008200ff0677ac */ /* 0x000e620008000a00 */
[C---:B------:R-:W-:Y:S01]  /*09d0*/  IMAD.WIDE.U32 R24, R21.reuse, UR10, R2 ;  /* 0x0000000a15187c25 */ /* 0x040fe2000f8e0002 */
[----:B------:R-:W-:Y:S01]  /*09e0*/  BSSY.RECONVERGENT B0, `(.L_x_1467) ;  /* 0x0000016000007945 */ /* 0x000fe20003800200 */
[----:B0-----:R-:W-:Y:S02]  /*09f0*/  CS2R R26, SRZ ;  /* 0x00000000001a7805 */ /* 0x001fe4000001ff00 */
[----:B------:R-:W-:Y:S01]  /*0a00*/  IMAD R21, R21, UR11, R25 ;  /* 0x0000000b15157c24 */ /* 0x000fe2000f8e0219 */
[----:B------:R-:W-:Y:S02]  /*0a10*/  IADD3 R42, P2, PT, R22, R24, RZ ;  /* 0x00000018162a7210 */ /* 0x000fe40007f5e0ff */
[----:B------:R-:W-:Y:S02]  /*0a20*/  CS2R R24, SRZ ;  /* 0x0000000000187805 */ /* 0x000fe4000001ff00 */
[----:B------:R-:W-:-:S02]  /*0a30*/  IADD3.X R43, PT, PT, R20, R21, RZ, P2, !PT ;  /* 0x00000015142b7210 */ /* 0x000fc400017fe4ff */
[----:B------:R-:W-:Y:S01]  /*0a40*/  CS2R R20, SRZ ;  /* 0x0000000000147805 */ /* 0x000fe2000001ff00 */
[----:B-1----:R-:W-:-:S04]  /*0a50*/  IMAD.WIDE.U32 R42, R23, UR6, R42 ;  /* 0x00000006172a7c25 */ /* 0x002fc8000f8e002a */
[----:B------:R-:W-:Y:S01]  /*0a60*/  IMAD R45, R23, UR7, R43 ;  /* 0x00000007172d7c24 */ /* 0x000fe2000f8e022b */
[----:B------:R-:W-:Y:S01]  /*0a70*/  CS2R R22, SRZ ;  /* 0x0000000000167805 */ /* 0x000fe2000001ff00 */
[----:B------:R-:W-:Y:S06]  /*0a80*/  @P1 BRA `(.L_x_1468) ;  /* 0x00000000002c1947 */ /* 0x000fec0003800000 */
        /* <DEDUP_REMOVED lines=11> */
.L_x_1468:
[----:B------:R-:W-:Y:S05]  /*0b40*/  BSYNC.RECONVERGENT B0 ;  /* 0x0000000000007941 */ /* 0x000fea0003800200 */
.L_x_1467:
[----:B------:R-:W-:Y:S01]  /*0b50*/  BSSY.RECONVERGENT B0, `(.L_x_1469) ;  /* 0x0000016000007945 */ /* 0x000fe20003800200 */
[----:B------:R-:W-:Y:S02]  /*0b60*/  CS2R R28, SRZ ;  /* 0x00000000001c7805 */ /* 0x000fe4000001ff00 */
        /* <DEDUP_REMOVED lines=8> */
[----:B------:R-:W-:-:S05]  /*0bf0*/  IADD3.X R40, PT, PT, RZ, RZ, RZ, P0, !PT ;  /* 0x000000ffff287210 */ /* 0x000fca00007fe4ff */
[----:B------:R-:W-:Y:S01]  /*0c00*/  IMAD R40, R40, UR10, RZ ;  /* 0x0000000a28287c24 */ /* 0x000fe2000f8e02ff */
[----:B0-----:R-:W-:Y:S02]  /*0c10*/  ISETP.GE.AND P1, PT, R2, UR6, PT ;  /* 0x0000000602007c0c */ /* 0x001fe4000bf26270 */
[----:B------:R-:W-:Y:S02]  /*0c20*/  MOV R2, R42 ;  /* 0x0000002a00027202 */ /* 0x000fe40000000f00 */
[----:B------:R-:W-:-:S03]  /*0c30*/  ISETP.GE.AND P2, PT, R46, UR6, PT ;  /* 0x000000062e007c0c */ /* 0x000fc6000bf46270 */
[----:B------:R-:W-:-:S04]  /*0c40*/  IMAD.WIDE.U32 R2, R43, UR10, R2 ;  /* 0x0000000a2b027c25 */ /* 0x000fc8000f8e0002 */
[----:B------:R-:W-:Y:S01]  /*0c50*/  IMAD R43, R43, UR11, R40 ;  /* 0x0000000b2b2b7c24 */ /* 0x000fe2000f8e0228 */
[----:B-1----:R-:W-:-:S04]  /*0c60*/  LEA R42, P0, R2, UR8, 0x1 ;  /* 0x00000008022a7c11 */ /* 0x002fc8000f8008ff */
[----:B------:R-:W-:-:S04]  /*0c70*/  IADD3 R3, PT, PT, R3, R43, RZ ;  /* 0x0000002b03037210 */ /* 0x000fc80007ffe0ff */
[----:B------:R-:W-:-:S05]  /*0c80*/  LEA.HI.X R43, R2, UR9, R3, 0x1, P0 ;  /* 0x00000009022b7c11 */ /* 0x000fca00080f0c03 */
[----:B------:R0:W5:Y:S04]  /*0c90*/  @!P1 LDG.E.128 R28, desc[UR4][R42.64] ;  /* 0x000000042a1c9981 */ /* 0x000168000c1e1d00 */
[----:B------:R0:W5:Y:S02]  /*0ca0*/  @!P2 LDG.E.128 R32, desc[UR4][R42.64+0x80] ;  /* 0x000080042a20a981 */ /* 0x000164000c1e1d00 */
.L_x_1470:
[----:B------:R-:W-:Y:S05]  /*0cb0*/  BSYNC.RECONVERGENT B0 ;  /* 0x0000000000007941 */ /* 0x000fea0003800200 */
.L_x_1469:
[----:B-----5:R-:W-:Y:S01]  /*0cc0*/  HADD2.F32 R2, -RZ, R4.H1_H1 ;  /* 0x30000004ff027230 */ /* 0x020fe20000004100 */
[----:B------:R-:W1:Y:S01]  /*0cd0*/  LDCU.64 UR6, c[0x0][0x5e8] ;  /* 0x0000bd00ff0677ac */ /* 0x000e620008000a00 */
[----:B------:R-:W-:Y:S01]  /*0ce0*/  HADD2.F32 R3, -RZ, R20.H1_H1 ;  /* 0x30000014ff037230 */ /* 0x000fe20000004100 */
[----:B------:R-:W-:Y:S01]  /*0cf0*/  LEA R39, R0, R39, 0x6 ;  /* 0x0000002700277211 */ /* 0x000fe200078e30ff */
[----:B------:R-:W-:Y:S01]  /*0d00*/  HADD2.F32 R40, -RZ, R12.H1_H1 ;  /* 0x3000000cff287230 */ /* 0x000fe20000004100 */
[----:B------:R-:W2:Y:S01]  /*0d10*/  LDCU UR8, c[0x0][0x4f4] ;  /* 0x00009e80ff0877ac */ /* 0x000ea20008000800 */
[----:B------:R-:W-:Y:S02]  /*0d20*/  HADD2.F32 R45, -RZ, R28.H1_H1 ;  /* 0x3000001cff2d7230 */ /* 0x000fe40000004100 */
[----:B0-----:R-:W-:Y:S01]  /*0d30*/  FMUL.FTZ R43, R2, R3 ;  /* 0x00000003022b7220 */ /* 0x001fe20000410000 */
[----:B------:R-:W-:Y:S01]  /*0d40*/  HADD2.F32 R4, -RZ, R4.H0_H0 ;  /* 0x20000004ff047230 */ /* 0x000fe20000004100 */
[----:B------:R-:W-:Y:S01]  /*0d50*/  LOP3.LUT P0, RZ, R41, 0x7, RZ, 0xc0, !PT ;  /* 0x0000000729ff7812 */ /* 0x000fe2000780c0ff */
[----:B------:R-:W-:-:S02]  /*0d60*/  HADD2.F32 R3, -RZ, R20.H0_H0 ;  /* 0x20000014ff037230 */ /* 0x000fc40000004100 */
[----:B------:R-:W-:Y:S01]  /*0d70*/  FMUL.FTZ R40, R40, R45 ;  /* 0x0000002d28287220 */ /* 0x000fe20000410000 */
[----:B------:R-:W-:Y:S02]  /*0d80*/  HADD2.F32 R45, -RZ, R12.H0_H0 ;  /* 0x2000000cff2d7230 */ /* 0x000fe40000004100 */
[----:B------:R-:W-:Y:S02]  /*0d90*/  HADD2.F32 R28, -RZ, R28.H0_H0 ;  /* 0x2000001cff1c7230 */ /* 0x000fe40000004100 */
[----:B------:R-:W-:Y:S01]  /*0da0*/  FFMA.FTZ R43, R4, R3, R43 ;  /* 0x00000003042b7223 */ /* 0x000fe2000001002b */
[----:B------:R-:W-:Y:S02]  /*0db0*/  HADD2.F32 R4, -RZ, R29.H0_H0 ;  /* 0x2000001dff047230 */ /* 0x000fe40000004100 */
[----:B------:R-:W-:Y:S02]  /*0dc0*/  HADD2.F32 R2, -RZ, R5.H0_H0 ;  /* 0x20000005ff027230 */ /* 0x000fe40000004100 */
[----:B------:R-:W-:Y:S01]  /*0dd0*/  FFMA.FTZ R40, R45, R28, R40 ;  /* 0x0000001c2d287223 */ /* 0x000fe20000010028 */
[----:B------:R-:W-:-:S02]  /*0de0*/  HADD2.F32 R45, -RZ, R13.H0_H0 ;  /* 0x2000000dff2d7230 */ /* 0x000fc40000004100 */
[----:B------:R-:W-:Y:S02]  /*0df0*/  HADD2.F32 R3, -RZ, R21.H0_H0 ;  /* 0x20000015ff037230 */ /* 0x000fe40000004100 */
[----:B------:R-:W-:Y:S02]  /*0e00*/  HADD2.F32 R5, -RZ, R5.H1_H1 ;  /* 0x30000005ff057230 */ /* 0x000fe40000004100 */
[----:B------:R-:W-:Y:S01]  /*0e10*/  FFMA.FTZ R40, R45, R4, R40 ;  /* 0x000000042d287223 */ /* 0x000fe20000010028 */
[----:B------:R-:W-:Y:S02]  /*0e20*/  HADD2.F32 R4, -RZ, R21.H1_H1 ;  /* 0x30000015ff047230 */ /* 0x000fe40000004100 */
[----:B------:R-:W-:Y:S01]  /*0e30*/  FFMA.FTZ R12, R2, R3, R43 ;  /* 0x00000003020c7223 */ /* 0x000fe2000001002b */
[----:B------:R-:W-:Y:S02]  /*0e40*/  HADD2.F32 R13, -RZ, R13.H1_H1 ;  /* 0x3000000dff0d7230 */ /* 0x000fe40000004100 */
[----:B------:R-:W-:-:S02]  /*0e50*/  HADD2.F32 R29, -RZ, R29.H1_H1 ;  /* 0x3000001dff1d7230 */ /* 0x000fc40000004100 */
[----:B------:R-:W-:Y:S01]  /*0e60*/  FFMA.FTZ R12, R5, R4, R12 ;  /* 0x00000004050c7223 */ /* 0x000fe2000001000c */
[----:B------:R-:W-:Y:S02]  /*0e70*/  HADD2.F32 R3, -RZ, R6.H0_H0 ;  /* 0x20000006ff037230 */ /* 0x000fe40000004100 */
[----:B------:R-:W-:Y:S02]  /*0e80*/  HADD2.F32 R4, -RZ, R22.H0_H0 ;  /* 0x20000016ff047230 */ /* 0x000fe40000004100 */
[----:B------:R-:W-:Y:S01]  /*0e90*/  FFMA.FTZ R40, R13, R29, R40 ;  /* 0x0000001d0d287223 */ /* 0x000fe20000010028 */
[----:B------:R-:W-:Y:S02]  /*0ea0*/  HADD2.F32 R21, -RZ, R14.H0_H0 ;  /* 0x2000000eff157230 */ /* 0x000fe40000004100 */
[----:B------:R-:W-:Y:S02]  /*0eb0*/  HADD2.F32 R20, -RZ, R30.H0_H0 ;  /* 0x2000001eff147230 */ /* 0x000fe40000004100 */
[----:B------:R-:W-:Y:S01]  /*0ec0*/  FFMA.FTZ R3, R3, R4, R12 ;  /* 0x0000000403037223 */ /* 0x000fe2000001000c */
[----:B------:R-:W-:-:S02]  /*0ed0*/  HADD2.F32 R6, -RZ, R6.H1_H1 ;  /* 0x30000006ff067230 */ /* 0x000fc40000004100 */
[----:B------:R-:W-:Y:S02]  /*0ee0*/  HADD2.F32 R5, -RZ, R22.H1_H1 ;  /* 0x30000016ff057230 */ /* 0x000fe40000004100 */
[----:B------:R-:W-:Y:S01]  /*0ef0*/  FFMA.FTZ R40, R21, R20, R40 ;  /* 0x0000001415287223 */ /* 0x000fe20000010028 */
[--C-:B------:R-:W-:Y:S02]  /*0f00*/  HADD2.F32 R13, -RZ, R23.reuse.H0_H0 ;  /* 0x20000017ff0d7230 */ /* 0x100fe40000004100 */
[----:B------:R-:W-:Y:S02]  /*0f10*/  HADD2.F32 R12, -RZ, R23.H1_H1 ;  /* 0x30000017ff0c7230 */ /* 0x000fe40000004100 */
[----:B------:R-:W-:Y:S01]  /*0f20*/  FFMA.FTZ R21, R6, R5, R3 ;  /* 0x0000000506157223 */ /* 0x000fe20000010003 */
[----:B------:R-:W-:Y:S02]  /*0f30*/  HADD2.F32 R23, -RZ, R14.H1_H1 ;  /* 0x3000000eff177230 */ /* 0x000fe40000004100 */
[----:B------:R-:W-:-:S02]  /*0f40*/  HADD2.F32 R30, -RZ, R30.H1_H1 ;  /* 0x3000001eff1e7230 */ /* 0x000fc40000004100 */
[----:B------:R-:W-:Y:S02]  /*0f50*/  HADD2.F32 R2, -RZ, R7.H0_H0 ;  /* 0x20000007ff027230 */ /* 0x000fe40000004100 */
[----:B------:R-:W-:Y:S02]  /*0f60*/  HADD2.F32 R29, -RZ, R15.H0_H0 ;  /* 0x2000000fff1d7230 */ /* 0x000fe40000004100 */
[----:B------:R-:W-:Y:S01]  /*0f70*/  FFMA.FTZ R40, R23, R30, R40 ;  /* 0x0000001e17287223 */ /* 0x000fe20000010028 */
[----:B------:R-:W-:Y:S02]  /*0f80*/  HADD2.F32 R14, -RZ, R31.H0_H0 ;  /* 0x2000001fff0e7230 */ /* 0x000fe40000004100 */
[----:B------:R-:W-:Y:S01]  /*0f90*/  FFMA.FTZ R2, R2, R13, R21 ;  /* 0x0000000d02027223 */ /* 0x000fe20000010015 */
[----:B------:R-:W-:Y:S02]  /*0fa0*/  HADD2.F32 R7, -RZ, R7.H1_H1 ;  /* 0x30000007ff077230 */ /* 0x000fe40000004100 */
[----:B------:R-:W-:-:S02]  /*0fb0*/  HADD2.F32 R43, -RZ, R15.H1_H1 ;  /* 0x3000000fff2b7230 */ /* 0x000fc40000004100 */
[----:B------:R-:W-:Y:S01]  /*0fc0*/  FFMA.FTZ R40, R29, R14, R40 ;  /* 0x0000000e1d287223 */ /* 0x000fe20000010028 */
[----:B------:R-:W-:Y:S02]  /*0fd0*/  HADD2.F32 R31, -RZ, R31.H1_H1 ;  /* 0x3000001fff1f7230 */ /* 0x000fe40000004100 */
[----:B------:R-:W-:Y:S01]  /*0fe0*/  FFMA.FTZ R23, R7, R12, R2 ;  /* 0x0000000c07177223 */ /* 0x000fe20000010002 */
[----:B------:R-:W-:Y:S02]  /*0ff0*/  HADD2.F32 R6, -RZ, R8.H0_H0 ;  /* 0x20000008ff067230 */ /* 0x000fe40000004100 */
[----:B------:R-:W-:Y:S02]  /*1000*/  HADD2.F32 R15, -RZ, R24.H0_H0 ;  /* 0x20000018ff0f7230 */ /* 0x000fe40000004100 */
[----:B------:R-:W-:Y:S01]  /*1010*/  FFMA.FTZ R40, R43, R31, R40 ;  /* 0x0000001f2b287223 */ /* 0x000fe20000010028 */
[--C-:B------:R-:W-:Y:S02]  /*1020*/  HADD2.F32 R14, -RZ, R25.reuse.H0_H0 ;  /* 0x20000019ff0e7230 */ /* 0x100fe40000004100 */
[----:B------:R-:W-:-:S02]  /*1030*/  HADD2.F32 R20, -RZ, R25.H1_H1 ;  /* 0x30000019ff147230 */ /* 0x000fc40000004100 */
[----:B------:R-:W-:Y:S01]  /*1040*/  FFMA.FTZ R15, R6, R15, R23 ;  /* 0x0000000f060f7223 */ /* 0x000fe20000010017 */
[----:B------:R-:W-:Y:S02]  /*1050*/  HADD2.F32 R25, -RZ, R16.H0_H0 ;  /* 0x20000010ff197230 */ /* 0x000fe40000004100 */
[----:B------:R-:W-:Y:S02]  /*1060*/  HADD2.F32 R22, -RZ, R32.H0_H0 ;  /* 0x20000020ff167230 */ /* 0x000fe40000004100 */
        /* <DEDUP_REMOVED lines=14> */
[----:B------:R-:W-:Y:S01]  /*1150*/  HADD2.F32 R9, -RZ, R9.H1_H1 ;  /* 0x30000009ff097230 */ /* 0x000fe20000004100 */
[----:B------:R-:W0:Y:S01]  /*1160*/  S2R R14, SR_TID.X ;  /* 0x00000000000e7919 */ /* 0x000e220000002100 */
[----:B------:R-:W-:Y:S02]  /*1170*/  HADD2.F32 R5, -RZ, R18.H0_H0 ;  /* 0x20000012ff057230 */ /* 0x000fe40000004100 */
[----:B------:R-:W-:Y:S01]  /*1180*/  FFMA.FTZ R40, R17, R33, R40 ;  /* 0x0000002111287223 */ /* 0x000fe20000010028 */
[----:B------:R-:W-:Y:S02]  /*1190*/  HADD2.F32 R6, -RZ, R34.H0_H0 ;  /* 0x20000022ff067230 */ /* 0x000fe40000004100 */
[----:B------:R-:W-:Y:S01]  /*11a0*/  FFMA.FTZ R8, R9, R20, R8 ;  /* 0x0000001409087223 */ /* 0x000fe20000010008 */
[----:B------:R-:W-:-:S02]  /*11b0*/  HADD2.F32 R3, -RZ, R10.H0_H0 ;  /* 0x2000000aff037230 */ /* 0x000fc40000004100 */
[----:B------:R-:W-:Y:S02]  /*11c0*/  HADD2.F32 R12, -RZ, R26.H0_H0 ;  /* 0x2000001aff0c7230 */ /* 0x000fe40000004100 */
[----:B------:R-:W-:Y:S01]  /*11d0*/  FFMA.FTZ R40, R5, R6, R40 ;  /* 0x0000000605287223 */ /* 0x000fe20000010028 */
[----:B------:R-:W-:Y:S02]  /*11e0*/  HADD2.F32 R9, -RZ, R18.H1_H1 ;  /* 0x30000012ff097230 */ /* 0x000fe40000004100 */
        /* <DEDUP_REMOVED lines=14> */
[----:B------:R-:W-:Y:S02]  /*12d0*/  HADD2.F32 R11, -RZ, R11.H1_H1 ;  /* 0x3000000bff0b7230 */ /* 0x000fe40000004100 */
[----:B------:R-:W-:Y:S02]  /*12e0*/  HADD2.F32 R2, -RZ, R27.H1_H1 ;  /* 0x3000001bff027230 */ /* 0x000fe40000004100 */
[----:B------:R-:W-:Y:S01]  /*12f0*/  FFMA.FTZ R40, R19, R35, R40 ;  /* 0x0000002313287223 */ /* 0x000fe20000010028 */
[----:B0-----:R-:W-:Y:S01]  /*1300*/  SHF.R.U32.HI R14, RZ, 0x3, R14 ;  /* 0x00000003ff0e7819 */ /* 0x001fe2000001160e */
[----:B------:R-:W-:-:S04]  /*1310*/  IMAD.WIDE R8, R38, 0x80, RZ ;  /* 0x0000008026087825 */ /* 0x000fc800078e02ff */
[----:B------:R-:W-:Y:S01]  /*1320*/  FFMA.FTZ R4, R11, R2, R4 ;  /* 0x000000020b047223 */ /* 0x000fe20000010004 */
[----:B------:R-:W0:Y:S01]  /*1330*/  SHFL.BFLY PT, R5, R40, 0x4, 0x1f ;  /* 0x0c801f0028057f89 */ /* 0x000e2200000e0000 */
[----:B------:R-:W-:-:S03]  /*1340*/  IADD3 R14, P1, PT, R14, R39, RZ ;  /* 0x000000270e0e7210 */ /* 0x000fc60007f3e0ff */
[----:B------:R-:W3:Y:S01]  /*1350*/  SHFL.BFLY PT, R3, R4, 0x4, 0x1f ;  /* 0x0c801f0004037f89 */ /* 0x000ee200000e0000 */
[----:B------:R-:W-:Y:S01]  /*1360*/  LEA.HI.X.SX32 R39, R39, RZ, 0x1, P1 ;  /* 0x000000ff27277211 */ /* 0x000fe200008f0eff */
[----:B0-----:R-:W-:Y:S01]  /*1370*/  FADD.FTZ R7, R40, R5 ;  /* 0x0000000528077221 */ /* 0x001fe20000010000 */
[----:B------:R-:W-:Y:S01]  /*1380*/  SHF.L.U32 R5, R38, 0x2, RZ ;  /* 0x0000000226057819 */ /* 0x000fe200000006ff */
[----:B---3--:R-:W-:-:S03]  /*1390*/  FADD.FTZ R6, R4, R3 ;  /* 0x0000000304067221 */ /* 0x008fc60000010000 */
[----:B------:R-:W0:Y:S04]  /*13a0*/  SHFL.BFLY PT, R2, R7, 0x2, 0x1f ;  /* 0x0c401f0007027f89 */ /* 0x000e2800000e0000 */
[----:B------:R-:W3:Y:S01]  /*13b0*/  SHFL.BFLY PT, R3, R6, 0x2, 0x1f ;  /* 0x0c401f0006037f89 */ /* 0x000ee200000e0000 */
[----:B0-----:R-:W-:Y:S01]  /*13c0*/  FADD.FTZ R12, R7, R2 ;  /* 0x00000002070c7221 */ /* 0x001fe20000010000 */
[----:B---3--:R-:W-:-:S04]  /*13d0*/  FADD.FTZ R10, R6, R3 ;  /* 0x00000003060a7221 */ /* 0x008fc80000010000 */
[----:B------:R-:W0:Y:S01]  /*13e0*/  SHFL.BFLY PT, R13, R12, 0x1, 0x1f ;  /* 0x0c201f000c0d7f89 */ /* 0x000e2200000e0000 */
[----:B------:R-:W-:-:S03]  /*13f0*/  IMAD.WIDE R2, R5, 0x10, R36 ;  /* 0x0000001005027825 */ /* 0x000fc600078e0224 */
[----:B------:R-:W3:Y:S01]  /*1400*/  SHFL.BFLY PT, R11, R10, 0x1, 0x1f ;  /* 0x0c201f000a0b7f89 */ /* 0x000ee200000e0000 */
[----:B------:R-:W-:-:S04]  /*1410*/  IMAD.WIDE R4, R38, 0x40, R2 ;  /* 0x0000004026047825 */ /* 0x000fc800078e0202 */
[----:B------:R-:W-:-:S03]  /*1420*/  IMAD.WIDE R6, R38, 0x40, R4 ;  /* 0x0000004026067825 */ /* 0x000fc600078e0204 */
[----:B------:R-:W-:-:S04]  /*1430*/  IADD3 R8, P2, PT, R6, -R8, RZ ;  /* 0x8000000806087210 */ /* 0x000fc80007f5e0ff */
[----:B------:R-:W-:Y:S01]  /*1440*/  IADD3.X R9, PT, PT, R7, ~R9, RZ, P2, !PT ;  /* 0x8000000907097210 */ /* 0x000fe200017fe4ff */
[----:B0-----:R-:W-:Y:S01]  /*1450*/  FADD.FTZ R0, R12, R13 ;  /* 0x0000000d0c007221 */ /* 0x001fe20000010000 */
[----:B-1----:R-:W-:Y:S01]  /*1460*/  LEA R12, P1, R14, UR6, 0x2 ;  /* 0x000000060e0c7c11 */ /* 0x002fe2000f8210ff */
[----:B---3--:R-:W-:-:S03]  /*1470*/  FADD.FTZ R15, R10, R11 ;  /* 0x0000000b0a0f7221 */ /* 0x008fc60000010000 */
[----:B------:R-:W-:Y:S01]  /*1480*/  LEA.HI.X R13, R14, UR7, R39, 0x2, P1 ;  /* 0x000000070e0d7c11 */ /* 0x000fe200088f1427 */
[----:B--2---:R-:W-:Y:S01]  /*1490*/  FMUL.FTZ R17, R0, UR8 ;  /* 0x0000000800117c20 */ /* 0x004fe20008410000 */
[----:B------:R-:W-:-:S04]  /*14a0*/  IMAD.WIDE R10, R38, 0x40, R8 ;  /* 0x00000040260a7825 */ /* 0x000fc800078e0208 */
[----:B------:R-:W-:Y:S01]  /*14b0*/  @!P0 FMUL.FTZ R15, R15, UR8 ;  /* 0x000000080f0f8c20 */ /* 0x000fe20008410000 */
[----:B------:R-:W-:Y:S01]  /*14c0*/  @!P0 STG.E desc[UR4][R12.64+0x80], R17 ;  /* 0x000080110c008986 */ /* 0x000fe2000c101904 */
[----:B------:R-:W-:-:S03]  /*14d0*/  IMAD.WIDE R38, R38, 0x40, R10 ;  /* 0x0000004026267825 */ /* 0x000fc600078e020a */
[----:B------:R-:W-:Y:S04]  /*14e0*/  @!P0 STG.E desc[UR4][R12.64], R15 ;  /* 0x0000000f0c008986 */ /* 0x000fe8000c101904 */
[----:B------:R-:W-:Y:S04]  /*14f0*/  STG.E.128 desc[UR4][R36.64], RZ ;  /* 0x000000ff24007986 */ /* 0x000fe8000c101d04 */
[----:B------:R-:W-:Y:S04]  /*1500*/  STG.E.128 desc[UR4][R2.64], RZ ;  /* 0x000000ff02007986 */ /* 0x000fe8000c101d04 */
[----:B------:R-:W-:Y:S04]  /*1510*/  STG.E.128 desc[UR4][R4.64], RZ ;  /* 0x000000ff04007986 */ /* 0x000fe8000c101d04 */
[----:B------:R-:W-:Y:S04]  /*1520*/  STG.E.128 desc[UR4][R6.64], RZ ;  /* 0x000000ff06007986 */ /* 0x000fe8000c101d04 */
[----:B------:R-:W-:Y:S04]  /*1530*/  STG.E.128 desc[UR4][R36.64+0x100], RZ ;  /* 0x000100ff24007986 */ /* 0x000fe8000c101d04 */
[----:B------:R-:W-:Y:S04]  /*1540*/  STG.E.128 desc[UR4][R8.64+0x100], RZ ;  /* 0x000100ff08007986 */ /* 0x000fe8000c101d04 */
[----:B------:R-:W-:Y:S04]  /*1550*/  STG.E.128 desc[UR4][R10.64+0x100], RZ ;  /* 0x000100ff0a007986 */ /* 0x000fe8000c101d04 */
[----:B------:R-:W-:Y:S01]  /*1560*/  STG.E.128 desc[UR4][R38.64+0x100], RZ ;  /* 0x000100ff26007986 */ /* 0x000fe2000c101d04 */
[----:B------:R-:W-:Y:S05]  /*1570*/  EXIT ;  /* 0x000000000000794d */ /* 0x000fea0003800000 */
.L_x_1471:
        /* <DEDUP_REMOVED lines=16> */
.L_x_2441:


//--------------------- .text._ZN5flash27flash_bwd_convert_dq_kernelI23Flash_bwd_kernel_traitsILi128ELi64ELi128ELi8ELi2ELi4ELi2ELb0ELb0EN7cutlass6half_tE19Flash_kernel_traitsILi128ELi64ELi128ELi8ES3_EEEEvNS_16Flash_bwd_paramsEi --------------------------
	.section	.text._ZN5flash27flash_bwd_convert_dq_kernelI23Flash_bwd_kernel_traitsILi128ELi64ELi128ELi8ELi2ELi4ELi2ELb0ELb0EN7cutlass6half_tE19Flash_kernel_traitsILi128ELi64ELi128ELi8ES3_EEEEvNS_16Flash_bwd_paramsEi,"ax",@progbits
	.align	128
        .global         _ZN5flash27flash_bwd_convert_dq_kernelI23Flash_bwd_kernel_traitsILi128ELi64ELi128ELi8ELi2ELi4ELi2ELb0ELb0EN7cutlass6half_tE19Flash_kernel_traitsILi128ELi64ELi128ELi8ES3_EEEEvNS_16Flash_bwd_paramsEi
        .type           _ZN5flash27flash_bwd_convert_dq_kernelI23Flash_bwd_kernel_traitsILi128ELi64ELi128ELi8ELi2ELi4ELi2ELb0ELb0EN7cutlass6half_tE19Flash_kernel_traitsILi128ELi64ELi128ELi8ES3_EEEEvNS_16Flash_bwd_paramsEi,@function
        .size           _ZN5flash27flash_bwd_convert_dq_kernelI23Flash_bwd_kernel_traitsILi128ELi64ELi128ELi8ELi2ELi4ELi2ELb0ELb0EN7cutlass6half_tE19Flash_kernel_traitsILi128ELi64ELi128ELi8ES3_EEEEvNS_16Flash_bwd_paramsEi,(.L_x_2442 - _ZN5flash27flash_bwd_convert_dq_kernelI23Flash_bwd_kernel_traitsILi128ELi64ELi128ELi8ELi2ELi4ELi2ELb0ELb0EN7cutlass6half_tE19Flash_kernel_traitsILi128ELi64ELi128ELi8ES3_EEEEvNS_16Flash_bwd_paramsEi)
        .other          _ZN5flash27flash_bwd_convert_dq_kernelI23Flash_bwd_kernel_traitsILi128ELi64ELi128ELi8ELi2ELi4ELi2ELb0ELb0EN7cutlass6half_tE19Flash_kernel_traitsILi128ELi64ELi128ELi8ES3_EEEEvNS_16Flash_bwd_paramsEi,@"STO_CUDA_ENTRY STV_DEFAULT"
_ZN5flash27flash_bwd_convert_dq_kernelI23Flash_bwd_kernel_traitsILi128ELi64ELi128ELi8ELi2ELi4ELi2ELb0ELb0EN7cutlass6half_tE19Flash_kernel_traitsILi128ELi64ELi128ELi8ES3_EEEEvNS_16Flash_bwd_paramsEi:
.text._ZN5flash27flash_bwd_convert_dq_kernelI23Flash_bwd_kernel_traitsILi128ELi64ELi128ELi8ELi2ELi4ELi2ELb0ELb0EN7cutlass6half_tE19Flash_kernel_traitsILi128ELi64ELi128ELi8ES3_EEEEvNS_16Flash_bwd_paramsEi:
        /* <DEDUP_REMOVED lines=48> */
.L_x_1472:
[-C--:B------:R-:W-:Y:S02]  /*0300*/  IMAD R9, R3, R25.reuse, RZ ;  /* 0x0000001903097224 */ /* 0x080fe400078e02ff */
[----:B------:R-:W-:-:S04]  /*0310*/  IMAD.WIDE.U32 R24, R2, R25, RZ ;  /* 0x0000001902187225 */ /* 0x000fc800078e00ff */
[----:B------:R-:W-:-:S07]  /*0320*/  IMAD.IADD R22, R25, 0x1, R9 ;  /* 0x0000000119167824 */ /* 0x000fce00078e0209 */
.L_x_1473:
        /* <DEDUP_REMOVED lines=48> */
.L_x_1475:
        /* <DEDUP_REMOVED lines=80> */
.L_x_1474:
        /* <DEDUP_REMOVED lines=120> */
.L_x_1477:
[----:B------:R-:W-:Y:S05]  /*12b0*/  BSYNC.RECONVERGENT B0 ;  /* 0x0000000000007941 */ /* 0x000fea0003800200 */
.L_x_1476:
        /* <DEDUP_REMOVED lines=20> */
.L_x_1478:
        /* <DEDUP_REMOVED lines=16> */
.L_x_2442:


//--------------------- .text._ZN5flash44flash_bwd_dq_dk_dv_loop_seqk_parallel_kernelI23Flash_bwd_kernel_traitsILi128ELi64ELi128ELi8ELi2ELi4ELi2ELb0ELb0EN7cutlass6half_tE19Flash_kernel_traitsILi128ELi64ELi128ELi8ES3_EELb1ELb0ELb0ELb0ELb0ELb1ELb0EEEvNS_16Flash_bwd_paramsE --------------------------
	.section	.text._ZN5flash44flash_bwd_dq_dk_dv_loop_seqk_parallel_kernelI23Flash_bwd_kernel_traitsILi128ELi64ELi128ELi8ELi2ELi4ELi2ELb0ELb0EN7cutlass6half_tE19Flash_kernel_traitsILi128ELi64ELi128ELi8ES3_EELb1ELb0ELb0ELb0ELb0ELb1ELb0EEEvNS_16Flash_bwd_paramsE,"ax",@progbits
	.align	128
        .global         _ZN5flash44flash_bwd_dq_dk_dv_loop_seqk_parallel_kernelI23Flash_bwd_kernel_traitsILi128ELi64ELi128ELi8ELi2ELi4ELi2ELb0ELb0EN7cutlass6half_tE19Flash_kernel_traitsILi128ELi64ELi128ELi8ES3_EELb1ELb0ELb0ELb0ELb0ELb1ELb0EEEvNS_16Flash_bwd_paramsE
        .type           _ZN5flash44flash_bwd_dq_dk_dv_loop_seqk_parallel_kernelI23Flash_bwd_kernel_traitsILi128ELi64ELi128ELi8ELi2ELi4ELi2ELb0ELb0EN7cutlass6half_tE19Flash_kernel_traitsILi128ELi64ELi128ELi8ES3_EELb1ELb0ELb0ELb0ELb0ELb1ELb0EEEvNS_16Flash_bwd_paramsE,@function
        .size           _ZN5flash44flash_bwd_dq_dk_dv_loop_seqk_parallel_kernelI23Flash_bwd_kernel_traitsILi128ELi64ELi128ELi8ELi2ELi4ELi2ELb0ELb0EN7cutlass6half_tE19Flash_kernel_traitsILi128ELi64ELi128ELi8ES3_EELb1ELb0ELb0ELb0ELb0ELb1ELb0EEEvNS_16Flash_bwd_paramsE,(.L_x_2443 - _ZN5flash44flash_bwd_dq_dk_dv_loop_seqk_parallel_kernelI23Flash_bwd_kernel_traitsILi128ELi64ELi128ELi8ELi2ELi4ELi2ELb0ELb0EN7cutlass6half_tE19Flash_kernel_traitsILi128ELi64ELi128ELi8ES3_EELb1ELb0ELb0ELb0ELb0ELb1ELb0EEEvNS_16Flash_bwd_paramsE)
        .other          _ZN5flash44flash_bwd_dq_dk_dv_loop_seqk_parallel_kernelI23Flash_bwd_kernel_traitsILi128ELi64ELi128ELi8ELi2ELi4ELi2ELb0ELb0EN7cutlass6half_tE19Flash_kernel_traitsILi128ELi64ELi128ELi8ES3_EELb1ELb0ELb0ELb0ELb0ELb1ELb0EEEvNS_16Flash_bwd_paramsE,@"STO_CUDA_ENTRY STV_DEFAULT"
_ZN5flash44flash_bwd_dq_dk_dv_loop_seqk_parallel_kernelI23Flash_bwd_kernel_traitsILi128ELi64ELi128ELi8ELi2ELi4ELi2ELb0ELb0EN7cutlass6half_tE19Flash_kernel_traitsILi128ELi64ELi128ELi8ES3_EELb1ELb0ELb0ELb0ELb0ELb1ELb0EEEvNS_16Flash_bwd_paramsE:
.text._ZN5flash44flash_bwd_dq_dk_dv_loop_seqk_parallel_kernelI23Flash_bwd_kernel_traitsILi128ELi64ELi128ELi8ELi2ELi4ELi2ELb0ELb0EN7cutlass6half_tE19Flash_kernel_traitsILi128ELi64ELi128ELi8ES3_EELb1ELb0ELb0ELb0ELb0ELb1ELb0EEEvNS_16Flash_bwd_paramsE:
        /* <DEDUP_REMOVED lines=48> */
.L_x_1532:
        /* <DEDUP_REMOVED lines=52> */
.L_x_1479:
        /* <DEDUP_REMOVED lines=33> */
.L_x_1481:
[----:B------:R-:W1:Y:S01]  /*0850*/  LDCU.64 UR14, c[0x0][0x3b8] ;  /* 0x00007700ff0e77ac */ /* 0x000e620008000a00 */
[----:B------:R-:W-:-:S04]  /*0860*/  UIADD3 UR8, UPT, UPT, UR35, UR40, URZ ;  /* 0x0000002823087290 */ /* 0x000fc8000fffe0ff */
[----:B-1----:R-:W-:Y:S02]  /*0870*/  UIMAD.WIDE.U32 UR44, UR8, UR14, URZ ;  /* 0x0000000e082c72a5 */ /* 0x002fe4000f8e00ff */
[----:B------:R-:W-:-:S04]  /*0880*/  UIMAD UR8, UR8, UR15, URZ ;  /* 0x0000000f080872a4 */ /* 0x000fc8000f8e02ff */
[----:B------:R-:W-:-:S06]  /*0890*/  UIADD3 UR8, UPT, UPT, UR45, UR8, URZ ;  /* 0x000000082d087290 */ /* 0x000fcc000fffe0ff */
[----:B------:R-:W-:Y:S02]  /*08a0*/  MOV R22, UR8 ;  /* 0x0000000800167c02 */ /* 0x000fe40008000f00 */
.L_x_1482:
        /* <DEDUP_REMOVED lines=44> */
.L_x_1483:
[----:B------:R-:W1:Y:S01]  /*0b70*/  LDCU.64 UR12, c[0x0][0x3c0] ;  /* 0x00007800ff0c77ac */ /* 0x000e620008000a00 */
[----:B------:R-:W-:-:S04]  /*0b80*/  UIADD3 UR8, UPT, UPT, UR35, UR40, URZ ;  /* 0x0000002823087290 */ /* 0x000fc8000fffe0ff */
[----:B-1----:R-:W-:Y:S02]  /*0b90*/  UIMAD.WIDE.U32 UR10, UR8, UR12, URZ ;  /* 0x0000000c080a72a5 */ /* 0x002fe4000f8e00ff */
[----:B------:R-:W-:-:S04]  /*0ba0*/  UIMAD UR8, UR8, UR13, URZ ;  /* 0x0000000d080872a4 */ /* 0x000fc8000f8e02ff */
[----:B------:R-:W-:Y:S01]  /*0bb0*/  UIADD3 UR8, UPT, UPT, UR11, UR8, URZ ;  /* 0x000000080b087290 */ /* 0x000fe2000fffe0ff */
[----:B------:R-:W-:-:S05]  /*0bc0*/  UMOV UR46, UR10 ;  /* 0x0000000a002e7c82 */ /* 0x000fca0008000000 */
[----:B------:R-:W-:-:S07]  /*0bd0*/  MOV R18, UR8 ;  /* 0x0000000800127c02 */ /* 0x000fce0008000f00 */
.L_x_1484:
        /* <DEDUP_REMOVED lines=28> */
.L_x_1485:
[----:B------:R-:W-:Y:S02]  /*0da0*/  UIMAD.WIDE.U32 UR10, UR62, UR16, URZ ;  /* 0x000000103e0a72a5 */ /* 0x000fe4000f8e00ff */
[----:B------:R-:W-:-:S04]  /*0db0*/  UIMAD UR8, UR63, UR16, URZ ;  /* 0x000000103f0872a4 */ /* 0x000fc8000f8e02ff */
[----:B------:R-:W-:-:S12]  /*0dc0*/  UIADD3 UR8, UPT, UPT, UR11, UR8, URZ ;  /* 0x000000080b087290 */ /* 0x000fd8000fffe0ff */
.L_x_1486:
        /* <DEDUP_REMOVED lines=20> */
.L_x_1487:
[----:B------:R-:W1:Y:S01]  /*0f10*/  LDCU UR55, c[0x0][0x434] ;  /* 0x00008680ff3777ac */ /* 0x000e620008000800 */
[----:B------:R-:W-:-:S04]  /*0f20*/  UIMAD UR9, UR24, UR45, UR23 ;  /* 0x0000002d180972a4 */ /* 0x000fc8000f8e0217 */
[----:B-1----:R-:W-:Y:S02]  /*0f30*/  UIMAD UR55, UR9, UR55, URZ ;  /* 0x00000037093772a4 */ /* 0x002fe4000f8e02ff */
.L_x_1488:
        /* <DEDUP_REMOVED lines=11> */
.L_x_1489:
[----:B------:R-:W1:Y:S01]  /*0ff0*/  LDCU UR54, c[0x0][0x444] ;  /* 0x00008880ff3677ac */ /* 0x000e620008000800 */
[----:B------:R-:W-:-:S04]  /*1000*/  UIMAD UR9, UR24, UR45, UR23 ;  /* 0x0000002d180972a4 */ /* 0x000fc8000f8e0217 */
[----:B-1----:R-:W-:-:S12]  /*1010*/  UIMAD UR54, UR9, UR54, URZ ;  /* 0x00000036093672a4 */ /* 0x002fd8000f8e02ff */
.L_x_1490:
[----:B------:R-:W1:Y:S01]  /*1020*/  S2R R42, SR_TID.X ;  /* 0x00000000002a7919 */ /* 0x000e620000002100 */
[----:B------:R-:W-:Y:S01]  /*1030*/  USHF.R.S32.HI UR9, URZ, 0x1f, UR53 ;  /* 0x0000001fff097899 */ /* 0x000fe20008011435 */
[----:B------:R-:W2:Y:S01]  /*1040*/  LDC.64 R14, c[0x0][0x3b0] ;  /* 0x0000ec00ff0e7b82 */ /* 0x000ea20000000a00 */
[----:B------:R-:W-:Y:S01]  /*1050*/  UIADD3 UR53, UP1, UP0, UR60, UR10, UR53 ;  /* 0x0000000a3c357290 */ /* 0x000fe2000f83e035 */
[----:B------:R-:W-:Y:S01]  /*1060*/  IMAD.MOV.U32 R13, RZ, RZ, RZ ;  /* 0x000000ffff0d7224 */ /* 0x000fe200078e00ff */
[----:B------:R-:W-:Y:S01]  /*1070*/  ISETP.NE.AND P6, PT, RZ, UR56, PT ;  /* 0x00000038ff007c0c */ /* 0x000fe2000bfc5270 */
[----:B------:R-:W-:Y:S01]  /*1080*/  ULEA UR54, UR48, UR54, 0x6 ;  /* 0x0000003630367291 */ /* 0x000fe2000f8e30ff */
[----:B------:R-:W-:Y:S01]  /*1090*/  BSSY.RECONVERGENT B1, `(.L_x_1480) ;  /* 0x0000927000017945 */ /* 0x000fe20003800200 */
[----:B------:R-:W-:Y:S02]  /*10a0*/  UIADD3.X UR52, UPT, UPT, UR52, UR8, UR9, UP1, UP0 ;  /* 0x0000000834347290 */ /* 0x000fe40008fe0409 */
[----:B------:R-:W3:Y:S01]  /*10b0*/  LDC.64 R8, c[0x0][0x5f8] ;  /* 0x00017e00ff087b82 */ /* 0x000ee20000000a00 */
[----:B------:R-:W-:Y:S01]  /*10c0*/  UISETP.GT.AND UP0, UPT, UR43, URZ, UPT ;  /* 0x000000ff2b00728c */ /* 0x000fe2000bf04270 */
[----:B------:R-:W4:Y:S01]  /*10d0*/  LDCU.128 UR8, c[0x0][0x590] ;  /* 0x0000b200ff0877ac */ /* 0x000f220008000c00 */
[----:B------:R-:W-:Y:S01]  /*10e0*/  ULEA UR55, UR48, UR55, 0x6 ;  /* 0x0000003730377291 */ /* 0x000fe2000f8e30ff */
[----:B--2---:R-:W-:Y:S01]  /*10f0*/  IMAD R6, R14, UR51, RZ ;  /* 0x000000330e067c24 */ /* 0x004fe2000f8e02ff */
[----:B----4-:R-:W-:Y:S01]  /*1100*/  UIMAD UR16, UR51, UR8, URZ ;  /* 0x00000008331072a4 */ /* 0x010fe2000f8e02ff */
[C---:B-1----:R-:W-:Y:S01]  /*1110*/  IMAD.SHL.U32 R43, R42.reuse, 0x8, RZ ;  /* 0x000000082a2b7824 */ /* 0x042fe200078e00ff */
[--C-:B------:R-:W-:Y:S01]  /*1120*/  SHF.R.U32.HI R41, RZ, 0x3, R42.reuse ;  /* 0x00000003ff297819 */ /* 0x100fe2000001162a */
[----:B------:R-:W-:Y:S01]  /*1130*/  IMAD.U32 R0, RZ, RZ, UR8 ;  /* 0x00000008ff007e24 */ /* 0x000fe2000f8e00ff */
[----:B------:R-:W-:Y:S01]  /*1140*/  UIMAD UR16, UR49, UR9, UR16 ;  /* 0x00000009311072a4 */ /* 0x000fe2000f8e0210 */
[----:B------:R-:W-:Y:S01]  /*1150*/  LOP3.LUT R244, R42, 0x1f, RZ, 0xc0, !PT ;  /* 0x0000001f2af47812 */ /* 0x000fe200078ec0ff */
[----:B------:R-:W-:Y:S01]  /*1160*/  UIMAD UR51, UR45, UR57, URZ ;  /* 0x000000392d3372a4 */ /* 0x000fe2000f8e02ff */
[----:B------:R-:W-:Y:S01]  /*1170*/  LOP3.LUT R12, R43, 0x38, RZ, 0xc0, !PT ;  /* 0x000000382b0c7812 */ /* 0x000fe200078ec0ff */
[----:B------:R-:W1:Y:S01]  /*1180*/  LDCU.64 UR56, c[0x0][0x420] ;  /* 0x00008400ff3877ac */ /* 0x000e620008000a00 */
[----:B------:R-:W-:-:S02]  /*1190*/  SHF.R.U32.HI R238, RZ, 0x5, R42 ;  /* 0x00000005ffee7819 */ /* 0x000fc4000001162a */
[----:B------:R-:W-:Y:S01]  /*11a0*/  IADD3 R2, P0, PT, R12, UR58, RZ ;  /* 0x0000003a0c027c10 */ /* 0x000fe2000ff1e0ff */
[----:B------:R-:W-:Y:S01]  /*11b0*/  IMAD.WIDE.U32 R4, R14, UR49, R12 ;  /* 0x000000310e047c25 */ /* 0x000fe2000f8e000c */
[----:B------:R-:W2:Y:S03]  /*11c0*/  LDCU.64 UR58, c[0x0][0x5e8] ;  /* 0x0000bd00ff3a77ac */ /* 0x000ea60008000a00 */
[----:B------:R-:W-:Y:S02]  /*11d0*/  IMAD.X R3, RZ, RZ, UR17, P0 ;  /* 0x00000011ff037e24 */ /* 0x000fe400080e06ff */
[----:B------:R-:W-:-:S04]  /*11e0*/  IMAD.WIDE.U32 R2, R0, UR49, R2 ;  /* 0x0000003100027c25 */ /* 0x000fc8000f8e0002 */
[----:B------:R-:W-:Y:S01]  /*11f0*/  IMAD.U32 R0, RZ, RZ, UR10 ;  /* 0x0000000aff007e24 */ /* 0x000fe2000f8e00ff */
[----:B------:R-:W-:Y:S01]  /*1200*/  IADD3 R3, PT, PT, R3, UR16, RZ ;  /* 0x0000001003037c10 */ /* 0x000fe2000fffe0ff */
[----:B------:R-:W4:Y:S02]  /*1210*/  LDCU.64 UR16, c[0x0][0x3c8] ;  /* 0x00007900ff1077ac */ /* 0x000f240008000a00 */
[----:B------:R-:W-:Y:S01]  /*1220*/  IMAD.WIDE.U32 R2, R0, UR23, R2 ;  /* 0x0000001700027c25 */ /* 0x000fe2000f8e0002 */
[----:B--2---:R-:W-:-:S03]  /*1230*/  UIMAD.WIDE UR58, UR54, 0x4, UR58 ;  /* 0x00000004363a78a5 */ /* 0x004fc6000f8e023a */
[----:B------:R-:W-:Y:S01]  /*1240*/  IMAD.U32 R0, RZ, RZ, UR11 ;  /* 0x0000000bff007e24 */ /* 0x000fe2000f8e00ff */
[----:B------:R-:W2:Y:S03]  /*1250*/  LDCU.64 UR10, c[0x0][0x550] ;  /* 0x0000aa00ff0a77ac */ /* 0x000ea60008000a00 */
[----:B------:R-:W-:Y:S02]  /*1260*/  IMAD R3, R0, UR23, R3 ;  /* 0x0000001700037c24 */ /* 0x000fe4000f8e0203 */
[----:B------:R-:W-:Y:S01]  /*1270*/  IMAD R0, R15, UR49, R6 ;  /* 0x000000310f007c24 */ /* 0x000fe2000f8e0206 */
[----:B------:R-:W-:Y:S01]  /*1280*/  IADD3 R6, P0, PT, R4, UR50, RZ ;  /* 0x0000003204067c10 */ /* 0x000fe2000ff1e0ff */
[----:B------:R-:W-:Y:S01]  /*1290*/  IMAD.WIDE.U32 R2, R41, UR8, R2 ;  /* 0x0000000829027c25 */ /* 0x000fe2000f8e0002 */
[----:B------:R-:W-:Y:S02]  /*12a0*/  USHF.L.U32 UR49, UR8, 0x5, URZ ;  /* 0x0000000508317899 */ /* 0x000fe400080006ff */
[----:B------:R-:W-:Y:S01]  /*12b0*/  IADD3.X R7, PT, PT, R5, UR47, R0, P0, !PT ;  /* 0x0000002f05077c10 */ /* 0x000fe200087fe400 */
[----:B------:R-:W-:Y:S01]  /*12c0*/  IMAD R11, R41, UR9, R3 ;  /* 0x00000009290b7c24 */ /* 0x000fe2000f8e0203 */
[----:B----4-:R-:W-:Y:S01]  /*12d0*/  MOV R0, UR16 ;  /* 0x0000001000007c02 */ /* 0x010fe20008000f00 */
[----:B---3--:R-:W-:Y:S01]  /*12e0*/  IMAD.WIDE.U32 R4, R8, UR21, RZ ;  /* 0x0000001508047c25 */ /* 0x008fe2000f8e00ff */
[----:B------:R-:W-:Y:S01]  /*12f0*/  USHF.L.U64.HI UR47, UR8, 0x5, UR9 ;  /* 0x00000005082f7899 */ /* 0x000fe20008010209 */
[----:B------:R-:W3:Y:S02]  /*1300*/  LDCU.64 UR8, c[0x0][0x380] ;  /* 0x00007000ff0877ac */ /* 0x000ee40008000a00 */
[----:B------:R-:W-:Y:S01]  /*1310*/  IMAD.U32 R3, RZ, RZ, UR17 ;  /* 0x00000011ff037e24 */ /* 0x000fe2000f8e00ff */
[----:B------:R-:W-:Y:S01]  /*1320*/  SEL R4, R4, RZ, P6 ;  /* 0x000000ff04047207 */ /* 0x000fe20003000000 */
[----:B------:R-:W-:Y:S01]  /*1330*/  IMAD.WIDE.U32 R6, R0, UR23, R6 ;  /* 0x0000001700067c25 */ /* 0x000fe2000f8e0006 */
[----:B------:R-:W4:Y:S01]  /*1340*/  LDCU.64 UR16, c[0x0][0x570] ;  /* 0x0000ae00ff1077ac */ /* 0x000f220008000a00 */
[----:B--2---:R-:W-:-:S02]  /*1350*/  LEA R242, P2, R2, UR10, 0x1 ;  /* 0x0000000a02f27c11 */ /* 0x004fc4000f8408ff */
[----:B------:R-:W-:Y:S01]  /*1360*/  IMAD R0, R238, UR51, R244 ;  /* 0x00000033ee007c24 */ /* 0x000fe2000f8e02f4 */
[----:B------:R-:W-:Y:S01]  /*1370*/  USHF.L.U32 UR50, UR51, 0x6, URZ ;  /* 0x0000000633327899 */ /* 0x000fe200080006ff */
[----:B------:R-:W-:Y:S01]  /*1380*/  IMAD R8, R9, UR21, R5 ;  /* 0x0000001509087c24 */ /* 0x000fe2000f8e0205 */
[----:B------:R-:W-:Y:S01]  /*1390*/  LEA.HI.X R241, R2, UR11, R11, 0x1, P2 ;  /* 0x0000000b02f17c11 */ /* 0x000fe200090f0c0b */
[----:B------:R-:W-:Y:S01]  /*13a0*/  IMAD R3, R3, UR23, R7 ;  /* 0x0000001703037c24 */ /* 0x000fe2000f8e0207 */
[----:B------:R-:W-:Y:S01]  /*13b0*/  IADD3 R9, P1, P0, R0, UR53, R4 ;  /* 0x0000003500097c10 */ /* 0x000fe2000f83e004 */
[----:B------:R-:W-:Y:S01]  /*13c0*/  IMAD.MOV.U32 R2, RZ, RZ, R6 ;  /* 0x000000ffff027224 */ /* 0x000fe200078e0006 */
[----:B------:R-:W-:Y:S02]  /*13d0*/  SHF.R.S32.HI R5, RZ, 0x1f, R0 ;  /* 0x0000001fff057819 */ /* 0x000fe40000011400 */
[----:B------:R-:W-:Y:S01]  /*13e0*/  SEL R0, R8, RZ, P6 ;  /* 0x000000ff08007207 */ /* 0x000fe20003000000 */
[----:B------:R-:W-:Y:S01]  /*13f0*/  IMAD.WIDE.U32 R2, R41, R14, R2 ;  /* 0x0000000e29027225 */ /* 0x000fe200078e0002 */
[----:B------:R-:W-:-:S02]  /*1400*/  MOV R4, UR50 ;  /* 0x0000003200047c02 */ /* 0x000fc40008000f00 */
[----:B------:R-:W-:Y:S01]  /*1410*/  IADD3.X R5, PT, PT, R5, UR52, R0, P1, P0 ;  /* 0x0000003405057c10 */ /* 0x000fe20008fe0400 */
[----:B------:R-:W-:Y:S01]  /*1420*/  IMAD R3, R41, R15, R3 ;  /* 0x0000000f29037224 */ /* 0x000fe200078e0203 */
[----:B------:R-:W-:Y:S01]  /*1430*/  IADD3 R0, P0, PT, R9, UR50, RZ ;  /* 0x0000003209007c10 */ /* 0x000fe2000ff1e0ff */
[----:B-1----:R-:W-:Y:S01]  /*1440*/  UIMAD.WIDE UR52, UR55, 0x4, UR56 ;  /* 0x00000004373478a5 */ /* 0x002fe2000f8e0238 */
[----:B---3--:R-:W-:Y:S02]  /*1450*/  LEA R240, P1, R2, UR8, 0x1 ;  /* 0x0000000802f07c11 */ /* 0x008fe4000f8208ff */
[----:B------:R-:W-:Y:S01]  /*1460*/  LEA.HI.X.SX32 R4, R4, R5, 0x1, P0 ;  /* 0x0000000504047211 */ /* 0x000fe200000f0eff */
[----:B------:R-:W-:Y:S01]  /*1470*/  VIADD R5, R41, 0x20 ;  /* 0x0000002029057836 */ /* 0x000fe20000000000 */
[----:B----4-:R-:W-:Y:S01]  /*1480*/  LEA R234, P0, R0, UR16, 0x2 ;  /* 0x0000001000ea7c11 */ /* 0x010fe2000f8010ff */
[----:B------:R-:W-:Y:S01]  /*1490*/  UMOV UR16, UR58 ;  /* 0x0000003a00107c82 */ /* 0x000fe20008000000 */
[----:B------:R-:W-:-:S02]  /*14a0*/  LEA.HI.X R239, R2, UR9, R3, 0x1, P1 ;  /* 0x0000000902ef7c11 */ /* 0x000fc400088f0c03 */
[----:B------:R-:W-:Y:S01]  /*14b0*/  LEA.HI.X R235, R0, UR17, R4, 0x2, P0 ;  /* 0x0000001100eb7c11 */ /* 0x000fe200080f1404 */
[C---:B------:R-:W-:Y:S01]  /*14c0*/  IMAD.SHL.U32 R0, R14.reuse, 0x20, RZ ;  /* 0x000000200e007824 */ /* 0x040fe200078e00ff */
[C---:B------:R-:W-:Y:S01]  /*14d0*/  IADD3 R20, P2, PT, R41.reuse, 0x40, RZ ;  /* 0x0000004029147810 */ /* 0x040fe20007f5e0ff */
[----:B------:R-:W-:Y:S01]  /*14e0*/  UMOV UR17, UR59 ;  /* 0x0000003b00117c82 */ /* 0x000fe20008000000 */
[C---:B------:R-:W-:Y:S02]  /*14f0*/  IADD3 R16, P0, PT, R41.reuse, 0x20, RZ ;  /* 0x0000002029107810 */ /* 0x040fe40007f1e0ff */
[C---:B------:R-:W-:Y:S01]  /*1500*/  IADD3 R28, P1, PT, R41.reuse, 0x60, RZ ;  /* 0x00000060291c7810 */ /* 0x040fe20007f3e0ff */
[----:B------:R-:W-:Y:S01]  /*1510*/  IMAD.X R21, RZ, RZ, RZ, P2 ;  /* 0x000000ffff157224 */ /* 0x000fe200010e06ff */
[----:B------:R-:W-:Y:S01]  /*1520*/  SHF.L.U64.HI R15, R14, 0x5, R15 ;  /* 0x000000050e0f7819 */ /* 0x000fe2000001020f */
[C---:B------:R-:W-:Y:S01]  /*1530*/  VIADD R14, R41.reuse, 0x60 ;  /* 0x00000060290e7836 */ /* 0x040fe20000000000 */
        /* <DEDUP_REMOVED lines=17> */
.L_x_1492:
[----:B------:R-:W1:Y:S01]  /*1650*/  LDCU.64 UR12, c[0x0][0x5c0] ;  /* 0x0000b800ff0c77ac */ /* 0x000e620008000a00 */
[----:B------:R-:W-:-:S04]  /*1660*/  UIADD3 UR8, UPT, UPT, UR35, UR40, URZ ;  /* 0x0000002823087290 */ /* 0x000fc8000fffe0ff */
[----:B-1----:R-:W-:Y:S02]  /*1670*/  UIMAD.WIDE.U32 UR16, UR8, UR12, URZ ;  /* 0x0000000c081072a5 */ /* 0x002fe4000f8e00ff */
[----:B------:R-:W-:-:S04]  /*1680*/  UIMAD UR8, UR8, UR13, URZ ;  /* 0x0000000d080872a4 */ /* 0x000fc8000f8e02ff */
[----:B------:R-:W-:-:S06]  /*1690*/  UIADD3 UR8, UPT, UPT, UR17, UR8, URZ ;  /* 0x0000000811087290 */ /* 0x000fcc000fffe0ff */
[----:B------:R-:W-:Y:S02]  /*16a0*/  MOV R0, UR8 ;  /* 0x0000000800007c02 */ /* 0x000fe40008000f00 */
.L_x_1493:
        /* <DEDUP_REMOVED lines=13> */
.L_x_1494:
[----:B------:R-:W1:Y:S01]  /*1780*/  LDCU.64 UR10, c[0x0][0x5c8] ;  /* 0x0000b900ff0a77ac */ /* 0x000e620008000a00 */
[----:B------:R-:W-:-:S04]  /*1790*/  UIADD3 UR35, UPT, UPT, UR35, UR40, URZ ;  /* 0x0000002823237290 */ /* 0x000fc8000fffe0ff */
[----:B-1----:R-:W-:Y:S02]  /*17a0*/  UIMAD.WIDE.U32 UR14, UR35, UR10, URZ ;  /* 0x0000000a230e72a5 */ /* 0x002fe4000f8e00ff */
[----:B------:R-:W-:-:S04]  /*17b0*/  UIMAD UR35, UR35, UR11, URZ ;  /* 0x0000000b232372a4 */ /* 0x000fc8000f8e02ff */
[----:B------:R-:W-:-:S06]  /*17c0*/  UIADD3 UR35, UPT, UPT, UR15, UR35, URZ ;  /* 0x000000230f237290 */ /* 0x000fcc000fffe0ff */
[----:B------:R-:W-:-:S07]  /*17d0*/  MOV R9, UR35 ;  /* 0x0000002300097c02 */ /* 0x000fce0008000f00 */
.L_x_1495:
        /* <DEDUP_REMOVED lines=27> */
.L_x_1497:
[----:B------:R-:W-:Y:S05]  /*1990*/  BSYNC.RECONVERGENT B0 ;  /* 0x0000000000007941 */ /* 0x000fea0003800200 */
.L_x_1496:
        /* <DEDUP_REMOVED lines=13> */
.L_x_1499:
[----:B------:R-:W-:Y:S05]  /*1a70*/  BSYNC.RECONVERGENT B0 ;  /* 0x0000000000007941 */ /* 0x000fea0003800200 */
.L_x_1498:
        /* <DEDUP_REMOVED lines=13> */
.L_x_1501:
[----:B------:R-:W-:Y:S05]  /*1b50*/  BSYNC.RECONVERGENT B0 ;  /* 0x0000000000007941 */ /* 0x000fea0003800200 */
.L_x_1500:
        /* <DEDUP_REMOVED lines=13> */
.L_x_1503:
[----:B------:R-:W-:Y:S05]  /*1c30*/  BSYNC.RECONVERGENT B0 ;  /* 0x0000000000007941 */ /* 0x000fea0003800200 */
.L_x_1502:
        /* <DEDUP_REMOVED lines=22> */
.L_x_1505:
[----:B------:R-:W-:Y:S05]  /*1da0*/  BSYNC.RECONVERGENT B0 ;  /* 0x0000000000007941 */ /* 0x000fea0003800200 */
.L_x_1504:
        /* <DEDUP_REMOVED lines=13> */
.L_x_1507:
[----:B------:R-:W-:Y:S05]  /*1e80*/  BSYNC.RECONVERGENT B0 ;  /* 0x0000000000007941 */ /* 0x000fea0003800200 */
.L_x_1506:
        /* <DEDUP_REMOVED lines=13> */
.L_x_1509:
[----:B------:R-:W-:Y:S05]  /*1f60*/  BSYNC.RECONVERGENT B0 ;  /* 0x0000000000007941 */ /* 0x000fea0003800200 */
.L_x_1508:
        /* <DEDUP_REMOVED lines=13> */
.L_x_1491:
[----:B------:R-:W-:Y:S01]  /*2040*/  UIMAD UR43, UR48, -0x40, UR43 ;  /* 0xffffffc0302b78a4 */ /* 0x000fe2000f8e022b */
[----:B------:R-:W-:Y:S01]  /*2050*/  IMAD.U32 R2, RZ, RZ, UR14 ;  /* 0x0000000eff027e24 */ /* 0x000fe2000f8e00ff */
[----:B------:R-:W-:Y:S01]  /*2060*/  UIMAD UR54, UR41, UR14, URZ ;  /* 0x0000000e293672a4 */ /* 0x000fe2000f8e02ff */
[----:B------:R-:W-:Y:S01]  /*2070*/  IMAD.U32 R8, RZ, RZ, UR49 ;  /* 0x00000031ff087e24 */ /* 0x000fe2000f8e00ff */
[----:B------:R-:W1:Y:S01]  /*2080*/  LDCU.64 UR10, c[0x0][0x3d0] ;  /* 0x00007a00ff0a77ac */ /* 0x000e620008000a00 */
[----:B------:R-:W-:Y:S01]  /*2090*/  IMAD.WIDE.U32 R2, R2, UR37, R12 ;  /* 0x0000002502027c25 */ /* 0x000fe2000f8e000c */
[----:B------:R-:W-:Y:S01]  /*20a0*/  ISETP.GE.AND P5, PT, R5, UR43, PT ;  /* 0x0000002b05007c0c */ /* 0x000fe2000bfa6270 */
[----:B------:R-:W-:Y:S01]  /*20b0*/  @P6 BAR.SYNC.DEFER_BLOCKING 0x0 ;  /* 0x0000000000006b1d */ /* 0x000fe20000010000 */
[----:B------:R-:W-:Y:S01]  /*20c0*/  UIMAD UR54, UR37, UR15, UR54 ;  /* 0x0000000f253672a4 */ /* 0x000fe2000f8e0236 */
[----:B------:R-:W-:Y:S01]  /*20d0*/  IMAD.U32 R7, RZ, RZ, UR49 ;  /* 0x00000031ff077e24 */ /* 0x000fe2000f8e00ff */
[----:B------:R-:W-:Y:S01]  /*20e0*/  IADD3 R2, P0, PT, R2, UR44, RZ ;  /* 0x0000002c02027c10 */ /* 0x000fe2000ff1e0ff */
[----:B------:R-:W-:Y:S01]  /*20f0*/  UIADD3 UR50, UPT, UPT, -UR37, UR34, URZ ;  /* 0x0000002225327290 */ /* 0x000fe2000fffe1ff */
[----:B------:R-:W-:Y:S01]  /*2100*/  IMAD.U32 R6, RZ, RZ, UR47 ;  /* 0x0000002fff067e24 */ /* 0x000fe2000f8e00ff */
[----:B------:R-:W2:Y:S01]  /*2110*/  LDCU.64 UR8, c[0x0][0x3d8] ;  /* 0x00007b00ff0877ac */ /* 0x000ea20008000a00 */
[----:B------:R-:W-:Y:S01]  /*2120*/  IADD3.X R3, PT, PT, R22, UR54, R3, P0, !PT ;  /* 0x0000003616037c10 */ /* 0x000fe200087fe403 */
[----:B------:R-:W-:Y:S01]  /*2130*/  IMAD.U32 R4, RZ, RZ, UR12 ;  /* 0x0000000cff047e24 */ /* 0x000fe2000f8e00ff */
[----:B------:R-:W-:Y:S01]  /*2140*/  ISETP.GE.AND P6, PT, R41, UR43, PT ;  /* 0x0000002b29007c0c */ /* 0x000fe2000bfc6270 */
[----:B------:R-:W-:Y:S01]  /*2150*/  UIMAD UR41, UR41, UR12, URZ ;  /* 0x0000000c292972a4 */ /* 0x000fe2000f8e02ff */
[----:B------:R-:W-:Y:S01]  /*2160*/  ISETP.GE.AND P3, PT, R5, UR50, PT ;  /* 0x0000003205007c0c */ /* 0x000fe2000bf66270 */
[----:B------:R-:W-:Y:S01]  /*2170*/  IMAD.WIDE.U32 R4, R4, UR37, R12 ;  /* 0x0000002504047c25 */ /* 0x000fe2000f8e000c */
[----:B------:R-:W-:Y:S01]  /*2180*/  @!P5 LEA R8, P1, R8, R242, 0x1 ;  /* 0x000000f20808d211 */ /* 0x000fe200078208ff */
[----:B------:R-:W-:Y:S01]  /*2190*/  UIMAD UR41, UR37, UR13, UR41 ;  /* 0x0000000d252972a4 */ /* 0x000fe2000f8e0229 */
[----:B------:R-:W-:Y:S01]  /*21a0*/  @!P5 LEA R22, P4, R0, R240, 0x1 ;  /* 0x000000f00016d211 */ /* 0x000fe200078808ff */
[----:B-1----:R-:W-:Y:S01]  /*21b0*/  IMAD.WIDE.U32 R2, R10, UR10, R2 ;  /* 0x0000000a0a027c25 */ /* 0x002fe2000f8e0002 */
[----:B------:R-:W-:Y:S01]  /*21c0*/  @!P5 LEA.HI.X R9, R7, R241, R6, 0x1, P1 ;  /* 0x000000f10709d211 */ /* 0x000fe200008f0c06 */
[----:B------:R-:W1:Y:S01]  /*21d0*/  S2R R218, SR_TID.X ;  /* 0x0000000000da7919 */ /* 0x000e620000002100 */
[----:B------:R-:W-:Y:S01]  /*21e0*/  @!P5 LEA.HI.X R23, R0, R239, R15, 0x1, P4 ;  /* 0x000000ef0017d211 */ /* 0x000fe200020f0c0f */
[----:B------:R-:W-:Y:S01]  /*21f0*/  IMAD R0, R19, UR10, RZ ;  /* 0x0000000a13007c24 */ /* 0x000fe2000f8e02ff */
[----:B------:R-:W-:Y:S01]  /*2200*/  LOP3.LUT R6, R43, 0x1f8, RZ, 0xc0, !PT ;  /* 0x000001f82b067812 */ /* 0x000fe200078ec0ff */
[----:B------:R-:W-:Y:S01]  /*2210*/  IMAD.MOV.U32 R248, RZ, RZ, 0x7f800000 ;  /* 0x7f800000fff87424 */ /* 0x000fe200078e00ff */
[----:B------:R-:W-:Y:S01]  /*2220*/  ISETP.GE.AND P4, PT, R41, UR50, PT ;  /* 0x0000003229007c0c */ /* 0x000fe2000bf86270 */
[----:B--2---:R-:W-:Y:S01]  /*2230*/  IMAD R7, R19, UR8, RZ ;  /* 0x0000000813077c24 */ /* 0x004fe2000f8e02ff */
[----:B------:R-:W-:Y:S01]  /*2240*/  LOP3.LUT R6, R6, 0x38, R42, 0x78, !PT ;  /* 0x0000003806067812 */ /* 0x000fe200078e782a */
[----:B------:R-:W2:Y:S01]  /*2250*/  @!P3 LDC.64 R32, c[0x0][0x388] ;  /* 0x0000e200ff20bb82 */ /* 0x000ea20000000a00 */
[----:B------:R-:W-:Y:S01]  /*2260*/  IADD3 R4, P0, PT, R4, UR46, RZ ;  /* 0x0000002e04047c10 */ /* 0x000fe2000ff1e0ff */
[----:B------:R-:W-:Y:S01]  /*2270*/  IMAD R12, R10, UR9, R7 ;  /* 0x000000090a0c7c24 */ /* 0x000fe2000f8e0207 */
[----:B------:R-:W-:Y:S01]  /*2280*/  LOP3.LUT R6, R6, 0x1e00, R43, 0xf8, !PT ;  /* 0x00001e0006067812 */ /* 0x000fe200078ef82b */
[----:B------:R-:W-:Y:S01]  /*2290*/  @!P6 IMAD.MOV.U32 R7, RZ, RZ, R241 ;  /* 0x000000ffff07e224 */ /* 0x000fe200078e00f1 */
[----:B------:R-:W-:Y:S01]  /*22a0*/  ISETP.GE.AND P2, PT, R11, UR50, PT ;  /* 0x000000320b007c0c */ /* 0x000fe2000bf46270 */
[----:B------:R-:W-:Y:S01]  /*22b0*/  IMAD R11, R10, UR11, R0 ;  /* 0x0000000b0a0b7c24 */ /* 0x000fe2000f8e0200 */
[----:B------:R-:W-:Y:S01]  /*22c0*/  ISETP.GE.AND P1, PT, R14, UR50, PT ;  /* 0x000000320e007c0c */ /* 0x000fe2000bf26270 */
[----:B------:R-:W-:Y:S01]  /*22d0*/  IMAD.MOV.U32 R247, RZ, RZ, 0x7f800000 ;  /* 0x7f800000fff77424 */ /* 0x000fe200078e00ff */
[----:B------:R-:W-:Y:S01]  /*22e0*/  IADD3.X R5, PT, PT, R18, UR41, R5, P0, !PT ;  /* 0x0000002912057c10 */ /* 0x000fe200087fe405 */
[----:B------:R-:W3:Y:S01]  /*22f0*/  @!P4 LDC.64 R34, c[0x0][0x388] ;  /* 0x0000e200ff22cb82 */ /* 0x000ee20000000a00 */
[----:B------:R-:W-:Y:S01]  /*2300*/  LEA R0, R6, UR25, 0x1 ;  /* 0x0000001906007c11 */ /* 0x000fe2000f8e08ff */
[----:B------:R-:W-:-:S02]  /*2310*/  @!P6 IMAD.MOV.U32 R6, RZ, RZ, R242 ;  /* 0x000000ffff06e224 */ /* 0x000fc400078e00f2 */
[----:B------:R-:W-:Y:S02]  /*2320*/  IMAD.MOV.U32 R246, RZ, RZ, 0x7f800000 ;  /* 0x7f800000fff67424 */ /* 0x000fe400078e00ff */
[----:B------:R-:W-:Y:S01]  /*2330*/  IMAD.MOV.U32 R243, RZ, RZ, 0x7f800000 ;  /* 0x7f800000fff37424 */ /* 0x000fe200078e00ff */
[----:B------:R-:W-:Y:S01]  /*2340*/  @!PT LDS RZ, [RZ] ;  /* 0x00000000fffff984 */ /* 0x000fe20000000800 */
[----:B------:R-:W-:Y:S01]  /*2350*/  @!PT LDS RZ, [RZ] ;  /* 0x00000000fffff984 */ /* 0x000fe20000000800 */
[----:B------:R-:W-:Y:S01]  /*2360*/  @!PT LDS RZ, [RZ] ;  /* 0x00000000fffff984 */ /* 0x000fe20000000800 */
[----:B------:R-:W-:Y:S01]  /*2370*/  @!P6 LDGSTS.E.BYPASS.LTC128B.128 [R0+0x8000], desc[UR32][R6.64] ;  /* 0x080000000600efae */ /* 0x000fe2000b981a20 */
[----:B------:R-:W-:Y:S01]  /*2380*/  IMAD.WIDE.U32 R4, R10, UR8, R4 ;  /* 0x000000080a047c25 */ /* 0x000fe2000f8e0004 */
[----:B------:R-:W-:Y:S01]  /*2390*/  ULOP3.LUT UR8, UR48, 0x80000001, URZ, 0xc0, !UPT ;  /* 0x8000000130087892 */ /* 0x000fe2000f8ec0ff */
[----:B------:R-:W4:Y:S01]  /*23a0*/  @!P2 LDC.64 R30, c[0x0][0x388] ;  /* 0x0000e200ff1eab82 */ /* 0x000f220000000a00 */
[----:B------:R2:W-:Y:S01]  /*23b0*/  @!P6 LDGSTS.E.BYPASS.LTC128B.128 [R0+0xa000], desc[UR32][R6.64+0x80] ;  /* 0x0a0000800600efae */ /* 0x0005e2000b981a20 */
[----:B------:R-:W-:Y:S01]  /*23c0*/  IMAD.IADD R3, R3, 0x1, R11 ;  /* 0x0000000103037824 */ /* 0x000fe200078e020b */
[----:B------:R-:W-:Y:S01]  /*23d0*/  UISETP.NE.AND UP0, UPT, UR8, 0x1, UPT ;  /* 0x000000010800788c */ /* 0x000fe2000bf05270 */
[----:B------:R-:W-:Y:S01]  /*23e0*/  IMAD.IADD R5, R5, 0x1, R12 ;  /* 0x0000000105057824 */ /* 0x000fe200078e020c */
[----:B------:R-:W-:Y:S01]  /*23f0*/  @P6 STS.128 [R0+0x8000], RZ ;  /* 0x008000ff00006388 */ /* 0x000fe20000000c00 */
[----:B------:R-:W-:Y:S01]  /*2400*/  @!P4 IMAD.MOV.U32 R18, RZ, RZ, R2 ;  /* 0x000000ffff12c224 */ /* 0x000fe200078e0002 */
[----:B------:R-:W-:Y:S01]  /*2410*/  USEL UR8, URZ, 0x4000, UP0 ;  /* 0x00004000ff087887 */ /* 0x000fe20008000000 */
[----:B------:R-:W-:Y:S01]  /*2420*/  @!P4 IMAD.MOV.U32 R19, RZ, RZ, R3 ;  /* 0x000000ffff13c224 */ /* 0x000fe200078e0003 */
[----:B------:R-:W-:Y:S01]  /*2430*/  @P6 STS.128 [R0+0xa000], RZ ;  /* 0x00a000ff00006388 */ /* 0x000fe20000000c00 */
[----:B------:R-:W-:-:S02]  /*2440*/  @!P1 IMAD.MOV.U32 R24, RZ, RZ, R4 ;  /* 0x000000ffff189224 */ /* 0x000fc400078e0004 */
[----:B------:R-:W-:Y:S01]  /*2450*/  IMAD.SHL.U32 R207, R42, 0x40, RZ ;  /* 0x000000402acf7824 */ /* 0x000fe200078e00ff */
[----:B------:R-:W-:Y:S01]  /*2460*/  @P5 STS.128 [R0+0x9000], RZ ;  /* 0x009000ff00005388 */ /* 0x000fe20000000c00 */
[----:B------:R-:W-:Y:S01]  /*2470*/  @!P1 IMAD.MOV.U32 R25, RZ, RZ, R5 ;  /* 0x000000ffff199224 */ /* 0x000fe200078e0005 */
[----:B------:R-:W-:Y:S01]  /*2480*/  LOP3.LUT R238, R238, 0x1, RZ, 0xc0, !PT ;  /* 0x00000001eeee7812 */ /* 0x000fe200078ec0ff */
[--C-:B------:R-:W-:Y:S01]  /*2490*/  @!P2 IMAD.MOV.U32 R14, RZ, RZ, R2.reuse ;  /* 0x000000ffff0ea224 */ /* 0x100fe200078e0002 */
[----:B------:R-:W-:Y:S01]  /*24a0*/  @P5 STS.128 [R0+0xb000], RZ ;  /* 0x00b000ff00005388 */ /* 0x000fe20000000c00 */
[--C-:B------:R-:W-:Y:S01]  /*24b0*/  @!P2 IMAD.MOV.U32 R15, RZ, RZ, R3.reuse ;  /* 0x000000ffff0fa224 */ /* 0x100fe200078e0003 */
[----:B------:R-:W-:Y:S01]  /*24c0*/  UIMAD UR45, UR24, UR45, UR23 ;  /* 0x0000002d182d72a4 */ /* 0x000fe2000f8e0217 */
[----:B------:R-:W-:Y:S01]  /*24d0*/  @!P1 IMAD.MOV.U32 R26, RZ, RZ, R2 ;  /* 0x000000ffff1a9224 */ /* 0x000fe200078e0002 */
[----:B------:R-:W-:Y:S01]  /*24e0*/  @!PT LDS RZ, [RZ] ;  /* 0x00000000fffff984 */ /* 0x000fe20000000800 */
[----:B------:R-:W-:Y:S01]  /*24f0*/  @!PT LDS RZ, [RZ] ;  /* 0x00000000fffff984 */ /* 0x000fe20000000800 */
[----:B------:R-:W-:Y:S01]  /*2500*/  @!PT LDS RZ, [RZ] ;  /* 0x00000000fffff984 */ /* 0x000fe20000000800 */
[----:B------:R-:W-:Y:S01]  /*2510*/  @!P5 LDGSTS.E.BYPASS.LTC128B.128 [R0+0x9000], desc[UR32][R8.64] ;  /* 0x090000000800dfae */ /* 0x000fe2000b981a20 */
[----:B------:R-:W-:Y:S01]  /*2520*/  @!P1 IMAD.MOV.U32 R27, RZ, RZ, R3 ;  /* 0x000000ffff1b9224 */ /* 0x000fe200078e0003 */
[----:B------:R-:W3:Y:S01]  /*2530*/  LDC R236, c[0x0][0x44c] ;  /* 0x00011300ffec7b82 */ /* 0x000ee20000000800 */
[----:B------:R-:W-:Y:S01]  /*2540*/  @!P2 IMAD.MOV.U32 R12, RZ, RZ, R4 ;  /* 0x000000ffff0ca224 */ /* 0x000fe200078e0004 */
[----:B------:R4:W-:Y:S01]  /*2550*/  @!P5 LDGSTS.E.BYPASS.LTC128B.128 [R0+0xb000], desc[UR32][R8.64+0x80] ;  /* 0x0b0000800800dfae */ /* 0x0009e2000b981a20 */
[----:B------:R-:W-:-:S02]  /*2560*/  @!P2 IMAD.MOV.U32 R13, RZ, RZ, R5 ;  /* 0x000000ffff0da224 */ /* 0x000fc400078e0005 */
[----:B------:R-:W-:Y:S01]  /*2570*/  IMAD.SHL.U32 R208, R42, 0x20, RZ ;  /* 0x000000202ad07824 */ /* 0x000fe200078e00ff */
[--C-:B-1----:R-:W-:Y:S01]  /*2580*/  SHF.R.U32.HI R44, RZ, 0x1, R218.reuse ;  /* 0x00000001ff2c7819 */ /* 0x102fe200000116da */
[C---:B--2---:R-:W-:Y:S02]  /*2590*/  @!P3 IMAD R7, R17.reuse, UR14, RZ ;  /* 0x0000000e1107bc24 */ /* 0x044fe4000f8e02ff */
[----:B------:R-:W-:Y:S02]  /*25a0*/  IMAD.MOV.U32 R214, RZ, RZ, 0x40 ;  /* 0x00000040ffd67424 */ /* 0x000fe400078e00ff */
[----:B------:R-:W-:Y:S01]  /*25b0*/  IMAD.MOV.U32 R212, RZ, RZ, 0x20 ;  /* 0x00000020ffd47424 */ /* 0x000fe200078e00ff */
[----:B------:R-:W-:Y:S01]  /*25c0*/  SHF.R.U32.HI R221, RZ, 0x3, R218 ;  /* 0x00000003ffdd7819 */ /* 0x000fe200000116da */
[----:B------:R-:W-:Y:S02]  /*25d0*/  @!P3 IMAD R6, R17, UR12, RZ ;  /* 0x0000000c1106bc24 */ /* 0x000fe4000f8e02ff */
[----:B------:R-:W-:Y:S01]  /*25e0*/  IMAD.MOV.U32 R252, RZ, RZ, 0x10 ;  /* 0x00000010fffc7424 */ /* 0x000fe200078e00ff */
[----:B------:R-:W-:Y:S01]  /*25f0*/  UIADD3 UR37, UPT, UPT, UR37, 0x80, URZ ;  /* 0x0000008025257890 */ /* 0x000fe2000fffe0ff */
[C---:B------:R-:W-:Y:S01]  /*2600*/  @!P3 IMAD R37, R16.reuse, UR15, R7 ;  /* 0x0000000f1025bc24 */ /* 0x040fe2000f8e0207 */
[----:B------:R-:W-:Y:S01]  /*2610*/  CS2R R158, SRZ ;  /* 0x00000000009e7805 */ /* 0x000fe2000001ff00 */
[C---:B------:R-:W-:Y:S01]  /*2620*/  @!P3 IMAD R40, R16.reuse, UR13, R6 ;  /* 0x0000000d1028bc24 */ /* 0x040fe2000f8e0206 */
[----:B------:R-:W-:Y:S01]  /*2630*/  CS2R R156, SRZ ;  /* 0x00000000009c7805 */ /* 0x000fe2000001ff00 */
[----:B------:R-:W-:Y:S01]  /*2640*/  @!P3 IMAD.WIDE.U32 R6, R16, UR14, R2 ;  /* 0x0000000e1006bc25 */ /* 0x000fe2000f8e0002 */
[----:B------:R-:W-:-:S02]  /*2650*/  CS2R R162, SRZ ;  /* 0x0000000000a27805 */ /* 0x000fc4000001ff00 */
[----:B------:R-:W-:Y:S02]  /*2660*/  CS2R R160, SRZ ;  /* 0x0000000000a07805 */ /* 0x000fe4000001ff00 */
[----:B------:R-:W-:Y:S01]  /*2670*/  CS2R R154, SRZ ;  /* 0x00000000009a7805 */ /* 0x000fe2000001ff00 */
[C---:B------:R-:W-:Y:S01]  /*2680*/  @!P2 IMAD R3, R21.reuse, UR14, RZ ;  /* 0x0000000e1503ac24 */ /* 0x040fe2000f8e02ff */
[----:B------:R-:W-:Y:S01]  /*2690*/  CS2R R152, SRZ ;  /* 0x0000000000987805 */ /* 0x000fe2000001ff00 */
[----:B------:R-:W-:Y:S01]  /*26a0*/  @!P2 IMAD R2, R21, UR12, RZ ;  /* 0x0000000c1502ac24 */ /* 0x000fe2000f8e02ff */
[----:B------:R-:W-:Y:S01]  /*26b0*/  CS2R R150, SRZ ;  /* 0x0000000000967805 */ /* 0x000fe2000001ff00 */
[C---:B----4-:R-:W-:Y:S01]  /*26c0*/  @!P1 IMAD R9, R29.reuse, UR14, RZ ;  /* 0x0000000e1d099c24 */ /* 0x050fe2000f8e02ff */
[----:B------:R-:W-:Y:S01]  /*26d0*/  CS2R R148, SRZ ;  /* 0x0000000000947805 */ /* 0x000fe2000001ff00 */
[----:B------:R-:W-:Y:S01]  /*26e0*/  @!P1 IMAD R8, R29, UR12, RZ ;  /* 0x0000000c1d089c24 */ /* 0x000fe2000f8e02ff */
[----:B------:R-:W-:Y:S01]  /*26f0*/  CS2R R142, SRZ ;  /* 0x00000000008e7805 */ /* 0x000fe2000001ff00 */
[C---:B------:R-:W-:Y:S01]  /*2700*/  @!P1 IMAD R36, R28.reuse, UR15, R9 ;  /* 0x0000000f1c249c24 */ /* 0x040fe2000f8e0209 */
[----:B------:R-:W-:Y:S01]  /*2710*/  CS2R R140, SRZ ;  /* 0x00000000008c7805 */ /* 0x000fe2000001ff00 */
[----:B------:R-:W-:Y:S01]  /*2720*/  @!P1 IMAD R38, R28, UR13, R8 ;  /* 0x0000000d1c269c24 */ /* 0x000fe2000f8e0208 */
[----:B------:R-:W-:Y:S01]  /*2730*/  CS2R R146, SRZ ;  /* 0x0000000000927805 */ /* 0x000fe2000001ff00 */
[----:B------:R-:W-:Y:S01]  /*2740*/  @!P4 IMAD.WIDE.U32 R8, R41, UR14, R18 ;  /* 0x0000000e2908cc25 */ /* 0x000fe2000f8e0012 */
[----:B------:R-:W-:-:S02]  /*2750*/  CS2R R144, SRZ ;  /* 0x0000000000907805 */ /* 0x000fc4000001ff00 */
[----:B------:R-:W-:Y:S02]  /*2760*/  CS2R R138, SRZ ;  /* 0x00000000008a7805 */ /* 0x000fe4000001ff00 */
[----:B------:R-:W-:Y:S01]  /*2770*/  CS2R R136, SRZ ;  /* 0x0000000000887805 */ /* 0x000fe2000001ff00 */
[----:B------:R-:W-:Y:S01]  /*2780*/  @!P1 IMAD.WIDE.U32 R18, R28, UR12, R24 ;  /* 0x0000000c1c129c25 */ /* 0x000fe2000f8e0018 */
[----:B------:R-:W-:Y:S01]  /*2790*/  CS2R R134, SRZ ;  /* 0x0000000000867805 */ /* 0x000fe2000001ff00 */
[----:B------:R-:W1:Y:S01]  /*27a0*/  @!P1 LDC.64 R24, c[0x0][0x388] ;  /* 0x0000e200ff189b82 */ /* 0x000e620000000a00 */
[----:B------:R-:W-:Y:S01]  /*27b0*/  CS2R R132, SRZ ;  /* 0x0000000000847805 */ /* 0x000fe2000001ff00 */
[----:B------:R-:W-:Y:S01]  /*27c0*/  @!P3 IMAD.MOV.U32 R10, RZ, RZ, R4 ;  /* 0x000000ffff0ab224 */ /* 0x000fe200078e0004 */
[----:B------:R-:W-:Y:S01]  /*27d0*/  CS2R R126, SRZ ;  /* 0x00000000007e7805 */ /* 0x000fe2000001ff00 */
[----:B------:R-:W-:Y:S01]  /*27e0*/  @!P3 IMAD.MOV.U32 R11, RZ, RZ, R5 ;  /* 0x000000ffff0bb224 */ /* 0x000fe200078e0005 */
[----:B------:R-:W-:Y:S01]  /*27f0*/  CS2R R124, SRZ ;  /* 0x00000000007c7805 */ /* 0x000fe2000001ff00 */
        /* <DEDUP_REMOVED lines=8> */
[----:B------:R-:W-:Y:S01]  /*2880*/  @!P2 IMAD.WIDE.U32 R20, R20, UR12, R12 ;  /* 0x0000000c1414ac25 */ /* 0x000fe2000f8e000c */
[----:B------:R-:W-:Y:S02]  /*2890*/  CS2R R116, SRZ ;  /* 0x0000000000747805 */ /* 0x000fe4000001ff00 */
[----:B------:R-:W-:Y:S02]  /*28a0*/  CS2R R110, SRZ ;  /* 0x00000000006e7805 */ /* 0x000fe4000001ff00 */
[----:B------:R-:W-:Y:S01]  /*28b0*/  CS2R R108, SRZ ;  /* 0x00000000006c7805 */ /* 0x000fe2000001ff00 */
[----:B------:R-:W-:Y:S01]  /*28c0*/  @!P3 IMAD.WIDE.U32 R16, R16, UR12, R10 ;  /* 0x0000000c1010bc25 */ /* 0x000fe2000f8e000a */
[----:B---3--:R-:W-:-:S02]  /*28d0*/  @!P4 LEA R10, P0, R8, R34, 0x1 ;  /* 0x00000022080ac211 */ /* 0x008fc400078008ff */
[----:B------:R-:W-:Y:S02]  /*28e0*/  CS2R R114, SRZ ;  /* 0x0000000000727805 */ /* 0x000fe4000001ff00 */
[----:B------:R-:W-:Y:S01]  /*28f0*/  CS2R R112, SRZ ;  /* 0x0000000000707805 */ /* 0x000fe2000001ff00 */
[----:B------:R-:W-:Y:S01]  /*2900*/  VIADD R232, R0, UR8 ;  /* 0x0000000800e87c36 */ /* 0x000fe20008000000 */
[----:B------:R-:W-:Y:S01]  /*2910*/  CS2R R106, SRZ ;  /* 0x00000000006a7805 */ /* 0x000fe2000001ff00 */
[----:B------:R-:W-:Y:S01]  /*2920*/  @!P4 IMAD R9, R41, UR15, R9 ;  /* 0x0000000f2909cc24 */ /* 0x000fe2000f8e0209 */
[----:B------:R-:W-:Y:S01]  /*2930*/  CS2R R104, SRZ ;  /* 0x0000000000687805 */ /* 0x000fe2000001ff00 */
[----:B------:R-:W-:Y:S01]  /*2940*/  @!P6 IMAD.MOV.U32 R12, RZ, RZ, R240 ;  /* 0x000000ffff0ce224 */ /* 0x000fe200078e00f0 */
[----:B------:R-:W-:Y:S01]  /*2950*/  CS2R R102, SRZ ;  /* 0x0000000000667805 */ /* 0x000fe2000001ff00 */
[----:B------:R-:W-:Y:S01]  /*2960*/  @!P6 IMAD.MOV.U32 R13, RZ, RZ, R239 ;  /* 0x000000ffff0de224 */ /* 0x000fe200078e00ef */
[----:B------:R-:W-:Y:S01]  /*2970*/  @!P4 LEA.HI.X R11, R8, R35, R9, 0x1, P0 ;  /* 0x00000023080bc211 */ /* 0x000fe200000f0c09 */
[----:B------:R-:W-:Y:S01]  /*2980*/  @!P1 IMAD.WIDE.U32 R14, R28, UR14, R26 ;  /* 0x0000000e1c0e9c25 */ /* 0x000fe2000f8e001a */
[C---:B------:R-:W-:Y:S01]  /*2990*/  @!P3 LEA R8, P0, R6.reuse, R32, 0x1 ;  /* 0x000000200608b211 */ /* 0x040fe200078008ff */
[----:B------:R-:W2:Y:S01]  /*29a0*/  @!P4 LDC.64 R26, c[0x0][0x390] ;  /* 0x0000e400ff1acb82 */ /* 0x000ea20000000a00 */
[----:B------:R-:W-:Y:S01]  /*29b0*/  @!P6 LDGSTS.E.BYPASS.LTC128B.128 [R232], desc[UR32][R12.64] ;  /* 0x000000000ce8efae */ /* 0x000fe2000b981a20 */
[----:B------:R-:W-:Y:S01]  /*29c0*/  @!P3 IMAD.IADD R7, R7, 0x1, R37 ;  /* 0x000000010707b824 */ /* 0x000fe200078e0225 */
[----:B------:R-:W-:Y:S01]  /*29d0*/  CS2R R100, SRZ ;  /* 0x0000000000647805 */ /* 0x000fe2000001ff00 */
[----:B------:R-:W-:Y:S01]  /*29e0*/  @!P2 IMAD.IADD R3, R3, 0x1, R29 ;  /* 0x000000010303a824 */ /* 0x000fe200078e021d */
[----:B------:R3:W-:Y:S01]  /*29f0*/  @!P6 LDGSTS.E.BYPASS.LTC128B.128 [R232+0x2000], desc[UR32][R12.64+0x80] ;  /* 0x020000800ce8efae */ /* 0x0007e2000b981a20 */
[----:B------:R-:W-:Y:S01]  /*2a00*/  @!P4 IMAD.WIDE.U32 R4, R41, UR12, R4 ;  /* 0x0000000c2904cc25 */ /* 0x000fe2000f8e0004 */
[----:B------:R-:W-:-:S02]  /*2a10*/  @!P3 LEA.HI.X R9, R6, R33, R7, 0x1, P0 ;  /* 0x000000210609b211 */ /* 0x000fc400000f0c07 */
[----:B------:R-:W-:Y:S01]  /*2a20*/  CS2R R94, SRZ ;  /* 0x00000000005e7805 */ /* 0x000fe2000001ff00 */
[----:B------:R-:W-:Y:S01]  /*2a30*/  @P6 STS.128 [R232], RZ ;  /* 0x000000ffe8006388 */ /* 0x000fe20000000c00 */
[C---:B------:R-:W-:Y:S01]  /*2a40*/  @!P2 LEA R6, P0, R2.reuse, R30, 0x1 ;  /* 0x0000001e0206a211 */ /* 0x040fe200078008ff */
[----:B------:R-:W-:Y:S01]  /*2a50*/  @!P4 IMAD R5, R41, UR13, R5 ;  /* 0x0000000d2905cc24 */ /* 0x000fe2000f8e0205 */
[----:B------:R-:W-:Y:S01]  /*2a60*/  CS2R R92, SRZ ;  /* 0x00000000005c7805 */ /* 0x000fe2000001ff00 */
[----:B------:R-:W-:Y:S01]  /*2a70*/  @P6 STS.128 [R232+0x2000], RZ ;  /* 0x002000ffe8006388 */ /* 0x000fe20000000c00 */
[----:B------:R-:W-:Y:S01]  /*2a80*/  @!P2 LEA.HI.X R7, R2, R31, R3, 0x1, P0 ;  /* 0x0000001f0207a211 */ /* 0x000fe200000f0c03 */
[----:B------:R-:W-:Y:S01]  /*2a90*/  @!P1 IMAD.IADD R3, R15, 0x1, R36 ;  /* 0x000000010f039824 */ /* 0x000fe200078e0224 */
[----:B-1----:R-:W-:Y:S01]  /*2aa0*/  @!P1 LEA R2, P0, R14, R24, 0x1 ;  /* 0x000000180e029211 */ /* 0x002fe200078008ff */
[----:B------:R-:W-:Y:S01]  /*2ab0*/  @P5 STS.128 [R232+0x1000], RZ ;  /* 0x001000ffe8005388 */ /* 0x000fe20000000c00 */
[----:B------:R-:W-:Y:S01]  /*2ac0*/  IMAD.SHL.U32 R217, R218, 0x8, RZ ;  /* 0x00000008dad97824 */ /* 0x000fe200078e00ff */
[----:B------:R-:W-:-:S02]  /*2ad0*/  CS2R R98, SRZ ;  /* 0x0000000000627805 */ /* 0x000fc4000001ff00 */
[----:B------:R-:W-:Y:S01]  /*2ae0*/  @!P1 LEA.HI.X R3, R14, R25, R3, 0x1, P0 ;  /* 0x000000190e039211 */ /* 0x000fe200000f0c03 */
[----:B------:R-:W-:Y:S01]  /*2af0*/  @P5 STS.128 [R232+0x3000], RZ ;  /* 0x003000ffe8005388 */ /* 0x000fe20000000c00 */
[----:B------:R-:W1:Y:S01]  /*2b00*/  LDC.64 R14, c[0x0][0x528] ;  /* 0x00014a00ff0e7b82 */ /* 0x000e620000000a00 */
[----:B------:R-:W-:Y:S01]  /*2b10*/  IMAD.SHL.U32 R45, R218, 0x2, RZ ;  /* 0x00000002da2d7824 */ /* 0x000fe200078e00ff */
        /* <DEDUP_REMOVED lines=9> */
[----:B------:R-:W-:-:S02]  /*2bb0*/  CS2R R84, SRZ ;  /* 0x0000000000547805 */ /* 0x000fc4000001ff00 */
[----:B------:R-:W-:Y:S01]  /*2bc0*/  CS2R R78, SRZ ;  /* 0x00000000004e7805 */ /* 0x000fe2000001ff00 */
[----:B---3--:R-:W3:Y:S01]  /*2bd0*/  @!P2 LDC.64 R12, c[0x0][0x390] ;  /* 0x0000e400ff0cab82 */ /* 0x008ee20000000a00 */
        /* <DEDUP_REMOVED lines=8> */
[----:B------:R-:W-:Y:S01]  /*2c60*/  @P4 STS.128 [R0+0xc000], RZ ;  /* 0x00c000ff00004388 */ /* 0x000fe20000000c00 */
[----:B------:R-:W-:Y:S02]  /*2c70*/  CS2R R68, SRZ ;  /* 0x0000000000447805 */ /* 0x000fe4000001ff00 */
[----:B------:R-:W-:Y:S02]  /*2c80*/  CS2R R62, SRZ ;  /* 0x00000000003e7805 */ /* 0x000fe4000001ff00 */
[----:B------:R-:W-:Y:S01]  /*2c90*/  CS2R R60, SRZ ;  /* 0x00000000003c7805 */ /* 0x000fe2000001ff00 */
[----:B------:R-:W-:Y:S01]  /*2ca0*/  @P4 STS.128 [R0+0x10000], RZ ;  /* 0x010000ff00004388 */ /* 0x000fe20000000c00 */
        /* <DEDUP_REMOVED lines=9> */
[----:B------:R-:W-:Y:S01]  /*2d40*/  CS2R R50, SRZ ;  /* 0x0000000000327805 */ /* 0x000fe2000001ff00 */
[----:B----4-:R-:W4:Y:S01]  /*2d50*/  @!P1 LDC.64 R22, c[0x0][0x390] ;  /* 0x0000e400ff169b82 */ /* 0x010f220000000a00 */
[----:B------:R-:W-:Y:S01]  /*2d60*/  @!PT LDS RZ, [RZ] ;  /* 0x00000000fffff984 */ /* 0x000fe20000000800 */
[----:B------:R-:W-:Y:S01]  /*2d70*/  @!PT LDS RZ, [RZ] ;  /* 0x00000000fffff984 */ /* 0x000fe20000000800 */
[----:B------:R-:W-:Y:S01]  /*2d80*/  @!PT LDS RZ, [RZ] ;  /* 0x00000000fffff984 */ /* 0x000fe20000000800 */
[----:B------:R-:W-:Y:S01]  /*2d90*/  @!P3 LDGSTS.E.BYPASS.LTC128B.128 [R0+0xd000], desc[UR32][R8.64] ;  /* 0x0d0000000800bfae */ /* 0x000fe2000b981a20 */
[----:B------:R-:W-:Y:S01]  /*2da0*/  CS2R R48, SRZ ;  /* 0x0000000000307805 */ /* 0x000fe2000001ff00 */
[----:B------:R-:W-:-:S02]  /*2db0*/  USHF.L.U32 UR51, UR51, 0x3, URZ ;  /* 0x0000000333337899 */ /* 0x000fc400080006ff */
[----:B------:R1:W-:Y:S01]  /*2dc0*/  @!P3 LDGSTS.E.BYPASS.LTC128B.128 [R0+0x11000], desc[UR32][R8.64+0x80] ;  /* 0x110000800800bfae */ /* 0x0003e2000b981a20 */
[----:B------:R-:W1:Y:S02]  /*2dd0*/  LDCU UR9, c[0x0][0x3e0] ;  /* 0x00007c00ff0977ac */ /* 0x000e640008000800 */
[----:B--2---:R-:W2:Y:S01]  /*2de0*/  @!P3 LDC.64 R10, c[0x0][0x390] ;  /* 0x0000e400ff0abb82 */ /* 0x004ea20000000a00 */
[----:B------:R-:W-:Y:S01]  /*2df0*/  @P2 STS.128 [R0+0xe000], RZ ;  /* 0x00e000ff00002388 */ /* 0x000fe20000000c00 */
[----:B------:R-:W1:Y:S03]  /*2e00*/  LDCU UR11, c[0x0][0x45c] ;  /* 0x00008b80ff0b77ac */ /* 0x000e660008000800 */
[----:B------:R-:W-:Y:S01]  /*2e10*/  @P2 STS.128 [R0+0x12000], RZ ;  /* 0x012000ff00002388 */ /* 0x000fe20000000c00 */
[----:B------:R-:W1:Y:S03]  /*2e20*/  LDCU.U8 UR10, c[0x0][0x4f8] ;  /* 0x00009f00ff0a77ac */ /* 0x000e660008000000 */
[----:B------:R-:W-:Y:S01]  /*2e30*/  @!PT LDS RZ, [RZ] ;  /* 0x00000000fffff984 */ /* 0x000fe20000000800 */
[----:B------:R-:W-:Y:S01]  /*2e40*/  @!PT LDS RZ, [RZ] ;  /* 0x00000000fffff984 */ /* 0x000fe20000000800 */
[----:B------:R-:W-:Y:S01]  /*2e50*/  @!PT LDS RZ, [RZ] ;  /* 0x00000000fffff984 */ /* 0x000fe20000000800 */
[----:B------:R-:W-:Y:S04]  /*2e60*/  @!P2 LDGSTS.E.BYPASS.LTC128B.128 [R0+0xe000], desc[UR32][R6.64] ;  /* 0x0e0000000600afae */ /* 0x000fe8000b981a20 */
[----:B------:R2:W-:Y:S04]  /*2e70*/  @!P2 LDGSTS.E.BYPASS.LTC128B.128 [R0+0x12000], desc[UR32][R6.64+0x80] ;  /* 0x120000800600afae */ /* 0x0005e8000b981a20 */
[----:B------:R-:W-:Y:S04]  /*2e80*/  @P1 STS.128 [R0+0xf000], RZ ;  /* 0x00f000ff00001388 */ /* 0x000fe80000000c00 */
[----:B------:R-:W-:Y:S01]  /*2e90*/  @P1 STS.128 [R0+0x13000], RZ ;  /* 0x013000ff00001388 */ /* 0x000fe20000000c00 */
[----:B-1----:R-:W-:-:S03]  /*2ea0*/  @!P4 LEA R8, P0, R4, R26, 0x1 ;  /* 0x0000001a0408c211 */ /* 0x002fc600078008ff */
[----:B------:R-:W-:Y:S01]  /*2eb0*/  @!PT LDS RZ, [RZ] ;  /* 0x00000000fffff984 */ /* 0x000fe20000000800 */
[----:B------:R-:W-:Y:S01]  /*2ec0*/  @!PT LDS RZ, [RZ] ;  /* 0x00000000fffff984 */ /* 0x000fe20000000800 */
[----:B------:R-:W-:Y:S01]  /*2ed0*/  @!PT LDS RZ, [RZ] ;  /* 0x00000000fffff984 */ /* 0x000fe20000000800 */
[----:B------:R-:W-:Y:S01]  /*2ee0*/  @!P1 LDGSTS.E.BYPASS.LTC128B.128 [R0+0xf000], desc[UR32][R2.64] ;  /* 0x0f00000002009fae */ /* 0x000fe2000b981a20 */
[----:B------:R-:W-:Y:S01]  /*2ef0*/  @!P4 LEA.HI.X R9, R4, R27, R5, 0x1, P0 ;  /* 0x0000001b0409c211 */ /* 0x000fe200000f0c05 */
[----:B------:R-:W-:Y:S02]  /*2f00*/  @!P3 IMAD.IADD R4, R17, 0x1, R40 ;  /* 0x000000011104b824 */ /* 0x000fe400078e0228 */
[----:B------:R4:W-:Y:S04]  /*2f10*/  @!P1 LDGSTS.E.BYPASS.LTC128B.128 [R0+0x13000], desc[UR32][R2.64+0x80] ;  /* 0x1300008002009fae */ /* 0x0009e8000b981a20 */
[----:B------:R-:W-:Y:S04]  /*2f20*/  @!P4 LDGSTS.E.BYPASS.LTC128B.128 [R0+0x14000], desc[UR32][R8.64] ;  /* 0x140000000800cfae */ /* 0x000fe8000b981a20 */
[----:B------:R-:W-:Y:S01]  /*2f30*/  @!P4 LDGSTS.E.BYPASS.LTC128B.128 [R0+0x18000], desc[UR32][R8.64+0x80] ;  /* 0x180000800800cfae */ /* 0x000fe2000b981a20 */
[----:B--2---:R-:W-:Y:S01]  /*2f40*/  @!P3 LEA R6, P0, R16, R10, 0x1 ;  /* 0x0000000a1006b211 */ /* 0x004fe200078008ff */
[----:B------:R-:W-:-:S02]  /*2f50*/  @!P1 IMAD.IADD R10, R19, 0x1, R38 ;  /* 0x00000001130a9824 */ /* 0x000fc400078e0226 */
[----:B------:R-:W-:Y:S01]  /*2f60*/  @P4 STS.128 [R0+0x14000], RZ ;  /* 0x014000ff00004388 */ /* 0x000fe20000000c00 */
[----:B------:R-:W-:-:S03]  /*2f70*/  @!P3 LEA.HI.X R7, R16, R11, R4, 0x1, P0 ;  /* 0x0000000b1007b211 */ /* 0x000fc600000f0c04 */
[----:B------:R-:W-:Y:S01]  /*2f80*/  @P4 STS.128 [R0+0x18000], RZ ;  /* 0x018000ff00004388 */ /* 0x000fe20000000c00 */
[----:B---3--:R-:W-:-:S03]  /*2f90*/  @!P2 LEA R4, P5, R20, R12, 0x1 ;  /* 0x0000000c1404a211 */ /* 0x008fc600078a08ff */
[----:B------:R-:W-:Y:S04]  /*2fa0*/  @P3 STS.128 [R0+0x15000], RZ ;  /* 0x015000ff00003388 */ /* 0x000fe80000000c00 */
[----:B------:R-:W-:Y:S01]  /*2fb0*/  @P3 STS.128 [R0+0x19000], RZ ;  /* 0x019000ff00003388 */ /* 0x000fe20000000c00 */
[----:B----4-:R-:W-:-:S03]  /*2fc0*/  @!P1 LEA R2, P0, R18, R22, 0x1 ;  /* 0x0000001612029211 */ /* 0x010fc600078008ff */
[----:B------:R-:W-:Y:S01]  /*2fd0*/  @!PT LDS RZ, [RZ] ;  /* 0x00000000fffff984 */ /* 0x000fe20000000800 */
[----:B------:R-:W-:Y:S01]  /*2fe0*/  @!PT LDS RZ, [RZ] ;  /* 0x00000000fffff984 */ /* 0x000fe20000000800 */
[----:B------:R-:W-:Y:S01]  /*2ff0*/  @!PT LDS RZ, [RZ] ;  /* 0x00000000fffff984 */ /* 0x000fe20000000800 */
[----:B------:R-:W-:Y:S01]  /*3000*/  @!P3 LDGSTS.E.BYPASS.LTC128B.128 [R0+0x15000], desc[UR32][R6.64] ;  /* 0x150000000600bfae */ /* 0x000fe2000b981a20 */
[----:B------:R-:W-:-:S03]  /*3010*/  @!P2 IMAD.IADD R3, R21, 0x1, R39 ;  /* 0x000000011503a824 */ /* 0x000fc600078e0227 */
[----:B------:R-:W-:Y:S02]  /*3020*/  @!P3 LDGSTS.E.BYPASS.LTC128B.128 [R0+0x19000], desc[UR32][R6.64+0x80] ;  /* 0x190000800600bfae */ /* 0x000fe4000b981a20 */
[----:B------:R-:W-:Y:S02]  /*3030*/  @!P2 LEA.HI.X R5, R20, R13, R3, 0x1, P5 ;  /* 0x0000000d1405a211 */ /* 0x000fe400028f0c03 */
[----:B------:R-:W-:Y:S01]  /*3040*/  @!P1 LEA.HI.X R3, R18, R23, R10, 0x1, P0 ;  /* 0x0000001712039211 */ /* 0x000fe200000f0c0a */
[----:B------:R-:W-:Y:S04]  /*3050*/  @P2 STS.128 [R0+0x16000], RZ ;  /* 0x016000ff00002388 */ /* 0x000fe80000000c00 */
[----:B------:R-:W-:Y:S04]  /*3060*/  @P2 STS.128 [R0+0x1a000], RZ ;  /* 0x01a000ff00002388 */ /* 0x000fe80000000c00 */
        /* <DEDUP_REMOVED lines=12> */
[----:B------:R-:W-:-:S03]  /*3130*/  IMAD.SHL.U32 R10, R218, 0x20, RZ ;  /* 0x00000020da0a7824 */ /* 0x000fc600078e00ff */
[----:B------:R-:W0:Y:S04]  /*3140*/  LDGDEPBAR ;  /* 0x00000000000079af */ /* 0x000e280000000000 */
[----:B------:R-:W3:Y:S04]  /*3150*/  LDG.E.64 R6, desc[UR32][R14.64+0x8] ;  /* 0x000008200e067981 */ /* 0x000ee8000c1e1b00 */
[----:B------:R-:W4:Y:S01]  /*3160*/  LDG.E.64 R8, desc[UR32][R14.64] ;  /* 0x000000200e087981 */ /* 0x000f22000c1e1b00 */
[----:B-1----:R-:W-:-:S04]  /*3170*/  SHF.R.U32.HI R5, RZ, 0x1, R42 ;  /* 0x00000001ff057819 */ /* 0x002fc8000001162a */
[----:B------:R-:W-:Y:S02]  /*3180*/  LOP3.LUT R237, R5, 0x10, RZ, 0xc0, !PT ;  /* 0x0000001005ed7812 */ /* 0x000fe400078ec0ff */
[----:B--2---:R-:W-:-:S04]  /*3190*/  SHF.R.U32.HI R0, RZ, 0x2, R42 ;  /* 0x00000002ff007819 */ /* 0x004fc8000001162a */
[----:B------:R-:W-:-:S04]  /*31a0*/  LOP3.LUT R237, R237, 0x7, R0, 0xf8, !PT ;  /* 0x00000007eded7812 */ /* 0x000fc800078ef800 */
[C---:B------:R-:W-:Y:S01]  /*31b0*/  LOP3.LUT R2, R237.reuse, 0x20, RZ, 0xfc, !PT ;  /* 0x00000020ed027812 */ /* 0x040fe200078efcff */
[C---:B------:R-:W-:Y:S01]  /*31c0*/  VIADD R3, R237.reuse, 0x8 ;  /* 0x00000008ed037836 */ /* 0x040fe20000000000 */
[C---:B------:R-:W-:Y:S01]  /*31d0*/  ISETP.GE.AND P3, PT, R237.reuse, UR43, PT ;  /* 0x0000002bed007c0c */ /* 0x040fe2000bf66270 */
[----:B------:R-:W-:Y:S01]  /*31e0*/  VIADD R0, R237, 0x28 ;  /* 0x00000028ed007836 */ /* 0x000fe20000000000 */
[----:B------:R-:W-:Y:S01]  /*31f0*/  ISETP.GE.AND P1, PT, R2, UR43, PT ;  /* 0x0000002b02007c0c */ /* 0x000fe2000bf26270 */
[----:B------:R-:W-:Y:S01]  /*3200*/  IMAD.MOV.U32 R2, RZ, RZ, 0x4 ;  /* 0x00000004ff027424 */ /* 0x000fe200078e00ff */
[----:B------:R-:W-:Y:S02]  /*3210*/  ISETP.GE.AND P2, PT, R3, UR43, PT ;  /* 0x0000002b03007c0c */ /* 0x000fe4000bf46270 */
[----:B------:R-:W-:Y:S01]  /*3220*/  ISETP.GE.AND P0, PT, R0, UR43, PT ;  /* 0x0000002b00007c0c */ /* 0x000fe2000bf06270 */
[----:B------:R-:W-:-:S04]  /*3230*/  IMAD.WIDE.U32 R2, R237, R2, UR52 ;  /* 0x00000034ed027e25 */ /* 0x000fc8000f8e0002 */
[----:B------:R-:W-:Y:S02]  /*3240*/  IMAD.U32 R0, RZ, RZ, UR42 ;  /* 0x0000002aff007e24 */ /* 0x000fe4000f8e00ff */
[----:B------:R-:W5:Y:S04]  /*3250*/  @!P3 LDG.E R248, desc[UR32][R2.64] ;  /* 0x0000002002f8b981 */ /* 0x000f68000c1e1900 */
[----:B------:R-:W5:Y:S04]  /*3260*/  @!P2 LDG.E R247, desc[UR32][R2.64+0x20] ;  /* 0x0000202002f7a981 */ /* 0x000f68000c1e1900 */
[----:B------:R-:W5:Y:S04]  /*3270*/  @!P1 LDG.E R246, desc[UR32][R2.64+0x80] ;  /* 0x0000802002f69981 */ /* 0x000f68000c1e1900 */
[----:B------:R1:W5:Y:S01]  /*3280*/  @!P0 LDG.E R243, desc[UR32][R2.64+0xa0] ;  /* 0x0000a02002f38981 */ /* 0x000362000c1e1900 */
[----:B------:R-:W-:Y:S01]  /*3290*/  IMAD R238, R0, 0x4, R238 ;  /* 0x0000000400ee7824 */ /* 0x000fe200078e02ee */
[----:B------:R-:W-:Y:S01]  /*32a0*/  LOP3.LUT R4, R207, 0x200, RZ, 0xc0, !PT ;  /* 0x00000200cf047812 */ /* 0x000fe200078ec0ff */
[----:B------:R-:W-:Y:S01]  /*32b0*/  USHF.L.U32 UR45, UR45, 0x5, URZ ;  /* 0x000000052d2d7899 */ /* 0x000fe200080006ff */
[----:B------:R-:W-:-:S02]  /*32c0*/  R2P PR, R42, 0x6 ;  /* 0x000000062a007804 */ /* 0x000fc40000000000 */
[----:B------:R-:W-:Y:S02]  /*32d0*/  CS2R R40, SRZ ;  /* 0x0000000000287805 */ /* 0x000fe4000001ff00 */
[----:B------:R-:W-:Y:S01]  /*32e0*/  LOP3.LUT R4, R4, 0x400, R208, 0xf8, !PT ;  /* 0x0000040004047812 */ /* 0x000fe200078ef8d0 */
[----:B------:R-:W-:Y:S01]  /*32f0*/  USHF.R.S32.HI UR12, URZ, 0x1f, UR45 ;  /* 0x0000001fff0c7899 */ /* 0x000fe2000801142d */
[----:B------:R-:W-:Y:S02]  /*3300*/  CS2R R38, SRZ ;  /* 0x0000000000267805 */ /* 0x000fe4000001ff00 */
[----:B------:R-:W-:Y:S02]  /*3310*/  SEL R214, R214, 0xffffffc0, !P2 ;  /* 0xffffffc0d6d67807 */ /* 0x000fe40005000000 */
[----:B------:R-:W-:Y:S02]  /*3320*/  CS2R R36, SRZ ;  /* 0x0000000000247805 */ /* 0x000fe4000001ff00 */
[----:B------:R-:W-:Y:S01]  /*3330*/  SEL R212, R212, 0xffffffe0, !P1 ;  /* 0xffffffe0d4d47807 */ /* 0x000fe20004800000 */
[----:B------:R-:W-:Y:S01]  /*3340*/  VIADD R238, R238, 0xfffffffc ;  /* 0xfffffffceeee7836 */ /* 0x000fe20000000000 */
[C---:B------:R-:W-:Y:S01]  /*3350*/  LOP3.LUT P4, RZ, R218.reuse, 0x2, RZ, 0xc0, !PT ;  /* 0x00000002daff7812 */ /* 0x040fe2000788c0ff */
[----:B------:R-:W-:Y:S01]  /*3360*/  UISETP.GE.AND UP1, UPT, UR37, UR34, UPT ;  /* 0x000000222500728c */ /* 0x000fe2000bf26270 */
[----:B------:R-:W-:-:S02]  /*3370*/  LOP3.LUT P5, RZ, R218, 0x8, RZ, 0xc0, !PT ;  /* 0x00000008daff7812 */ /* 0x000fc400078ac0ff */
[----:B-1----:R-:W-:Y:S02]  /*3380*/  LOP3.LUT R2, R207, 0x1c0, RZ, 0xc0, !PT ;  /* 0x000001c0cf027812 */ /* 0x002fe400078ec0ff */
[--C-:B------:R-:W-:Y:S02]  /*3390*/  SHF.R.U32.HI R3, RZ, 0x4, R42.reuse ;  /* 0x00000004ff037819 */ /* 0x100fe4000001162a */
[----:B------:R-:W-:Y:S02]  /*33a0*/  LOP3.LUT R0, R2, 0x38, R43, 0xf8, !PT ;  /* 0x0000003802007812 */ /* 0x000fe400078ef82b */
[----:B------:R-:W-:Y:S02]  /*33b0*/  LOP3.LUT R2, R3, 0x8, RZ, 0xc0, !PT ;  /* 0x0000000803027812 */ /* 0x000fe400078ec0ff */
[----:B------:R-:W-:Y:S02]  /*33c0*/  LOP3.LUT R3, R0, 0x8, R5, 0x78, !PT ;  /* 0x0000000800037812 */ /* 0x000fe400078e7805 */
[----:B------:R-:W-:-:S02]  /*33d0*/  LOP3.LUT R2, R2, 0x10, R42, 0xf8, !PT ;  /* 0x0000001002027812 */ /* 0x000fc400078ef82a */
[----:B------:R-:W-:Y:S01]  /*33e0*/  LOP3.LUT R213, R4, R3, RZ, 0xfc, !PT ;  /* 0x0000000304d57212 */ /* 0x000fe200078efcff */
[----:B------:R-:W-:Y:S01]  /*33f0*/  IMAD.SHL.U32 R3, R218, 0x10, RZ ;  /* 0x00000010da037824 */ /* 0x000fe200078e00ff */
[----:B------:R-:W-:Y:S02]  /*3400*/  LOP3.LUT R2, R2, R0, RZ, 0x3c, !PT ;  /* 0x0000000002027212 */ /* 0x000fe400078e3cff */
[----:B------:R-:W-:Y:S02]  /*3410*/  LOP3.LUT R0, R0, 0x8, R42, 0x78, !PT ;  /* 0x0000000800007812 */ /* 0x000fe400078e782a */
[----:B------:R-:W-:Y:S02]  /*3420*/  CS2R R42, SRZ ;  /* 0x00000000002a7805 */ /* 0x000fe4000001ff00 */
[----:B------:R-:W-:Y:S01]  /*3430*/  LOP3.LUT R207, R2, 0x200, R207, 0xf8, !PT ;  /* 0x0000020002cf7812 */ /* 0x000fe200078ef8cf */
[----:B------:R-:W-:Y:S01]  /*3440*/  IMAD.SHL.U32 R2, R218, 0x40, RZ ;  /* 0x00000040da027824 */ /* 0x000fe200078e00ff */
[----:B------:R-:W-:-:S02]  /*3450*/  LOP3.LUT R208, R0, 0x7a00, R208, 0xf8, !PT ;  /* 0x00007a0000d07812 */ /* 0x000fc400078ef8d0 */
[----:B------:R-:W-:Y:S02]  /*3460*/  LOP3.LUT R3, R3, 0x1c0, RZ, 0xc0, !PT ;  /* 0x000001c003037812 */ /* 0x000fe400078ec0ff */
[C---:B------:R-:W-:Y:S02]  /*3470*/  LOP3.LUT R0, R2.reuse, 0x1c0, RZ, 0xc0, !PT ;  /* 0x000001c002007812 */ /* 0x040fe400078ec0ff */
[----:B------:R-:W-:Y:S02]  /*3480*/  LOP3.LUT R2, R2, 0x200, RZ, 0xc0, !PT ;  /* 0x0000020002027812 */ /* 0x000fe400078ec0ff */
[----:B------:R-:W-:Y:S02]  /*3490*/  LOP3.LUT R0, R0, 0x38, R217, 0xf8, !PT ;  /* 0x0000003800007812 */ /* 0x000fe400078ef8d9 */
[----:B------:R-:W-:Y:S02]  /*34a0*/  LOP3.LUT R2, R2, 0x400, R10, 0xf8, !PT ;  /* 0x0000040002027812 */ /* 0x000fe400078ef80a */
[----:B------:R-:W-:-:S02]  /*34b0*/  LOP3.LUT R5, R0, 0x8, R218, 0x78, !PT ;  /* 0x0000000800057812 */ /* 0x000fc400078e78da */
[----:B------:R-:W-:Y:S02]  /*34c0*/  LOP3.LUT R0, R0, 0x8, R44, 0x78, !PT ;  /* 0x0000000800007812 */ /* 0x000fe400078e782c */
[----:B------:R-:W-:Y:S02]  /*34d0*/  LEA R208, R208, UR25, 0x1 ;  /* 0x00000019d0d07c11 */ /* 0x000fe4000f8e08ff */
[----:B------:R-:W-:Y:S01]  /*34e0*/  LOP3.LUT R216, R2, R0, RZ, 0xfc, !PT ;  /* 0x0000000002d87212 */ /* 0x000fe200078efcff */
[----:B------:R-:W-:Y:S01]  /*34f0*/  IMAD.SHL.U32 R0, R218, 0x2, RZ ;  /* 0x00000002da007824 */ /* 0x000fe200078e00ff */
[----:B------:R-:W-:Y:S01]  /*3500*/  LOP3.LUT R4, R45, 0x7006, R10, 0xc8, !PT ;  /* 0x000070062d047812 */ /* 0x000fe200078ec80a */
[--C-:B------:R-:W-:Y:S01]  /*3510*/  IMAD.IADD R209, R214, 0x1, R208.reuse ;  /* 0x00000001d6d17824 */ /* 0x100fe200078e02d0 */
[----:B------:R-:W-:Y:S01]  /*3520*/  LOP3.LUT R3, R3, 0x38, R45, 0xf8, !PT ;  /* 0x0000003803037812 */ /* 0x000fe200078ef82d */
[C---:B------:R-:W-:Y:S01]  /*3530*/  IMAD.IADD R210, R212.reuse, 0x1, R208 ;  /* 0x00000001d4d27824 */ /* 0x040fe200078e02d0 */
[----:B------:R-:W-:Y:S01]  /*3540*/  LEA R213, R213, UR25, 0x1 ;  /* 0x00000019d5d57c11 */ /* 0x000fe2000f8e08ff */
[----:B------:R-:W-:Y:S01]  /*3550*/  IMAD.IADD R211, R212, 0x1, R209 ;  /* 0x00000001d4d37824 */ /* 0x000fe200078e02d1 */
[----:B------:R-:W-:-:S02]  /*3560*/  LEA R207, R207, UR25, 0x1 ;  /* 0x00000019cfcf7c11 */ /* 0x000fc4000f8e08ff */
[----:B------:R-:W-:Y:S01]  /*3570*/  LOP3.LUT R4, R4, 0x400, R10, 0xf8, !PT ;  /* 0x0000040004047812 */ /* 0x000fe200078ef80a */
[----:B------:R-:W-:Y:S01]  /*3580*/  VIADD R213, R213, UR8 ;  /* 0x00000008d5d57c36 */ /* 0x000fe20008000000 */
[----:B------:R-:W-:Y:S02]  /*3590*/  LOP3.LUT R3, R3, 0x20, R44, 0x78, !PT ;  /* 0x0000002003037812 */ /* 0x000fe400078e782c */
[----:B------:R-:W-:Y:S02]  /*35a0*/  CS2R R44, SRZ ;  /* 0x00000000002c7805 */ /* 0x000fe4000001ff00 */
[----:B------:R-:W-:Y:S01]  /*35b0*/  LOP3.LUT R215, R0, 0x20, RZ, 0xc0, !PT ;  /* 0x0000002000d77812 */ /* 0x000fe200078ec0ff */
[----:B------:R-:W-:Y:S01]  /*35c0*/  VIADD R207, R207, UR8 ;  /* 0x00000008cfcf7c36 */ /* 0x000fe20008000000 */
[----:B------:R-:W-:Y:S02]  /*35d0*/  LOP3.LUT R251, R5, 0x7a00, R10, 0xf8, !PT ;  /* 0x00007a0005fb7812 */ /* 0x000fe400078ef80a */
[----:B------:R-:W-:-:S02]  /*35e0*/  LOP3.LUT R250, R4, R3, RZ, 0xfc, !PT ;  /* 0x0000000304fa7212 */ /* 0x000fc400078efcff */
[----:B------:R-:W-:Y:S02]  /*35f0*/  LOP3.LUT R215, R215, 0x18, R221, 0xf8, !PT ;  /* 0x00000018d7d77812 */ /* 0x000fe400078ef8dd */
[----:B---3--:R-:W-:-:S04]  /*3600*/  IADD3 R244, P3, P0, R6, UR45, R244 ;  /* 0x0000002d06f47c10 */ /* 0x008fc8000f87e0f4 */
[----:B------:R-:W-:Y:S01]  /*3610*/  IADD3.X R249, PT, PT, R7, UR12, RZ, P3, P0 ;  /* 0x0000000c07f97c10 */ /* 0x000fe20009fe04ff */
[----:B------:R-:W1:Y:S01]  /*3620*/  LDCU UR12, c[0x0][0x590] ;  /* 0x0000b200ff0c77ac */ /* 0x000e620008000800 */
[----:B----4-:R-:W-:Y:S01]  /*3630*/  R2UR UR54, R9 ;  /* 0x00000000093672ca */ /* 0x010fe200000e0000 */
[----:B------:R-:W-:Y:S01]  /*3640*/  IMAD.WIDE.U32 R244, R244, -0x2daee0ad, RZ ;  /* 0xd2511f53f4f47825 */ /* 0x000fe200078e00ff */
[----:B------:R-:W-:Y:S02]  /*3650*/  R2UR UR55, R8 ;  /* 0x00000000083772ca */ /* 0x000fe400000e0000 */
[----:B------:R-:W-:-:S04]  /*3660*/  LOP3.LUT P3, RZ, R218, 0x4, RZ, 0xc0, !PT ;  /* 0x00000004daff7812 */ /* 0x000fc8000786c0ff */
[----:B------:R-:W-:-:S05]  /*3670*/  SEL R252, R252, 0xfffffff0, !P3 ;  /* 0xfffffff0fcfc7807 */ /* 0x000fca0005800000 */
[----:B------:R-:W-:Y:S02]  /*3680*/  UIADD3 UR46, UPT, UPT, UR54, -0x4498517b, URZ ;  /* 0xbb67ae85362e7890 */ /* 0x000fe4000fffe0ff */
[----:B------:R-:W-:Y:S02]  /*3690*/  UIADD3 UR50, UPT, UPT, UR55, -0x61c88647, URZ ;  /* 0x9e3779b937327890 */ /* 0x000fe4000fffe0ff */
[----:B-1----:R-:W-:Y:S02]  /*36a0*/  USHF.L.U32 UR12, UR12, 0x6, URZ ;  /* 0x000000060c0c7899 */ /* 0x002fe400080006ff */
        /* <DEDUP_REMOVED lines=9> */
[----:B------:R-:W-:-:S12]  /*3740*/  UIADD3 UR13, UPT, UPT, UR54, 0x646e171e, URZ ;  /* 0x646e171e360d7890 */ /* 0x000fd8000fffe0ff */
.L_x_1513:
        /* <DEDUP_REMOVED lines=9> */
[----:B------:R-:W-:Y:S01]  /*37e0*/  IMAD.MOV.U32 R206, RZ, RZ, 0x20 ;  /* 0x00000020ffce7424 */ /* 0x000fe200078e00ff */
[----:B------:R-:W-:Y:S01]  /*37f0*/  PLOP3.LUT P2, PT, PT, PT, UP1, 0x80, 0x8 ;  /* 0x000000000008781c */ /* 0x000fe20003f4f018 */
[----:B------:R-:W-:Y:S03]  /*3800*/  UISETP.NE.AND UP2, UPT, UR48, URZ, UPT ;  /* 0x000000ff3000728c */ /* 0x000fe6000bf45270 */
[----:B------:R-:W-:Y:S01]  /*3810*/  SEL R212, R206, 0xffffffe0, !P4 ;  /* 0xffffffe0ced47807 */ /* 0x000fe20006000000 */
        /* <DEDUP_REMOVED lines=57> */
[----:B------:R-:W2:Y:S02]  /*3bb0*/  LDSM.16.M88.4 R176, [R210+0x10000] ;  /* 0x01000000d2b0783b */ /* 0x000ea40000000200 */
[----:B-1----:R-:W-:Y:S02]  /*3bc0*/  @P0 LOP3.LUT R0, R205, 0x6, RZ, 0xc0, !PT ;  /* 0x00000006cd000812 */ /* 0x002fe400078ec0ff */
[----:B------:R-:W-:Y:S02]  /*3bd0*/  PLOP3.LUT P0, PT, PT, PT, UP1, 0x80, 0x8 ;  /* 0x000000000008781c */ /* 0x000fe40003f0f018 */
[----:B------:R-:W-:Y:S01]  /*3be0*/  @P6 LOP3.LUT R0, R0, 0x1e0, R204, 0xf8, !PT ;  /* 0x000001e000006812 */ /* 0x000fe200078ef8cc */
[----:B------:R-:W-:Y:S01]  /*3bf0*/  HMMA.16816.F32 R32, R164, R170, R32 ;  /* 0x000000aaa420723c */ /* 0x000fe20000001820 */
[----:B------:R1:W4:Y:S01]  /*3c00*/  LDSM.16.M88.4 R164, [R210+0x10800] ;  /* 0x01080000d2a4783b */ /* 0x0003220000000200 */
[----:B------:R-:W-:Y:S02]  /*3c10*/  PLOP3.LUT P6, PT, PT, PT, UP1, 0x80, 0x8 ;  /* 0x000000000008781c */ /* 0x000fe40003fcf018 */
[----:B------:R-:W-:Y:S04]  /*3c20*/  LEA R204, R216, UR4, 0x1 ;  /* 0x00000004d8cc7c11 */ /* 0x000fe8000f8e08ff */
[-C--:B---3--:R-:W-:Y:S01]  /*3c30*/  HMMA.16816.F32 R4, R180, R188.reuse, R4 ;  /* 0x000000bcb404723c */ /* 0x088fe20000001804 */
[----:B------:R-:W-:Y:S04]  /*3c40*/  LDSM.16.M88.4 R168, [R3+0x2000] ;  /* 0x0020000003a8783b */ /* 0x000fe80000000200 */
[----:B------:R-:W-:Y:S03]  /*3c50*/  IMAD.IADD R206, R204, 0x1, R212 ;  /* 0x00000001ccce7824 */ /* 0x000fe600078e02d4 */
[C---:B------:R-:W-:Y:S08]  /*3c60*/  HMMA.16816.F32 R8, R200.reuse, R188, R8 ;  /* 0x000000bcc808723c */ /* 0x040ff00000001808 */
[-C--:B------:R-:W-:Y:S03]  /*3c70*/  HMMA.16816.F32 R12, R200, R190.reuse, R12 ;  /* 0x000000bec80c723c */ /* 0x080fe6000000180c */
[--C-:B-1----:R-:W-:Y:S05]  /*3c80*/  IMAD.IADD R210, R212, 0x1, R208.reuse ;  /* 0x00000001d4d27824 */ /* 0x102fea00078e02d0 */
[C---:B------:R-:W-:Y:S01]  /*3c90*/  HMMA.16816.F32 R16, R180.reuse, R190, R16 ;  /* 0x000000beb410723c */ /* 0x040fe20000001810 */
[----:B------:R-:W1:Y:S07]  /*3ca0*/  LDSM.16.M88.4 R188, [R209+0x10000] ;  /* 0x01000000d1bc783b */ /* 0x000e6e0000000200 */
        /* <DEDUP_REMOVED lines=8> */
[-C--:B------:R-:W-:Y:S01]  /*3d30*/  HMMA.16816.F32 R12, R184, R178.reuse, R12 ;  /* 0x000000b2b80c723c */ /* 0x080fe2000000180c */
[----:B---3--:R-:W-:Y:S05]  /*3d40*/  IMAD.MOV.U32 R209, RZ, RZ, 0x40 ;  /* 0x00000040ffd17424 */ /* 0x008fea00078e00ff */
[----:B------:R-:W-:Y:S02]  /*3d50*/  SEL R214, R209, 0xffffffc0, !P3 ;  /* 0xffffffc0d1d67807 */ /* 0x000fe40005800000 */
[C---:B------:R-:W-:Y:S01]  /*3d60*/  HMMA.16816.F32 R16, R172.reuse, R178, R16 ;  /* 0x000000b2ac10723c */ /* 0x040fe20000001810 */
[----:B------:R-:W2:Y:S03]  /*3d70*/  LDSM.16.M88.4 R176, [R2+0x2000] ;  /* 0x0020000002b0783b */ /* 0x000ea60000000200 */
[----:B------:R-:W-:Y:S04]  /*3d80*/  IMAD.IADD R209, R214, 0x1, R208 ;  /* 0x00000001d6d17824 */ /* 0x000fe800078e02d0 */
[-C--:B----4-:R-:W-:Y:S08]  /*3d90*/  HMMA.16816.F32 R20, R172, R164.reuse, R20 ;  /* 0x000000a4ac14723c */ /* 0x090ff00000001814 */
[C---:B------:R-:W-:Y:S08]  /*3da0*/  HMMA.16816.F32 R24, R184.reuse, R164, R24 ;  /* 0x000000a4b818723c */ /* 0x040ff00000001818 */
[-C--:B------:R-:W-:Y:S08]  /*3db0*/  HMMA.16816.F32 R28, R184, R166.reuse, R28 ;  /* 0x000000a6b81c723c */ /* 0x080ff0000000181c */
[----:B------:R-:W-:Y:S01]  /*3dc0*/  HMMA.16816.F32 R32, R172, R166, R32 ;  /* 0x000000a6ac20723c */ /* 0x000fe20000001820 */
[----:B------:R3:W4:Y:S03]  /*3dd0*/  LDSM.16.M88.4 R164, [R2+0x3000] ;  /* 0x0030000002a4783b */ /* 0x0007260000000200 */
[----:B------:R-:W-:Y:S04]  /*3de0*/  SHF.R.U32.HI R172, RZ, 0x6, R218 ;  /* 0x00000006ffac7819 */ /* 0x000fe800000116da */
[-C--:B-1----:R-:W-:Y:S08]  /*3df0*/  HMMA.16816.F32 R4, R168, R188.reuse, R4 ;  /* 0x000000bca804723c */ /* 0x082ff00000001804 */
[C---:B------:R-:W-:Y:S08]  /*3e00*/  HMMA.16816.F32 R8, R196.reuse, R188, R8 ;  /* 0x000000bcc408723c */ /* 0x040ff00000001808 */
[-C--:B------:R-:W-:Y:S01]  /*3e10*/  HMMA.16816.F32 R12, R196, R190.reuse, R12 ;  /* 0x000000bec40c723c */ /* 0x080fe2000000180c */
[----:B---3--:R-:W-:Y:S04]  /*3e20*/  IMAD.U32 R2, RZ, RZ, UR36 ;  /* 0x00000024ff027e24 */ /* 0x008fe8000f8e00ff */
[----:B------:R-:W-:Y:S01]  /*3e30*/  @P1 IMAD R0, R2, 0x80, R0 ;  /* 0x0000008002001824 */ /* 0x000fe200078e0200 */
[----:B------:R-:W-:Y:S02]  /*3e40*/  PLOP3.LUT P1, PT, PT, PT, UP1, 0x80, 0x8 ;  /* 0x000000000008781c */ /* 0x000fe40003f2f018 */
[C---:B------:R-:W-:Y:S04]  /*3e50*/  HMMA.16816.F32 R16, R168.reuse, R190, R16 ;  /* 0x000000bea810723c */ /* 0x040fe80000001810 */
[----:B------:R-:W-:Y:S04]  /*3e60*/  @P2 ISETP.GE.AND P2, PT, R0, UR34, PT ;  /* 0x0000002200002c0c */ /* 0x000fe8000bf46270 */
[-C--:B------:R-:W-:Y:S08]  /*3e70*/  HMMA.16816.F32 R20, R168, R180.reuse, R20 ;  /* 0x000000b4a814723c */ /* 0x080ff00000001814 */
[C---:B------:R-:W-:Y:S04]  /*3e80*/  HMMA.16816.F32 R24, R196.reuse, R180, R24 ;  /* 0x000000b4c418723c */ /* 0x040fe80000001818 */
[----:B------:R-:W-:Y:S04]  /*3e90*/  LEA R180, R250, UR4, 0x1 ;  /* 0x00000004fab47c11 */ /* 0x000fe8000f8e08ff */
[-C--:B------:R-:W-:Y:S03]  /*3ea0*/  HMMA.16816.F32 R28, R196, R182.reuse, R28 ;  /* 0x000000b6c41c723c */ /* 0x080fe6000000181c */
[----:B------:R-:W-:Y:S05]  /*3eb0*/  VIADD R181, R180, 0x20020 ;  /* 0x00020020b4b57836 */ /* 0x000fea0000000000 */
[----:B------:R-:W-:Y:S01]  /*3ec0*/  HMMA.16816.F32 R32, R168, R182, R32 ;  /* 0x000000b6a820723c */ /* 0x000fe20000001820 */
[----:B------:R1:W3:Y:S07]  /*3ed0*/  LDSM.16.M88.4 R168, [R211+0x10800] ;  /* 0x01080000d3a8783b */ /* 0x0002ee0000000200 */
[-C--:B--2---:R-:W-:Y:S08]  /*3ee0*/  HMMA.16816.F32 R4, R176, R192.reuse, R4 ;  /* 0x000000c0b004723c */ /* 0x084ff00000001804 */
[C---:B----4-:R-:W-:Y:S08]  /*3ef0*/  HMMA.16816.F32 R8, R164.reuse, R192, R8 ;  /* 0x000000c0a408723c */ /* 0x050ff00000001808 */
        /* <DEDUP_REMOVED lines=9> */
[-C--:B---3--:R-:W-:Y:S03]  /*3f90*/  HMMA.16816.F32 R20, R176, R168.reuse, R20 ;  /* 0x000000a8b014723c */ /* 0x088fe60000001814 */
        /* <DEDUP_REMOVED lines=8> */
[----:B------:R-:W-:Y:S02]  /*4020*/  IMAD.WIDE.U32 R168, R238, -0x326172a9, RZ ;  /* 0xcd9e8d57eea87825 */ /* 0x000fe400078e00ff */
[-C--:B------:R-:W-:Y:S03]  /*4030*/  HMMA.16816.F32 R28, R164, R170.reuse, R28 ;  /* 0x000000aaa41c723c */ /* 0x080fe6000000181c */
[----:B------:R-:W-:Y:S02]  /*4040*/  @P2 ISETP.GE.AND P2, PT, R2, UR34, PT ;  /* 0x0000002202002c0c */ /* 0x000fe4000bf46270 */
[----:B------:R-:W-:Y:S02]  /*4050*/  LOP3.LUT R174, R249, UR55, R169, 0x96, !PT ;  /* 0x00000037f9ae7c12 */ /* 0x000fe4000f8e96a9 */
[----:B------:R-:W-:Y:S01]  /*4060*/  @P0 FSEL R5, R5, -INF , !P2 ;  /* 0xff80000005050808 */ /* 0x000fe20005000000 */
[----:B------:R-:W-:Y:S01]  /*4070*/  HMMA.16816.F32 R32, R176, R170, R32 ;  /* 0x000000aab020723c */ /* 0x000fe20000001820 */
[----:B------:R-:W-:Y:S03]  /*4080*/  PLOP3.LUT P0, PT, PT, PT, UP1, 0x80, 0x8 ;  /* 0x000000000008781c */ /* 0x000fe60003f0f018 */
[----:B------:R-:W-:Y:S01]  /*4090*/  @P6 FSEL R7, R7, -INF , !P2 ;  /* 0xff80000007076808 */ /* 0x000fe20005000000 */
[----:B------:R-:W-:Y:S01]  /*40a0*/  IMAD.WIDE.U32 R174, R174, -0x2daee0ad, RZ ;  /* 0xd2511f53aeae7825 */ /* 0x000fe200078e00ff */
[----:B------:R-:W-:Y:S02]  /*40b0*/  PLOP3.LUT P6, PT, PT, PT, UP1, 0x80, 0x8 ;  /* 0x000000000008781c */ /* 0x000fe40003fcf018 */
[----:B------:R-:W-:Y:S02]  /*40c0*/  @P1 FSEL R9, R9, -INF , !P2 ;  /* 0xff80000009091808 */ /* 0x000fe40005000000 */
[----:B------:R-:W-:Y:S02]  /*40d0*/  PLOP3.LUT P1, PT, PT, PT, UP1, 0x80, 0x8 ;  /* 0x000000000008781c */ /* 0x000fe40003f2f018 */
[----:B------:R-:W-:Y:S02]  /*40e0*/  LOP3.LUT R188, R244, UR46, R175, 0x96, !PT ;  /* 0x0000002ef4bc7c12 */ /* 0x000fe4000f8e96af */
[----:B------:R-:W-:Y:S02]  /*40f0*/  @P0 FSEL R11, R11, -INF , !P2 ;  /* 0xff8000000b0b0808 */ /* 0x000fe40005000000 */
[----:B------:R-:W-:Y:S01]  /*4100*/  PLOP3.LUT P0, PT, PT, PT, UP1, 0x80, 0x8 ;  /* 0x000000000008781c */ /* 0x000fe20003f0f018 */
[----:B------:R-:W-:Y:S01]  /*4110*/  IMAD.WIDE.U32 R188, R188, -0x326172a9, RZ ;  /* 0xcd9e8d57bcbc7825 */ /* 0x000fe200078e00ff */
[----:B------:R-:W-:Y:S02]  /*4120*/  PLOP3.LUT P2, PT, PT, PT, UP1, 0x80, 0x8 ;  /* 0x000000000008781c */ /* 0x000fe40003f4f018 */
[----:B------:R-:W-:Y:S04]  /*4130*/  @P6 ISETP.GE.AND P6, PT, R3, UR34, PT ;  /* 0x0000002203006c0c */ /* 0x000fe8000bfc6270 */
        /* <DEDUP_REMOVED lines=9> */
[C---:B------:R-:W-:Y:S01]  /*41d0*/  @P0 VIADD R2, R0.reuse, 0x9 ;  /* 0x0000000900020836 */ /* 0x040fe20000000000 */
[----:B------:R-:W-:Y:S03]  /*41e0*/  PLOP3.LUT P0, PT, PT, PT, UP1, 0x80, 0x8 ;  /* 0x000000000008781c */ /* 0x000fe60003f0f018 */
[----:B------:R-:W-:Y:S01]  /*41f0*/  @P2 VIADD R3, R0, 0x10 ;  /* 0x0000001000032836 */ /* 0x000fe20000000000 */
[----:B------:R-:W-:Y:S05]  /*4200*/  PLOP3.LUT P2, PT, PT, PT, UP1, 0x80, 0x8 ;  /* 0x000000000008781c */ /* 0x000fea0003f4f018 */
[----:B------:R-:W-:Y:S01]  /*4210*/  @P1 ISETP.GE.AND P1, PT, R2, UR34, PT ;  /* 0x0000002202001c0c */ /* 0x000fe2000bf26270 */
[----:B------:R-:W-:Y:S03]  /*4220*/  IMAD.U32 R2, RZ, RZ, UR36 ;  /* 0x00000024ff027e24 */ /* 0x000fe6000f8e00ff */
[----:B------:R-:W-:Y:S01]  /*4230*/  @P0 FSEL R15, R15, -INF , !P1 ;  /* 0xff8000000f0f0808 */ /* 0x000fe20004800000 */
[----:B------:R-:W-:Y:S01]  /*4240*/  IMAD R2, R2, 0x4, R172 ;  /* 0x0000000402027824 */ /* 0x000fe200078e02ac */
[----:B------:R-:W-:Y:S01]  /*4250*/  PLOP3.LUT P0, PT, PT, PT, UP1, 0x80, 0x8 ;  /* 0x000000000008781c */ /* 0x000fe20003f0f018 */
[----:B------:R-:W-:Y:S01]  /*4260*/  VIADD R172, R238, 0x2 ;  /* 0x00000002eeac7836 */ /* 0x000fe20000000000 */
[----:B------:R-:W-:Y:S02]  /*4270*/  @P6 FSEL R13, R13, -INF , !P1 ;  /* 0xff8000000d0d6808 */ /* 0x000fe40004800000 */
[----:B------:R-:W-:Y:S01]  /*4280*/  PLOP3.LUT P6, PT, PT, PT, UP1, 0x80, 0x8 ;  /* 0x000000000008781c */ /* 0x000fe20003fcf018 */
[----:B------:R-:W-:Y:S01]  /*4290*/  IMAD.WIDE.U32 R172, R172, -0x326172a9, RZ ;  /* 0xcd9e8d57acac7825 */ /* 0x000fe200078e00ff */
[----:B------:R-:W-:Y:S02]  /*42a0*/  @P2 FSEL R17, R17, -INF , !P1 ;  /* 0xff80000011112808 */ /* 0x000fe40004800000 */
[----:B------:R-:W-:Y:S02]  /*42b0*/  PLOP3.LUT P2, PT, PT, PT, UP1, 0x80, 0x8 ;  /* 0x000000000008781c */ /* 0x000fe40003f4f018 */
[----:B------:R-:W-:Y:S02]  /*42c0*/  LOP3.LUT R169, R249, UR55, R173, 0x96, !PT ;  /* 0x00000037f9a97c12 */ /* 0x000fe4000f8e96ad */
[----:B------:R-:W-:Y:S02]  /*42d0*/  LOP3.LUT R2, R2, UR54, R245, 0x96, !PT ;  /* 0x0000003602027c12 */ /* 0x000fe4000f8e96f5 */
[----:B------:R-:W-:Y:S02]  /*42e0*/  @P0 FSEL R19, R19, -INF , !P1 ;  /* 0xff80000013130808 */ /* 0x000fe40004800000 */
[----:B------:R-:W-:Y:S02]  /*42f0*/  PLOP3.LUT P0, PT, PT, PT, UP1, 0x80, 0x8 ;  /* 0x000000000008781c */ /* 0x000fe40003f0f018 */
[----:B------:R-:W-:Y:S01]  /*4300*/  @P6 ISETP.GE.AND P6, PT, R3, UR34, PT ;  /* 0x0000002203006c0c */ /* 0x000fe2000bfc6270 */
[----:B------:R-:W-:Y:S01]  /*4310*/  VIADD R3, R180, 0x20000 ;  /* 0x00020000b4037836 */ /* 0x000fe20000000000 */
[----:B------:R-:W-:Y:S02]  /*4320*/  PLOP3.LUT P1, PT, PT, PT, UP1, 0x80, 0x8 ;  /* 0x000000000008781c */ /* 0x000fe40003f2f018 */
[----:B------:R-:W-:Y:S01]  /*4330*/  @P2 FSEL R20, R20, -INF , !P6 ;  /* 0xff80000014142808 */ /* 0x000fe20007000000 */
[----:B------:R-:W-:Y:S01]  /*4340*/  @P5 VIADD R181, R3, 0xffffffe0 ;  /* 0xffffffe003b55836 */ /* 0x000fe20000000000 */
[----:B------:R-:W-:Y:S01]  /*4350*/  PLOP3.LUT P2, PT, PT, PT, UP1, 0x80, 0x8 ;  /* 0x000000000008781c */ /* 0x000fe20003f4f018 */
[----:B------:R-:W-:Y:S04]  /*4360*/  IMAD.WIDE.U32 R2, R2, -0x326172a9, RZ ;  /* 0xcd9e8d5702027825 */ /* 0x000fe800078e00ff */
[----:B------:R-:W-:Y:S02]  /*4370*/  @P0 FSEL R22, R22, -INF , !P6 ;  /* 0xff80000016160808 */ /* 0x000fe40007000000 */
[----:B------:R-:W-:Y:S02]  /*4380*/  PLOP3.LUT P0, PT, PT, PT, UP1, 0x80, 0x8 ;  /* 0x000000000008781c */ /* 0x000fe40003f0f018 */
[----:B------:R-:W-:Y:S02]  /*4390*/  @P1 FSEL R24, R24, -INF , !P6 ;  /* 0xff80000018181808 */ /* 0x000fe40007000000 */
[----:B------:R-:W-:Y:S02]  /*43a0*/  PLOP3.LUT P1, PT, PT, PT, UP1, 0x80, 0x8 ;  /* 0x000000000008781c */ /* 0x000fe40003f2f018 */
[----:B------:R-:W-:Y:S02]  /*43b0*/  @P2 FSEL R26, R26, -INF , !P6 ;  /* 0xff8000001a1a2808 */ /* 0x000fe40007000000 */
[----:B------:R-:W-:Y:S02]  /*43c0*/  PLOP3.LUT P6, PT, PT, PT, UP1, 0x80, 0x8 ;  /* 0x000000000008781c */ /* 0x000fe40003fcf018 */
[----:B------:R-:W-:Y:S02]  /*43d0*/  PLOP3.LUT P2, PT, PT, PT, UP1, 0x80, 0x8 ;  /* 0x000000000008781c */ /* 0x000fe40003f4f018 */
[----:B------:R-:W-:Y:S01]  /*43e0*/  LOP3.LUT R182, R168, UR50, R3, 0x96, !PT ;  /* 0x00000032a8b67c12 */ /* 0x000fe2000f8e9603 */
[----:B------:R-:W-:Y:S01]  /*43f0*/  @P0 VIADD R173, R0, 0x11 ;  /* 0x0000001100ad0836 */ /* 0x000fe20000000000 */
[----:B------:R-:W-:Y:S01]  /*4400*/  PLOP3.LUT P0, PT, PT, PT, UP1, 0x80, 0x8 ;  /* 0x000000000008781c */ /* 0x000fe20003f0f018 */
[----:B------:R-:W-:Y:S01]  /*4410*/  IMAD.WIDE.U32 R168, R169, -0x2daee0ad, RZ ;  /* 0xd2511f53a9a87825 */ /* 0x000fe200078e00ff */
[----:B------:R-:W-:Y:S02]  /*4420*/  LOP3.LUT R190, R2, UR45, R189, 0x96, !PT ;  /* 0x0000002d02be7c12 */ /* 0x000fe4000f8e96bd */
[----:B------:R-:W-:Y:S02]  /*4430*/  @P1 ISETP.GE.AND P1, PT, R173, UR34, PT ;  /* 0x00000022ad001c0c */ /* 0x000fe4000bf26270 */
[----:B------:R-:W-:Y:S01]  /*4440*/  LOP3.LUT R184, R244, UR46, R169, 0x96, !PT ;  /* 0x0000002ef4b87c12 */ /* 0x000fe2000f8e96a9 */
[----:B------:R-:W-:Y:S01]  /*4450*/  IMAD.WIDE.U32 R190, R190, -0x2daee0ad, RZ ;  /* 0xd2511f53bebe7825 */ /* 0x000fe200078e00ff */
[----:B------:R-:W-:Y:S02]  /*4460*/  @P6 FSEL R21, R21, -INF , !P1 ;  /* 0xff80000015156808 */ /* 0x000fe40004800000 */
[----:B------:R-:W-:Y:S01]  /*4470*/  PLOP3.LUT P6, PT, PT, PT, UP1, 0x80, 0x8 ;  /* 0x000000000008781c */ /* 0x000fe20003fcf018 */
[----:B------:R-:W-:Y:S01]  /*4480*/  @P2 VIADD R175, R0, 0x18 ;  /* 0x0000001800af2836 */ /* 0x000fe20000000000 */
[----:B------:R-:W-:Y:S01]  /*4490*/  PLOP3.LUT P2, PT, PT, PT, UP1, 0x80, 0x8 ;  /* 0x000000000008781c */ /* 0x000fe20003f4f018 */
[----:B------:R-:W-:Y:S01]  /*44a0*/  IMAD.WIDE.U32 R184, R184, -0x326172a9, RZ ;  /* 0xcd9e8d57b8b87825 */ /* 0x000fe200078e00ff */
[----:B------:R-:W-:Y:S02]  /*44b0*/  @P0 FSEL R23, R23, -INF , !P1 ;  /* 0xff80000017170808 */ /* 0x000fe40004800000 */
[----:B------:R-:W-:Y:S02]  /*44c0*/  PLOP3.LUT P0, PT, PT, PT, UP1, 0x80, 0x8 ;  /* 0x000000000008781c */ /* 0x000fe40003f0f018 */
[----:B------:R-:W-:Y:S01]  /*44d0*/  LOP3.LUT R186, R172, UR50, R3, 0x96, !PT ;  /* 0x00000032acba7c12 */ /* 0x000fe2000f8e9603 */
[----:B------:R-:W-:Y:S01]  /*44e0*/  IMAD.WIDE.U32 R172, R182, -0x2daee0ad, RZ ;  /* 0xd2511f53b6ac7825 */ /* 0x000fe200078e00ff */
[----:B------:R-:W-:Y:S03]  /*44f0*/  LOP3.LUT R182, R2, UR45, R185, 0x96, !PT ;  /* 0x0000002d02b67c12 */ /* 0x000fe6000f8e96b9 */
[----:B------:R-:W-:Y:S01]  /*4500*/  @P6 FSEL R25, R25, -INF , !P1 ;  /* 0xff80000019196808 */ /* 0x000fe20004800000 */
[----:B------:R-:W-:Y:S01]  /*4510*/  IMAD.WIDE.U32 R186, R186, -0x2daee0ad, RZ ;  /* 0xd2511f53baba7825 */ /* 0x000fe200078e00ff */
[----:B------:R-:W-:Y:S02]  /*4520*/  @P2 ISETP.GE.AND P2, PT, R175, UR34, PT ;  /* 0x00000022af002c0c */ /* 0x000fe4000bf46270 */
[----:B------:R-:W-:Y:S01]  /*4530*/  PLOP3.LUT P6, PT, PT, PT, UP1, 0x80, 0x8 ;  /* 0x000000000008781c */ /* 0x000fe20003fcf018 */
[----:B------:R-:W-:Y:S01]  /*4540*/  IMAD.WIDE.U32 R182, R182, -0x2daee0ad, RZ ;  /* 0xd2511f53b6b67825 */ /* 0x000fe200078e00ff */
[----:B------:R-:W-:Y:S02]  /*4550*/  @P0 FSEL R27, R27, -INF , !P1 ;  /* 0xff8000001b1b0808 */ /* 0x000fe40004800000 */
[----:B------:R-:W-:Y:S02]  /*4560*/  PLOP3.LUT P1, PT, PT, PT, UP1, 0x80, 0x8 ;  /* 0x000000000008781c */ /* 0x000fe40003f2f018 */
[----:B------:R-:W-:Y:S02]  /*4570*/  LOP3.LUT R174, R174, UR44, R173, 0x96, !PT ;  /* 0x0000002caeae7c12 */ /* 0x000fe4000f8e96ad */
[----:B------:R-:W-:Y:S02]  /*4580*/  LOP3.LUT R172, R172, UR42, R191, 0x96, !PT ;  /* 0x0000002aacac7c12 */ /* 0x000fe4000f8e96bf */
[----:B------:R-:W-:Y:S01]  /*4590*/  PLOP3.LUT P0, PT, PT, PT, UP1, 0x80, 0x8 ;  /* 0x000000000008781c */ /* 0x000fe20003f0f018 */
[----:B------:R-:W-:Y:S01]  /*45a0*/  IMAD.WIDE.U32 R166, R174, -0x326172a9, RZ ;  /* 0xcd9e8d57aea67825 */ /* 0x000fe200078e00ff */
[----:B------:R-:W-:Y:S02]  /*45b0*/  LOP3.LUT R2, R168, UR44, R187, 0x96, !PT ;  /* 0x0000002ca8027c12 */ /* 0x000fe4000f8e96bb */
[----:B------:R-:W-:Y:S01]  /*45c0*/  LOP3.LUT R168, R186, UR42, R183, 0x96, !PT ;  /* 0x0000002abaa87c12 */ /* 0x000fe2000f8e96b7 */
[----:B------:R-:W-:Y:S01]  /*45d0*/  @P6 VIADD R0, R0, 0x19 ;  /* 0x0000001900006836 */ /* 0x000fe20000000000 */
[----:B------:R-:W-:Y:S01]  /*45e0*/  PLOP3.LUT P6, PT, PT, PT, UP1, 0x80, 0x8 ;  /* 0x000000000008781c */ /* 0x000fe20003fcf018 */
[----:B------:R-:W-:Y:S01]  /*45f0*/  IMAD.WIDE.U32 R170, R172, -0x326172a9, RZ ;  /* 0xcd9e8d57acaa7825 */ /* 0x000fe200078e00ff */
[----:B------:R-:W-:Y:S02]  /*4600*/  @P1 FSEL R28, R28, -INF , !P2 ;  /* 0xff8000001c1c1808 */ /* 0x000fe40005000000 */
[----:B------:R-:W-:Y:S01]  /*4610*/  PLOP3.LUT P1, PT, PT, PT, UP1, 0x80, 0x8 ;  /* 0x000000000008781c */ /* 0x000fe20003f2f018 */
[----:B------:R-:W-:Y:S01]  /*4620*/  IMAD.WIDE.U32 R168, R168, -0x326172a9, RZ ;  /* 0xcd9e8d57a8a87825 */ /* 0x000fe200078e00ff */
[----:B------:R-:W-:Y:S02]  /*4630*/  LOP3.LUT R172, R166, UR41, R171, 0x96, !PT ;  /* 0x00000029a6ac7c12 */ /* 0x000fe4000f8e96ab */
[----:B------:R-:W-:Y:S01]  /*4640*/  LOP3.LUT R164, R188, UR43, R167, 0x96, !PT ;  /* 0x0000002bbca47c12 */ /* 0x000fe2000f8e96a7 */
[----:B------:R-:W-:Y:S01]  /*4650*/  IMAD.WIDE.U32 R2, R2, -0x326172a9, RZ ;  /* 0xcd9e8d5702027825 */ /* 0x000fe200078e00ff */
[----:B------:R-:W-:Y:S02]  /*4660*/  @P0 FSEL R30, R30, -INF , !P2 ;  /* 0xff8000001e1e0808 */ /* 0x000fe40005000000 */
[----:B------:R-:W-:Y:S01]  /*4670*/  PLOP3.LUT P0, PT, PT, PT, UP1, 0x80, 0x8 ;  /* 0x000000000008781c */ /* 0x000fe20003f0f018 */
[----:B------:R-:W-:Y:S01]  /*4680*/  IMAD.WIDE.U32 R172, R172, -0x2daee0ad, RZ ;  /* 0xd2511f53acac7825 */ /* 0x000fe200078e00ff */
[----:B------:R-:W-:Y:S02]  /*4690*/  @P6 ISETP.GE.AND P6, PT, R0, UR34, PT ;  /* 0x0000002200006c0c */ /* 0x000fe4000bfc6270 */
[----:B------:R-:W-:Y:S01]  /*46a0*/  LOP3.LUT R174, R2, UR41, R169, 0x96, !PT ;  /* 0x0000002902ae7c12 */ /* 0x000fe2000f8e96a9 */
[----:B------:R-:W-:Y:S01]  /*46b0*/  IMAD.WIDE.U32 R164, R164, -0x2daee0ad, RZ ;  /* 0xd2511f53a4a47825 */ /* 0x000fe200078e00ff */
[----:B------:R-:W-:Y:S02]  /*46c0*/  @P1 FSEL R32, R32, -INF , !P2 ;  /* 0xff80000020201808 */ /* 0x000fe40005000000 */
[----:B------:R-:W-:Y:S01]  /*46d0*/  PLOP3.LUT P1, PT, PT, PT, UP1, 0x80, 0x8 ;  /* 0x000000000008781c */ /* 0x000fe20003f2f018 */
[----:B------:R-:W-:Y:S01]  /*46e0*/  IMAD.WIDE.U32 R174, R174, -0x2daee0ad, RZ ;  /* 0xd2511f53aeae7825 */ /* 0x000fe200078e00ff */
[----:B------:R-:W-:Y:S02]  /*46f0*/  LOP3.LUT R3, R184, UR43, R3, 0x96, !PT ;  /* 0x0000002bb8037c12 */ /* 0x000fe4000f8e9603 */
[----:B------:R-:W-:Y:S02]  /*4700*/  LOP3.LUT R164, R164, UR15, R173, 0x96, !PT ;  /* 0x0000000fa4a47c12 */ /* 0x000fe4000f8e96ad */
[----:B------:R-:W-:Y:S01]  /*4710*/  LOP3.LUT R190, R190, UR37, R165, 0x96, !PT ;  /* 0x00000025bebe7c12 */ /* 0x000fe2000f8e96a5 */
[----:B------:R-:W-:Y:S01]  /*4720*/  IMAD.WIDE.U32 R2, R3, -0x2daee0ad, RZ ;  /* 0xd2511f5303027825 */ /* 0x000fe200078e00ff */
[----:B------:R-:W-:Y:S02]  /*4730*/  @P0 FSEL R34, R34, -INF , !P2 ;  /* 0xff80000022220808 */ /* 0x000fe40005000000 */
[----:B------:R-:W-:Y:S01]  /*4740*/  PLOP3.LUT P0, PT, PT, PT, UP1, 0x80, 0x8 ;  /* 0x000000000008781c */ /* 0x000fe20003f0f018 */
[----:B------:R-:W-:Y:S01]  /*4750*/  IMAD.WIDE.U32 R164, R164, -0x326172a9, RZ ;  /* 0xcd9e8d57a4a47825 */ /* 0x000fe200078e00ff */
[----:B------:R-:W-:Y:S02]  /*4760*/  LOP3.LUT R166, R182, UR37, R3, 0x96, !PT ;  /* 0x00000025b6a67c12 */ /* 0x000fe4000f8e9603 */
[----:B------:R-:W-:Y:S01]  /*4770*/  @P1 FSEL R29, R29, -INF , !P6 ;  /* 0xff8000001d1d1808 */ /* 0x000fe20007000000 */
[----:B------:R-:W-:Y:S01]  /*4780*/  IMAD.IADD R182, R180, 0x1, R252 ;  /* 0x00000001b4b67824 */ /* 0x000fe200078e02fc */
[----:B------:R-:W-:Y:S01]  /*4790*/  PLOP3.LUT P1, PT, PT, PT, UP1, 0x80, 0x8 ;  /* 0x000000000008781c */ /* 0x000fe20003f2f018 */
[----:B------:R-:W-:Y:S01]  /*47a0*/  IMAD.WIDE.U32 R166, R166, -0x326172a9, RZ ;  /* 0xcd9e8d57a6a67825 */ /* 0x000fe200078e00ff */
[----:B------:R-:W-:Y:S02]  /*47b0*/  LOP3.LUT R169, R2, UR15, R175, 0x96, !PT ;  /* 0x0000000f02a97c12 */ /* 0x000fe4000f8e96af */
[----:B------:R-:W-:Y:S01]  /*47c0*/  PRMT R171, R164, 0x7770, RZ ;  /* 0x00007770a4ab7816 */ /* 0x000fe200000000ff */
[----:B------:R-:W-:Y:S01]  /*47d0*/  IMAD.WIDE.U32 R2, R190, -0x326172a9, RZ ;  /* 0xcd9e8d57be027825 */ /* 0x000fe200078e00ff */
[C---:B------:R-:W-:Y:S02]  /*47e0*/  PRMT R176, R164.reuse, 0x7771, RZ ;  /* 0x00007771a4b07816 */ /* 0x040fe400000000ff */
[C---:B------:R-:W-:Y:S02]  /*47f0*/  PRMT R178, R164.reuse, 0x7772, RZ ;  /* 0x00007772a4b27816 */ /* 0x040fe400000000ff */
[----:B------:R-:W-:Y:S01]  /*4800*/  PRMT R177, R164, 0x7773, RZ ;  /* 0x00007773a4b17816 */ /* 0x000fe200000000ff */
[----:B-----5:R-:W-:Y:S01]  /*4810*/  FMUL.FTZ R164, R248, 1.4426950216293334961 ;  /* 0x3fb8aa3bf8a47820 */ /* 0x020fe20000410000 */
[----:B------:R-:W-:Y:S02]  /*4820*/  LOP3.LUT R173, R170, UR24, R3, 0x96, !PT ;  /* 0x00000018aaad7c12 */ /* 0x000fe4000f8e9603 */
[----:B------:R-:W-:Y:S02]  /*4830*/  @P1 FSEL R35, R35, -INF , !P6 ;  /* 0xff80000023231808 */ /* 0x000fe40007000000 */
[----:B------:R-:W-:Y:S01]  /*4840*/  LOP3.LUT R0, R2, UR14, R165, 0x96, !PT ;  /* 0x0000000e02007c12 */ /* 0x000fe2000f8e96a5 */
[----:B------:R-:W-:Y:S01]  /*4850*/  IMAD.WIDE.U32 R2, R169, -0x326172a9, RZ ;  /* 0xcd9e8d57a9027825 */ /* 0x000fe200078e00ff */
[----:B------:R-:W-:Y:S02]  /*4860*/  PLOP3.LUT P2, PT, PT, PT, UP1, 0x80, 0x8 ;  /* 0x000000000008781c */ /* 0x000fe40003f4f018 */
[----:B------:R-:W-:Y:S02]  /*4870*/  FSETP.NEU.FTZ.AND P1, PT, R248, -INF , PT ;  /* 0xff800000f800780b */ /* 0x000fe40003f3d000 */
[----:B------:R-:W-:Y:S02]  /*4880*/  LOP3.LUT R175, R168, UR24, R167, 0x96, !PT ;  /* 0x00000018a8af7c12 */ /* 0x000fe4000f8e96a7 */
[----:B------:R-:W-:Y:S02]  /*4890*/  FSEL R164, R164, RZ, P1 ;  /* 0x000000ffa4a47208 */ /* 0x000fe40000800000 */
[C---:B------:R-:W-:Y:S02]  /*48a0*/  PRMT R167, R2.reuse, 0x7770, RZ ;  /* 0x0000777002a77816 */ /* 0x040fe400000000ff */
[----:B------:R-:W-:Y:S01]  /*48b0*/  PRMT R168, R2, 0x7771, RZ ;  /* 0x0000777102a87816 */ /* 0x000fe200000000ff */
[--C-:B------:R-:W-:Y:S01]  /*48c0*/  FFMA.FTZ R4, R4, UR11, -R164.reuse ;  /* 0x0000000b04047c23 */ /* 0x100fe200080108a4 */
[C---:B------:R-:W-:Y:S01]  /*48d0*/  PRMT R170, R2.reuse, 0x7772, RZ ;  /* 0x0000777202aa7816 */ /* 0x040fe200000000ff */
[----:B------:R-:W-:Y:S01]  /*48e0*/  FFMA.FTZ R5, R5, UR11, -R164 ;  /* 0x0000000b05057c23 */ /* 0x000fe200080108a4 */
[----:B------:R-:W-:Y:S01]  /*48f0*/  PRMT R169, R2, 0x7773, RZ ;  /* 0x0000777302a97816 */ /* 0x000fe200000000ff */
[----:B------:R-:W1:Y:S01]  /*4900*/  MUFU.EX2 R187, R4 ;  /* 0x0000000400bb7308 */ /* 0x000e620000000800 */
[----:B------:R-:W-:Y:S01]  /*4910*/  SHF.R.U32.HI R2, RZ, 0x18, R0 ;  /* 0x00000018ff027819 */ /* 0x000fe20000011600 */
[--C-:B------:R-:W-:Y:S01]  /*4920*/  FFMA.FTZ R16, R16, UR11, -R164.reuse ;  /* 0x0000000b10107c23 */ /* 0x100fe200080108a4 */
[----:B------:R-:W-:Y:S07]  /*4930*/  @P0 FSEL R33, R33, -INF , !P6 ;  /* 0xff80000021210808 */ /* 0x000fee0007000000 */
[----:B------:R2:W-:Y:S01]  /*4940*/  MUFU.EX2 R188, R5 ;  /* 0x0000000500bc7308 */ /* 0x0005e20000000800 */
[----:B------:R-:W-:Y:S01]  /*4950*/  LOP3.LUT R165, R166, UR14, R3, 0x96, !PT ;  /* 0x0000000ea6a57c12 */ /* 0x000fe2000f8e9603 */
[----:B------:R-:W-:Y:S01]  /*4960*/  FMUL.FTZ R166, R243, 1.4426950216293334961 ;  /* 0x3fb8aa3bf3a67820 */ /* 0x000fe20000410000 */
[----:B------:R-:W-:Y:S07]  /*4970*/  ISETP.LE.U32.AND P0, PT, R2, UR10, PT ;  /* 0x0000000a02007c0c */ /* 0x000fee000bf03070 */
[----:B------:R-:W-:Y:S01]  /*4980*/  MUFU.EX2 R194, R16 ;  /* 0x0000001000c27308 */ /* 0x000fe20000000800 */
[C---:B------:R-:W-:Y:S01]  /*4990*/  LOP3.LUT R3, R0.reuse, 0xff, RZ, 0xc0, !PT ;  /* 0x000000ff00037812 */ /* 0x040fe200078ec0ff */
[----:B------:R-:W-:Y:S01]  /*49a0*/  FFMA.FTZ R17, R17, UR11, -R164 ;  /* 0x0000000b11117c23 */ /* 0x000fe200080108a4 */
[----:B------:R-:W-:Y:S01]  /*49b0*/  PRMT R2, R0, 0x7632, R2 ;  /* 0x0000763200027816 */ /* 0x000fe20000000002 */
[--C-:B------:R-:W-:Y:S01]  /*49c0*/  FFMA.FTZ R21, R21, UR11, -R164.reuse ;  /* 0x0000000b15157c23 */ /* 0x100fe200080108a4 */
[----:B------:R-:W-:Y:S05]  /*49d0*/  @P2 FSEL R31, R31, -INF , !P6 ;  /* 0xff8000001f1f2808 */ /* 0x000fea0007000000 */
[----:B------:R-:W-:Y:S01]  /*49e0*/  MUFU.EX2 R193, R17 ;  /* 0x0000001100c17308 */ /* 0x000fe20000000800 */
[----:B------:R-:W-:Y:S01]  /*49f0*/  ISETP.LE.U32.AND P2, PT, R3, UR10, PT ;  /* 0x0000000a03007c0c */ /* 0x000fe2000bf43070 */
[C---:B------:R-:W-:Y:S01]  /*4a00*/  FMUL.FTZ R3, R247.reuse, 1.4426950216293334961 ;  /* 0x3fb8aa3bf7037820 */ /* 0x040fe20000410000 */
[----:B------:R-:W-:Y:S07]  /*4a10*/  LOP3.LUT R2, R2, 0xff, RZ, 0xc0, !PT ;  /* 0x000000ff02027812 */ /* 0x000fee00078ec0ff */
[----:B------:R-:W-:Y:S01]  /*4a20*/  MUFU.EX2 R190, R21 ;  /* 0x0000001500be7308 */ /* 0x000fe20000000800 */
[----:B------:R-:W-:Y:S01]  /*4a30*/  FSETP.NEU.FTZ.AND P6, PT, R247, -INF , PT ;  /* 0xff800000f700780b */ /* 0x000fe20003fdd000 */
[--C-:B------:R-:W-:Y:S01]  /*4a40*/  FFMA.FTZ R20, R20, UR11, -R164.reuse ;  /* 0x0000000b14147c23 */ /* 0x100fe200080108a4 */
[----:B------:R-:W-:Y:S01]  /*4a50*/  ISETP.LE.U32.AND P1, PT, R2, UR10, PT ;  /* 0x0000000a02007c0c */ /* 0x000fe2000bf23070 */
[----:B------:R-:W-:Y:S01]  /*4a60*/  FMUL.FTZ R2, R246, 1.4426950216293334961 ;  /* 0x3fb8aa3bf6027820 */ /* 0x000fe20000410000 */
[----:B------:R-:W-:Y:S05]  /*4a70*/  LOP3.LUT R0, R0, 0xffff, RZ, 0xc0, !PT ;  /* 0x0000ffff00007812 */ /* 0x000fea00078ec0ff */
[----:B------:R-:W-:Y:S01]  /*4a80*/  MUFU.EX2 R192, R20 ;  /* 0x0000001400c07308 */ /* 0x000fe20000000800 */
[----:B------:R-:W-:Y:S01]  /*4a90*/  FSEL R3, R3, RZ, P6 ;  /* 0x000000ff03037208 */ /* 0x000fe20003000000 */
[----:B------:R-:W-:Y:S01]  /*4aa0*/  FFMA.FTZ R32, R32, UR11, -R164 ;  /* 0x0000000b20207c23 */ /* 0x000fe200080108a4 */
[----:B------:R-:W-:Y:S01]  /*4ab0*/  FSETP.NEU.FTZ.AND P6, PT, R246, -INF , PT ;  /* 0xff800000f600780b */ /* 0x000fe20003fdd000 */
[----:B-1----:R-:W-:Y:S01]  /*4ac0*/  @!P2 FADD.FTZ R187, -R187, -RZ ;  /* 0x800000ffbbbba221 */ /* 0x002fe20000010100 */
[----:B------:R-:W-:Y:S01]  /*4ad0*/  SHF.R.U32.HI R0, RZ, 0x8, R0 ;  /* 0x00000008ff007819 */ /* 0x000fe20000011600 */
[--C-:B------:R-:W-:Y:S01]  /*4ae0*/  FFMA.FTZ R6, R6, UR11, -R3.reuse ;  /* 0x0000000b06067c23 */ /* 0x100fe20008010803 */
[----:B------:R-:W-:Y:S01]  /*4af0*/  FSEL R2, R2, RZ, P6 ;  /* 0x000000ff02027208 */ /* 0x000fe20003000000 */
[----:B------:R-:W-:Y:S01]  /*4b00*/  FFMA.FTZ R7, R7, UR11, -R3 ;  /* 0x0000000b07077c23 */ /* 0x000fe20008010803 */
[----:B------:R-:W-:Y:S01]  /*4b10*/  FSETP.NEU.FTZ.AND P6, PT, R243, -INF , PT ;  /* 0xff800000f300780b */ /* 0x000fe20003fdd000 */
[----:B------:R-:W1:Y:S01]  /*4b20*/  MUFU.EX2 R186, R6 ;  /* 0x0000000600ba7308 */ /* 0x000e620000000800 */
[----:B------:R-:W-:Y:S01]  /*4b30*/  LOP3.LUT R4, R0, 0xffff, RZ, 0xc0, !PT ;  /* 0x0000ffff00047812 */ /* 0x000fe200078ec0ff */
[--C-:B------:R-:W-:Y:S01]  /*4b40*/  FFMA.FTZ R8, R8, UR11, -R2.reuse ;  /* 0x0000000b08087c23 */ /* 0x100fe20008010802 */
[----:B------:R-:W-:Y:S07]  /*4b50*/  FSEL R0, R166, RZ, P6 ;  /* 0x000000ffa6007208 */ /* 0x000fee0003000000 */
[----:B------:R-:W-:Y:S01]  /*4b60*/  MUFU.EX2 R184, R7 ;  /* 0x0000000700b87308 */ /* 0x000fe20000000800 */
[----:B------:R-:W-:Y:S01]  /*4b70*/  ISETP.LE.U32.AND P6, PT, R4, UR10, PT ;  /* 0x0000000a04007c0c */ /* 0x000fe2000bfc3070 */
[----:B------:R-:W-:Y:S01]  /*4b80*/  FFMA.FTZ R9, R9, UR11, -R2 ;  /* 0x0000000b09097c23 */ /* 0x000fe20008010802 */
[C---:B------:R-:W-:Y:S07]  /*4b90*/  LOP3.LUT R4, R165.reuse, 0xffff, RZ, 0xc0, !PT ;  /* 0x0000ffffa5047812 */ /* 0x040fee00078ec0ff */
[----:B------:R-:W3:Y:S01]  /*4ba0*/  MUFU.EX2 R226, R8 ;  /* 0x0000000800e27308 */ /* 0x000ee20000000800 */
[----:B--2---:R-:W-:Y:S01]  /*4bb0*/  LOP3.LUT R5, R165, 0xff, RZ, 0xc0, !PT ;  /* 0x000000ffa5057812 */ /* 0x004fe200078ec0ff */
[----:B------:R-:W-:Y:S01]  /*4bc0*/  FFMA.FTZ R10, R10, UR11, -R0 ;  /* 0x0000000b0a0a7c23 */ /* 0x000fe20008010800 */
[----:B------:R-:W-:Y:S07]  /*4bd0*/  SHF.R.U32.HI R4, RZ, 0x8, R4 ;  /* 0x00000008ff047819 */ /* 0x000fee0000011604 */
[----:B------:R-:W2:Y:S01]  /*4be0*/  MUFU.EX2 R225, R9 ;  /* 0x0000000900e17308 */ /* 0x000ea20000000800 */
[----:B------:R-:W-:Y:S01]  /*4bf0*/  ISETP.LE.U32.AND P2, PT, R5, UR10, PT ;  /* 0x0000000a05007c0c */ /* 0x000fe2000bf43070 */
[----:B-1----:R-:W-:Y:S01]  /*4c00*/  @!P1 FADD.FTZ R186, -R186, -RZ ;  /* 0x800000ffbaba9221 */ /* 0x002fe20000010100 */
[----:B------:R-:W-:Y:S01]  /*4c10*/  LOP3.LUT R4, R4, 0xffff, RZ, 0xc0, !PT ;  /* 0x0000ffff04047812 */ /* 0x000fe200078ec0ff */
[----:B------:R-:W-:Y:S01]  /*4c20*/  FFMA.FTZ R12, R12, UR11, -R2 ;  /* 0x0000000b0c0c7c23 */ /* 0x000fe20008010802 */
[----:B------:R-:W-:Y:S01]  /*4c30*/  PRMT R5, R165, 0x7632, R5 ;  /* 0x00007632a5057816 */ /* 0x000fe20000000005 */
[----:B------:R-:W-:Y:S01]  /*4c40*/  @!P6 FADD.FTZ R188, -R188, -RZ ;  /* 0x800000ffbcbce221 */ /* 0x000fe20000010100 */
[----:B------:R-:W-:Y:S03]  /*4c50*/  ISETP.LE.U32.AND P6, PT, R4, UR10, PT ;  /* 0x0000000a04007c0c */ /* 0x000fe6000bfc3070 */
[----:B------:R-:W1:Y:S01]  /*4c60*/  MUFU.EX2 R230, R10 ;  /* 0x0000000a00e67308 */ /* 0x000e620000000800 */
[----:B------:R-:W-:Y:S01]  /*4c70*/  LOP3.LUT R4, R5, 0xff, RZ, 0xc0, !PT ;  /* 0x000000ff05047812 */ /* 0x000fe200078ec0ff */
[----:B------:R-:W-:Y:S01]  /*4c80*/  FFMA.FTZ R11, R11, UR11, -R0 ;  /* 0x0000000b0b0b7c23 */ /* 0x000fe20008010800 */
[----:B------:R-:W-:Y:S07]  /*4c90*/  SHF.R.U32.HI R165, RZ, 0x18, R165 ;  /* 0x00000018ffa57819 */ /* 0x000fee00000116a5 */
[----:B------:R-:W4:Y:S01]  /*4ca0*/  MUFU.EX2 R224, R12 ;  /* 0x0000000c00e07308 */ /* 0x000f220000000800 */
[----:B------:R-:W-:Y:S01]  /*4cb0*/  ISETP.LE.U32.AND P1, PT, R4, UR10, PT ;  /* 0x0000000a04007c0c */ /* 0x000fe2000bf23070 */
[----:B---3--:R-:W-:Y:S01]  /*4cc0*/  @!P2 FADD.FTZ R226, -R226, -RZ ;  /* 0x800000ffe2e2a221 */ /* 0x008fe20000010100 */
[----:B------:R-:W-:Y:S01]  /*4cd0*/  ISETP.LE.U32.AND P2, PT, R167, UR10, PT ;  /* 0x0000000aa7007c0c */ /* 0x000fe2000bf43070 */
[----:B------:R-:W-:Y:S01]  /*4ce0*/  @!P0 FADD.FTZ R184, -R184, -RZ ;  /* 0x800000ffb8b88221 */ /* 0x000fe20000010100 */
[----:B------:R-:W-:Y:S05]  /*4cf0*/  FFMA.FTZ R13, R13, UR11, -R2 ;  /* 0x0000000b0d0d7c23 */ /* 0x000fea0008010802 */
[----:B------:R-:W3:Y:S01]  /*4d00*/  MUFU.EX2 R229, R11 ;  /* 0x0000000b00e57308 */ /* 0x000ee20000000800 */
[----:B------:R-:W-:Y:S01]  /*4d10*/  ISETP.LE.U32.AND P0, PT, R165, UR10, PT ;  /* 0x0000000aa5007c0c */ /* 0x000fe2000bf03070 */
[----:B--2---:R-:W-:Y:S01]  /*4d20*/  @!P6 FADD.FTZ R225, -R225, -RZ ;  /* 0x800000ffe1e1e221 */ /* 0x004fe20000010100 */
[----:B------:R-:W-:Y:S07]  /*4d30*/  ISETP.GT.U32.AND P6, PT, R168, UR10, PT ;  /* 0x0000000aa8007c0c */ /* 0x000fee000bfc4070 */
[----:B------:R-:W2:Y:S01]  /*4d40*/  MUFU.EX2 R223, R13 ;  /* 0x0000000d00df7308 */ /* 0x000ea20000000800 */
[--C-:B------:R-:W-:Y:S01]  /*4d50*/  FFMA.FTZ R14, R14, UR11, -R0.reuse ;  /* 0x0000000b0e0e7c23 */ /* 0x100fe20008010800 */
[----:B------:R-:W-:Y:S01]  /*4d60*/  FFMA.FTZ R15, R15, UR11, -R0 ;  /* 0x0000000b0f0f7c23 */ /* 0x000fe20008010800 */
[----:B------:R-:W-:Y:S04]  /*4d70*/  IMAD.WIDE.U32 R6, R173, -0x2daee0ad, RZ ;  /* 0xd2511f53ad067825 */ /* 0x000fe800078e00ff */
[----:B-1----:R-:W-:Y:S03]  /*4d80*/  @!P1 FADD.FTZ R230, -R230, -RZ ;  /* 0x800000ffe6e69221 */ /* 0x002fe60000010100 */
[----:B------:R-:W1:Y:S01]  /*4d90*/  MUFU.EX2 R227, R14 ;  /* 0x0000000e00e37308 */ /* 0x000e620000000800 */
[----:B------:R-:W-:Y:S01]  /*4da0*/  ISETP.GT.U32.AND P1, PT, R170, UR10, PT ;  /* 0x0000000aaa007c0c */ /* 0x000fe2000bf24070 */
[----:B----4-:R-:W-:Y:S01]  /*4db0*/  @!P2 FADD.FTZ R224, -R224, -RZ ;  /* 0x800000ffe0e0a221 */ /* 0x010fe20000010100 */
[----:B------:R-:W-:Y:S07]  /*4dc0*/  ISETP.LE.U32.AND P2, PT, R171, UR10, PT ;  /* 0x0000000aab007c0c */ /* 0x000fee000bf43070 */
[----:B------:R-:W4:Y:S01]  /*4dd0*/  MUFU.EX2 R228, R15 ;  /* 0x0000000f00e47308 */ /* 0x000f220000000800 */
[----:B---3--:R-:W-:Y:S01]  /*4de0*/  @!P0 FADD.FTZ R229, -R229, -RZ ;  /* 0x800000ffe5e58221 */ /* 0x008fe20000010100 */
[----:B------:R-:W-:Y:S01]  /*4df0*/  ISETP.GT.U32.AND P0, PT, R169, UR10, PT ;  /* 0x0000000aa9007c0c */ /* 0x000fe2000bf04070 */
[----:B------:R-:W-:Y:S01]  /*4e00*/  FFMA.FTZ R18, R18, UR11, -R3 ;  /* 0x0000000b12127c23 */ /* 0x000fe20008010803 */
[----:B------:R-:W-:Y:S01]  /*4e10*/  LOP3.LUT R7, R172, UR13, R7, 0x96, !PT ;  /* 0x0000000dac077c12 */ /* 0x000fe2000f8e9607 */
[----:B--2---:R-:W-:Y:S01]  /*4e20*/  @P6 FADD.FTZ R223, -R223, -RZ ;  /* 0x800000ffdfdf6221 */ /* 0x004fe20000010100 */
[----:B------:R-:W-:Y:S04]  /*4e30*/  ISETP.GT.U32.AND P6, PT, R176, UR10, PT ;  /* 0x0000000ab0007c0c */ /* 0x000fe8000bfc4070 */
[----:B------:R-:W2:Y:S01]  /*4e40*/  MUFU.EX2 R202, R18 ;  /* 0x0000001200ca7308 */ /* 0x000ea20000000800 */
[C---:B------:R-:W-:Y:S01]  /*4e50*/  PRMT R10, R6.reuse, 0x7770, RZ ;  /* 0x00007770060a7816 */ /* 0x040fe200000000ff */
[--C-:B------:R-:W-:Y:S01]  /*4e60*/  FFMA.FTZ R19, R19, UR11, -R3.reuse ;  /* 0x0000000b13137c23 */ /* 0x100fe20008010803 */
[----:B-1----:R-:W-:Y:S01]  /*4e70*/  @P1 FADD.FTZ R227, -R227, -RZ ;  /* 0x800000ffe3e31221 */ /* 0x002fe20000010100 */
[C---:B------:R-:W-:Y:S01]  /*4e80*/  PRMT R12, R6.reuse, 0x7771, RZ ;  /* 0x00007771060c7816 */ /* 0x040fe200000000ff */
[----:B------:R-:W-:Y:S01]  /*4e90*/  IMAD.WIDE.U32 R4, R175, -0x2daee0ad, RZ ;  /* 0xd2511f53af047825 */ /* 0x000fe200078e00ff */
[C---:B------:R-:W-:Y:S04]  /*4ea0*/  PRMT R11, R6.reuse, 0x7772, RZ ;  /* 0x00007772060b7816 */ /* 0x040fe800000000ff */
[----:B------:R-:W1:Y:S01]  /*4eb0*/  MUFU.EX2 R201, R19 ;  /* 0x0000001300c97308 */ /* 0x000e620000000800 */
[----:B------:R-:W-:Y:S01]  /*4ec0*/  PRMT R9, R6, 0x7773, RZ ;  /* 0x0000777306097816 */ /* 0x000fe200000000ff */
[----:B------:R-:W-:Y:S01]  /*4ed0*/  @!P2 FADD.FTZ R194, -R194, -RZ ;  /* 0x800000ffc2c2a221 */ /* 0x000fe20000010100 */
[----:B------:R-:W-:Y:S01]  /*4ee0*/  ISETP.GT.U32.AND P1, PT, R178, UR10, PT ;  /* 0x0000000ab2007c0c */ /* 0x000fe2000bf24070 */
[----:B----4-:R-:W-:Y:S01]  /*4ef0*/  @P0 FADD.FTZ R228, -R228, -RZ ;  /* 0x800000ffe4e40221 */ /* 0x010fe20000010100 */
[----:B------:R-:W-:Y:S01]  /*4f00*/  LOP3.LUT R6, R7, 0xff, RZ, 0xc0, !PT ;  /* 0x000000ff07067812 */ /* 0x000fe200078ec0ff */
[----:B------:R-:W-:Y:S01]  /*4f10*/  @P6 FADD.FTZ R193, -R193, -RZ ;  /* 0x800000ffc1c16221 */ /* 0x000fe20000010100 */
[----:B------:R-:W-:Y:S01]  /*4f20*/  ISETP.GT.U32.AND P0, PT, R177, UR10, PT ;  /* 0x0000000ab1007c0c */ /* 0x000fe2000bf04070 */
[----:B------:R-:W-:Y:S01]  /*4f30*/  FFMA.FTZ R25, R25, UR11, -R2 ;  /* 0x0000000b19197c23 */ /* 0x000fe20008010802 */
[----:B------:R-:W-:Y:S01]  /*4f40*/  ISETP.LE.U32.AND P2, PT, R6, UR10, PT ;  /* 0x0000000a06007c0c */ /* 0x000fe2000bf43070 */
[----:B------:R-:W-:Y:S01]  /*4f50*/  FFMA.FTZ R34, R34, UR11, -R3 ;  /* 0x0000000b22227c23 */ /* 0x000fe20008010803 */
[----:B------:R-:W-:Y:S01]  /*4f60*/  SHF.R.U32.HI R6, RZ, 0x18, R7 ;  /* 0x00000018ff067819 */ /* 0x000fe20000011607 */
[----:B------:R-:W-:Y:S01]  /*4f70*/  MUFU.EX2 R203, R25 ;  /* 0x0000001900cb7308 */ /* 0x000fe20000000800 */
[----:B------:R-:W-:Y:S01]  /*4f80*/  LOP3.LUT R5, R174, UR13, R5, 0x96, !PT ;  /* 0x0000000dae057c12 */ /* 0x000fe2000f8e9605 */
[--C-:B------:R-:W-:Y:S01]  /*4f90*/  FFMA.FTZ R22, R22, UR11, -R3.reuse ;  /* 0x0000000b16167c23 */ /* 0x100fe20008010803 */
[----:B------:R-:W-:Y:S01]  /*4fa0*/  LOP3.LUT R8, R7, 0xffff, RZ, 0xc0, !PT ;  /* 0x0000ffff07087812 */ /* 0x000fe200078ec0ff */
[----:B--2---:R-:W-:Y:S01]  /*4fb0*/  @P1 FADD.FTZ R202, -R202, -RZ ;  /* 0x800000ffcaca1221 */ /* 0x004fe20000010100 */
[----:B------:R-:W-:Y:S01]  /*4fc0*/  ISETP.LE.U32.AND P6, PT, R6, UR10, PT ;  /* 0x0000000a06007c0c */ /* 0x000fe2000bfc3070 */
[--C-:B------:R-:W-:Y:S01]  /*4fd0*/  FFMA.FTZ R23, R23, UR11, -R3.reuse ;  /* 0x0000000b17177c23 */ /* 0x100fe20008010803 */
[----:B------:R-:W-:Y:S01]  /*4fe0*/  LOP3.LUT R6, R5, 0xff, RZ, 0xc0, !PT ;  /* 0x000000ff05067812 */ /* 0x000fe200078ec0ff */
[----:B-1----:R-:W-:Y:S01]  /*4ff0*/  @P0 FADD.FTZ R201, -R201, -RZ ;  /* 0x800000ffc9c90221 */ /* 0x002fe20000010100 */
[----:B------:R-:W-:Y:S01]  /*5000*/  SHF.R.U32.HI R8, RZ, 0x8, R8 ;  /* 0x00000008ff087819 */ /* 0x000fe20000011608 */
[----:B------:R-:W-:Y:S01]  /*5010*/  FFMA.FTZ R3, R35, UR11, -R3 ;  /* 0x0000000b23037c23 */ /* 0x000fe20008010803 */
[----:B------:R-:W-:Y:S01]  /*5020*/  ISETP.LE.U32.AND P1, PT, R6, UR10, PT ;  /* 0x0000000a06007c0c */ /* 0x000fe2000bf23070 */
[----:B------:R-:W-:Y:S01]  /*5030*/  FFMA.FTZ R164, R33, UR11, -R164 ;  /* 0x0000000b21a47c23 */ /* 0x000fe200080108a4 */
[----:B------:R-:W-:Y:S01]  /*5040*/  LOP3.LUT R6, R8, 0xffff, RZ, 0xc0, !PT ;  /* 0x0000ffff08067812 */ /* 0x000fe200078ec0ff */
[----:B------:R-:W-:Y:S01]  /*5050*/  MUFU.EX2 R191, R3 ;  /* 0x0000000300bf7308 */ /* 0x000fe20000000800 */
[----:B------:R-:W-:Y:S01]  /*5060*/  PRMT R7, R7, 0x7632, R7 ;  /* 0x0000763207077816 */ /* 0x000fe20000000007 */
[----:B------:R-:W-:Y:S01]  /*5070*/  @!P2 FADD.FTZ R192, -R192, -RZ ;  /* 0x800000ffc0c0a221 */ /* 0x000fe20000010100 */
[----:B------:R-:W-:Y:S07]  /*5080*/  ISETP.LE.U32.AND P0, PT, R6, UR10, PT ;  /* 0x0000000a06007c0c */ /* 0x000fee000bf03070 */
[----:B------:R-:W-:Y:S01]  /*5090*/  MUFU.EX2 R198, R22 ;  /* 0x0000001600c67308 */ /* 0x000fe20000000800 */
[----:B------:R-:W-:Y:S01]  /*50a0*/  LOP3.LUT R6, R5, 0xffff, RZ, 0xc0, !PT ;  /* 0x0000ffff05067812 */ /* 0x000fe200078ec0ff */
[----:B------:R-:W-:Y:S01]  /*50b0*/  FFMA.FTZ R24, R24, UR11, -R2 ;  /* 0x0000000b18187c23 */ /* 0x000fe20008010802 */
[----:B------:R-:W-:Y:S07]  /*50c0*/  LOP3.LUT R7, R7, 0xff, RZ, 0xc0, !PT ;  /* 0x000000ff07077812 */ /* 0x000fee00078ec0ff */
[----:B------:R-:W1:Y:S01]  /*50d0*/  MUFU.EX2 R197, R23 ;  /* 0x0000001700c57308 */ /* 0x000e620000000800 */
[----:B------:R-:W-:Y:S01]  /*50e0*/  SHF.R.U32.HI R6, RZ, 0x8, R6 ;  /* 0x00000008ff067819 */ /* 0x000fe20000011606 */
[----:B------:R-:W-:Y:S01]  /*50f0*/  FFMA.FTZ R27, R27, UR11, -R0 ;  /* 0x0000000b1b1b7c23 */ /* 0x000fe20008010800 */
[----:B------:R-:W-:Y:S07]  /*5100*/  ISETP.LE.U32.AND P2, PT, R7, UR10, PT ;  /* 0x0000000a07007c0c */ /* 0x000fee000bf43070 */
[----:B------:R-:W-:Y:S01]  /*5110*/  MUFU.EX2 R185, R164 ;  /* 0x000000a400b97308 */ /* 0x000fe20000000800 */
[----:B------:R-:W-:Y:S01]  /*5120*/  LOP3.LUT R6, R6, 0xffff, RZ, 0xc0, !PT ;  /* 0x0000ffff06067812 */ /* 0x000fe200078ec0ff */
[----:B------:R-:W-:Y:S01]  /*5130*/  FFMA.FTZ R28, R28, UR11, -R2 ;  /* 0x0000000b1c1c7c23 */ /* 0x000fe20008010802 */
[----:B------:R-:W-:Y:S01]  /*5140*/  PRMT R7, R5, 0x7632, R7 ;  /* 0x0000763205077816 */ /* 0x000fe20000000007 */
[----:B------:R-:W-:Y:S01]  /*5150*/  @!P0 FADD.FTZ R190, -R190, -RZ ;  /* 0x800000ffbebe8221 */ /* 0x000fe20000010100 */
[----:B------:R-:W-:Y:S05]  /*5160*/  ISETP.LE.U32.AND P0, PT, R6, UR10, PT ;  /* 0x0000000a06007c0c */ /* 0x000fea000bf03070 */
[----:B------:R-:W2:Y:S01]  /*5170*/  MUFU.EX2 R205, R24 ;  /* 0x0000001800cd7308 */ /* 0x000ea20000000800 */
[----:B------:R-:W-:Y:S01]  /*5180*/  LOP3.LUT R6, R7, 0xff, RZ, 0xc0, !PT ;  /* 0x000000ff07067812 */ /* 0x000fe200078ec0ff */
[--C-:B------:R-:W-:Y:S01]  /*5190*/  FFMA.FTZ R30, R30, UR11, -R0.reuse ;  /* 0x0000000b1e1e7c23 */ /* 0x100fe20008010800 */
[----:B------:R-:W-:Y:S01]  /*51a0*/  SHF.R.U32.HI R5, RZ, 0x18, R5 ;  /* 0x00000018ff057819 */ /* 0x000fe20000011605 */
[----:B-1----:R-:W-:Y:S01]  /*51b0*/  @!P6 FADD.FTZ R197, -R197, -RZ ;  /* 0x800000ffc5c5e221 */ /* 0x002fe20000010100 */
[----:B------:R-:W-:Y:S01]  /*51c0*/  PRMT R3, R4, 0x7771, RZ ;  /* 0x0000777104037816 */ /* 0x000fe200000000ff */
[----:B------:R-:W-:Y:S01]  /*51d0*/  @!P2 FADD.FTZ R198, -R198, -RZ ;  /* 0x800000ffc6c6a221 */ /* 0x000fe20000010100 */
[----:B------:R-:W-:Y:S03]  /*51e0*/  ISETP.LE.U32.AND P2, PT, R6, UR10, PT ;  /* 0x0000000a06007c0c */ /* 0x000fe6000bf43070 */
[----:B------:R-:W1:Y:S01]  /*51f0*/  MUFU.EX2 R220, R27 ;  /* 0x0000001b00dc7308 */ /* 0x000e620000000800 */
[----:B------:R-:W-:Y:S01]  /*5200*/  ISETP.LE.U32.AND P6, PT, R5, UR10, PT ;  /* 0x0000000a05007c0c */ /* 0x000fe2000bfc3070 */
[----:B------:R-:W-:Y:S01]  /*5210*/  FFMA.FTZ R26, R26, UR11, -R0 ;  /* 0x0000000b1a1a7c23 */ /* 0x000fe20008010800 */
[----:B------:R-:W-:Y:S01]  /*5220*/  PRMT R6, R4, 0x7770, RZ ;  /* 0x0000777004067816 */ /* 0x000fe200000000ff */
[----:B------:R-:W-:Y:S01]  /*5230*/  @!P0 FADD.FTZ R203, -R203, -RZ ;  /* 0x800000ffcbcb8221 */ /* 0x000fe20000010100 */
[----:B------:R-:W-:Y:S05]  /*5240*/  ISETP.GT.U32.AND P0, PT, R12, UR10, PT ;  /* 0x0000000a0c007c0c */ /* 0x000fea000bf04070 */
[----:B------:R-:W3:Y:S01]  /*5250*/  MUFU.EX2 R183, R32 ;  /* 0x0000002000b77308 */ /* 0x000ee20000000800 */
[C---:B------:R-:W-:Y:S01]  /*5260*/  PRMT R7, R4.reuse, 0x7772, RZ ;  /* 0x0000777204077816 */ /* 0x040fe200000000ff */
[----:B--2---:R-:W-:Y:S01]  /*5270*/  @!P1 FADD.FTZ R205, -R205, -RZ ;  /* 0x800000ffcdcd9221 */ /* 0x004fe20000010100 */
[----:B------:R-:W-:Y:S01]  /*5280*/  PRMT R5, R4, 0x7773, RZ ;  /* 0x0000777304057816 */ /* 0x000fe200000000ff */
[----:B------:R-:W-:Y:S01]  /*5290*/  FFMA.FTZ R2, R29, UR11, -R2 ;  /* 0x0000000b1d027c23 */ /* 0x000fe20008010802 */
[----:B------:R-:W-:Y:S01]  /*52a0*/  F2FP.RELU.F16.F32.PACK_AB R4, R188, R187 ;  /* 0x000000bbbc04723e */ /* 0x000fe200000008ff */
[----:B------:R-:W-:Y:S01]  /*52b0*/  FFMA.FTZ R0, R31, UR11, -R0 ;  /* 0x0000000b1f007c23 */ /* 0x000fe20008010800 */
[----:B------:R-:W-:Y:S01]  /*52c0*/  ISETP.LE.U32.AND P1, PT, R10, UR10, PT ;  /* 0x0000000a0a007c0c */ /* 0x000fe2000bf23070 */
[----:B-1----:R-:W-:Y:S01]  /*52d0*/  @!P6 FADD.FTZ R220, -R220, -RZ ;  /* 0x800000ffdcdce221 */ /* 0x002fe20000010100 */
[----:B------:R-:W-:Y:S01]  /*52e0*/  ISETP.GT.U32.AND P6, PT, R9, UR10, PT ;  /* 0x0000000a09007c0c */ /* 0x000fe2000bfc4070 */
[----:B------:R1:W-:Y:S01]  /*52f0*/  STS [R180+0x20000], R4 ;  /* 0x02000004b4007388 */ /* 0x0003e20000000800 */
[----:B------:R2:W4:Y:S01]  /*5300*/  MUFU.EX2 R195, R2 ;  /* 0x0000000200c37308 */ /* 0x0005220000000800 */
[----:B------:R-:W-:Y:S01]  /*5310*/  @P0 FADD.FTZ R185, -R185, -RZ ;  /* 0x800000ffb9b90221 */ /* 0x000fe20000010100 */
[----:B------:R-:W-:Y:S02]  /*5320*/  ISETP.GT.U32.AND P0, PT, R3, UR10, PT ;  /* 0x0000000a03007c0c */ /* 0x000fe4000bf04070 */
[----:B------:R-:W-:Y:S06]  /*5330*/  F2FP.RELU.F16.F32.PACK_AB R3, R184, R186 ;  /* 0x000000bab803723e */ /* 0x000fec00000008ff */
[----:B------:R1:W1:Y:S01]  /*5340*/  MUFU.EX2 R200, R0 ;  /* 0x0000000000c87308 */ /* 0x0002620000000800 */
[----:B------:R1:W-:Y:S01]  /*5350*/  STS [R180+0x20400], R3 ;  /* 0x02040003b4007388 */ /* 0x0003e20000000800 */
[----:B---3--:R-:W-:Y:S01]  /*5360*/  @!P1 FADD.FTZ R183, -R183, -RZ ;  /* 0x800000ffb7b79221 */ /* 0x008fe20000010100 */
[----:B------:R-:W-:Y:S01]  /*5370*/  @P6 FADD.FTZ R191, -R191, -RZ ;  /* 0x800000ffbfbf6221 */ /* 0x000fe20000010100 */
[----:B------:R-:W-:Y:S06]  /*5380*/  ISETP.GT.U32.AND P6, PT, R5, UR10, PT ;  /* 0x0000000a05007c0c */ /* 0x000fec000bfc4070 */
[----:B------:R-:W3:Y:S01]  /*5390*/  MUFU.EX2 R222, R26 ;  /* 0x0000001a00de7308 */ /* 0x000ee20000000800 */
[----:B------:R-:W-:Y:S01]  /*53a0*/  ISETP.LE.U32.AND P1, PT, R6, UR10, PT ;  /* 0x0000000a06007c0c */ /* 0x000fe2000bf23070 */
[----:B--2---:R-:W-:Y:S01]  /*53b0*/  IMAD.IADD R2, R252, 0x1, R181 ;  /* 0x00000001fc027824 */ /* 0x004fe200078e02b5 */
[----:B------:R-:W-:Y:S07]  /*53c0*/  F2FP.RELU.F16.F32.PACK_AB R6, R225, R226 ;  /* 0x000000e2e106723e */ /* 0x000fee00000008ff */
[----:B------:R-:W-:Y:S01]  /*53d0*/  MUFU.EX2 R189, R34 ;  /* 0x0000002200bd7308 */ /* 0x000fe20000000800 */
[----:B------:R-:W-:Y:S01]  /*53e0*/  F2FP.RELU.F16.F32.PACK_AB R5, R229, R230 ;  /* 0x000000e6e505723e */ /* 0x000fe200000008ff */
[----:B----4-:R-:W-:Y:S01]  /*53f0*/  @P0 FADD.FTZ R195, -R195, -RZ ;  /* 0x800000ffc3c30221 */ /* 0x010fe20000010100 */
[----:B-1----:R-:W-:Y:S07]  /*5400*/  F2FP.RELU.F16.F32.PACK_AB R0, R185, R183 ;  /* 0x000000b7b900723e */ /* 0x002fee00000008ff */
[----:B------:R-:W1:Y:S01]  /*5410*/  MUFU.EX2 R196, R28 ;  /* 0x0000001c00c47308 */ /* 0x000e620000000800 */
[----:B------:R-:W-:Y:S09]  /*5420*/  F2FP.RELU.F16.F32.PACK_AB R4, R193, R194 ;  /* 0x000000c2c104723e */ /* 0x000ff200000008ff */
[----:B------:R-:W2:Y:S01]  /*5430*/  MUFU.EX2 R199, R30 ;  /* 0x0000001e00c77308 */ /* 0x000ea20000000800 */
[----:B------:R-:W-:Y:S01]  /*5440*/  @P6 FADD.FTZ R200, -R200, -RZ ;  /* 0x800000ffc8c86221 */ /* 0x000fe20000010100 */
[----:B---3--:R-:W-:Y:S01]  /*5450*/  @!P2 FADD.FTZ R222, -R222, -RZ ;  /* 0x800000ffdedea221 */ /* 0x008fe20000010100 */
[----:B------:R-:W-:Y:S01]  /*5460*/  ISETP.GT.U32.AND P2, PT, R11, UR10, PT ;  /* 0x0000000a0b007c0c */ /* 0x000fe2000bf44070 */
[----:B------:R3:W-:Y:S01]  /*5470*/  STS [R182+0x20000], R4 ;  /* 0x02000004b6007388 */ /* 0x0007e20000000800 */
[----:B------:R-:W-:Y:S01]  /*5480*/  F2FP.RELU.F16.F32.PACK_AB R3, R201, R202 ;  /* 0x000000cac903723e */ /* 0x000fe200000008ff */
[----:B-1----:R-:W-:Y:S01]  /*5490*/  @!P1 FADD.FTZ R196, -R196, -RZ ;  /* 0x800000ffc4c49221 */ /* 0x002fe20000010100 */
[----:B------:R-:W-:Y:S03]  /*54a0*/  FSETP.GE.FTZ.AND P1, PT, R186, RZ, PT ;  /* 0x000000ffba00720b */ /* 0x000fe60003f36000 */
[----:B------:R1:W-:Y:S06]  /*54b0*/  STS [R182+0x20400], R3 ;  /* 0x02040003b6007388 */ /* 0x0003ec0000000800 */
[----:B------:R-:W-:Y:S01]  /*54c0*/  @P2 FADD.FTZ R189, -R189, -RZ ;  /* 0x800000ffbdbd2221 */ /* 0x000fe20000010100 */
[----:B------:R-:W-:Y:S01]  /*54d0*/  ISETP.GT.U32.AND P2, PT, R7, UR10, PT ;  /* 0x0000000a07007c0c */ /* 0x000fe2000bf44070 */
[----:B------:R4:W-:Y:S04]  /*54e0*/  STS [R180+0x21000], R6 ;  /* 0x02100006b4007388 */ /* 0x0009e80000000800 */
[----:B------:R4:W-:Y:S01]  /*54f0*/  STS [R180+0x21400], R5 ;  /* 0x02140005b4007388 */ /* 0x0009e20000000800 */
[----:B---3--:R-:W-:Y:S07]  /*5500*/  F2FP.RELU.F16.F32.PACK_AB R4, R190, R192 ;  /* 0x000000c0be04723e */ /* 0x008fee00000008ff */
[----:B--2---:R-:W-:Y:S01]  /*5510*/  @P2 FADD.FTZ R199, -R199, -RZ ;  /* 0x800000ffc7c72221 */ /* 0x004fe20000010100 */
[----:B------:R-:W-:Y:S02]  /*5520*/  FSETP.GE.FTZ.AND P2, PT, R188, RZ, PT ;  /* 0x000000ffbc00720b */ /* 0x000fe40003f56000 */
[----:B-1----:R-:W-:Y:S02]  /*5530*/  F2FP.RELU.F16.F32.PACK_AB R3, R197, R198 ;  /* 0x000000c6c503723e */ /* 0x002fe400000008ff */
[----:B----4-:R-:W-:Y:S02]  /*5540*/  F2FP.RELU.F16.F32.PACK_AB R6, R223, R224 ;  /* 0x000000e0df06723e */ /* 0x010fe400000008ff */
[----:B------:R-:W-:Y:S03]  /*5550*/  F2FP.RELU.F16.F32.PACK_AB R5, R228, R227 ;  /* 0x000000e3e405723e */ /* 0x000fe600000008ff */
[----:B------:R-:W-:Y:S04]  /*5560*/  STS [R182+0x21000], R6 ;  /* 0x02100006b6007388 */ /* 0x000fe80000000800 */
[----:B------:R-:W-:Y:S04]  /*5570*/  STS [R182+0x21400], R5 ;  /* 0x02140005b6007388 */ /* 0x000fe80000000800 */
[----:B------:R1:W-:Y:S04]  /*5580*/  STS [R181], R4 ;  /* 0x00000004b5007388 */ /* 0x0003e80000000800 */
[----:B------:R2:W-:Y:S04]  /*5590*/  STS [R181+0x400], R3 ;  /* 0x00040003b5007388 */ /* 0x0005e80000000800 */
[----:B------:R3:W-:Y:S01]  /*55a0*/  STS [R2], R0 ;  /* 0x0000000002007388 */ /* 0x0007e20000000800 */
[----:B-1----:R-:W-:Y:S02]  /*55b0*/  F2FP.RELU.F16.F32.PACK_AB R4, R220, R222 ;  /* 0x000000dedc04723e */ /* 0x002fe400000008ff */
[----:B--2---:R-:W-:Y:S02]  /*55c0*/  F2FP.RELU.F16.F32.PACK_AB R3, R203, R205 ;  /* 0x000000cdcb03723e */ /* 0x004fe400000008ff */
[----:B---3--:R-:W-:Y:S05]  /*55d0*/  F2FP.RELU.F16.F32.PACK_AB R0, R191, R189 ;  /* 0x000000bdbf00723e */ /* 0x008fea00000008ff */
[----:B------:R1:W-:Y:S04]  /*55e0*/  STS [R2+0x400], R0 ;  /* 0x0004000002007388 */ /* 0x0003e80000000800 */
[----:B------:R2:W-:Y:S04]  /*55f0*/  STS [R181+0x1000], R3 ;  /* 0x00100003b5007388 */ /* 0x0005e80000000800 */
[----:B------:R-:W-:Y:S01]  /*5600*/  STS [R181+0x1400], R4 ;  /* 0x00140004b5007388 */ /* 0x000fe20000000800 */
[----:B-1----:R-:W-:Y:S02]  /*5610*/  F2FP.RELU.F16.F32.PACK_AB R0, R200, R199 ;  /* 0x000000c7c800723e */ /* 0x002fe400000008ff */
[----:B--2---:R-:W-:Y:S03]  /*5620*/  F2FP.RELU.F16.F32.PACK_AB R3, R195, R196 ;  /* 0x000000c4c303723e */ /* 0x004fe600000008ff */
[----:B------:R1:W-:Y:S04]  /*5630*/  STS [R2+0x1400], R0 ;  /* 0x0014000002007388 */ /* 0x0003e80000000800 */
[----:B------:R2:W-:Y:S04]  /*5640*/  STS [R2+0x1000], R3 ;  /* 0x0010000302007388 */ /* 0x0005e80000000800 */
[----:B------:R-:W-:Y:S08]  /*5650*/  LDSM.16.M88.4 R32, [R204+0x8000] ;  /* 0x00800000cc20783b */ /* 0x000ff00000000200 */
[----:B------:R-:W3:Y:S08]  /*5660*/  LDSM.16.M88.4 R16, [R208+0x14000] ;  /* 0x01400000d010783b */ /* 0x000ef00000000200 */
[----:B------:R-:W4:Y:S01]  /*5670*/  LDSM.16.M88.4 R28, [R204+0x9000] ;  /* 0x00900000cc1c783b */ /* 0x000f220000000200 */
[----:B-1----:R-:W-:Y:S04]  /*5680*/  IMAD.IADD R0, R204, 0x1, R214 ;  /* 0x00000001cc007824 */ /* 0x002fe800078e02d6 */
[----:B--2---:R-:W-:Y:S03]  /*5690*/  IMAD.IADD R2, R212, 0x1, R0 ;  /* 0x00000001d4027824 */ /* 0x004fe600078e0200 */
[----:B------:R-:W1:Y:S08]  /*56a0*/  LDSM.16.M88.4 R164, [R208+0x14800] ;  /* 0x01480000d0a4783b */ /* 0x000e700000000200 */
[----:B------:R-:W-:Y:S08]  /*56b0*/  LDSM.16.M88.4 R168, [R206+0x8000] ;  /* 0x00800000cea8783b */ /* 0x000ff00000000200 */
[----:B------:R-:W2:Y:S01]  /*56c0*/  LDSM.16.M88.4 R172, [R210+0x14000] ;  /* 0x01400000d2ac783b */ /* 0x000ea20000000200 */
[-C--:B---3--:R-:W-:Y:S07]  /*56d0*/  HMMA.16816.F32 R4, R32, R16.reuse, RZ ;  /* 0x000000102004723c */ /* 0x088fee00000018ff */
[----:B------:R-:W3:Y:S01]  /*56e0*/  LDSM.16.M88.4 R176, [R206+0x9000] ;  /* 0x00900000ceb0783b */ /* 0x000ee20000000200 */
[C---:B----4-:R-:W-:Y:S08]  /*56f0*/  HMMA.16816.F32 R8, R28.reuse, R16, RZ ;  /* 0x000000101c08723c */ /* 0x050ff000000018ff */
[-C--:B------:R-:W-:Y:S08]  /*5700*/  HMMA.16816.F32 R12, R28, R18.reuse, RZ ;  /* 0x000000121c0c723c */ /* 0x080ff000000018ff */
[C---:B------:R-:W-:Y:S08]  /*5710*/  HMMA.16816.F32 R16, R32.reuse, R18, RZ ;  /* 0x000000122010723c */ /* 0x040ff000000018ff */
[-C--:B-1----:R-:W-:Y:S08]  /*5720*/  HMMA.16816.F32 R20, R32, R164.reuse, RZ ;  /* 0x000000a42014723c */ /* 0x082ff000000018ff */
[C---:B------:R-:W-:Y:S08]  /*5730*/  HMMA.16816.F32 R24, R28.reuse, R164, RZ ;  /* 0x000000a41c18723c */ /* 0x040ff000000018ff */
[-C--:B------:R-:W-:Y:S08]  /*5740*/  HMMA.16816.F32 R28, R28, R166.reuse, RZ ;  /* 0x000000a61c1c723c */ /* 0x080ff000000018ff */
[----:B------:R-:W-:Y:S01]  /*5750*/  HMMA.16816.F32 R32, R32, R166, RZ ;  /* 0x000000a62020723c */ /* 0x000fe200000018ff */
[----:B------:R-:W1:Y:S07]  /*5760*/  LDSM.16.M88.4 R164, [R210+0x14800] ;  /* 0x01480000d2a4783b */ /* 0x000e6e0000000200 */
[-C--:B--2---:R-:W-:Y:S08]  /*5770*/  HMMA.16816.F32 R4, R168, R172.reuse, R4 ;  /* 0x000000aca804723c */ /* 0x084ff00000001804 */
[C---:B---3--:R-:W-:Y:S08]  /*5780*/  HMMA.16816.F32 R8, R176.reuse, R172, R8 ;  /* 0x000000acb008723c */ /* 0x048ff00000001808 */
        /* <DEDUP_REMOVED lines=69> */
[----:B------:R-:W-:Y:S02]  /*5be0*/  LEA.HI.X R179, R237, R165, RZ, 0x2, P0 ;  /* 0x000000a5edb37211 */ /* 0x000fe400000f14ff */
[----:B------:R-:W-:Y:S03]  /*5bf0*/  FSETP.GE.FTZ.AND P0, PT, R187, RZ, PT ;  /* 0x000000ffbb00720b */ /* 0x000fe60003f16000 */
[----:B------:R-:W-:Y:S01]  /*5c00*/  HMMA.16816.F32 R32, R172, R166, R32 ;  /* 0x000000a6ac20723c */ /* 0x000fe20000001820 */
[----:B------:R-:W2:Y:S04]  /*5c10*/  LDG.E R177, desc[UR32][R178.64] ;  /* 0x00000020b2b17981 */ /* 0x000ea8000c1e1900 */
[----:B------:R-:W3:Y:S04]  /*5c20*/  LDG.E R176, desc[UR32][R178.64+0x20] ;  /* 0x00002020b2b07981 */ /* 0x000ee8000c1e1900 */
[----:B------:R-:W1:Y:S02]  /*5c30*/  LDSM.16.M88.4 R164, [R2+0xa000] ;  /* 0x00a0000002a4783b */ /* 0x000e640000000200 */
[-C--:B-1----:R-:W-:Y:S11]  /*5c40*/  HMMA.16816.F32 R4, R164, R168.reuse, R4 ;  /* 0x000000a8a404723c */ /* 0x082ff60000001804 */
[----:B------:R-:W-:Y:S08]  /*5c50*/  @!UPT UIADD3 URZ, UPT, UPT, URZ, URZ, URZ ;  /* 0x000000fffffff290 */ /* 0x000ff0000fffe0ff */
[C---:B--2---:R-:W-:Y:S01]  /*5c60*/  FADD.FTZ R0, -R177.reuse, R4 ;  /* 0x00000004b1007221 */ /* 0x044fe20000010100 */
[----:B------:R-:W-:Y:S01]  /*5c70*/  FADD.FTZ R4, -R177, R5 ;  /* 0x00000005b1047221 */ /* 0x000fe20000010100 */
[----:B---3--:R-:W-:Y:S03]  /*5c80*/  FADD.FTZ R3, -R176, R6 ;  /* 0x00000006b0037221 */ /* 0x008fe60000010100 */
[-C--:B------:R-:W-:Y:S02]  /*5c90*/  FSEL R0, R0, R177.reuse, P0 ;  /* 0x000000b100007208 */ /* 0x080fe40000000000 */
[----:B------:R-:W-:Y:S02]  /*5ca0*/  FSEL R4, R4, R177, P2 ;  /* 0x000000b104047208 */ /* 0x000fe40001000000 */
[----:B------:R-:W-:Y:S01]  /*5cb0*/  FSEL R3, R3, R176, P1 ;  /* 0x000000b003037208 */ /* 0x000fe20000800000 */
[----:B------:R-:W-:Y:S01]  /*5cc0*/  FMUL.FTZ R187, R187, R0 ;  /* 0x00000000bbbb7220 */ /* 0x000fe20000410000 */
[----:B------:R-:W-:Y:S01]  /*5cd0*/  FADD.FTZ R0, -R176, R7 ;  /* 0x00000007b0007221 */ /* 0x000fe20000010100 */
[----:B------:R-:W-:Y:S01]  /*5ce0*/  FMUL.FTZ R188, R188, R4 ;  /* 0x00000004bcbc7220 */ /* 0x000fe20000410000 */
[----:B------:R-:W-:Y:S01]  /*5cf0*/  FSETP.GE.FTZ.AND P0, PT, R184, RZ, PT ;  /* 0x000000ffb800720b */ /* 0x000fe20003f16000 */
[----:B------:R-:W1:Y:S01]  /*5d00*/  LDSM.16.M88.4 R4, [R2+0xb000] ;  /* 0x00b000000204783b */ /* 0x000e620000000200 */
[----:B------:R-:W-:Y:S01]  /*5d10*/  FMUL.FTZ R186, R186, R3 ;  /* 0x00000003baba7220 */ /* 0x000fe20000410000 */
[----:B------:R-:W-:Y:S02]  /*5d20*/  FSETP.GE.FTZ.AND P1, PT, R194, RZ, PT ;  /* 0x000000ffc200720b */ /* 0x000fe40003f36000 */
[----:B------:R-:W-:Y:S02]  /*5d30*/  FSEL R0, R0, R176, P0 ;  /* 0x000000b000007208 */ /* 0x000fe40000000000 */
[----:B------:R-:W-:Y:S02]  /*5d40*/  FSETP.GE.FTZ.AND P0, PT, R193, RZ, PT ;  /* 0x000000ffc100720b */ /* 0x000fe40003f16000 */
[----:B------:R2:W5:Y:S01]  /*5d50*/  LDG.E R3, desc[UR32][R178.64+0x80] ;  /* 0x00008020b2037981 */ /* 0x000562000c1e1900 */
[----:B------:R-:W-:Y:S01]  /*5d60*/  FSETP.GE.FTZ.AND P2, PT, R192, RZ, PT ;  /* 0x000000ffc000720b */ /* 0x000fe20003f56000 */
[----:B------:R-:W-:Y:S01]  /*5d70*/  FMUL.FTZ R172, R184, R0 ;  /* 0x00000000b8ac7220 */ /* 0x000fe20000410000 */
[----:B------:R-:W-:Y:S01]  /*5d80*/  IMAD.SHL.U32 R184, R218, 0x40, RZ ;  /* 0x00000040dab87824 */ /* 0x000fe200078e00ff */
[--C-:B------:R-:W-:Y:S04]  /*5d90*/  SHF.R.U32.HI R0, RZ, 0x4, R218.reuse ;  /* 0x00000004ff007819 */ /* 0x100fe800000116da */
[----:B------:R-:W-:Y:S02]  /*5da0*/  LOP3.LUT R219, R0, 0x8, RZ, 0xc0, !PT ;  /* 0x0000000800db7812 */ /* 0x000fe400078ec0ff */
[----:B------:R-:W-:Y:S04]  /*5db0*/  LOP3.LUT R0, R184, 0x1c0, RZ, 0xc0, !PT ;  /* 0x000001c0b8007812 */ /* 0x000fe800078ec0ff */
[----:B------:R-:W-:Y:S01]  /*5dc0*/  LOP3.LUT R0, R0, 0x38, R217, 0xf8, !PT ;  /* 0x0000003800007812 */ /* 0x000fe200078ef8d9 */
[C---:B-1----:R-:W-:Y:S08]  /*5dd0*/  HMMA.16816.F32 R8, R4.reuse, R168, R8 ;  /* 0x000000a80408723c */ /* 0x042ff00000001808 */
[-C--:B------:R-:W-:Y:S08]  /*5de0*/  HMMA.16816.F32 R12, R4, R170.reuse, R12 ;  /* 0x000000aa040c723c */ /* 0x080ff0000000180c */
[C---:B------:R-:W-:Y:S01]  /*5df0*/  HMMA.16816.F32 R16, R164.reuse, R170, R16 ;  /* 0x000000aaa410723c */ /* 0x040fe20000001810 */
[----:B------:R-:W1:Y:S11]  /*5e00*/  LDSM.16.M88.4 R168, [R211+0x18800] ;  /* 0x01880000d3a8783b */ /* 0x000e760000000200 */
[----:B------:R-:W-:Y:S07]  /*5e10*/  @!UPT UIADD3 URZ, UPT, UPT, URZ, URZ, URZ ;  /* 0x000000fffffff290 */ /* 0x000fee000fffe0ff */
[----:B------:R-:W-:Y:S05]  /*5e20*/  FADD.FTZ R2, -R177, R17 ;  /* 0x00000011b1027221 */ /* 0x000fea0000010100 */
[----:B------:R-:W-:Y:S02]  /*5e30*/  FSEL R2, R2, R177, P0 ;  /* 0x000000b102027208 */ /* 0x000fe40000000000 */
[----:B------:R-:W-:Y:S03]  /*5e40*/  FSETP.GE.FTZ.AND P0, PT, R185, RZ, PT ;  /* 0x000000ffb900720b */ /* 0x000fe60003f16000 */
[----:B------:R-:W-:Y:S01]  /*5e50*/  FMUL.FTZ R17, R193, R2 ;  /* 0x00000002c1117220 */ /* 0x000fe20000410000 */
[----:B------:R-:W-:Y:S04]  /*5e60*/  LOP3.LUT R2, R219, 0x10, R218, 0xf8, !PT ;  /* 0x00000010db027812 */ /* 0x000fe800078ef8da */
[----:B------:R-:W-:Y:S01]  /*5e70*/  LOP3.LUT R0, R2, R0, RZ, 0x3c, !PT ;  /* 0x0000000002007212 */ /* 0x000fe200078e3cff */
[-C--:B-1----:R-:W-:Y:S08]  /*5e80*/  HMMA.16816.F32 R20, R164, R168.reuse, R20 ;  /* 0x000000a8a414723c */ /* 0x082ff00000001814 */
[C---:B------:R-:W-:Y:S01]  /*5e90*/  HMMA.16816.F32 R24, R4.reuse, R168, R24 ;  /* 0x000000a80418723c */ /* 0x040fe20000001818 */
[----:B------:R2:W5:Y:S07]  /*5ea0*/  LDG.E R168, desc[UR32][R178.64+0xa0] ;  /* 0x0000a020b2a87981 */ /* 0x00056e000c1e1900 */
[-C--:B------:R-:W-:Y:S03]  /*5eb0*/  HMMA.16816.F32 R28, R4, R170.reuse, R28 ;  /* 0x000000aa041c723c */ /* 0x080fe6000000181c */
[C---:B------:R-:W-:Y:S01]  /*5ec0*/  FADD.FTZ R4, -R177.reuse, R16 ;  /* 0x00000010b1047221 */ /* 0x040fe20000010100 */
[----:B------:R-:W-:Y:S01]  /*5ed0*/  F2FP.F16.F32.PACK_AB R16, R188, R187 ;  /* 0x000000bbbc10723e */ /* 0x000fe200000000ff */
[C---:B------:R-:W-:Y:S01]  /*5ee0*/  FADD.FTZ R20, -R177.reuse, R20 ;  /* 0x00000014b1147221 */ /* 0x040fe20000010100 */
[----:B------:R-:W-:Y:S02]  /*5ef0*/  FADD.FTZ R21, -R177, R21 ;  /* 0x00000015b1157221 */ /* 0x000fe40000010100 */
[-C--:B------:R-:W-:Y:S01]  /*5f00*/  FSEL R4, R4, R177.reuse, P1 ;  /* 0x000000b104047208 */ /* 0x080fe20000800000 */
[----:B------:R-:W-:Y:S04]  /*5f10*/  HMMA.16816.F32 R32, R164, R170, R32 ;  /* 0x000000aaa420723c */ /* 0x000fe80000001820 */
[----:B------:R-:W-:Y:S01]  /*5f20*/  FSETP.GE.FTZ.AND P1, PT, R190, RZ, PT ;  /* 0x000000ffbe00720b */ /* 0x000fe20003f36000 */
[----:B------:R-:W-:Y:S01]  /*5f30*/  FMUL.FTZ R5, R194, R4 ;  /* 0x00000004c2057220 */ /* 0x000fe20000410000 */
[-C--:B------:R-:W-:Y:S02]  /*5f40*/  FSEL R20, R20, R177.reuse, P2 ;  /* 0x000000b114147208 */ /* 0x080fe40001000000 */
[----:B------:R-:W-:Y:S02]  /*5f50*/  FSEL R21, R21, R177, P1 ;  /* 0x000000b115157208 */ /* 0x000fe40000800000 */
[----:B------:R-:W-:Y:S01]  /*5f60*/  FSETP.GE.FTZ.AND P1, PT, R183, RZ, PT ;  /* 0x000000ffb700720b */ /* 0x000fe20003f36000 */
[----:B------:R-:W-:Y:S01]  /*5f70*/  FMUL.FTZ R4, R192, R20 ;  /* 0x00000014c0047220 */ /* 0x000fe20000410000 */
[----:B------:R-:W-:Y:S01]  /*5f80*/  F2FP.F16.F32.PACK_AB R17, R17, R5 ;  /* 0x000000051111723e */ /* 0x000fe200000000ff */
[----:B------:R-:W-:Y:S05]  /*5f90*/  FMUL.FTZ R20, R190, R21 ;  /* 0x00000015be147220 */ /* 0x000fea0000410000 */
[----:B------:R-:W-:Y:S01]  /*5fa0*/  F2FP.F16.F32.PACK_AB R20, R20, R4 ;  /* 0x000000041414723e */ /* 0x000fe200000000ff */
[C---:B------:R-:W-:Y:S05]  /*5fb0*/  FADD.FTZ R32, -R177.reuse, R32 ;  /* 0x00000020b1207221 */ /* 0x040fea0000010100 */
[----:B------:R-:W-:Y:S01]  /*5fc0*/  FSEL R32, R32, R177, P1 ;  /* 0x000000b120207208 */ /* 0x000fe20000800000 */
[----:B------:R-:W-:Y:S04]  /*5fd0*/  @P0 FADD.FTZ R177, -R177, R33 ;  /* 0x00000021b1b10221 */ /* 0x000fe80000010100 */
[----:B------:R-:W-:Y:S01]  /*5fe0*/  FMUL.FTZ R32, R183, R32 ;  /* 0x00000020b7207220 */ /* 0x000fe20000410000 */
[----:B--2---:R-:W-:Y:S06]  /*5ff0*/  BRA.U !UP2, `(.L_x_1511) ;  /* 0x000000010a647547 */ /* 0x004fec000b800000 */
        /* <DEDUP_REMOVED lines=25> */
.L_x_1511:
[C---:B------:R-:W-:Y:S01]  /*6190*/  FADD.FTZ R18, -R176.reuse, R18 ;  /* 0x00000012b0127221 */ /* 0x040fe20000010100 */
[----:B------:R-:W-:Y:S01]  /*61a0*/  FADD.FTZ R2, -R176, R19 ;  /* 0x00000013b0027221 */ /* 0x000fe20000010100 */
[----:B------:R-:W-:Y:S01]  /*61b0*/  FSETP.GE.FTZ.AND P1, PT, R202, RZ, PT ;  /* 0x000000ffca00720b */ /* 0x000fe20003f36000 */
[----:B------:R-:W-:Y:S01]  /*61c0*/  STS [R180+0x1c000], R16 ;  /* 0x01c00010b4007388 */ /* 0x000fe20000000800 */
[----:B------:R-:W-:Y:S01]  /*61d0*/  FSETP.GE.FTZ.AND P0, PT, R201, RZ, PT ;  /* 0x000000ffc900720b */ /* 0x000fe20003f16000 */
[----:B------:R-:W-:Y:S01]  /*61e0*/  FADD.FTZ R23, -R176, R23 ;  /* 0x00000017b0177221 */ /* 0x000fe20000010100 */
[-C--:B------:R-:W-:Y:S01]  /*61f0*/  FSEL R18, R18, R176.reuse, P1 ;  /* 0x000000b012127208 */ /* 0x080fe20000800000 */
[----:B------:R-:W-:Y:S01]  /*6200*/  FADD.FTZ R22, -R176, R22 ;  /* 0x00000016b0167221 */ /* 0x000fe20000010100 */
[----:B------:R-:W-:Y:S01]  /*6210*/  FSEL R2, R2, R176, P0 ;  /* 0x000000b002027208 */ /* 0x000fe20000000000 */
[----:B------:R-:W-:Y:S01]  /*6220*/  FADD.FTZ R34, -R176, R34 ;  /* 0x00000022b0227221 */ /* 0x000fe20000010100 */
[----:B-1----:R-:W-:Y:S01]  /*6230*/  F2FP.F16.F32.PACK_AB R4, R172, R186 ;  /* 0x000000baac04723e */ /* 0x002fe200000000ff */
[----:B------:R-:W-:Y:S01]  /*6240*/  FMUL.FTZ R5, R202, R18 ;  /* 0x00000012ca057220 */ /* 0x000fe20000410000 */
[----:B------:R-:W-:Y:S01]  /*6250*/  FSETP.GE.FTZ.AND P0, PT, R191, RZ, PT ;  /* 0x000000ffbf00720b */ /* 0x000fe20003f16000 */
[----:B------:R-:W-:Y:S01]  /*6260*/  FMUL.FTZ R2, R201, R2 ;  /* 0x00000002c9027220 */ /* 0x000fe20000410000 */
[----:B------:R-:W-:Y:S01]  /*6270*/  FSETP.GE.FTZ.AND P1, PT, R197, RZ, PT ;  /* 0x000000ffc500720b */ /* 0x000fe20003f36000 */
[----:B------:R1:W-:Y:S01]  /*6280*/  STS [R180+0x1c400], R4 ;  /* 0x01c40004b4007388 */ /* 0x0003e20000000800 */
[----:B------:R-:W-:Y:S01]  /*6290*/  FSETP.GE.FTZ.AND P2, PT, R198, RZ, PT ;  /* 0x000000ffc600720b */ /* 0x000fe20003f56000 */
[C---:B-----5:R-:W-:Y:S01]  /*62a0*/  FADD.FTZ R9, -R3.reuse, R9 ;  /* 0x0000000903097221 */ /* 0x060fe20000010100 */
[----:B------:R-:W-:Y:S01]  /*62b0*/  F2FP.F16.F32.PACK_AB R2, R2, R5 ;  /* 0x000000050202723e */ /* 0x000fe200000000ff */
[----:B------:R-:W-:Y:S01]  /*62c0*/  FADD.FTZ R5, -R3, R8 ;  /* 0x0000000803057221 */ /* 0x000fe20000010100 */
[-C--:B------:R-:W-:Y:S01]  /*62d0*/  FSEL R23, R23, R176.reuse, P1 ;  /* 0x000000b017177208 */ /* 0x080fe20000800000 */
[----:B------:R-:W-:Y:S01]  /*62e0*/  FADD.FTZ R12, -R3, R12 ;  /* 0x0000000c030c7221 */ /* 0x000fe20000010100 */
[----:B------:R-:W-:Y:S01]  /*62f0*/  FSETP.GE.FTZ.AND P1, PT, R189, RZ, PT ;  /* 0x000000ffbd00720b */ /* 0x000fe20003f36000 */
[----:B------:R2:W-:Y:S01]  /*6300*/  STS [R182+0x1c400], R2 ;  /* 0x01c40002b6007388 */ /* 0x0005e20000000800 */
[-C--:B------:R-:W-:Y:S01]  /*6310*/  FSEL R22, R22, R176.reuse, P2 ;  /* 0x000000b016167208 */ /* 0x080fe20001000000 */
[----:B------:R-:W-:Y:S01]  /*6320*/  FADD.FTZ R8, -R3, R13 ;  /* 0x0000000d03087221 */ /* 0x000fe20000010100 */
[----:B------:R-:W-:Y:S01]  /*6330*/  FSEL R34, R34, R176, P1 ;  /* 0x000000b022227208 */ /* 0x000fe20000800000 */
[----:B------:R-:W-:Y:S01]  /*6340*/  @P0 FADD.FTZ R176, -R176, R35 ;  /* 0x00000023b0b00221 */ /* 0x000fe20000010100 */
[----:B------:R-:W-:Y:S01]  /*6350*/  FSETP.GE.FTZ.AND P1, PT, R226, RZ, PT ;  /* 0x000000ffe200720b */ /* 0x000fe20003f36000 */
[----:B------:R-:W-:Y:S01]  /*6360*/  STS [R182+0x1c000], R17 ;  /* 0x01c00011b6007388 */ /* 0x000fe20000000800 */
[----:B------:R-:W-:Y:S01]  /*6370*/  FSETP.GE.FTZ.AND P0, PT, R225, RZ, PT ;  /* 0x000000ffe100720b */ /* 0x000fe20003f16000 */
        /* <DEDUP_REMOVED lines=8> */
[C---:B------:R-:W-:Y:S01]  /*6400*/  FADD.FTZ R14, -R168.reuse, R14 ;  /* 0x0000000ea80e7221 */ /* 0x040fe20000010100 */
[-C--:B-1----:R-:W-:Y:S01]  /*6410*/  FSEL R4, R9, R3.reuse, P0 ;  /* 0x0000000309047208 */ /* 0x082fe20000000000 */
[----:B------:R-:W-:Y:S01]  /*6420*/  FADD.FTZ R27, -R168, R27 ;  /* 0x0000001ba81b7221 */ /* 0x000fe20000010100 */
[----:B------:R-:W-:Y:S01]  /*6430*/  FSETP.GE.FTZ.AND P0, PT, R224, RZ, PT ;  /* 0x000000ffe000720b */ /* 0x000fe20003f16000 */
[----:B------:R-:W-:Y:S01]  /*6440*/  FMUL.FTZ R22, R198, R22 ;  /* 0x00000016c6167220 */ /* 0x000fe20000410000 */
[-C--:B------:R-:W-:Y:S01]  /*6450*/  FSEL R8, R8, R3.reuse, P1 ;  /* 0x0000000308087208 */ /* 0x080fe20000800000 */
[----:B------:R-:W-:Y:S01]  /*6460*/  FMUL.FTZ R5, R225, R4 ;  /* 0x00000004e1057220 */ /* 0x000fe20000410000 */
[----:B------:R-:W-:Y:S01]  /*6470*/  FSEL R4, R12, R3, P0 ;  /* 0x000000030c047208 */ /* 0x000fe20000000000 */
[----:B------:R-:W-:Y:S01]  /*6480*/  FMUL.FTZ R19, R197, R23 ;  /* 0x00000017c5137220 */ /* 0x000fe20000410000 */
[----:B--2---:R-:W-:Y:S01]  /*6490*/  FADD.FTZ R2, -R3, R25 ;  /* 0x0000001903027221 */ /* 0x004fe20000010100 */
[----:B------:R-:W-:Y:S01]  /*64a0*/  FSETP.GE.FTZ.AND P0, PT, R195, RZ, PT ;  /* 0x000000ffc300720b */ /* 0x000fe20003f16000 */
[----:B------:R-:W-:Y:S01]  /*64b0*/  FMUL.FTZ R8, R223, R8 ;  /* 0x00000008df087220 */ /* 0x000fe20000410000 */
[----:B------:R-:W-:Y:S01]  /*64c0*/  FSETP.GE.FTZ.AND P1, PT, R196, RZ, PT ;  /* 0x000000ffc400720b */ /* 0x000fe20003f36000 */
[----:B------:R-:W-:Y:S01]  /*64d0*/  FMUL.FTZ R4, R224, R4 ;  /* 0x00000004e0047220 */ /* 0x000fe20000410000 */
[-C--:B------:R-:W-:Y:S01]  /*64e0*/  FSEL R2, R2, R3.reuse, P2 ;  /* 0x0000000302027208 */ /* 0x080fe20001000000 */
[----:B------:R-:W-:Y:S01]  /*64f0*/  FADD.FTZ R30, -R168, R30 ;  /* 0x0000001ea81e7221 */ /* 0x000fe20000010100 */
[----:B------:R-:W-:Y:S01]  /*6500*/  FSEL R24, R24, R3, P6 ;  /* 0x0000000318187208 */ /* 0x000fe20003000000 */
[----:B------:R-:W-:Y:S01]  /*6510*/  FMUL.FTZ R177, R185, R177 ;  /* 0x000000b1b9b17220 */ /* 0x000fe20000410000 */
[----:B------:R-:W-:Y:S01]  /*6520*/  FSEL R28, R28, R3, P1 ;  /* 0x000000031c1c7208 */ /* 0x000fe20000800000 */
[----:B------:R-:W-:Y:S01]  /*6530*/  FMUL.FTZ R12, R203, R2 ;  /* 0x00000002cb0c7220 */ /* 0x000fe20000410000 */
[----:B------:R-:W-:Y:S01]  /*6540*/  F2FP.F16.F32.PACK_AB R2, R5, R6 ;  /* 0x000000060502723e */ /* 0x000fe200000000ff */
[----:B------:R-:W-:Y:S01]  /*6550*/  FMUL.FTZ R34, R189, R34 ;  /* 0x00000022bd227220 */ /* 0x000fe20000410000 */
[----:B------:R-:W-:Y:S01]  /*6560*/  FSETP.GE.FTZ.AND P1, PT, R229, RZ, PT ;  /* 0x000000ffe500720b */ /* 0x000fe20003f36000 */
[----:B------:R-:W-:Y:S01]  /*6570*/  @P0 FADD.FTZ R3, -R3, R29 ;  /* 0x0000001d03030221 */ /* 0x000fe20000010100 */
[----:B------:R-:W-:Y:S01]  /*6580*/  FSETP.GE.FTZ.AND P2, PT, R230, RZ, PT ;  /* 0x000000ffe600720b */ /* 0x000fe20003f56000 */
[----:B------:R1:W-:Y:S01]  /*6590*/  STS [R180+0x1d000], R2 ;  /* 0x01d00002b4007388 */ /* 0x0003e20000000800 */
[-C--:B------:R-:W-:Y:S01]  /*65a0*/  FSEL R11, R11, R168.reuse, P1 ;  /* 0x000000a80b0b7208 */ /* 0x080fe20000800000 */
[----:B------:R-:W-:Y:S01]  /*65b0*/  FMUL.FTZ R9, R195, R3 ;  /* 0x00000003c3097220 */ /* 0x000fe20000410000 */
[----:B------:R-:W-:Y:S01]  /*65c0*/  FADD.FTZ R3, -R168, R10 ;  /* 0x0000000aa8037221 */ /* 0x000fe20000010100 */
[----:B------:R-:W-:Y:S01]  /*65d0*/  FSETP.GE.FTZ.AND P0, PT, R227, RZ, PT ;  /* 0x000000ffe300720b */ /* 0x000fe20003f16000 */
[----:B------:R-:W-:Y:S01]  /*65e0*/  IMAD.MOV.U32 R10, RZ, RZ, 0x10 ;  /* 0x00000010ff0a7424 */ /* 0x000fe200078e00ff */
[----:B------:R-:W-:Y:S01]  /*65f0*/  FSETP.GE.FTZ.AND P1, PT, R228, RZ, PT ;  /* 0x000000ffe400720b */ /* 0x000fe20003f36000 */
[----:B------:R-:W-:Y:S01]  /*6600*/  FMUL.FTZ R5, R229, R11 ;  /* 0x0000000be5057220 */ /* 0x000fe20000410000 */
[----:B------:R-:W-:Y:S01]  /*6610*/  FSEL R3, R3, R168, P2 ;  /* 0x000000a803037208 */ /* 0x000fe20001000000 */
[----:B------:R-:W-:Y:S01]  /*6620*/  FMUL.FTZ R16, R191, R176 ;  /* 0x000000b0bf107220 */ /* 0x000fe20000410000 */
[----:B------:R-:W-:Y:S01]  /*6630*/  FSEL R14, R14, R168, P0 ;  /* 0x000000a80e0e7208 */ /* 0x000fe20000000000 */
[----:B------:R-:W-:Y:S01]  /*6640*/  FMUL.FTZ R24, R205, R24 ;  /* 0x00000018cd187220 */ /* 0x000fe20000410000 */
[----:B------:R-:W-:Y:S01]  /*6650*/  F2FP.F16.F32.PACK_AB R8, R8, R4 ;  /* 0x000000040808723e */ /* 0x000fe200000000ff */
[----:B------:R-:W-:Y:S01]  /*6660*/  FMUL.FTZ R6, R230, R3 ;  /* 0x00000003e6067220 */ /* 0x000fe20000410000 */
[----:B------:R-:W-:Y:S01]  /*6670*/  FSETP.GE.FTZ.AND P0, PT, R200, RZ, PT ;  /* 0x000000ffc800720b */ /* 0x000fe20003f16000 */
[----:B------:R-:W-:Y:S01]  /*6680*/  FMUL.FTZ R14, R227, R14 ;  /* 0x0000000ee30e7220 */ /* 0x000fe20000410000 */
[----:B------:R-:W-:Y:S01]  /*6690*/  FADD.FTZ R3, -R168, R26 ;  /* 0x0000001aa8037221 */ /* 0x000fe20000010100 */
[----:B------:R-:W-:Y:S01]  /*66a0*/  FSETP.GE.FTZ.AND P2, PT, R220, RZ, PT ;  /* 0x000000ffdc00720b */ /* 0x000fe20003f56000 */
[----:B------:R-:W-:Y:S01]  /*66b0*/  FMUL.FTZ R28, R196, R28 ;  /* 0x0000001cc41c7220 */ /* 0x000fe20000410000 */
[----:B------:R-:W-:Y:S01]  /*66c0*/  F2FP.F16.F32.PACK_AB R5, R5, R6 ;  /* 0x000000060505723e */ /* 0x000fe200000000ff */
[----:B------:R-:W-:Y:S01]  /*66d0*/  IMAD R233, R236, UR9, RZ ;  /* 0x00000009ece97c24 */ /* 0x000fe2000f8e02ff */
[----:B------:R-:W-:Y:S02]  /*66e0*/  FSETP.GE.FTZ.AND P6, PT, R222, RZ, PT ;  /* 0x000000ffde00720b */ /* 0x000fe40003fd6000 */
[-C--:B------:R-:W-:Y:S01]  /*66f0*/  FSEL R27, R27, R168.reuse, P2 ;  /* 0x000000a81b1b7208 */ /* 0x080fe20001000000 */
[----:B------:R2:W-:Y:S01]  /*6700*/  STS [R180+0x1d400], R5 ;  /* 0x01d40005b4007388 */ /* 0x0005e20000000800 */
[----:B-1----:R-:W-:Y:S01]  /*6710*/  FADD.FTZ R2, -R168, R15 ;  /* 0x0000000fa8027221 */ /* 0x002fe20000010100 */
[----:B------:R-:W-:Y:S02]  /*6720*/  FSEL R3, R3, R168, P6 ;  /* 0x000000a803037208 */ /* 0x000fe40003000000 */
[----:B------:R-:W-:Y:S01]  /*6730*/  F2FP.F16.F32.PACK_AB R19, R19, R22 ;  /* 0x000000161313723e */ /* 0x000fe200000000ff */
[----:B------:R-:W-:Y:S01]  /*6740*/  STS [R182+0x1d000], R8 ;  /* 0x01d00008b6007388 */ /* 0x000fe20000000800 */
[----:B------:R-:W-:Y:S01]  /*6750*/  FSEL R2, R2, R168, P1 ;  /* 0x000000a802027208 */ /* 0x000fe20000800000 */
[----:B------:R-:W-:Y:S01]  /*6760*/  FMUL.FTZ R6, R220, R27 ;  /* 0x0000001bdc067220 */ /* 0x000fe20000410000 */
[----:B------:R-:W-:Y:S01]  /*6770*/  FSETP.GE.FTZ.AND P1, PT, R199, RZ, PT ;  /* 0x000000ffc700720b */ /* 0x000fe20003f36000 */
[----:B------:R-:W-:Y:S01]  /*6780*/  FMUL.FTZ R3, R222, R3 ;  /* 0x00000003de037220 */ /* 0x000fe20000410000 */
[----:B------:R-:W-:Y:S01]  /*6790*/  F2FP.F16.F32.PACK_AB R18, R177, R32 ;  /* 0x00000020b112723e */ /* 0x000fe200000000ff */
[----:B------:R-:W-:Y:S01]  /*67a0*/  FMUL.FTZ R4, R228, R2 ;  /* 0x00000002e4047220 */ /* 0x000fe20000410000 */
[----:B------:R-:W-:Y:S01]  /*67b0*/  FSEL R30, R30, R168, P1 ;  /* 0x000000a81e1e7208 */ /* 0x000fe20000800000 */
[----:B------:R-:W-:Y:S01]  /*67c0*/  @P0 FADD.FTZ R168, -R168, R31 ;  /* 0x0000001fa8a80221 */ /* 0x000fe20000010100 */
[----:B------:R-:W-:Y:S01]  /*67d0*/  F2FP.F16.F32.PACK_AB R16, R16, R34 ;  /* 0x000000221010723e */ /* 0x000fe200000000ff */
[----:B------:R-:W-:Y:S01]  /*67e0*/  IMAD.SHL.U32 R220, R218, 0x20, RZ ;  /* 0x00000020dadc7824 */ /* 0x000fe200078e00ff */
[----:B------:R-:W-:Y:S01]  /*67f0*/  F2FP.F16.F32.PACK_AB R4, R4, R14 ;  /* 0x0000000e0404723e */ /* 0x000fe200000000ff */
[----:B------:R-:W-:Y:S01]  /*6800*/  FMUL.FTZ R30, R199, R30 ;  /* 0x0000001ec71e7220 */ /* 0x000fe20000410000 */
[----:B------:R-:W-:Y:S01]  /*6810*/  FMUL.FTZ R7, R200, R168 ;  /* 0x000000a8c8077220 */ /* 0x000fe20000410000 */
[----:B------:R-:W-:Y:S02]  /*6820*/  F2FP.F16.F32.PACK_AB R12, R12, R24 ;  /* 0x000000180c0c723e */ /* 0x000fe400000000ff */
[----:B------:R1:W-:Y:S01]  /*6830*/  STS [R182+0x1d400], R4 ;  /* 0x01d40004b6007388 */ /* 0x0003e20000000800 */
[----:B------:R-:W-:Y:S02]  /*6840*/  F2FP.F16.F32.PACK_AB R6, R6, R3 ;  /* 0x000000030606723e */ /* 0x000fe400000000ff */
[----:B------:R-:W-:Y:S01]  /*6850*/  F2FP.F16.F32.PACK_AB R9, R9, R28 ;  /* 0x0000001c0909723e */ /* 0x000fe200000000ff */
[----:B------:R-:W-:Y:S01]  /*6860*/  STS [R181+-0x4000], R20 ;  /* 0xffc00014b5007388 */ /* 0x000fe20000000800 */
[----:B--2---:R-:W-:Y:S02]  /*6870*/  SEL R5, R10, 0xfffffff0, !P3 ;  /* 0xfffffff00a057807 */ /* 0x004fe40005800000 */
[----:B------:R-:W-:Y:S01]  /*6880*/  F2FP.F16.F32.PACK_AB R7, R7, R30 ;  /* 0x0000001e0707723e */ /* 0x000fe200000000ff */
[----:B------:R-:W-:Y:S01]  /*6890*/  STS [R181+-0x3c00], R19 ;  /* 0xffc40013b5007388 */ /* 0x000fe20000000800 */
[----:B------:R-:W-:Y:S02]  /*68a0*/  SHF.R.U32.HI R2, RZ, 0x1, R218 ;  /* 0x00000001ff027819 */ /* 0x000fe400000116da */
[----:B------:R-:W-:Y:S02]  /*68b0*/  LOP3.LUT R180, R0, 0x200, R184, 0xf8, !PT ;  /* 0x0000020000b47812 */ /* 0x000fe400078ef8b8 */
[----:B------:R-:W-:Y:S02]  /*68c0*/  LOP3.LUT R3, R2, 0x30, RZ, 0xc0, !PT ;  /* 0x0000003002037812 */ /* 0x000fe400078ec0ff */
[----:B------:R-:W-:Y:S02]  /*68d0*/  LEA R180, R180, UR4, 0x1 ;  /* 0x00000004b4b47c11 */ /* 0x000fe4000f8e08ff */
[----:B------:R-:W-:Y:S03]  /*68e0*/  LOP3.LUT R3, R3, 0x8, R218, 0xf8, !PT ;  /* 0x0000000803037812 */ /* 0x000fe600078ef8da */
[C---:B------:R-:W-:Y:S01]  /*68f0*/  VIADD R0, R180.reuse, 0x8040 ;  /* 0x00008040b4007836 */ /* 0x040fe20000000000 */
[----:B------:R-:W-:Y:S01]  /*6900*/  LOP3.LUT R3, R3, 0x1c0, R184, 0xf8, !PT ;  /* 0x000001c003037812 */ /* 0x000fe200078ef8b8 */
[----:B-1----:R-:W-:Y:S03]  /*6910*/  IMAD.IADD R4, R5, 0x1, R181 ;  /* 0x0000000105047824 */ /* 0x002fe600078e02b5 */
[----:B------:R-:W-:Y:S02]  /*6920*/  LOP3.LUT R3, R3, 0x38, R217, 0x78, !PT ;  /* 0x0000003803037812 */ /* 0x000fe400078e78d9 */
[----:B------:R-:W-:Y:S02]  /*6930*/  STS [R4+-0x4000], R18 ;  /* 0xffc0001204007388 */ /* 0x000fe40000000800 */
[----:B------:R-:W-:Y:S02]  /*6940*/  LOP3.LUT R3, R3, 0x200, R220, 0xf8, !PT ;  /* 0x0000020003037812 */ /* 0x000fe400078ef8dc */
[----:B------:R1:W-:Y:S02]  /*6950*/  STS [R4+-0x3c00], R16 ;  /* 0xffc4001004007388 */ /* 0x0003e40000000800 */
[----:B------:R-:W-:Y:S02]  /*6960*/  LEA R3, R3, UR4, 0x1 ;  /* 0x0000000403037c11 */ /* 0x000fe4000f8e08ff */
[----:B------:R-:W-:Y:S04]  /*6970*/  STS [R181+-0x3000], R12 ;  /* 0xffd0000cb5007388 */ /* 0x000fe80000000800 */
[----:B------:R-:W-:Y:S04]  /*6980*/  STS [R181+-0x2c00], R6 ;  /* 0xffd40006b5007388 */ /* 0x000fe80000000800 */
[----:B------:R-:W-:Y:S04]  /*6990*/  STS [R4+-0x3000], R9 ;  /* 0xffd0000904007388 */ /* 0x000fe80000000800 */
[----:B------:R-:W-:Y:S01]  /*69a0*/  STS [R4+-0x2c00], R7 ;  /* 0xffd4000704007388 */ /* 0x000fe20000000800 */
[----:B------:R-:W-:Y:S01]  /*69b0*/  BAR.SYNC.DEFER_BLOCKING 0x0 ;  /* 0x0000000000007b1d */ /* 0x000fe20000010000 */
[----:B-1----:R-:W-:Y:S04]  /*69c0*/  VIADD R16, R180, 0x8000 ;  /* 0x00008000b4107836 */ /* 0x002fe80000000000 */
[----:B------:R-:W-:Y:S01]  /*69d0*/  @P3 VIADD R0, R16, 0xffffffc0 ;  /* 0xffffffc010003836 */ /* 0x000fe20000000000 */
[----:B------:R-:W-:Y:S08]  /*69e0*/  LDSM.16.MT88.4 R4, [R3+0x20000] ;  /* 0x020000000304783b */ /* 0x000ff00000004200 */
[----:B------:R-:W1:Y:S08]  /*69f0*/  LDSM.16.MT88.4 R8, [R180+0x8000] ;  /* 0x00800000b408783b */ /* 0x000e700000004200 */
[----:B------:R-:W2:Y:S08]  /*6a00*/  LDSM.16.MT88.4 R12, [R3+0x22000] ;  /* 0x02200000030c783b */ /* 0x000eb00000004200 */
[----:B------:R-:W3:Y:S08]  /*6a10*/  LDSM.16.MT88.4 R16, [R0] ;  /* 0x000000000010783b */ /* 0x000ef00000004200 */
[----:B------:R-:W4:Y:S08]  /*6a20*/  LDSM.16.MT88.4 R20, [R180+0xa000] ;  /* 0x00a00000b414783b */ /* 0x000f300000004200 */
[----:B------:R-:W4:Y:S01]  /*6a30*/  LDSM.16.MT88.4 R24, [R0+0x2000] ;  /* 0x002000000018783b */ /* 0x000f220000004200 */
[-C--:B-1----:R-:W-:Y:S07]  /*6a40*/  HMMA.16816.F32 R36, R4, R8.reuse, R36 ;  /* 0x000000080424723c */ /* 0x082fee0000001824 */
[----:B------:R-:W-:Y:S01]  /*6a50*/  LDSM.16.MT88.4 R28, [R3+0x20800] ;  /* 0x02080000031c783b */ /* 0x000fe20000004200 */
[C---:B--2---:R-:W-:Y:S07]  /*6a60*/  HMMA.16816.F32 R40, R12.reuse, R8, R40 ;  /* 0x000000080c28723c */ /* 0x044fee0000001828 */
[----:B------:R-:W1:Y:S01]  /*6a70*/  LDSM.16.MT88.4 R32, [R180+0x8800] ;  /* 0x00880000b420783b */ /* 0x000e620000004200 */
[-C--:B------:R-:W-:Y:S07]  /*6a80*/  HMMA.16816.F32 R44, R12, R10.reuse, R44 ;  /* 0x0000000a0c2c723c */ /* 0x080fee000000182c */
[----:B------:R-:W2:Y:S01]  /*6a90*/  LDSM.16.MT88.4 R164, [R3+0x22800] ;  /* 0x0228000003a4783b */ /* 0x000ea20000004200 */
[C---:B------:R-:W-:Y:S07]  /*6aa0*/  HMMA.16816.F32 R48, R4.reuse, R10, R48 ;  /* 0x0000000a0430723c */ /* 0x040fee0000001830 */
[----:B------:R-:W2:Y:S01]  /*6ab0*/  LDSM.16.MT88.4 R168, [R0+0x800] ;  /* 0x0008000000a8783b */ /* 0x000ea20000004200 */
[-C--:B---3--:R-:W-:Y:S07]  /*6ac0*/  HMMA.16816.F32 R52, R4, R16.reuse, R52 ;  /* 0x000000100434723c */ /* 0x088fee0000001834 */
[----:B------:R-:W3:Y:S01]  /*6ad0*/  LDSM.16.MT88.4 R172, [R180+0xa800] ;  /* 0x00a80000b4ac783b */ /* 0x000ee20000004200 */
[C---:B------:R-:W-:Y:S07]  /*6ae0*/  HMMA.16816.F32 R56, R12.reuse, R16, R56 ;  /* 0x000000100c38723c */ /* 0x040fee0000001838 */
[----:B------:R-:W3:Y:S01]  /*6af0*/  LDSM.16.MT88.4 R8, [R0+0x2800] ;  /* 0x002800000008783b */ /* 0x000ee20000004200 */
[-C--:B------:R-:W-:Y:S07]  /*6b00*/  HMMA.16816.F32 R60, R12, R18.reuse, R60 ;  /* 0x000000120c3c723c */ /* 0x080fee000000183c */
[----:B------:R-:W-:Y:S01]  /*6b10*/  LDSM.16.MT88.4 R176, [R3+0x23800] ;  /* 0x0238000003b0783b */ /* 0x000fe20000004200 */
[C---:B------:R-:W-:Y:S07]  /*6b20*/  HMMA.16816.F32 R64, R4.reuse, R18, R64 ;  /* 0x000000120440723c */ /* 0x040fee0000001840 */
[----:B------:R-:W-:Y:S01]  /*6b30*/  LDSM.16.MT88.4 R16, [R3+0x23000] ;  /* 0x023000000310783b */ /* 0x000fe20000004200 */
        /* <DEDUP_REMOVED lines=10> */
[----:B------:R-:W4:Y:S07]  /*6be0*/  LDSM.16.MT88.4 R4, [R3+0x21000] ;  /* 0x021000000304783b */ /* 0x000f2e0000004200 */
[-C--:B-1----:R-:W-:Y:S01]  /*6bf0*/  HMMA.16816.F32 R36, R28, R32.reuse, R36 ;  /* 0x000000201c24723c */ /* 0x082fe20000001824 */
[----:B------:R-:W1:Y:S07]  /*6c00*/  LDSM.16.MT88.4 R24, [R180+0xb000] ;  /* 0x00b00000b418783b */ /* 0x000e6e0000004200 */
[C---:B--2---:R-:W-:Y:S08]  /*6c10*/  HMMA.16816.F32 R40, R164.reuse, R32, R40 ;  /* 0x00000020a428723c */ /* 0x044ff00000001828 */
[-C--:B------:R-:W-:Y:S08]  /*6c20*/  HMMA.16816.F32 R44, R164, R34.reuse, R44 ;  /* 0x00000022a42c723c */ /* 0x080ff0000000182c */
[C---:B------:R-:W-:Y:S01]  /*6c30*/  HMMA.16816.F32 R48, R28.reuse, R34, R48 ;  /* 0x000000221c30723c */ /* 0x040fe20000001830 */
[----:B------:R-:W2:Y:S07]  /*6c40*/  LDSM.16.MT88.4 R32, [R0+0x3000] ;  /* 0x003000000020783b */ /* 0x000eae0000004200 */
[-C--:B------:R-:W-:Y:S08]  /*6c50*/  HMMA.16816.F32 R52, R28, R168.reuse, R52 ;  /* 0x000000a81c34723c */ /* 0x080ff00000001834 */
[C---:B------:R-:W-:Y:S08]  /*6c60*/  HMMA.16816.F32 R56, R164.reuse, R168, R56 ;  /* 0x000000a8a438723c */ /* 0x040ff00000001838 */
[-C--:B------:R-:W-:Y:S08]  /*6c70*/  HMMA.16816.F32 R60, R164, R170.reuse, R60 ;  /* 0x000000aaa43c723c */ /* 0x080ff0000000183c */
[C---:B------:R-:W-:Y:S01]  /*6c80*/  HMMA.16816.F32 R64, R28.reuse, R170, R64 ;  /* 0x000000aa1c40723c */ /* 0x040fe20000001840 */
[----:B------:R-:W-:Y:S07]  /*6c90*/  LDSM.16.MT88.4 R168, [R3+0x21800] ;  /* 0x0218000003a8783b */ /* 0x000fee0000004200 */
[-C--:B---3--:R-:W-:Y:S08]  /*6ca0*/  HMMA.16816.F32 R68, R28, R172.reuse, R68 ;  /* 0x000000ac1c44723c */ /* 0x088ff00000001844 */
[C---:B------:R-:W-:Y:S08]  /*6cb0*/  HMMA.16816.F32 R72, R164.reuse, R172, R72 ;  /* 0x000000aca448723c */ /* 0x040ff00000001848 */
[-C--:B------:R-:W-:Y:S08]  /*6cc0*/  HMMA.16816.F32 R76, R164, R174.reuse, R76 ;  /* 0x000000aea44c723c */ /* 0x080ff0000000184c */
[C---:B------:R-:W-:Y:S01]  /*6cd0*/  HMMA.16816.F32 R80, R28.reuse, R174, R80 ;  /* 0x000000ae1c50723c */ /* 0x040fe20000001850 */
[----:B------:R-:W3:Y:S07]  /*6ce0*/  LDSM.16.MT88.4 R172, [R180+0x9800] ;  /* 0x00980000b4ac783b */ /* 0x000eee0000004200 */
[-C--:B------:R-:W-:Y:S01]  /*6cf0*/  HMMA.16816.F32 R84, R28, R8.reuse, R84 ;  /* 0x000000081c54723c */ /* 0x080fe20000001854 */
[----:B------:R-:W-:Y:S07]  /*6d00*/  LDSM.16.MT88.4 R180, [R180+0xb800] ;  /* 0x00b80000b4b4783b */ /* 0x000fee0000004200 */
[C---:B------:R-:W-:Y:S08]  /*6d10*/  HMMA.16816.F32 R88, R164.reuse, R8, R88 ;  /* 0x00000008a458723c */ /* 0x040ff00000001858 */
[-C--:B------:R-:W-:Y:S01]  /*6d20*/  HMMA.16816.F32 R92, R164, R10.reuse, R92 ;  /* 0x0000000aa45c723c */ /* 0x080fe2000000185c */
[----:B------:R-:W3:Y:S07]  /*6d30*/  LDSM.16.MT88.4 R164, [R0+0x1800] ;  /* 0x0018000000a4783b */ /* 0x000eee0000004200 */
[----:B------:R-:W-:Y:S01]  /*6d40*/  HMMA.16816.F32 R96, R28, R10, R96 ;  /* 0x0000000a1c60723c */ /* 0x000fe20000001860 */
[----:B------:R1:W3:Y:S07]  /*6d50*/  LDSM.16.MT88.4 R8, [R0+0x3800] ;  /* 0x003800000008783b */ /* 0x0002ee0000004200 */
[-C--:B----4-:R-:W-:Y:S01]  /*6d60*/  HMMA.16816.F32 R36, R4, R12.reuse, R36 ;  /* 0x0000000c0424723c */ /* 0x090fe20000001824 */
[----:B------:R-:W-:Y:S07]  /*6d70*/  BAR.SYNC.DEFER_BLOCKING 0x0 ;  /* 0x0000000000007b1d */ /* 0x000fee0000010000 */
[C---:B------:R-:W-:Y:S08]  /*6d80*/  HMMA.16816.F32 R40, R16.reuse, R12, R40 ;  /* 0x0000000c1028723c */ /* 0x040ff00000001828 */
[-C--:B------:R-:W-:Y:S03]  /*6d90*/  HMMA.16816.F32 R44, R16, R14.reuse, R44 ;  /* 0x0000000e102c723c */ /* 0x080fe6000000182c */
[----:B-1----:R-:W-:Y:S05]  /*6da0*/  IMAD.U32 R0, R233, -0x40, RZ ;  /* 0xffffffc0e9007824 */ /* 0x002fea00078e00ff */
        /* <DEDUP_REMOVED lines=9> */
[-C--:B--2---:R-:W-:Y:S08]  /*6e40*/  HMMA.16816.F32 R84, R4, R32.reuse, R84 ;  /* 0x000000200454723c */ /* 0x084ff00000001854 */
[C---:B------:R-:W-:Y:S08]  /*6e50*/  HMMA.16816.F32 R88, R16.reuse, R32, R88 ;  /* 0x000000201058723c */ /* 0x040ff00000001858 */
[-C--:B------:R-:W-:Y:S08]  /*6e60*/  HMMA.16816.F32 R92, R16, R34.reuse, R92 ;  /* 0x00000022105c723c */ /* 0x080ff0000000185c */
[----:B------:R-:W-:Y:S04]  /*6e70*/  HMMA.16816.F32 R96, R4, R34, R96 ;  /* 0x000000220460723c */ /* 0x000fe80000001860 */
[C---:B------:R-:W-:Y:S04]  /*6e80*/  LEA R4, P0, R0.reuse, R234, 0x2 ;  /* 0x000000ea00047211 */ /* 0x040fe800078010ff */
[-C--:B---3--:R-:W-:Y:S05]  /*6e90*/  HMMA.16816.F32 R36, R168, R172.reuse, R36 ;  /* 0x000000aca824723c */ /* 0x088fea0000001824 */
[----:B------:R-:W-:Y:S01]  /*6ea0*/  LEA.HI.X.SX32 R0, R0, R235, 0x2, P0 ;  /* 0x000000eb00007211 */ /* 0x000fe200000f16ff */
[----:B------:R-:W-:Y:S02]  /*6eb0*/  IMAD.MOV.U32 R234, RZ, RZ, R4 ;  /* 0x000000ffffea7224 */ /* 0x000fe400078e0004 */
        /* <DEDUP_REMOVED lines=42> */
.L_x_1512:
        /* <DEDUP_REMOVED lines=151> */
[----:B------:R-:W-:Y:S01]  /*7ad0*/  LEA.HI.X.SX32 R195, R233, R185, 0x5, P0 ;  /* 0x000000b9e9c37211 */ /* 0x000fe200000f2eff */
[----:B---3--:R-:W-:Y:S03]  /*7ae0*/  VIADD R0, R207, 0x40 ;  /* 0x00000040cf007836 */ /* 0x008fe60000000000 */
[----:B------:R-:W-:Y:S01]  /*7af0*/  REDG.E.ADD.F32.FTZ.RN.STRONG.GPU desc[UR32][R224.64], R5 ;  /* 0x00000005e00079a6 */ /* 0x000fe2000c12f320 */
[C---:B------:R-:W-:Y:S04]  /*7b00*/  HMMA.16816.F32 R16, R164.reuse, R174, R16 ;  /* 0x000000aea410723c */ /* 0x040fe80000001810 */
[----:B------:R1:W-:Y:S01]  /*7b10*/  REDG.E.ADD.F32.FTZ.RN.STRONG.GPU desc[UR32][R222.64], R6 ;  /* 0x00000006de0079a6 */ /* 0x0003e2000c12f320 */
[----:B------:R-:W-:Y:S04]  /*7b20*/  IMAD.WIDE R204, R233, -0xc0, R194 ;  /* 0xffffff40e9cc7825 */ /* 0x000fe800078e02c2 */
[----:B------:R2:W-:Y:S01]  /*7b30*/  REDG.E.ADD.F32.FTZ.RN.STRONG.GPU desc[UR32][R202.64], R7 ;  /* 0x00000007ca0079a6 */ /* 0x0005e2000c12f320 */
[----:B------:R-:W-:Y:S01]  /*7b40*/  @P3 VIADD R0, R207, 0xffffffc0 ;  /* 0xffffffc0cf003836 */ /* 0x000fe20000000000 */
        /* <DEDUP_REMOVED lines=150> */
[----:B------:R-:W1:Y:S01]  /*84b0*/  LDCU UR9, c[0x0][0x4fc] ;  /* 0x00009f80ff0977ac */ /* 0x000e620008000800 */
[C---:B------:R-:W-:Y:S02]  /*84c0*/  SHF.L.U32 R206, R218.reuse, 0x1, RZ ;  /* 0x00000001dace7819 */ /* 0x040fe400000006ff */
[C---:B------:R-:W-:Y:S01]  /*84d0*/  LOP3.LUT P1, RZ, R218.reuse, 0x10, RZ, 0xc0, !PT ;  /* 0x00000010daff7812 */ /* 0x040fe2000782c0ff */
[----:B------:R-:W2:Y:S01]  /*84e0*/  LDCU UR8, c[0x0][0x500] ;  /* 0x0000a000ff0877ac */ /* 0x000ea20008000800 */
[----:B------:R-:W-:Y:S01]  /*84f0*/  LOP3.LUT P0, RZ, R218, 0x8, RZ, 0xc0, !PT ;  /* 0x00000008daff7812 */ /* 0x000fe2000780c0ff */
[----:B------:R-:W-:Y:S01]  /*8500*/  UISETP.NE.AND UP0, UPT, UR40, -0x1, UPT ;  /* 0xffffffff2800788c */ /* 0x000fe2000bf05270 */
[----:B------:R-:W-:Y:S01]  /*8510*/  UMOV UR24, UR18 ;  /* 0x0000001200187c82 */ /* 0x000fe20008000000 */
[----:B-1----:R-:W-:Y:S01]  /*8520*/  FMUL.FTZ R0, R60, UR9 ;  /* 0x000000093c007c20 */ /* 0x002fe20008410000 */
[----:B------:R-:W-:Y:S01]  /*8530*/  FMUL.FTZ R22, R61, UR9 ;  /* 0x000000093d167c20 */ /* 0x000fe20008410000 */
[----:B------:R-:W-:Y:S01]  /*8540*/  FMUL.FTZ R2, R58, UR9 ;  /* 0x000000093a027c20 */ /* 0x000fe20008410000 */
[----:B------:R-:W-:Y:S01]  /*8550*/  FMUL.FTZ R25, R59, UR9 ;  /* 0x000000093b197c20 */ /* 0x000fe20008410000 */
[----:B------:R-:W-:Y:S01]  /*8560*/  FMUL.FTZ R4, R54, UR9 ;  /* 0x0000000936047c20 */ /* 0x000fe20008410000 */
[----:B------:R-:W-:Y:S01]  /*8570*/  FMUL.FTZ R27, R55, UR9 ;  /* 0x00000009371b7c20 */ /* 0x000fe20008410000 */
[----:B------:R-:W-:Y:S01]  /*8580*/  F2FP.F16.F32.PACK_AB R22, R22, R0 ;  /* 0x000000001616723e */ /* 0x000fe200000000ff */
[----:B------:R-:W-:Y:S01]  /*8590*/  FMUL.FTZ R172, R36, UR9 ;  /* 0x0000000924ac7c20 */ /* 0x000fe20008410000 */
[----:B------:R-:W-:Y:S01]  /*85a0*/  SHF.L.U32 R0, R218, 0x4, RZ ;  /* 0x00000004da007819 */ /* 0x000fe200000006ff */
[----:B------:R-:W-:Y:S01]  /*85b0*/  FMUL.FTZ R34, R41, UR9 ;  /* 0x0000000929227c20 */ /* 0x000fe20008410000 */
[----:B------:R-:W-:Y:S01]  /*85c0*/  F2FP.F16.F32.PACK_AB R25, R25, R2 ;  /* 0x000000021919723e */ /* 0x000fe200000000ff */
[----:B------:R-:W-:Y:S01]  /*85d0*/  FMUL.FTZ R169, R42, UR9 ;  /* 0x000000092aa97c20 */ /* 0x000fe20008410000 */
[----:B------:R-:W-:Y:S01]  /*85e0*/  LOP3.LUT R2, R220, 0xc00, RZ, 0xc0, !PT ;  /* 0x00000c00dc027812 */ /* 0x000fe200078ec0ff */
[----:B------:R-:W-:Y:S01]  /*85f0*/  FMUL.FTZ R36, R37, UR9 ;  /* 0x0000000925247c20 */ /* 0x000fe20008410000 */
[----:B------:R-:W-:Y:S01]  /*8600*/  LOP3.LUT R0, R0, 0x1c0, RZ, 0xc0, !PT ;  /* 0x000001c000007812 */ /* 0x000fe200078ec0ff */
[----:B------:R-:W-:Y:S01]  /*8610*/  FMUL.FTZ R171, R38, UR9 ;  /* 0x0000000926ab7c20 */ /* 0x000fe20008410000 */
[--C-:B------:R-:W-:Y:S01]  /*8620*/  LOP3.LUT R2, R2, 0x6, R206.reuse, 0xf8, !PT ;  /* 0x0000000602027812 */ /* 0x100fe200078ef8ce */
[----:B------:R-:W-:Y:S01]  /*8630*/  FMUL.FTZ R3, R56, UR9 ;  /* 0x0000000938037c20 */ /* 0x000fe20008410000 */
[----:B------:R-:W-:Y:S01]  /*8640*/  LOP3.LUT R0, R0, 0x38, R206, 0xf8, !PT ;  /* 0x0000003800007812 */ /* 0x000fe200078ef8ce */
[----:B------:R-:W-:Y:S01]  /*8650*/  FMUL.FTZ R26, R57, UR9 ;  /* 0x00000009391a7c20 */ /* 0x000fe20008410000 */
[----:B------:R-:W-:Y:S01]  /*8660*/  F2FP.F16.F32.PACK_AB R27, R27, R4 ;  /* 0x000000041b1b723e */ /* 0x000fe200000000ff */
[----:B--2---:R-:W-:Y:S01]  /*8670*/  FMUL.FTZ R100, R100, UR8 ;  /* 0x0000000864647c20 */ /* 0x004fe20008410000 */
[----:B------:R-:W-:Y:S01]  /*8680*/  LOP3.LUT R0, R2, R0, R219, 0xf6, !PT ;  /* 0x0000000002007212 */ /* 0x000fe200078ef6db */
[----:B------:R-:W-:Y:S01]  /*8690*/  FMUL.FTZ R42, R101, UR8 ;  /* 0x00000008652a7c20 */ /* 0x000fe20008410000 */
[----:B------:R-:W-:Y:S01]  /*86a0*/  MOV R4, 0x20 ;  /* 0x0000002000047802 */ /* 0x000fe20000000f00 */
[----:B------:R-:W-:Y:S01]  /*86b0*/  FMUL.FTZ R102, R102, UR8 ;  /* 0x0000000866667c20 */ /* 0x000fe20008410000 */
[----:B------:R-:W-:Y:S01]  /*86c0*/  LEA R0, R0, UR4, 0x1 ;  /* 0x0000000400007c11 */ /* 0x000fe2000f8e08ff */
        /* <DEDUP_REMOVED lines=11> */
[----:B------:R-:W-:Y:S01]  /*8780*/  SEL R4, R4, 0xffffffe0, !P0 ;  /* 0xffffffe004047807 */ /* 0x000fe20004000000 */
        /* <DEDUP_REMOVED lines=18> */
[----:B------:R-:W-:Y:S01]  /*88b0*/  F2FP.F16.F32.PACK_AB R26, R26, R3 ;  /* 0x000000031a1a723e */ /* 0x000fe200000000ff */
[----:B------:R-:W-:Y:S01]  /*88c0*/  FMUL.FTZ R164, R52, UR9 ;  /* 0x0000000934a47c20 */ /* 0x000fe20008410000 */
[----:B------:R-:W-:Y:S01]  /*88d0*/  IADD3 R2, PT, PT, R0, 0xc040, RZ ;  /* 0x0000c04000027810 */ /* 0x000fe20007ffe0ff */
        /* <DEDUP_REMOVED lines=8> */
[----:B------:R-:W-:Y:S01]  /*8960*/  IADD3 R3, PT, PT, R0, R4, RZ ;  /* 0x0000000400037210 */ /* 0x000fe20007ffe0ff */
[----:B------:R-:W-:Y:S01]  /*8970*/  FMUL.FTZ R124, R124, UR8 ;  /* 0x000000087c7c7c20 */ /* 0x000fe20008410000 */
[----:B------:R-:W-:Y:S01]  /*8980*/  @P1 IADD3 R2, PT, PT, R61, -0x40, RZ ;  /* 0xffffffc03d021810 */ /* 0x000fe20007ffe0ff */
        /* <DEDUP_REMOVED lines=28> */
[----:B------:R1:W-:Y:S01]  /*8b50*/  STS [R0+0xc000], R42 ;  /* 0x00c0002a00007388 */ /* 0x0003e20000000800 */
[----:B------:R-:W-:Y:S01]  /*8b60*/  F2FP.F16.F32.PACK_AB R53, R53, R130 ;  /* 0x000000823535723e */ /* 0x000fe200000000ff */
[----:B------:R-:W-:Y:S01]  /*8b70*/  FMUL.FTZ R140, R140, UR8 ;  /* 0x000000088c8c7c20 */ /* 0x000fe20008410000 */
[----:B------:R-:W-:Y:S01]  /*8b80*/  IADD3 R4, PT, PT, R4, R2, RZ ;  /* 0x0000000204047210 */ /* 0x000fe20007ffe0ff */
        /* <DEDUP_REMOVED lines=40> */
[----:B------:R-:W-:Y:S01]  /*8e10*/  F2FP.F16.F32.PACK_AB R44, R44, R140 ;  /* 0x0000008c2c2c723e */ /* 0x000fe200000000ff */
[----:B------:R1:W-:Y:S01]  /*8e20*/  STS [R4+0x400], R53 ;  /* 0x0004003504007388 */ /* 0x0003e20000000800 */
        /* <DEDUP_REMOVED lines=30> */
[----:B------:R-:W-:Y:S01]  /*9010*/  FMUL.FTZ R19, R71, UR9 ;  /* 0x0000000947137c20 */ /* 0x000fe20008410000 */
[----:B------:R1:W-:Y:S01]  /*9020*/  STS [R3+0x10400], R45 ;  /* 0x0104002d03007388 */ /* 0x0003e20000000800 */
[----:B------:R-:W-:Y:S01]  /*9030*/  F2FP.F16.F32.PACK_AB R30, R30, R166 ;  /* 0x000000a61e1e723e */ /* 0x000fe200000000ff */
[----:B------:R-:W-:Y:S01]  /*9040*/  FMUL.FTZ R80, R80, UR9 ;  /* 0x0000000950507c20 */ /* 0x000fe20008410000 */
[----:B------:R-:W-:Y:S01]  /*9050*/  F2FP.F16.F32.PACK_AB R29, R29, R165 ;  /* 0x000000a51d1d723e */ /* 0x000fe200000000ff */
[----:B------:R1:W-:Y:S01]  /*9060*/  STS [R0+0x12000], R48 ;  /* 0x0120003000007388 */ /* 0x0003e20000000800 */
[----:B------:R-:W-:Y:S01]  /*9070*/  FMUL.FTZ R16, R81, UR9 ;  /* 0x0000000951107c20 */ /* 0x000fe20008410000 */
[----:B------:R-:W-:Y:S01]  /*9080*/  FMUL.FTZ R82, R82, UR9 ;  /* 0x0000000952527c20 */ /* 0x000fe20008410000 */
[----:B------:R-:W-:Y:S01]  /*9090*/  FMUL.FTZ R15, R83, UR9 ;  /* 0x00000009530f7c20 */ /* 0x000fe20008410000 */
        /* <DEDUP_REMOVED lines=15> */
[----:B------:R-:W-:Y:S01]  /*9190*/  FMUL.FTZ R84, R84, UR9 ;  /* 0x0000000954547c20 */ /* 0x000fe20008410000 */
        /* <DEDUP_REMOVED lines=84> */
.L_x_1514:
[----:B------:R-:W2:Y:S01]  /*96e0*/  LDCU.64 UR12, c[0x0][0x5c0] ;  /* 0x0000b800ff0c77ac */ /* 0x000ea20008000a00 */
[----:B------:R-:W-:-:S04]  /*96f0*/  UIADD3 UR8, UPT, UPT, UR35, UR40, URZ ;  /* 0x0000002823087290 */ /* 0x000fc8000fffe0ff */
[----:B--2---:R-:W-:Y:S02]  /*9700*/  UIMAD.WIDE.U32 UR42, UR8, UR12, URZ ;  /* 0x0000000c082a72a5 */ /* 0x004fe4000f8e00ff */
[----:B------:R-:W-:-:S04]  /*9710*/  UIMAD UR8, UR8, UR13, URZ ;  /* 0x0000000d080872a4 */ /* 0x000fc8000f8e02ff */
[----:B------:R-:W-:-:S06]  /*9720*/  UIADD3 UR8, UPT, UPT, UR43, UR8, URZ ;  /* 0x000000082b087290 */ /* 0x000fcc000fffe0ff */
[----:B-1----:R-:W-:Y:S02]  /*9730*/  MOV R4, UR8 ;  /* 0x0000000800047c02 */ /* 0x002fe40008000f00 */
.L_x_1515:
        /* <DEDUP_REMOVED lines=12> */
.L_x_1516:
[----:B------:R-:W1:Y:S01]  /*9800*/  LDCU.64 UR10, c[0x0][0x5c8] ;  /* 0x0000b900ff0a77ac */ /* 0x000e620008000a00 */
[----:B------:R-:W-:-:S04]  /*9810*/  UIADD3 UR8, UPT, UPT, UR35, UR40, URZ ;  /* 0x0000002823087290 */ /* 0x000fc8000fffe0ff */
[----:B-1----:R-:W-:Y:S02]  /*9820*/  UIMAD.WIDE.U32 UR16, UR8, UR10, URZ ;  /* 0x0000000a081072a5 */ /* 0x002fe4000f8e00ff */
[----:B------:R-:W-:-:S04]  /*9830*/  UIMAD UR8, UR8, UR11, URZ ;  /* 0x0000000b080872a4 */ /* 0x000fc8000f8e02ff */
[----:B------:R-:W-:-:S06]  /*9840*/  UIADD3 UR8, UPT, UPT, UR17, UR8, URZ ;  /* 0x0000000811087290 */ /* 0x000fcc000fffe0ff */
[----:B------:R-:W-:-:S07]  /*9850*/  MOV R31, UR8 ;  /* 0x00000008001f7c02 */ /* 0x000fce0008000f00 */
.L_x_1517:
        /* <DEDUP_REMOVED lines=55> */
.L_x_1519:
[----:B------:R-:W-:Y:S05]  /*9bd0*/  BSYNC.RECONVERGENT B0 ;  /* 0x0000000000007941 */ /* 0x000fea0003800200 */
.L_x_1518:
        /* <DEDUP_REMOVED lines=13> */
.L_x_1521:
[----:B------:R-:W-:Y:S05]  /*9cb0*/  BSYNC.RECONVERGENT B0 ;  /* 0x0000000000007941 */ /* 0x000fea0003800200 */
.L_x_1520:
        /* <DEDUP_REMOVED lines=17> */
.L_x_1523:
[----:B------:R-:W-:Y:S05]  /*9dd0*/  BSYNC.RECONVERGENT B0 ;  /* 0x0000000000007941 */ /* 0x000fea0003800200 */
.L_x_1522:
        /* <DEDUP_REMOVED lines=18> */
.L_x_1525:
[----:B------:R-:W-:Y:S05]  /*9f00*/  BSYNC.RECONVERGENT B0 ;  /* 0x0000000000007941 */ /* 0x000fea0003800200 */
.L_x_1524:
        /* <DEDUP_REMOVED lines=22> */
.L_x_1527:
[----:B------:R-:W-:Y:S05]  /*a070*/  BSYNC.RECONVERGENT B0 ;  /* 0x0000000000007941 */ /* 0x000fea0003800200 */
.L_x_1526:
        /* <DEDUP_REMOVED lines=13> */
.L_x_1529:
[----:B------:R-:W-:Y:S05]  /*a150*/  BSYNC.RECONVERGENT B0 ;  /* 0x0000000000007941 */ /* 0x000fea0003800200 */
.L_x_1528:
        /* <DEDUP_REMOVED lines=13> */
.L_x_1531:
[----:B------:R-:W-:Y:S05]  /*a230*/  BSYNC.RECONVERGENT B0 ;  /* 0x0000000000007941 */ /* 0x000fea0003800200 */
.L_x_1530:
        /* <DEDUP_REMOVED lines=12> */
.L_x_1510:
[----:B------:R-:W-:Y:S05]  /*a300*/  BSYNC.RECONVERGENT B1 ;  /* 0x0000000000017941 */ /* 0x000fea0003800200 */
.L_x_1480:
        /* <DEDUP_REMOVED lines=11> */
.L_x_1533:
        /* <DEDUP_REMOVED lines=12> */
.L_x_2443:


//--------------------- .text._ZN5flash44flash_bwd_dq_dk_dv_loop_seqk_parallel_kernelI23Flash_bwd_kernel_traitsILi128ELi64ELi128ELi8ELi2ELi4ELi2ELb0ELb0EN7cutlass6half_tE19Flash_kernel_traitsILi128ELi64ELi128ELi8ES3_EELb0ELb0ELb0ELb0ELb0ELb1ELb1EEEvNS_16Flash_bwd_paramsE --------------------------
	.section	.text._ZN5flash44flash_bwd_dq_dk_dv_loop_seqk_parallel_kernelI23Flash_bwd_kernel_traitsILi128ELi64ELi128ELi8ELi2ELi4ELi2ELb0ELb0EN7cutlass6half_tE19Flash_kernel_traitsILi128ELi64ELi128ELi8ES3_EELb0ELb0ELb0ELb0ELb0ELb1ELb1EEEvNS_16Flash_bwd_paramsE,"ax",@progbits
	.align	128
        .global         _ZN5flash44flash_bwd_dq_dk_dv_loop_seqk_parallel_kernelI23Flash_bwd_kernel_traitsILi128ELi64ELi128ELi8ELi2ELi4ELi2ELb0ELb0EN7cutlass6half_tE19Flash_kernel_traitsILi128ELi64ELi128ELi8ES3_EELb0ELb0ELb0ELb0ELb0ELb1ELb1EEEvNS_16Flash_bwd_paramsE
        .type           _ZN5flash44flash_bwd_dq_dk_dv_loop_seqk_parallel_kernelI23Flash_bwd_kernel_traitsILi128ELi64ELi128ELi8ELi2ELi4ELi2ELb0ELb0EN7cutlass6half_tE19Flash_kernel_traitsILi128ELi64ELi128ELi8ES3_EELb0ELb0ELb0ELb0ELb0ELb1ELb1EEEvNS_16Flash_bwd_paramsE,@function
        .size           _ZN5flash44flash_bwd_dq_dk_dv_loop_seqk_parallel_kernelI23Flash_bwd_kernel_traitsILi128ELi64ELi128ELi8ELi2ELi4ELi2ELb0ELb0EN7cutlass6half_tE19Flash_kernel_traitsILi128ELi64ELi128ELi8ES3_EELb0ELb0ELb0ELb0ELb0ELb1ELb1EEEvNS_16Flash_bwd_paramsE,(.L_x_2444 - _ZN5flash44flash_bwd_dq_dk_dv_loop_seqk_parallel_kernelI23Flash_bwd_kernel_traitsILi128ELi64ELi128ELi8ELi2ELi4ELi2ELb0ELb0EN7cutlass6half_tE19Flash_kernel_traitsILi128ELi64ELi128ELi8ES3_EELb0ELb0ELb0ELb0ELb0ELb1ELb1EEEvNS_16Flash_bwd_paramsE)
        .other          _ZN5flash44flash_bwd_dq_dk_dv_loop_seqk_parallel_kernelI23Flash_bwd_kernel_traitsILi128ELi64ELi128ELi8ELi2ELi4ELi2ELb0ELb0EN7cutlass6half_tE19Flash_kernel_traitsILi128ELi64ELi128ELi8ES3_EELb0ELb0ELb0ELb0ELb0ELb1ELb1EEEvNS_16Flash_bwd_paramsE,@"STO_CUDA_ENTRY STV_DEFAULT"
_ZN5flash44flash_bwd_dq_dk_dv_loop_seqk_parallel_kernelI23Flash_bwd_kernel_traitsILi128ELi64ELi128ELi8ELi2ELi4ELi2ELb0ELb0EN7cutlass6half_tE19Flash_kernel_traitsILi128ELi64ELi128ELi8ES3_EELb0ELb0ELb0ELb0ELb0ELb1ELb1EEEvNS_16Flash_bwd_paramsE:
.text._ZN5flash44flash_bwd_dq_dk_dv_loop_seqk_parallel_kernelI23Flash_bwd_kernel_traitsILi128ELi64ELi128ELi8ELi2ELi4ELi2ELb0ELb0EN7cutlass6half_tE19Flash_kernel_traitsILi128ELi64ELi128ELi8ES3_EELb0ELb0ELb0ELb0ELb0ELb1ELb1EEEvNS_16Flash_bwd_paramsE:
        /* <DEDUP_REMOVED lines=49> */
.L_x_1587:
[----:B------:R-:W5:Y:S01]  /*0310*/  LDCU.64 UR8, c[0x0][0x478] ;  /* 0x00008f00ff0877ac */ /* 0x000f620008000a00 */
[----:B------:R-:W-:Y:S02]  /*0320*/  PLOP3.LUT P1, PT, PT, PT, UP3, 0x80, 0x8 ;  /* 0x000000000008781c */ /* 0x000fe40003f2f038 */
[----:B------:R-:W-:Y:S01]  /*0330*/  PLOP3.LUT P4, PT, PT, PT, UP5, 0x80, 0x8 ;  /* 0x000000000008781c */ /* 0x000fe20003f8f058 */
[----:B------:R-:W-:Y:S01]  /*0340*/  @UP3 ULEA UR12, UP0, UR38, UR6, 0x2 ;  /* 0x00000006260c3291 */ /* 0x000fe2000f8010ff */
[----:B------:R-:W-:Y:S01]  /*0350*/  PLOP3.LUT P2, PT, PT, PT, UP4, 0x80, 0x8 ;  /* 0x000000000008781c */ /* 0x000fe20003f4f048 */
[----:B------:R-:W-:Y:S02]  /*0360*/  UISETP.NE.AND UP2, UPT, UR26, URZ, UPT ;  /* 0x000000ff1a00728c */ /* 0x000fe4000bf45270 */
[----:B------:R-:W-:Y:S02]  /*0370*/  @UP3 ULEA.HI.X UR13, UR38, UR7, URZ, 0x2, UP0 ;  /* 0x00000007260d3291 */ /* 0x000fe400080f14ff */
[----:B-1-34-:R-:W-:-:S04]  /*0380*/  IMAD.U32 R4, RZ, RZ, UR12 ;  /* 0x0000000cff047e24 */ /* 0x01afc8000f8e00ff */
        /* <DEDUP_REMOVED lines=44> */
.L_x_1534:
        /* <DEDUP_REMOVED lines=35> */
.L_x_1536:
[----:B------:R-:W1:Y:S01]  /*0880*/  LDCU.64 UR14, c[0x0][0x3b8] ;  /* 0x00007700ff0e77ac */ /* 0x000e620008000a00 */
[----:B------:R-:W-:-:S04]  /*0890*/  UIADD3 UR8, UPT, UPT, UR34, UR40, URZ ;  /* 0x0000002822087290 */ /* 0x000fc8000fffe0ff */
[----:B-1----:R-:W-:Y:S02]  /*08a0*/  UIMAD.WIDE.U32 UR10, UR8, UR14, URZ ;  /* 0x0000000e080a72a5 */ /* 0x002fe4000f8e00ff */
[----:B------:R-:W-:-:S04]  /*08b0*/  UIMAD UR8, UR8, UR15, URZ ;  /* 0x0000000f080872a4 */ /* 0x000fc8000f8e02ff */
[----:B------:R-:W-:Y:S01]  /*08c0*/  UIADD3 UR8, UPT, UPT, UR11, UR8, URZ ;  /* 0x000000080b087290 */ /* 0x000fe2000fffe0ff */
[----:B------:R-:W-:-:S05]  /*08d0*/  UMOV UR44, UR10 ;  /* 0x0000000a002c7c82 */ /* 0x000fca0008000000 */
[----:B------:R-:W-:Y:S02]  /*08e0*/  MOV R21, UR8 ;  /* 0x0000000800157c02 */ /* 0x000fe40008000f00 */
.L_x_1537:
        /* <DEDUP_REMOVED lines=44> */
.L_x_1538:
[----:B------:R-:W1:Y:S01]  /*0bb0*/  LDCU.64 UR12, c[0x0][0x3c0] ;  /* 0x00007800ff0c77ac */ /* 0x000e620008000a00 */
[----:B------:R-:W-:-:S04]  /*0bc0*/  UIADD3 UR8, UPT, UPT, UR34, UR40, URZ ;  /* 0x0000002822087290 */ /* 0x000fc8000fffe0ff */
[----:B-1----:R-:W-:Y:S02]  /*0bd0*/  UIMAD.WIDE.U32 UR10, UR8, UR12, URZ ;  /* 0x0000000c080a72a5 */ /* 0x002fe4000f8e00ff */
[----:B------:R-:W-:-:S04]  /*0be0*/  UIMAD UR8, UR8, UR13, URZ ;  /* 0x0000000d080872a4 */ /* 0x000fc8000f8e02ff */
[----:B------:R-:W-:Y:S01]  /*0bf0*/  UIADD3 UR8, UPT, UPT, UR11, UR8, URZ ;  /* 0x000000080b087290 */ /* 0x000fe2000fffe0ff */
[----:B------:R-:W-:-:S05]  /*0c00*/  UMOV UR46, UR10 ;  /* 0x0000000a002e7c82 */ /* 0x000fca0008000000 */
[----:B------:R-:W-:-:S07]  /*0c10*/  MOV R19, UR8 ;  /* 0x0000000800137c02 */ /* 0x000fce0008000f00 */
.L_x_1539:
        /* <DEDUP_REMOVED lines=27> */
.L_x_1540:
[----:B------:R-:W-:Y:S02]  /*0dd0*/  UIMAD.WIDE.U32 UR52, UR62, UR16, URZ ;  /* 0x000000103e3472a5 */ /* 0x000fe4000f8e00ff */
[----:B------:R-:W-:-:S04]  /*0de0*/  UIMAD UR8, UR63, UR16, URZ ;  /* 0x000000103f0872a4 */ /* 0x000fc8000f8e02ff */
[----:B------:R-:W-:Y:S02]  /*0df0*/  UIADD3 UR8, UPT, UPT, UR53, UR8, URZ ;  /* 0x0000000835087290 */ /* 0x000fe4000fffe0ff */
.L_x_1541:
        /* <DEDUP_REMOVED lines=20> */
.L_x_1542:
[----:B------:R-:W1:Y:S01]  /*0f40*/  LDCU UR54, c[0x0][0x434] ;  /* 0x00008680ff3677ac */ /* 0x000e620008000800 */
[----:B------:R-:W-:-:S04]  /*0f50*/  UIMAD UR11, UR38, UR17, UR23 ;  /* 0x00000011260b72a4 */ /* 0x000fc8000f8e0217 */
[----:B-1----:R-:W-:Y:S02]  /*0f60*/  UIMAD UR54, UR11, UR54, URZ ;  /* 0x000000360b3672a4 */ /* 0x002fe4000f8e02ff */
.L_x_1543:
        /* <DEDUP_REMOVED lines=11> */
.L_x_1544:
[----:B------:R-:W1:Y:S01]  /*1020*/  LDCU UR53, c[0x0][0x444] ;  /* 0x00008880ff3577ac */ /* 0x000e620008000800 */
[----:B------:R-:W-:-:S04]  /*1030*/  UIMAD UR10, UR38, UR17, UR23 ;  /* 0x00000011260a72a4 */ /* 0x000fc8000f8e0217 */
[----:B-1----:R-:W-:-:S12]  /*1040*/  UIMAD UR53, UR10, UR53, URZ ;  /* 0x000000350a3572a4 */ /* 0x002fd8000f8e02ff */
.L_x_1545:
        /* <DEDUP_REMOVED lines=29> */
[----:B------:R-:W-:Y:S01]  /*1220*/  IMAD R8, R9, UR55, R8 ;  /* 0x0000003709087c24 */ /* 0x000fe2000f8e0208 */
[----:B------:R-:W-:Y:S01]  /*1230*/  USHF.L.U32 UR55, UR55, 0x6, URZ ;  /* 0x0000000637377899 */ /* 0x000fe200080006ff */
        /* <DEDUP_REMOVED lines=19> */
[----:B-----5:R-:W-:-:S03]  /*1370*/  LEA R24, P2, R6, UR10, 0x1 ;  /* 0x0000000a06187c11 */ /* 0x020fc6000f8408ff */
[----:B------:R-:W-:Y:S01]  /*1380*/  IMAD.WIDE.U32 R2, R0, UR23, R2 ;  /* 0x0000001700027c25 */ /* 0x000fe2000f8e0002 */
[----:B------:R-:W-:Y:S01]  /*1390*/  SEL R4, R4, RZ, P6 ;  /* 0x000000ff04047207 */ /* 0x000fe20003000000 */
[----:B------:R2:W-:Y:S01]  /*13a0*/  STL [R1+0x14], R24 ;  /* 0x0000141801007387 */ /* 0x0005e20000100800 */
[----:B------:R-:W-:Y:S01]  /*13b0*/  LEA.HI.X R25, R6, UR11, R15, 0x1, P2 ;  /* 0x0000000b06197c11 */ /* 0x000fe200090f0c0f */
[----:B------:R-:W-:Y:S01]  /*13c0*/  IMAD.U32 R0, RZ, RZ, UR17 ;  /* 0x00000011ff007e24 */ /* 0x000fe2000f8e00ff */
[----:B------:R-:W-:Y:S01]  /*13d0*/  IADD3 R9, P1, P0, R8, UR52, R4 ;  /* 0x0000003408097c10 */ /* 0x000fe2000f83e004 */
[----:B------:R-:W-:Y:S01]  /*13e0*/  IMAD R7, R17, UR21, R5 ;  /* 0x0000001511077c24 */ /* 0x000fe2000f8e0205 */
[----:B------:R-:W-:Y:S01]  /*13f0*/  SHF.R.S32.HI R5, RZ, 0x1f, R8 ;  /* 0x0000001fff057819 */ /* 0x000fe20000011408 */
[----:B------:R-:W-:Y:S01]  /*1400*/  IMAD R3, R0, UR23, R3 ;  /* 0x0000001700037c24 */ /* 0x000fe2000f8e0203 */
[----:B------:R-:W3:Y:S01]  /*1410*/  LDCU.64 UR16, c[0x0][0x570] ;  /* 0x0000ae00ff1077ac */ /* 0x000ee20008000a00 */
[----:B------:R2:W-:Y:S01]  /*1420*/  STL [R1+0x10], R25 ;  /* 0x0000101901007387 */ /* 0x0005e20000100800 */
[----:B------:R-:W-:Y:S01]  /*1430*/  SEL R0, R7, RZ, P6 ;  /* 0x000000ff07007207 */ /* 0x000fe20003000000 */
[----:B------:R-:W-:Y:S01]  /*1440*/  IMAD.WIDE.U32 R2, R39, R10, R2 ;  /* 0x0000000a27027225 */ /* 0x000fe200078e0002 */
[----:B------:R-:W-:-:S02]  /*1450*/  MOV R4, UR55 ;  /* 0x0000003700047c02 */ /* 0x000fc40008000f00 */
[----:B------:R-:W-:Y:S01]  /*1460*/  IADD3.X R5, PT, PT, R5, UR51, R0, P1, P0 ;  /* 0x0000003305057c10 */ /* 0x000fe20008fe0400 */
[----:B------:R-:W-:Y:S01]  /*1470*/  IMAD R3, R39, R11, R3 ;  /* 0x0000000b27037224 */ /* 0x000fe200078e0203 */
[C---:B-1----:R-:W-:Y:S02]  /*1480*/  LEA R22, P1, R2.reuse, UR8, 0x1 ;  /* 0x0000000802167c11 */ /* 0x042fe4000f8208ff */
[----:B------:R-:W-:Y:S02]  /*1490*/  IADD3 R0, P0, PT, R9, UR55, RZ ;  /* 0x0000003709007c10 */ /* 0x000fe4000ff1e0ff */
[----:B------:R-:W-:Y:S01]  /*14a0*/  LEA.HI.X R23, R2, UR9, R3, 0x1, P1 ;  /* 0x0000000902177c11 */ /* 0x000fe200088f0c03 */
[----:B------:R2:W-:Y:S01]  /*14b0*/  STL [R1+0xc], R22 ;  /* 0x00000c1601007387 */ /* 0x0005e20000100800 */
[----:B------:R-:W-:Y:S01]  /*14c0*/  LEA.HI.X.SX32 R4, R4, R5, 0x1, P0 ;  /* 0x0000000504047211 */ /* 0x000fe200000f0eff */
[C---:B------:R-:W-:Y:S01]  /*14d0*/  VIADD R5, R39.reuse, 0x40 ;  /* 0x0000004027057836 */ /* 0x040fe20000000000 */
[C---:B------:R-:W-:Y:S01]  /*14e0*/  IADD3 R27, P2, PT, R39.reuse, 0x60, RZ ;  /* 0x00000060271b7810 */ /* 0x040fe20007f5e0ff */
[----:B------:R2:W-:Y:S01]  /*14f0*/  STL [R1+0x8], R23 ;  /* 0x0000081701007387 */ /* 0x0005e20000100800 */
[C---:B---3--:R-:W-:Y:S01]  /*1500*/  LEA R246, P0, R0.reuse, UR16, 0x2 ;  /* 0x0000001000f67c11 */ /* 0x048fe2000f8010ff */
[----:B------:R-:W-:Y:S01]  /*1510*/  UMOV UR16, UR58 ;  /* 0x0000003a00107c82 */ /* 0x000fe20008000000 */
[C---:B------:R-:W-:Y:S01]  /*1520*/  IADD3 R26, P1, PT, R39.reuse, 0x40, RZ ;  /* 0x00000040271a7810 */ /* 0x040fe20007f3e0ff */
[----:B------:R-:W-:Y:S01]  /*1530*/  IMAD.X R37, RZ, RZ, RZ, P2 ;  /* 0x000000ffff257224 */ /* 0x000fe200010e06ff */
[----:B------:R-:W-:Y:S01]  /*1540*/  LEA.HI.X R247, R0, UR17, R4, 0x2, P0 ;  /* 0x0000001100f77c11 */ /* 0x000fe200080f1404 */
        /* <DEDUP_REMOVED lines=11> */
[----:B------:R-:W3:Y:S01]  /*1600*/  LDCU.64 UR8, c[0x0][0x5a8] ;  /* 0x0000b500ff0877ac */ /* 0x000ee20008000a00 */
[----:B------:R-:W-:-:S04]  /*1610*/  USHF.R.S32.HI UR10, URZ, 0x1f, UR34 ;  /* 0x0000001fff0a7899 */ /* 0x000fc80008011422 */
[----:B-1----:R-:W-:Y:S02]  /*1620*/  UIMAD UR10, UR10, UR12, URZ ;  /* 0x0000000c0a0a72a4 */ /* 0x002fe4000f8e02ff */
[----:B------:R-:W-:Y:S02]  /*1630*/  UIMAD.WIDE.U32 UR14, UR34, UR12, URZ ;  /* 0x0000000c220e72a5 */ /* 0x000fe4000f8e00ff */
[----:B------:R-:W-:-:S04]  /*1640*/  UIMAD UR10, UR34, UR13, UR10 ;  /* 0x0000000d220a72a4 */ /* 0x000fc8000f8e020a */
[----:B------:R-:W-:-:S03]  /*1650*/  UIADD3 UR11, UPT, UPT, UR15, UR10, URZ ;  /* 0x0000000a0f0b7290 */ /* 0x000fc6000fffe0ff */
[----:B------:R-:W-:Y:S02]  /*1660*/  UMOV UR10, UR14 ;  /* 0x0000000e000a7c82 */ /* 0x000fe40008000000 */
[----:B---3--:R-:W-:-:S04]  /*1670*/  UIMAD.WIDE.U32 UR16, UR38, UR8, UR10 ;  /* 0x00000008261072a5 */ /* 0x008fc8000f8e000a */
[----:B------:R-:W-:-:S06]  /*1680*/  UIMAD UR9, UR38, UR9, UR17 ;  /* 0x00000009260972a4 */ /* 0x000fcc000f8e0211 */
[----:B------:R-:W-:Y:S01]  /*1690*/  MOV R0, UR9 ;  /* 0x0000000900007c02 */ /* 0x000fe20008000f00 */
[----:B------:R-:W-:Y:S05]  /*16a0*/  BRA `(.L_x_1548) ;  /* 0x0000000000187947 */ /* 0x000fea0003800000 */
.L_x_1547:
[----:B------:R-:W1:Y:S01]  /*16b0*/  LDCU.64 UR12, c[0x0][0x5c0] ;  /* 0x0000b800ff0c77ac */ /* 0x000e620008000a00 */
[----:B------:R-:W-:-:S04]  /*16c0*/  UIADD3 UR8, UPT, UPT, UR34, UR40, URZ ;  /* 0x0000002822087290 */ /* 0x000fc8000fffe0ff */
[----:B-1----:R-:W-:Y:S02]  /*16d0*/  UIMAD.WIDE.U32 UR16, UR8, UR12, URZ ;  /* 0x0000000c081072a5 */ /* 0x002fe4000f8e00ff */
[----:B------:R-:W-:-:S04]  /*16e0*/  UIMAD UR8, UR8, UR13, URZ ;  /* 0x0000000d080872a4 */ /* 0x000fc8000f8e02ff */
[----:B------:R-:W-:-:S06]  /*16f0*/  UIADD3 UR8, UPT, UPT, UR17, UR8, URZ ;  /* 0x0000000811087290 */ /* 0x000fcc000fffe0ff */
[----:B------:R-:W-:Y:S02]  /*1700*/  MOV R0, UR8 ;  /* 0x0000000800007c02 */ /* 0x000fe40008000f00 */
.L_x_1548:
        /* <DEDUP_REMOVED lines=12> */
[----:B------:R-:W-:Y:S06]  /*17d0*/  BRA `(.L_x_1550) ;  /* 0x0000000000187947 */ /* 0x000fec0003800000 */
.L_x_1549:
[----:B------:R-:W1:Y:S01]  /*17e0*/  LDCU.64 UR10, c[0x0][0x5c8] ;  /* 0x0000b900ff0a77ac */ /* 0x000e620008000a00 */
[----:B------:R-:W-:-:S04]  /*17f0*/  UIADD3 UR34, UPT, UPT, UR34, UR40, URZ ;  /* 0x0000002822227290 */ /* 0x000fc8000fffe0ff */
[----:B-1----:R-:W-:Y:S02]  /*1800*/  UIMAD.WIDE.U32 UR14, UR34, UR10, URZ ;  /* 0x0000000a220e72a5 */ /* 0x002fe4000f8e00ff */
[----:B------:R-:W-:-:S04]  /*1810*/  UIMAD UR34, UR34, UR11, URZ ;  /* 0x0000000b222272a4 */ /* 0x000fc8000f8e02ff */
[----:B------:R-:W-:-:S06]  /*1820*/  UIADD3 UR34, UPT, UPT, UR15, UR34, URZ ;  /* 0x000000220f227290 */ /* 0x000fcc000fffe0ff */
[----:B------:R-:W-:-:S07]  /*1830*/  MOV R9, UR34 ;  /* 0x0000002200097c02 */ /* 0x000fce0008000f00 */
.L_x_1550:
        /* <DEDUP_REMOVED lines=27> */
.L_x_1552:
[----:B------:R-:W-:Y:S05]  /*19f0*/  BSYNC.RECONVERGENT B0 ;  /* 0x0000000000007941 */ /* 0x000fea0003800200 */
.L_x_1551:
        /* <DEDUP_REMOVED lines=13> */
.L_x_1554:
[----:B------:R-:W-:Y:S05]  /*1ad0*/  BSYNC.RECONVERGENT B0 ;  /* 0x0000000000007941 */ /* 0x000fea0003800200 */
.L_x_1553:
        /* <DEDUP_REMOVED lines=9> */
[----:B-1-3--:R-:W-:-:S04]  /*1b70*/  LEA R4, P0, R2, UR8, 0x1 ;  /* 0x0000000802047c11 */ /* 0x00afc8000f8008ff */
[----:B------:R-:W-:-:S05]  /*1b80*/  LEA.HI.X R5, R2, UR9, R0, 0x1, P0 ;  /* 0x0000000902057c11 */ /* 0x000fca00080f0c00 */
[----:B------:R4:W-:Y:S04]  /*1b90*/  STG.E.128 desc[UR32][R4.64], RZ ;  /* 0x000000ff04007986 */ /* 0x0009e8000c101d20 */
[----:B------:R4:W-:Y:S02]  /*1ba0*/  STG.E.128 desc[UR32][R4.64+0x80], RZ ;  /* 0x000080ff04007986 */ /* 0x0009e4000c101d20 */
.L_x_1556:
[----:B------:R-:W-:Y:S05]  /*1bb0*/  BSYNC.RECONVERGENT B0 ;  /* 0x0000000000007941 */ /* 0x000fea0003800200 */
.L_x_1555:
[----:B------:R-:W-:Y:S04]  /*1bc0*/  BSSY.RECONVERGENT B0, `(.L_x_1557) ;  /* 0x000000d000007945 */ /* 0x000fe80003800200 */
[----:B------:R-:W-:Y:S05]  /*1bd0*/  @P1 BRA `(.L_x_1558) ;  /* 0x00000000002c1947 */ /* 0x000fea0003800000 */
[----:B------:R-:W5:Y:S01]  /*1be0*/  LDCU.64 UR8, c[0x0][0x560] ;  /* 0x0000ac00ff0877ac */ /* 0x000f620008000a00 */
[----:B------:R-:W-:Y:S01]  /*1bf0*/  MOV R2, R6 ;  /* 0x0000000600027202 */ /* 0x000fe20000000f00 */
[----:B------:R-:W-:Y:S01]  /*1c00*/  IMAD R0, R37, UR12, RZ ;  /* 0x0000000c25007c24 */ /* 0x000fe2000f8e02ff */
[----:B------:R-:W-:-:S03]  /*1c10*/  MOV R3, R8 ;  /* 0x0000000800037202 */ /* 0x000fc60000000f00 */
[C---:B------:R-:W-:Y:S02]  /*1c20*/  IMAD R0, R27.reuse, UR13, R0 ;  /* 0x0000000d1b007c24 */ /* 0x040fe4000f8e0200 */
[----:B-1-34-:R-:W-:-:S05]  /*1c30*/  IMAD.WIDE.U32 R4, R27, UR12, R2 ;  /* 0x0000000c1b047c25 */ /* 0x01afca000f8e0002 */
[----:B------:R-:W-:Y:S02]  /*1c40*/  IADD3 R0, PT, PT, R5, R0, RZ ;  /* 0x0000000005007210 */ /* 0x000fe40007ffe0ff */
[----:B-----5:R-:W-:-:S04]  /*1c50*/  LEA R2, P0, R4, UR8, 0x1 ;  /* 0x0000000804027c11 */ /* 0x020fc8000f8008ff */
[----:B------:R-:W-:-:S05]  /*1c60*/  LEA.HI.X R3, R4, UR9, R0, 0x1, P0 ;  /* 0x0000000904037c11 */ /* 0x000fca00080f0c00 */
[----:B------:R1:W-:Y:S04]  /*1c70*/  STG.E.128 desc[UR32][R2.64], RZ ;  /* 0x000000ff02007986 */ /* 0x0003e8000c101d20 */
[----:B------:R1:W-:Y:S02]  /*1c80*/  STG.E.128 desc[UR32][R2.64+0x80], RZ ;  /* 0x000080ff02007986 */ /* 0x0003e4000c101d20 */
.L_x_1558:
[----:B------:R-:W-:Y:S05]  /*1c90*/  BSYNC.RECONVERGENT B0 ;  /* 0x0000000000007941 */ /* 0x000fea0003800200 */
.L_x_1557:
[----:B------:R-:W5:Y:S01]  /*1ca0*/  LDCU.64 UR8, c[0x0][0x5e0] ;  /* 0x0000bc00ff0877ac */ /* 0x000f620008000a00 */
[----:B-1----:R-:W-:Y:S01]  /*1cb0*/  MOV R2, UR10 ;  /* 0x0000000a00027c02 */ /* 0x002fe20008000f00 */
[----:B------:R-:W-:Y:S01]  /*1cc0*/  BSSY.RECONVERGENT B0, `(.L_x_1559) ;  /* 0x0000014000007945 */ /* 0x000fe20003800200 */
[----:B------:R-:W-:-:S03]  /*1cd0*/  UIMAD UR41, UR41, UR10, URZ ;  /* 0x0000000a292972a4 */ /* 0x000fc6000f8e02ff */
[----:B------:R-:W-:Y:S01]  /*1ce0*/  IMAD.WIDE.U32 R2, R2, UR39, R12 ;  /* 0x0000002702027c25 */ /* 0x000fe2000f8e000c */
[----:B------:R-:W-:Y:S02]  /*1cf0*/  UIMAD UR41, UR39, UR11, UR41 ;  /* 0x0000000b272972a4 */ /* 0x000fe4000f8e0229 */
[----:B------:R-:W-:-:S04]  /*1d00*/  IADD3 R2, P0, PT, R2, UR14, RZ ;  /* 0x0000000e02027c10 */ /* 0x000fc8000ff1e0ff */
[----:B------:R-:W-:Y:S02]  /*1d10*/  IADD3.X R3, PT, PT, R9, UR41, R3, P0, !PT ;  /* 0x0000002909037c10 */ /* 0x000fe400087fe403 */
[----:B-----5:R-:W-:Y:S02]  /*1d20*/  MOV R0, UR8 ;  /* 0x0000000800007c02 */ /* 0x020fe40008000f00 */
[----:B---34-:R-:W-:-:S03]  /*1d30*/  MOV R4, UR9 ;  /* 0x0000000900047c02 */ /* 0x018fc60008000f00 */
        /* <DEDUP_REMOVED lines=12> */
.L_x_1560:
[----:B------:R-:W-:Y:S05]  /*1e00*/  BSYNC.RECONVERGENT B0 ;  /* 0x0000000000007941 */ /* 0x000fea0003800200 */
.L_x_1559:
        /* <DEDUP_REMOVED lines=13> */
.L_x_1562:
[----:B------:R-:W-:Y:S05]  /*1ee0*/  BSYNC.RECONVERGENT B0 ;  /* 0x0000000000007941 */ /* 0x000fea0003800200 */
.L_x_1561:
        /* <DEDUP_REMOVED lines=13> */
.L_x_1564:
[----:B------:R-:W-:Y:S05]  /*1fc0*/  BSYNC.RECONVERGENT B0 ;  /* 0x0000000000007941 */ /* 0x000fea0003800200 */
.L_x_1563:
        /* <DEDUP_REMOVED lines=11> */
[----:B------:R1:W-:Y:S01]  /*2080*/  STG.E.128 desc[UR32][R2.64+0x80], RZ ;  /* 0x000080ff02007986 */ /* 0x0003e2000c101d20 */
[----:B------:R-:W-:Y:S05]  /*2090*/  BRA `(.L_x_1565) ;  /* 0x0000007c00dc7947 */ /* 0x000fea0003800000 */
.L_x_1546:
        /* <DEDUP_REMOVED lines=21> */
[----:B------:R-:W-:Y:S01]  /*21f0*/  IADD3.X R9, PT, PT, R21, UR8, R3, P4, !PT ;  /* 0x0000000815097c10 */ /* 0x000fe2000a7fe403 */
[----:B------:R-:W-:Y:S01]  /*2200*/  IMAD.MOV.U32 R43, RZ, RZ, 0x7f800000 ;  /* 0x7f800000ff2b7424 */ /* 0x000fe200078e00ff */
[----:B------:R-:W-:Y:S01]  /*2210*/  @!P0 LEA.HI.X R5, R7, R25, R5, 0x1, P5 ;  /* 0x0000001907058211 */ /* 0x000fe200028f0c05 */
[----:B------:R-:W-:Y:S01]  /*2220*/  ULOP3.LUT UR8, UR49, 0x80000001, URZ, 0xc0, !UPT ;  /* 0x8000000131087892 */ /* 0x000fe2000f8ec0ff */
[C---:B------:R-:W-:Y:S01]  /*2230*/  @!P0 LEA R10, P5, R11.reuse, R22, 0x1 ;  /* 0x000000160b0a8211 */ /* 0x040fe200078a08ff */
[----:B------:R-:W-:Y:S01]  /*2240*/  IMAD.WIDE.U32 R6, R6, UR39, R12 ;  /* 0x0000002706067c25 */ /* 0x000fe2000f8e000c */
[--C-:B------:R-:W-:Y:S01]  /*2250*/  SHF.R.U32.HI R42, RZ, 0x1, R40.reuse ;  /* 0x00000001ff2a7819 */ /* 0x100fe20000011628 */
[----:B------:R-:W-:Y:S01]  /*2260*/  UISETP.NE.AND UP0, UPT, UR8, 0x1, UPT ;  /* 0x000000010800788c */ /* 0x000fe2000bf05270 */
[----:B------:R-:W-:Y:S01]  /*2270*/  @!P0 LEA.HI.X R11, R11, R23, R15, 0x1, P5 ;  /* 0x000000170b0b8211 */ /* 0x000fe200028f0c0f */
[----:B------:R-:W3:Y:S01]  /*2280*/  @!P2 LDC.64 R34, c[0x0][0x388] ;  /* 0x0000e200ff22ab82 */ /* 0x000ee20000000a00 */
[----:B------:R-:W-:Y:S01]  /*2290*/  ISETP.GE.AND P5, PT, R39, UR42, PT ;  /* 0x0000002a27007c0c */ /* 0x000fe2000bfa6270 */
[----:B------:R-:W-:Y:S01]  /*22a0*/  USEL UR41, URZ, 0x4000, UP0 ;  /* 0x00004000ff297887 */ /* 0x000fe20008000000 */
[----:B------:R-:W-:-:S02]  /*22b0*/  LOP3.LUT R0, R0, 0x38, R40, 0x78, !PT ;  /* 0x0000003800007812 */ /* 0x000fc400078e7828 */
[----:B------:R-:W-:Y:S02]  /*22c0*/  IADD3 R6, P4, PT, R6, UR46, RZ ;  /* 0x0000002e06067c10 */ /* 0x000fe4000ff9e0ff */
[----:B------:R-:W-:Y:S02]  /*22d0*/  SHF.R.U32.HI R3, RZ, 0x2, R40 ;  /* 0x00000002ff037819 */ /* 0x000fe40000011628 */
[----:B------:R-:W-:Y:S02]  /*22e0*/  LOP3.LUT R2, R42, 0x10, RZ, 0xc0, !PT ;  /* 0x000000102a027812 */ /* 0x000fe400078ec0ff */
[----:B------:R-:W-:Y:S02]  /*22f0*/  LOP3.LUT R0, R0, 0x1e00, R41, 0xf8, !PT ;  /* 0x00001e0000007812 */ /* 0x000fe400078ef829 */
[----:B------:R-:W-:Y:S01]  /*2300*/  IADD3.X R7, PT, PT, R19, UR9, R7, P4, !PT ;  /* 0x0000000913077c10 */ /* 0x000fe2000a7fe407 */
[----:B------:R-:W4:Y:S01]  /*2310*/  LDCU.64 UR8, c[0x0][0x3d8] ;  /* 0x00007b00ff0877ac */ /* 0x000f220008000a00 */
[----:B------:R-:W-:Y:S01]  /*2320*/  LOP3.LUT R44, R2, 0x7, R3, 0xf8, !PT ;  /* 0x00000007022c7812 */ /* 0x000fe200078ef803 */
[----:B------:R-:W-:Y:S01]  /*2330*/  @!P5 IMAD.MOV.U32 R2, RZ, RZ, R24 ;  /* 0x000000ffff02d224 */ /* 0x000fe200078e0018 */
[----:B------:R-:W-:Y:S01]  /*2340*/  LEA R0, R0, UR24, 0x1 ;  /* 0x0000001800007c11 */ /* 0x000fe2000f8e08ff */
[----:B------:R-:W-:Y:S01]  /*2350*/  @!P5 IMAD.MOV.U32 R3, RZ, RZ, R25 ;  /* 0x000000ffff03d224 */ /* 0x000fe200078e0019 */
[----:B------:R-:W-:Y:S01]  /*2360*/  ISETP.GE.AND P4, PT, R39, UR38, PT ;  /* 0x0000002627007c0c */ /* 0x000fe2000bf86270 */
[----:B------:R-:W-:Y:S02]  /*2370*/  STL [R1+0x4], R44 ;  /* 0x0000042c01007387 */ /* 0x000fe40000100800 */
[----:B------:R-:W-:-:S02]  /*2380*/  VIADD R13, R0, UR41 ;  /* 0x00000029000d7c36 */ /* 0x000fc40008000000 */
[----:B------:R-:W-:Y:S01]  /*2390*/  @!PT LDS RZ, [RZ] ;  /* 0x00000000fffff984 */ /* 0x000fe20000000800 */
[----:B------:R-:W-:Y:S01]  /*23a0*/  @!PT LDS RZ, [RZ] ;  /* 0x00000000fffff984 */ /* 0x000fe20000000800 */
[----:B------:R-:W-:Y:S01]  /*23b0*/  @!PT LDS RZ, [RZ] ;  /* 0x00000000fffff984 */ /* 0x000fe20000000800 */
[----:B------:R-:W-:Y:S04]  /*23c0*/  @!P5 LDGSTS.E.BYPASS.LTC128B.128 [R0+0x8000], desc[UR32][R2.64] ;  /* 0x080000000200dfae */ /* 0x000fe8000b981a20 */
[----:B------:R5:W-:Y:S04]  /*23d0*/  @!P5 LDGSTS.E.BYPASS.LTC128B.128 [R0+0xa000], desc[UR32][R2.64+0x80] ;  /* 0x0a0000800200dfae */ /* 0x000be8000b981a20 */
[----:B------:R-:W-:Y:S01]  /*23e0*/  @P5 STS.128 [R0+0x8000], RZ ;  /* 0x008000ff00005388 */ /* 0x000fe20000000c00 */
[----:B------:R-:W3:Y:S03]  /*23f0*/  @!P4 LDC.64 R28, c[0x0][0x388] ;  /* 0x0000e200ff1ccb82 */ /* 0x000ee60000000a00 */
[----:B------:R-:W-:Y:S04]  /*2400*/  @P5 STS.128 [R0+0xa000], RZ ;  /* 0x00a000ff00005388 */ /* 0x000fe80000000c00 */
[----:B------:R-:W-:Y:S01]  /*2410*/  @P0 STS.128 [R0+0x9000], RZ ;  /* 0x009000ff00000388 */ /* 0x000fe20000000c00 */
[----:B------:R-:W3:Y:S03]  /*2420*/  @!P4 LDC.64 R30, c[0x0][0x390] ;  /* 0x0000e400ff1ecb82 */ /* 0x000ee60000000a00 */
[----:B------:R-:W-:Y:S04]  /*2430*/  @P0 STS.128 [R0+0xb000], RZ ;  /* 0x00b000ff00000388 */ /* 0x000fe80000000c00 */
[----:B------:R-:W-:Y:S01]  /*2440*/  @!PT LDS RZ, [RZ] ;  /* 0x00000000fffff984 */ /* 0x000fe20000000800 */
[----:B------:R-:W-:Y:S01]  /*2450*/  @!PT LDS RZ, [RZ] ;  /* 0x00000000fffff984 */ /* 0x000fe20000000800 */
[----:B------:R-:W-:Y:S01]  /*2460*/  @!PT LDS RZ, [RZ] ;  /* 0x00000000fffff984 */ /* 0x000fe20000000800 */
[----:B------:R-:W-:Y:S04]  /*2470*/  @!P0 LDGSTS.E.BYPASS.LTC128B.128 [R0+0x9000], desc[UR32][R4.64] ;  /* 0x0900000004008fae */ /* 0x000fe8000b981a20 */
[----:B------:R2:W-:Y:S01]  /*2480*/  @!P0 LDGSTS.E.BYPASS.LTC128B.128 [R0+0xb000], desc[UR32][R4.64+0x80] ;  /* 0x0b00008004008fae */ /* 0x0005e2000b981a20 */
[----:B-----5:R-:W-:-:S03]  /*2490*/  @!P5 IMAD.MOV.U32 R2, RZ, RZ, R22 ;  /* 0x000000ffff02d224 */ /* 0x020fc600078e0016 */
[----:B------:R-:W-:Y:S01]  /*24a0*/  STL [R1], R13 ;  /* 0x0000000d01007387 */ /* 0x000fe20000100800 */
[----:B------:R-:W-:-:S05]  /*24b0*/  @!P5 IMAD.MOV.U32 R3, RZ, RZ, R23 ;  /* 0x000000ffff03d224 */ /* 0x000fca00078e0017 */
[----:B------:R-:W-:Y:S04]  /*24c0*/  @!P5 LDGSTS.E.BYPASS.LTC128B.128 [R13], desc[UR32][R2.64] ;  /* 0x00000000020ddfae */ /* 0x000fe8000b981a20 */
[----:B------:R5:W-:Y:S04]  /*24d0*/  @!P5 LDGSTS.E.BYPASS.LTC128B.128 [R13+0x2000], desc[UR32][R2.64+0x80] ;  /* 0x02000080020ddfae */ /* 0x000be8000b981a20 */
[----:B------:R-:W-:Y:S04]  /*24e0*/  @P5 STS.128 [R13], RZ ;  /* 0x000000ff0d005388 */ /* 0x000fe80000000c00 */
[----:B------:R-:W-:Y:S04]  /*24f0*/  @P5 STS.128 [R13+0x2000], RZ ;  /* 0x002000ff0d005388 */ /* 0x000fe80000000c00 */
[----:B------:R-:W-:Y:S01]  /*2500*/  @P0 STS.128 [R13+0x1000], RZ ;  /* 0x001000ff0d000388 */ /* 0x000fe20000000c00 */
[----:B--2---:R-:W-:-:S02]  /*2510*/  VIADD R5, R44, 0x8 ;  /* 0x000000082c057836 */ /* 0x004fc40000000000 */
[C---:B-1----:R-:W-:Y:S01]  /*2520*/  IMAD R4, R20.reuse, UR10, RZ ;  /* 0x0000000a14047c24 */ /* 0x042fe2000f8e02ff */
[----:B------:R1:W-:Y:S02]  /*2530*/  @P0 STS.128 [R13+0x3000], RZ ;  /* 0x003000ff0d000388 */ /* 0x0003e40000000c00 */
[----:B------:R-:W-:Y:S01]  /*2540*/  ISETP.GE.AND P6, PT, R5, UR42, PT ;  /* 0x0000002a05007c0c */ /* 0x000fe2000bfc6270 */
[----:B----4-:R-:W-:Y:S01]  /*2550*/  IMAD R5, R20, UR8, RZ ;  /* 0x0000000814057c24 */ /* 0x010fe2000f8e02ff */
[----:B------:R-:W-:Y:S01]  /*2560*/  @!PT LDS RZ, [RZ] ;  /* 0x00000000fffff984 */ /* 0x000fe20000000800 */
[----:B------:R-:W-:Y:S01]  /*2570*/  @!PT LDS RZ, [RZ] ;  /* 0x00000000fffff984 */ /* 0x000fe20000000800 */
[----:B------:R-:W-:Y:S01]  /*2580*/  @!PT LDS RZ, [RZ] ;  /* 0x00000000fffff984 */ /* 0x000fe20000000800 */
[----:B------:R-:W-:Y:S01]  /*2590*/  @!P0 LDGSTS.E.BYPASS.LTC128B.128 [R13+0x1000], desc[UR32][R10.64] ;  /* 0x010000000a0d8fae */ /* 0x000fe2000b981a20 */
[----:B------:R-:W2:Y:S01]  /*25a0*/  @!P3 LDC.64 R20, c[0x0][0x388] ;  /* 0x0000e200ff14bb82 */ /* 0x000ea20000000a00 */
[----:B------:R-:W-:Y:S01]  /*25b0*/  IMAD R12, R14, UR11, R4 ;  /* 0x0000000b0e0c7c24 */ /* 0x000fe2000f8e0204 */
[----:B------:R-:W-:Y:S01]  /*25c0*/  LOP3.LUT R4, R44, 0x20, RZ, 0xfc, !PT ;  /* 0x000000202c047812 */ /* 0x000fe200078efcff */
[----:B------:R4:W-:Y:S01]  /*25d0*/  @!P0 LDGSTS.E.BYPASS.LTC128B.128 [R13+0x3000], desc[UR32][R10.64+0x80] ;  /* 0x030000800a0d8fae */ /* 0x0009e2000b981a20 */
[----:B------:R-:W3:Y:S01]  /*25e0*/  S2R R221, SR_TID.X ;  /* 0x0000000000dd7919 */ /* 0x000ee20000002100 */
[----:B-----5:R-:W-:Y:S01]  /*25f0*/  IMAD.WIDE.U32 R2, R14, UR10, R8 ;  /* 0x0000000a0e027c25 */ /* 0x020fe2000f8e0008 */
[----:B------:R-:W-:Y:S01]  /*2600*/  ISETP.GE.AND P5, PT, R4, UR42, PT ;  /* 0x0000002a04007c0c */ /* 0x000fe2000bfa6270 */
[----:B------:R-:W5:Y:S02]  /*2610*/  LDCU UR11, c[0x0][0x590] ;  /* 0x0000b200ff0b77ac */ /* 0x000f640008000800 */
[----:B------:R-:W-:-:S02]  /*2620*/  IMAD.IADD R3, R3, 0x1, R12 ;  /* 0x0000000103037824 */ /* 0x000fc400078e020c */
[----:B------:R-:W-:Y:S02]  /*2630*/  IMAD R12, R14, UR9, R5 ;  /* 0x000000090e0c7c24 */ /* 0x000fe4000f8e0205 */
[----:B------:R-:W-:Y:S02]  /*2640*/  IMAD.SHL.U32 R207, R40, 0x40, RZ ;  /* 0x0000004028cf7824 */ /* 0x000fe400078e00ff */
[----:B------:R-:W-:Y:S02]  /*2650*/  IMAD.MOV.U32 R215, RZ, RZ, 0x20 ;  /* 0x00000020ffd77424 */ /* 0x000fe400078e00ff */
[----:B------:R-:W-:Y:S02]  /*2660*/  IMAD.MOV.U32 R218, RZ, RZ, 0x40 ;  /* 0x00000040ffda7424 */ /* 0x000fe400078e00ff */
[----:B------:R-:W-:Y:S02]  /*2670*/  IMAD.MOV.U32 R213, RZ, RZ, 0x20 ;  /* 0x00000020ffd57424 */ /* 0x000fe400078e00ff */
[----:B------:R-:W-:-:S02]  /*2680*/  IMAD.MOV.U32 R214, RZ, RZ, 0x40 ;  /* 0x00000040ffd67424 */ /* 0x000fc400078e00ff */
[----:B------:R-:W-:Y:S01]  /*2690*/  IMAD.MOV.U32 R225, RZ, RZ, 0x20 ;  /* 0x00000020ffe17424 */ /* 0x000fe200078e00ff */
[----:B------:R-:W-:Y:S01]  /*26a0*/  UIADD3 UR39, UPT, UPT, UR39, 0x80, URZ ;  /* 0x0000008027277890 */ /* 0x000fe2000fffe0ff */
[----:B------:R-:W-:Y:S01]  /*26b0*/  IMAD.WIDE.U32 R4, R14, UR8, R6 ;  /* 0x000000080e047c25 */ /* 0x000fe2000f8e0006 */
[----:B------:R-:W-:Y:S02]  /*26c0*/  CS2R R158, SRZ ;  /* 0x00000000009e7805 */ /* 0x000fe4000001ff00 */
[----:B------:R-:W-:Y:S02]  /*26d0*/  CS2R R156, SRZ ;  /* 0x00000000009c7805 */ /* 0x000fe4000001ff00 */
[----:B------:R-:W-:Y:S01]  /*26e0*/  CS2R R162, SRZ ;  /* 0x0000000000a27805 */ /* 0x000fe2000001ff00 */
[----:B------:R-:W-:Y:S01]  /*26f0*/  @!P3 IMAD R6, R16, UR14, RZ ;  /* 0x0000000e1006bc24 */ /* 0x000fe2000f8e02ff */
[----:B------:R-:W-:Y:S01]  /*2700*/  CS2R R160, SRZ ;  /* 0x0000000000a07805 */ /* 0x000fe2000001ff00 */
[--C-:B------:R-:W-:Y:S01]  /*2710*/  @!P4 IMAD.MOV.U32 R8, RZ, RZ, R2.reuse ;  /* 0x000000ffff08c224 */ /* 0x100fe200078e0002 */
[----:B------:R-:W-:Y:S01]  /*2720*/  CS2R R154, SRZ ;  /* 0x00000000009a7805 */ /* 0x000fe2000001ff00 */
[----:B------:R-:W-:Y:S01]  /*2730*/  @!P4 IMAD.MOV.U32 R9, RZ, RZ, R3 ;  /* 0x000000ffff09c224 */ /* 0x000fe200078e0003 */
[----:B------:R-:W-:Y:S01]  /*2740*/  CS2R R152, SRZ ;  /* 0x0000000000987805 */ /* 0x000fe2000001ff00 */
[----:B------:R-:W-:-:S02]  /*2750*/  @!P2 IMAD.MOV.U32 R22, RZ, RZ, R2 ;  /* 0x000000ffff16a224 */ /* 0x000fc400078e0002 */
[----:B----4-:R-:W-:Y:S01]  /*2760*/  @!P3 IMAD R11, R16, UR12, RZ ;  /* 0x0000000c100bbc24 */ /* 0x010fe2000f8e02ff */
[----:B---3--:R-:W-:Y:S01]  /*2770*/  SHF.R.U32.HI R224, RZ, 0x3, R221 ;  /* 0x00000003ffe07819 */ /* 0x008fe200000116dd */
        /* <DEDUP_REMOVED lines=8> */
[C---:B------:R-:W-:Y:S01]  /*2800*/  @!P3 IMAD R10, R18.reuse, UR15, R6 ;  /* 0x0000000f120abc24 */ /* 0x040fe2000f8e0206 */
[----:B------:R-:W-:Y:S01]  /*2810*/  CS2R R146, SRZ ;  /* 0x0000000000927805 */ /* 0x000fe2000001ff00 */
[----:B------:R-:W-:Y:S01]  /*2820*/  @!P3 IMAD.WIDE.U32 R2, R18, UR14, R2 ;  /* 0x0000000e1202bc25 */ /* 0x000fe2000f8e0002 */
[----:B------:R-:W-:-:S02]  /*2830*/  CS2R R144, SRZ ;  /* 0x0000000000907805 */ /* 0x000fc4000001ff00 */
[----:B------:R-:W-:Y:S02]  /*2840*/  CS2R R138, SRZ ;  /* 0x00000000008a7805 */ /* 0x000fe4000001ff00 */
[----:B------:R-:W-:Y:S01]  /*2850*/  CS2R R136, SRZ ;  /* 0x0000000000887805 */ /* 0x000fe2000001ff00 */
[----:B------:R-:W-:Y:S01]  /*2860*/  @!P3 IMAD.MOV.U32 R6, RZ, RZ, R4 ;  /* 0x000000ffff06b224 */ /* 0x000fe200078e0004 */
[----:B--2---:R-:W-:Y:S01]  /*2870*/  @!P3 LEA R20, P0, R2, R20, 0x1 ;  /* 0x000000140214b211 */ /* 0x004fe200078008ff */
        /* <DEDUP_REMOVED lines=14> */
[----:B------:R-:W2:Y:S01]  /*2960*/  @!P1 LDC.64 R32, c[0x0][0x388] ;  /* 0x0000e200ff209b82 */ /* 0x000ea20000000a00 */
[----:B------:R-:W-:Y:S01]  /*2970*/  @!P4 IMAD.WIDE.U32 R2, R39, UR14, R8 ;  /* 0x0000000e2702cc25 */ /* 0x000fe2000f8e0008 */
[----:B------:R-:W-:Y:S02]  /*2980*/  CS2R R120, SRZ ;  /* 0x0000000000787805 */ /* 0x000fe4000001ff00 */
[----:B------:R-:W-:-:S02]  /*2990*/  CS2R R118, SRZ ;  /* 0x0000000000767805 */ /* 0x000fc4000001ff00 */
[----:B------:R-:W-:Y:S01]  /*29a0*/  CS2R R116, SRZ ;  /* 0x0000000000747805 */ /* 0x000fe2000001ff00 */
[----:B------:R-:W-:Y:S01]  /*29b0*/  @!P2 IMAD R11, R26, UR15, R6 ;  /* 0x0000000f1a0bac24 */ /* 0x000fe2000f8e0206 */
[----:B------:R-:W-:Y:S01]  /*29c0*/  @!P4 LEA R12, P0, R2, R28, 0x1 ;  /* 0x0000001c020cc211 */ /* 0x000fe200078008ff */
[----:B------:R-:W-:Y:S01]  /*29d0*/  @!P4 IMAD R3, R39, UR15, R3 ;  /* 0x0000000f2703cc24 */ /* 0x000fe2000f8e0203 */
[----:B------:R-:W-:Y:S01]  /*29e0*/  CS2R R110, SRZ ;  /* 0x00000000006e7805 */ /* 0x000fe2000001ff00 */
[----:B------:R-:W-:Y:S01]  /*29f0*/  @!P2 IMAD R36, R26, UR13, R7 ;  /* 0x0000000d1a24ac24 */ /* 0x000fe2000f8e0207 */
[----:B------:R-:W-:Y:S01]  /*2a00*/  CS2R R108, SRZ ;  /* 0x00000000006c7805 */ /* 0x000fe2000001ff00 */
[----:B------:R-:W-:Y:S01]  /*2a10*/  @!P1 IMAD.WIDE.U32 R6, R27, UR14, R24 ;  /* 0x0000000e1b069c25 */ /* 0x000fe2000f8e0018 */
[----:B-1----:R-:W-:Y:S01]  /*2a20*/  @!P4 LEA.HI.X R13, R2, R29, R3, 0x1, P0 ;  /* 0x0000001d020dc211 */ /* 0x002fe200000f0c03 */
[----:B------:R-:W1:Y:S01]  /*2a30*/  @!P3 LDC.64 R24, c[0x0][0x390] ;  /* 0x0000e400ff18bb82 */ /* 0x000e620000000a00 */
        /* <DEDUP_REMOVED lines=41> */
[C---:B--2---:R-:W-:Y:S01]  /*2cd0*/  @!P1 LEA R2, P0, R6.reuse, R32, 0x1 ;  /* 0x0000002006029211 */ /* 0x044fe200078008ff */
[----:B------:R-:W-:Y:S01]  /*2ce0*/  @!P3 IMAD.IADD R4, R19, 0x1, R38 ;  /* 0x000000011304b824 */ /* 0x000fe200078e0226 */
[----:B------:R-:W-:Y:S01]  /*2cf0*/  CS2R R90, SRZ ;  /* 0x00000000005a7805 */ /* 0x000fe2000001ff00 */
[----:B------:R-:W-:Y:S01]  /*2d00*/  @P2 STS.128 [R0+0xe000], RZ ;  /* 0x00e000ff00002388 */ /* 0x000fe20000000c00 */
[----:B------:R-:W-:Y:S01]  /*2d10*/  @!P1 LEA.HI.X R3, R6, R33, R3, 0x1, P0 ;  /* 0x0000002106039211 */ /* 0x000fe200000f0c03 */
[----:B------:R-:W-:Y:S01]  /*2d20*/  @!P1 IMAD.WIDE.U32 R14, R27, UR12, R14 ;  /* 0x0000000c1b0e9c25 */ /* 0x000fe2000f8e000e */
[C---:B-1----:R-:W-:Y:S01]  /*2d30*/  @!P3 LEA R6, P0, R18.reuse, R24, 0x1 ;  /* 0x000000181206b211 */ /* 0x042fe200078008ff */
[----:B------:R-:W-:Y:S01]  /*2d40*/  @P2 STS.128 [R0+0x12000], RZ ;  /* 0x012000ff00002388 */ /* 0x000fe20000000c00 */
[----:B------:R-:W-:Y:S01]  /*2d50*/  CS2R R88, SRZ ;  /* 0x0000000000587805 */ /* 0x000fe2000001ff00 */
[C---:B------:R-:W-:Y:S01]  /*2d60*/  IMAD.SHL.U32 R223, R221.reuse, 0x20, RZ ;  /* 0x00000020dddf7824 */ /* 0x040fe200078e00ff */
[----:B------:R-:W-:Y:S01]  /*2d70*/  @!P3 LEA.HI.X R7, R18, R25, R4, 0x1, P0 ;  /* 0x000000191207b211 */ /* 0x000fe200000f0c04 */
[----:B------:R-:W-:Y:S01]  /*2d80*/  @!PT LDS RZ, [RZ] ;  /* 0x00000000fffff984 */ /* 0x000fe20000000800 */
[----:B------:R-:W-:Y:S01]  /*2d90*/  @!PT LDS RZ, [RZ] ;  /* 0x00000000fffff984 */ /* 0x000fe20000000800 */
[----:B------:R-:W-:Y:S01]  /*2da0*/  @!PT LDS RZ, [RZ] ;  /* 0x00000000fffff984 */ /* 0x000fe20000000800 */
[----:B------:R-:W-:Y:S01]  /*2db0*/  @!P2 LDGSTS.E.BYPASS.LTC128B.128 [R0+0xe000], desc[UR32][R10.64] ;  /* 0x0e0000000a00afae */ /* 0x000fe2000b981a20 */
[----:B----4-:R-:W-:Y:S01]  /*2dc0*/  @!P2 LEA R4, P0, R16, R22, 0x1 ;  /* 0x000000161004a211 */ /* 0x010fe200078008ff */
[----:B------:R-:W-:Y:S01]  /*2dd0*/  IMAD.SHL.U32 R220, R221, 0x8, RZ ;  /* 0x00000008dddc7824 */ /* 0x000fe200078e00ff */
[----:B------:R-:W-:Y:S01]  /*2de0*/  CS2R R86, SRZ ;  /* 0x0000000000567805 */ /* 0x000fe2000001ff00 */
[----:B------:R-:W-:Y:S01]  /*2df0*/  @!P2 LDGSTS.E.BYPASS.LTC128B.128 [R0+0x12000], desc[UR32][R10.64+0x80] ;  /* 0x120000800a00afae */ /* 0x000fe2000b981a20 */
[----:B------:R-:W-:-:S02]  /*2e00*/  CS2R R84, SRZ ;  /* 0x0000000000547805 */ /* 0x000fc4000001ff00 */
[----:B------:R-:W-:Y:S02]  /*2e10*/  CS2R R78, SRZ ;  /* 0x00000000004e7805 */ /* 0x000fe4000001ff00 */
[----:B------:R-:W-:Y:S01]  /*2e20*/  CS2R R76, SRZ ;  /* 0x00000000004c7805 */ /* 0x000fe2000001ff00 */
[----:B------:R-:W-:Y:S01]  /*2e30*/  @P1 STS.128 [R0+0xf000], RZ ;  /* 0x00f000ff00001388 */ /* 0x000fe20000000c00 */
[----:B------:R-:W-:Y:S02]  /*2e40*/  CS2R R82, SRZ ;  /* 0x0000000000527805 */ /* 0x000fe4000001ff00 */
[----:B------:R-:W-:Y:S02]  /*2e50*/  CS2R R80, SRZ ;  /* 0x0000000000507805 */ /* 0x000fe4000001ff00 */
[----:B------:R-:W-:Y:S01]  /*2e60*/  CS2R R74, SRZ ;  /* 0x00000000004a7805 */ /* 0x000fe2000001ff00 */
[----:B------:R-:W-:Y:S01]  /*2e70*/  @P1 STS.128 [R0+0x13000], RZ ;  /* 0x013000ff00001388 */ /* 0x000fe20000000c00 */
        /* <DEDUP_REMOVED lines=12> */
[----:B------:R-:W-:Y:S02]  /*2f40*/  CS2R R58, SRZ ;  /* 0x00000000003a7805 */ /* 0x000fe4000001ff00 */
[----:B------:R-:W-:Y:S01]  /*2f50*/  CS2R R56, SRZ ;  /* 0x0000000000387805 */ /* 0x000fe2000001ff00 */
[----:B------:R-:W-:Y:S01]  /*2f60*/  @!P4 LDGSTS.E.BYPASS.LTC128B.128 [R0+0x14000], desc[UR32][R8.64] ;  /* 0x140000000800cfae */ /* 0x000fe2000b981a20 */
[----:B------:R-:W-:Y:S02]  /*2f70*/  CS2R R54, SRZ ;  /* 0x0000000000367805 */ /* 0x000fe4000001ff00 */
[----:B------:R-:W-:Y:S02]  /*2f80*/  CS2R R52, SRZ ;  /* 0x0000000000347805 */ /* 0x000fe4000001ff00 */
[----:B------:R-:W-:Y:S01]  /*2f90*/  CS2R R46, SRZ ;  /* 0x00000000002e7805 */ /* 0x000fe2000001ff00 */
[----:B------:R2:W-:Y:S01]  /*2fa0*/  @!P4 LDGSTS.E.BYPASS.LTC128B.128 [R0+0x18000], desc[UR32][R8.64+0x80] ;  /* 0x180000800800cfae */ /* 0x0005e2000b981a20 */
[----:B------:R-:W-:-:S02]  /*2fb0*/  CS2R R50, SRZ ;  /* 0x0000000000327805 */ /* 0x000fc4000001ff00 */
[----:B------:R-:W-:Y:S01]  /*2fc0*/  CS2R R48, SRZ ;  /* 0x0000000000307805 */ /* 0x000fe2000001ff00 */
[----:B------:R-:W4:Y:S01]  /*2fd0*/  LDCU UR8, c[0x0][0x3e0] ;  /* 0x00007c00ff0877ac */ /* 0x000f220008000800 */
[----:B------:R-:W-:Y:S01]  /*2fe0*/  @P4 STS.128 [R0+0x14000], RZ ;  /* 0x014000ff00004388 */ /* 0x000fe20000000c00 */
[----:B------:R-:W2:Y:S03]  /*2ff0*/  LDCU UR10, c[0x0][0x50c] ;  /* 0x0000a180ff0a77ac */ /* 0x000ea60008000800 */
[----:B------:R-:W-:Y:S01]  /*3000*/  @P4 STS.128 [R0+0x18000], RZ ;  /* 0x018000ff00004388 */ /* 0x000fe20000000c00 */
[----:B------:R-:W4:Y:S03]  /*3010*/  LDCU UR9, c[0x0][0x45c] ;  /* 0x00008b80ff0977ac */ /* 0x000f260008000800 */
[----:B------:R-:W-:Y:S04]  /*3020*/  @P3 STS.128 [R0+0x15000], RZ ;  /* 0x015000ff00003388 */ /* 0x000fe80000000c00 */
        /* <DEDUP_REMOVED lines=9> */
[----:B---3--:R-:W-:Y:S01]  /*30c0*/  @!P1 LEA R2, P0, R14, R12, 0x1 ;  /* 0x0000000c0e029211 */ /* 0x008fe200078008ff */
[----:B--2---:R-:W-:Y:S02]  /*30d0*/  VIADD R8, R44, 0x28 ;  /* 0x000000282c087836 */ /* 0x004fe40000000000 */
        /* <DEDUP_REMOVED lines=11> */
[----:B------:R3:W-:Y:S01]  /*3190*/  @P1 STS.128 [R0+0x1b000], RZ ;  /* 0x01b000ff00001388 */ /* 0x0007e20000000c00 */
[----:B-1----:R-:W-:-:S03]  /*31a0*/  IMAD.MOV.U32 R6, RZ, RZ, 0x7f800000 ;  /* 0x7f800000ff067424 */ /* 0x002fc600078e00ff */
[----:B------:R-:W-:Y:S01]  /*31b0*/  @!PT LDS RZ, [RZ] ;  /* 0x00000000fffff984 */ /* 0x000fe20000000800 */
[----:B------:R-:W-:Y:S01]  /*31c0*/  @!PT LDS RZ, [RZ] ;  /* 0x00000000fffff984 */ /* 0x000fe20000000800 */
[----:B------:R-:W-:Y:S01]  /*31d0*/  @!PT LDS RZ, [RZ] ;  /* 0x00000000fffff984 */ /* 0x000fe20000000800 */
[----:B------:R-:W-:Y:S04]  /*31e0*/  @!P1 LDGSTS.E.BYPASS.LTC128B.128 [R0+0x17000], desc[UR32][R2.64] ;  /* 0x1700000002009fae */ /* 0x000fe8000b981a20 */
[----:B------:R3:W-:Y:S01]  /*31f0*/  @!P1 LDGSTS.E.BYPASS.LTC128B.128 [R0+0x1b000], desc[UR32][R2.64+0x80] ;  /* 0x1b00008002009fae */ /* 0x0007e2000b981a20 */
[----:B------:R-:W-:-:S03]  /*3200*/  IMAD.SHL.U32 R7, R40, 0x20, RZ ;  /* 0x0000002028077824 */ /* 0x000fc600078e00ff */
[----:B------:R-:W0:Y:S01]  /*3210*/  LDGDEPBAR ;  /* 0x00000000000079af */ /* 0x000e220000000000 */
[----:B--2---:R-:W-:Y:S02]  /*3220*/  IMAD.MOV.U32 R4, RZ, RZ, 0x4 ;  /* 0x00000004ff047424 */ /* 0x004fe400078e00ff */
[----:B------:R-:W-:Y:S02]  /*3230*/  IMAD.MOV.U32 R5, RZ, RZ, 0x7f800000 ;  /* 0x7f800000ff057424 */ /* 0x000fe400078e00ff */
[----:B---3--:R-:W-:Y:S02]  /*3240*/  IMAD.MOV.U32 R0, RZ, RZ, 0x7f800000 ;  /* 0x7f800000ff007424 */ /* 0x008fe400078e00ff */
[----:B------:R-:W-:-:S05]  /*3250*/  IMAD.WIDE.U32 R2, R44, R4, UR56 ;  /* 0x000000382c027e25 */ /* 0x000fca000f8e0004 */
[----:B------:R-:W2:Y:S04]  /*3260*/  @!P3 LDG.E R0, desc[UR32][R2.64+0xa0] ;  /* 0x0000a0200200b981 */ /* 0x000ea8000c1e1900 */
[----:B------:R-:W3:Y:S04]  /*3270*/  @!P5 LDG.E R5, desc[UR32][R2.64+0x80] ;  /* 0x000080200205d981 */ /* 0x000ee8000c1e1900 */
[----:B------:R-:W4:Y:S04]  /*3280*/  @!P0 LDG.E R43, desc[UR32][R2.64] ;  /* 0x00000020022b8981 */ /* 0x000f28000c1e1900 */
[----:B------:R1:W4:Y:S01]  /*3290*/  @!P6 LDG.E R6, desc[UR32][R2.64+0x20] ;  /* 0x000020200206e981 */ /* 0x000322000c1e1900 */
[----:B------:R-:W-:-:S04]  /*32a0*/  LOP3.LUT R4, R207, 0x200, RZ, 0xc0, !PT ;  /* 0x00000200cf047812 */ /* 0x000fc800078ec0ff */
[----:B------:R-:W-:Y:S02]  /*32b0*/  LOP3.LUT R4, R4, 0x400, R7, 0xf8, !PT ;  /* 0x0000040004047812 */ /* 0x000fe400078ef807 */
[--C-:B-1----:R-:W-:Y:S02]  /*32c0*/  SHF.R.U32.HI R2, RZ, 0x4, R40.reuse ;  /* 0x00000004ff027819 */ /* 0x102fe40000011628 */
[----:B------:R-:W-:Y:S02]  /*32d0*/  LOP3.LUT R3, R221, 0x2, RZ, 0xc0, !PT ;  /* 0x00000002dd037812 */ /* 0x000fe400078ec0ff */
[----:B------:R-:W-:Y:S02]  /*32e0*/  LOP3.LUT R2, R2, 0x8, RZ, 0xc0, !PT ;  /* 0x0000000802027812 */ /* 0x000fe400078ec0ff */
[----:B------:R-:W-:Y:S02]  /*32f0*/  ISETP.NE.AND P0, PT, R3, RZ, PT ;  /* 0x000000ff0300720c */ /* 0x000fe40003f05270 */
[----:B------:R-:W-:-:S02]  /*3300*/  LOP3.LUT R2, R2, 0x10, R40, 0xf8, !PT ;  /* 0x0000001002027812 */ /* 0x000fc400078ef828 */
[----:B------:R-:W-:-:S05]  /*3310*/  R2P PR, R40, 0x6 ;  /* 0x0000000628007804 */ /* 0x000fca0000000000 */
[----:B------:R-:W-:Y:S02]  /*3320*/  SEL R215, R215, 0xffffffe0, !P1 ;  /* 0xffffffe0d7d77807 */ /* 0x000fe40004800000 */
[C---:B------:R-:W-:Y:S02]  /*3330*/  LOP3.LUT P1, RZ, R221.reuse, 0x4, RZ, 0xc0, !PT ;  /* 0x00000004ddff7812 */ /* 0x040fe4000782c0ff */
[----:B------:R-:W-:Y:S02]  /*3340*/  SEL R218, R218, 0xffffffc0, !P2 ;  /* 0xffffffc0dada7807 */ /* 0x000fe40005000000 */
[----:B------:R-:W-:Y:S02]  /*3350*/  LOP3.LUT P2, RZ, R221, 0x2, RZ, 0xc0, !PT ;  /* 0x00000002ddff7812 */ /* 0x000fe4000784c0ff */
[----:B------:R-:W-:Y:S02]  /*3360*/  CS2R R44, SRZ ;  /* 0x00000000002c7805 */ /* 0x000fe4000001ff00 */
[----:B------:R-:W-:-:S02]  /*3370*/  CS2R R38, SRZ ;  /* 0x0000000000267805 */ /* 0x000fc4000001ff00 */
[----:B------:R-:W-:Y:S02]  /*3380*/  CS2R R36, SRZ ;  /* 0x0000000000247805 */ /* 0x000fe4000001ff00 */
[----:B------:R-:W-:Y:S02]  /*3390*/  LOP3.LUT P3, RZ, R221, 0x8, RZ, 0xc0, !PT ;  /* 0x00000008ddff7812 */ /* 0x000fe4000786c0ff */
[----:B------:R-:W-:Y:S02]  /*33a0*/  SEL R213, R213, 0xffffffe0, !P2 ;  /* 0xffffffe0d5d57807 */ /* 0x000fe40005000000 */
[----:B------:R-:W-:Y:S02]  /*33b0*/  SEL R214, R214, 0xffffffc0, !P1 ;  /* 0xffffffc0d6d67807 */ /* 0x000fe40004800000 */
[----:B------:R-:W-:Y:S01]  /*33c0*/  SEL R216, R225, 0xffffffe0, !P0 ;  /* 0xffffffe0e1d87807 */ /* 0x000fe20004000000 */
[----:B------:R-:W-:Y:S02]  /*33d0*/  UISETP.GE.AND UP1, UPT, UR39, UR31, UPT ;  /* 0x0000001f2700728c */ /* 0x000fe4000bf26270 */
[----:B-----5:R-:W-:Y:S01]  /*33e0*/  USHF.L.U32 UR11, UR11, 0x6, URZ ;  /* 0x000000060b0b7899 */ /* 0x020fe200080006ff */
[----:B--2---:R1:W-:Y:S04]  /*33f0*/  STL [R1+0x18], R0 ;  /* 0x0000180001007387 */ /* 0x0043e80000100800 */
[----:B---3--:R2:W-:Y:S01]  /*3400*/  STL [R1+0x1c], R5 ;  /* 0x00001c0501007387 */ /* 0x0085e20000100800 */
[----:B-1----:R-:W-:-:S04]  /*3410*/  LOP3.LUT R0, R207, 0x1c0, RZ, 0xc0, !PT ;  /* 0x000001c0cf007812 */ /* 0x002fc800078ec0ff */
[----:B------:R-:W-:-:S04]  /*3420*/  LOP3.LUT R0, R0, 0x38, R41, 0xf8, !PT ;  /* 0x0000003800007812 */ /* 0x000fc800078ef829 */
[----:B------:R-:W-:Y:S02]  /*3430*/  LOP3.LUT R3, R0, 0x8, R42, 0x78, !PT ;  /* 0x0000000800037812 */ /* 0x000fe400078e782a */
[----:B------:R-:W-:Y:S02]  /*3440*/  LOP3.LUT R2, R2, R0, RZ, 0x3c, !PT ;  /* 0x0000000002027212 */ /* 0x000fe400078e3cff */
[----:B------:R-:W-:Y:S01]  /*3450*/  LOP3.LUT R209, R4, R3, RZ, 0xfc, !PT ;  /* 0x0000000304d17212 */ /* 0x000fe200078efcff */
[C---:B------:R-:W-:Y:S01]  /*3460*/  IMAD.SHL.U32 R4, R221.reuse, 0x10, RZ ;  /* 0x00000010dd047824 */ /* 0x040fe200078e00ff */
[----:B------:R-:W-:Y:S01]  /*3470*/  LOP3.LUT R207, R2, 0x200, R207, 0xf8, !PT ;  /* 0x0000020002cf7812 */ /* 0x000fe200078ef8cf */
[C---:B------:R-:W-:Y:S01]  /*3480*/  IMAD.SHL.U32 R2, R221.reuse, 0x40, RZ ;  /* 0x00000040dd027824 */ /* 0x040fe200078e00ff */
[----:B--2---:R-:W-:Y:S01]  /*3490*/  LOP3.LUT R5, R0, 0x8, R40, 0x78, !PT ;  /* 0x0000000800057812 */ /* 0x004fe200078e7828 */
[----:B------:R-:W-:Y:S01]  /*34a0*/  IMAD.SHL.U32 R0, R221, 0x2, RZ ;  /* 0x00000002dd007824 */ /* 0x000fe200078e00ff */
[----:B------:R-:W-:Y:S01]  /*34b0*/  LOP3.LUT R4, R4, 0x1c0, RZ, 0xc0, !PT ;  /* 0x000001c004047812 */ /* 0x000fe200078ec0ff */
[----:B----4-:R-:W-:Y:S04]  /*34c0*/  STL [R1+0x24], R43 ;  /* 0x0000242b01007387 */ /* 0x010fe80000100800 */
[----:B------:R1:W-:Y:S01]  /*34d0*/  STL [R1+0x20], R6 ;  /* 0x0000200601007387 */ /* 0x0003e20000100800 */
[----:B------:R-:W-:-:S02]  /*34e0*/  LOP3.LUT R8, R4, 0x38, R0, 0xf8, !PT ;  /* 0x0000003804087812 */ /* 0x000fc400078ef800 */
[----:B------:R-:W-:Y:S02]  /*34f0*/  LOP3.LUT R0, R0, 0x7006, R223, 0xc8, !PT ;  /* 0x0000700600007812 */ /* 0x000fe400078ec8df */
[----:B------:R-:W-:Y:S02]  /*3500*/  SHF.R.U32.HI R3, RZ, 0x1, R221 ;  /* 0x00000001ff037819 */ /* 0x000fe400000116dd */
[----:B------:R-:W-:Y:S02]  /*3510*/  LOP3.LUT R4, R0, 0x400, R223, 0xf8, !PT ;  /* 0x0000040000047812 */ /* 0x000fe400078ef8df */
[C---:B-1----:R-:W-:Y:S02]  /*3520*/  LOP3.LUT R6, R2.reuse, 0x1c0, RZ, 0xc0, !PT ;  /* 0x000001c002067812 */ /* 0x042fe400078ec0ff */
[----:B------:R-:W-:Y:S02]  /*3530*/  LOP3.LUT R2, R2, 0x200, RZ, 0xc0, !PT ;  /* 0x0000020002027812 */ /* 0x000fe400078ec0ff */
[----:B------:R-:W-:-:S02]  /*3540*/  LOP3.LUT R6, R6, 0x38, R220, 0xf8, !PT ;  /* 0x0000003806067812 */ /* 0x000fc400078ef8dc */
[----:B------:R-:W-:Y:S02]  /*3550*/  LOP3.LUT R0, R2, 0x400, R223, 0xf8, !PT ;  /* 0x0000040002007812 */ /* 0x000fe400078ef8df */
[--C-:B------:R-:W-:Y:S02]  /*3560*/  LOP3.LUT R2, R6, 0x8, R3.reuse, 0x78, !PT ;  /* 0x0000000806027812 */ /* 0x100fe400078e7803 */
[----:B------:R-:W-:Y:S02]  /*3570*/  LOP3.LUT R3, R8, 0x20, R3, 0x78, !PT ;  /* 0x0000002008037812 */ /* 0x000fe400078e7803 */
[----:B------:R-:W-:Y:S02]  /*3580*/  LOP3.LUT R219, R0, R2, RZ, 0xfc, !PT ;  /* 0x0000000200db7212 */ /* 0x000fe400078efcff */
[----:B------:R-:W-:-:S05]  /*3590*/  LOP3.LUT R0, R4, R3, RZ, 0xfc, !PT ;  /* 0x0000000304007212 */ /* 0x000fca00078efcff */
[----:B------:R1:W-:Y:S01]  /*35a0*/  STL [R1+0x2c], R0 ;  /* 0x00002c0001007387 */ /* 0x0003e20000100800 */
[----:B------:R-:W-:Y:S01]  /*35b0*/  LOP3.LUT R6, R6, 0x8, R221, 0x78, !PT ;  /* 0x0000000806067812 */ /* 0x000fe200078e78dd */
[----:B-1----:R-:W-:-:S05]  /*35c0*/  IMAD.MOV.U32 R0, RZ, RZ, 0x10 ;  /* 0x00000010ff007424 */ /* 0x002fca00078e00ff */
[----:B------:R-:W-:-:S05]  /*35d0*/  SEL R0, R0, 0xfffffff0, !P1 ;  /* 0xfffffff000007807 */ /* 0x000fca0004800000 */
[----:B------:R1:W-:Y:S01]  /*35e0*/  STL [R1+0x30], R0 ;  /* 0x0000300001007387 */ /* 0x0003e20000100800 */
[----:B------:R-:W-:Y:S01]  /*35f0*/  LOP3.LUT R5, R5, 0x7a00, R7, 0xf8, !PT ;  /* 0x00007a0005057812 */ /* 0x000fe200078ef807 */
[----:B------:R-:W-:-:S03]  /*3600*/  IMAD.SHL.U32 R2, R221, 0x2, RZ ;  /* 0x00000002dd027824 */ /* 0x000fc600078e00ff */
[----:B------:R-:W-:Y:S02]  /*3610*/  LEA R208, R5, UR24, 0x1 ;  /* 0x0000001805d07c11 */ /* 0x000fe4000f8e08ff */
[----:B-1----:R-:W-:-:S05]  /*3620*/  LOP3.LUT R0, R6, 0x7a00, R223, 0xf8, !PT ;  /* 0x00007a0006007812 */ /* 0x002fca00078ef8df */
[----:B------:R1:W-:Y:S01]  /*3630*/  STL [R1+0x28], R0 ;  /* 0x0000280001007387 */ /* 0x0003e20000100800 */
[----:B------:R-:W-:Y:S01]  /*3640*/  LEA R209, R209, UR24, 0x1 ;  /* 0x00000018d1d17c11 */ /* 0x000fe2000f8e08ff */
[----:B------:R-:W-:Y:S01]  /*3650*/  IMAD.IADD R210, R218, 0x1, R208 ;  /* 0x00000001dad27824 */ /* 0x000fe200078e02d0 */
[----:B------:R-:W-:Y:S02]  /*3660*/  LEA R207, R207, UR24, 0x1 ;  /* 0x00000018cfcf7c11 */ /* 0x000fe4000f8e08ff */
[----:B------:R-:W-:Y:S02]  /*3670*/  LOP3.LUT R217, R2, 0x20, RZ, 0xc0, !PT ;  /* 0x0000002002d97812 */ /* 0x000fe400078ec0ff */
[----:B------:R-:W-:Y:S02]  /*3680*/  CS2R R42, SRZ ;  /* 0x00000000002a7805 */ /* 0x000fe4000001ff00 */
[----:B------:R-:W-:Y:S01]  /*3690*/  CS2R R40, SRZ ;  /* 0x0000000000287805 */ /* 0x000fe2000001ff00 */
[----:B------:R-:W-:Y:S01]  /*36a0*/  VIADD R209, R209, UR41 ;  /* 0x00000029d1d17c36 */ /* 0x000fe20008000000 */
[----:B------:R-:W-:Y:S01]  /*36b0*/  LOP3.LUT R217, R217, 0x18, R224, 0xf8, !PT ;  /* 0x00000018d9d97812 */ /* 0x000fe200078ef8e0 */
[----:B------:R-:W-:-:S02]  /*36c0*/  VIADD R207, R207, UR41 ;  /* 0x00000029cfcf7c36 */ /* 0x000fc40008000000 */
[C---:B------:R-:W-:Y:S02]  /*36d0*/  IMAD.IADD R212, R215.reuse, 0x1, R208 ;  /* 0x00000001d7d47824 */ /* 0x040fe400078e02d0 */
[----:B------:R-:W-:-:S07]  /*36e0*/  IMAD.IADD R211, R215, 0x1, R210 ;  /* 0x00000001d7d37824 */ /* 0x000fce00078e02d2 */
.L_x_1568:
[----:B------:R-:W0:Y:S01]  /*36f0*/  LDGDEPBAR ;  /* 0x00000000000079af */ /* 0x000e220000000000 */
[C---:B-1----:R-:W-:Y:S01]  /*3700*/  IMAD.IADD R0, R209.reuse, 0x1, R215 ;  /* 0x00000001d1007824 */ /* 0x042fe200078e02d7 */
[----:B------:R-:W-:Y:S01]  /*3710*/  PLOP3.LUT P2, PT, PT, PT, UP1, 0x80, 0x8 ;  /* 0x000000000008781c */ /* 0x000fe20003f4f018 */
[----:B------:R-:W-:Y:S05]  /*3720*/  IMAD.IADD R3, R209, 0x1, R218 ;  /* 0x00000001d1037824 */ /* 0x000fea00078e02da */
[----:B------:R-:W2:Y:S01]  /*3730*/  LDL R220, [R1+0x24] ;  /* 0x0000240001dc7983 */ /* 0x000ea20000100800 */
[----:B------:R-:W-:Y:S01]  /*3740*/  PLOP3.LUT P1, PT, PT, PT, UP1, 0x80, 0x8 ;  /* 0x000000000008781c */ /* 0x000fe20003f2f018 */
[----:B------:R-:W-:Y:S01]  /*3750*/  IMAD.SHL.U32 R227, R221, 0x2, RZ ;  /* 0x00000002dde37824 */ /* 0x000fe200078e00ff */
[----:B------:R-:W-:Y:S01]  /*3760*/  PLOP3.LUT P0, PT, PT, PT, UP1, 0x80, 0x8 ;  /* 0x000000000008781c */ /* 0x000fe20003f0f018 */
[----:B------:R-:W3:Y:S01]  /*3770*/  LDL R205, [R1+0x20] ;  /* 0x0000200001cd7983 */ /* 0x000ee20000100800 */
[----:B------:R-:W-:Y:S01]  /*3780*/  IADD3 R2, PT, PT, R215, R3, RZ ;  /* 0x00000003d7027210 */ /* 0x000fe20007ffe0ff */
[----:B------:R-:W-:Y:S01]  /*3790*/  UISETP.NE.AND UP2, UPT, UR49, URZ, UPT ;  /* 0x000000ff3100728c */ /* 0x000fe2000bf45270 */
[----:B------:R-:W-:Y:S01]  /*37a0*/  SHF.R.U32.HI R225, RZ, 0x1, R221 ;  /* 0x00000001ffe17819 */ /* 0x000fe200000116dd */
[----:B------:R-:W-:Y:S01]  /*37b0*/  STL [R1+0x64], R48 ;  /* 0x0000643001007387 */ /* 0x000fe20000100800 */
[----:B------:R-:W-:Y:S02]  /*37c0*/  PLOP3.LUT P4, PT, PT, PT, UP1, 0x80, 0x8 ;  /* 0x000000000008781c */ /* 0x000fe40003f8f018 */
[----:B------:R-:W-:Y:S01]  /*37d0*/  PLOP3.LUT P5, PT, PT, PT, UP1, 0x80, 0x8 ;  /* 0x000000000008781c */ /* 0x000fe20003faf018 */
[----:B------:R-:W-:Y:S04]  /*37e0*/  STL [R1+0x60], R47 ;  /* 0x0000602f01007387 */ /* 0x000fe80000100800 */
        /* <DEDUP_REMOVED lines=10> */
[----:B------:R-:W-:Y:S01]  /*3890*/  STL [R1+0x34], R36 ;  /* 0x0000342401007387 */ /* 0x000fe20000100800 */
[----:B---3--:R-:W-:Y:S01]  /*38a0*/  FSETP.NEU.FTZ.AND P6, PT, R205, -INF , PT ;  /* 0xff800000cd00780b */ /* 0x008fe20003fdd000 */
[----:B------:R-:W-:Y:S04]  /*38b0*/  DEPBAR.LE SB0, 0x0 ;  /* 0x000080000000791a */ /* 0x000fe80000000000 */
[----:B------:R-:W-:Y:S06]  /*38c0*/  BAR.SYNC.DEFER_BLOCKING 0x0 ;  /* 0x0000000000007b1d */ /* 0x000fec0000010000 */
[----:B------:R-:W-:Y:S08]  /*38d0*/  LDSM.16.M88.4 R32, [R209] ;  /* 0x00000000d120783b */ /* 0x000ff00000000200 */
[----:B------:R-:W1:Y:S08]  /*38e0*/  LDSM.16.M88.4 R16, [R208+0xc000] ;  /* 0x00c00000d010783b */ /* 0x000e700000000200 */
[----:B------:R-:W3:Y:S08]  /*38f0*/  LDSM.16.M88.4 R28, [R209+0x1000] ;  /* 0x00100000d11c783b */ /* 0x000ef00000000200 */
[----:B------:R-:W4:Y:S08]  /*3900*/  LDSM.16.M88.4 R164, [R208+0xc800] ;  /* 0x00c80000d0a4783b */ /* 0x000f300000000200 */
[----:B------:R-:W-:Y:S08]  /*3910*/  LDSM.16.M88.4 R168, [R0] ;  /* 0x0000000000a8783b */ /* 0x000ff00000000200 */
[----:B------:R-:W2:Y:S01]  /*3920*/  LDSM.16.M88.4 R172, [R212+0xc000] ;  /* 0x00c00000d4ac783b */ /* 0x000ea20000000200 */
[-C--:B-1----:R-:W-:Y:S07]  /*3930*/  HMMA.16816.F32 R4, R32, R16.reuse, RZ ;  /* 0x000000102004723c */ /* 0x082fee00000018ff */
[----:B------:R-:W1:Y:S01]  /*3940*/  LDSM.16.M88.4 R176, [R0+0x1000] ;  /* 0x0010000000b0783b */ /* 0x000e620000000200 */
[C---:B---3--:R-:W-:Y:S07]  /*3950*/  HMMA.16816.F32 R8, R28.reuse, R16, RZ ;  /* 0x000000101c08723c */ /* 0x048fee00000018ff */
[----:B------:R-:W3:Y:S01]  /*3960*/  LDSM.16.M88.4 R180, [R212+0xc800] ;  /* 0x00c80000d4b4783b */ /* 0x000ee20000000200 */
[-C--:B------:R-:W-:Y:S07]  /*3970*/  HMMA.16816.F32 R12, R28, R18.reuse, RZ ;  /* 0x000000121c0c723c */ /* 0x080fee00000018ff */
[----:B------:R-:W-:Y:S01]  /*3980*/  LDSM.16.M88.4 R184, [R3] ;  /* 0x0000000003b8783b */ /* 0x000fe20000000200 */
[C---:B------:R-:W-:Y:S07]  /*3990*/  HMMA.16816.F32 R16, R32.reuse, R18, RZ ;  /* 0x000000122010723c */ /* 0x040fee00000018ff */
[----:B------:R-:W3:Y:S01]  /*39a0*/  LDSM.16.M88.4 R188, [R210+0xc000] ;  /* 0x00c00000d2bc783b */ /* 0x000ee20000000200 */
[-C--:B----4-:R-:W-:Y:S07]  /*39b0*/  HMMA.16816.F32 R20, R32, R164.reuse, RZ ;  /* 0x000000a42014723c */ /* 0x090fee00000018ff */
[----:B------:R-:W4:Y:S01]  /*39c0*/  LDSM.16.M88.4 R192, [R3+0x1000] ;  /* 0x0010000003c0783b */ /* 0x000f220000000200 */
[C---:B------:R-:W-:Y:S07]  /*39d0*/  HMMA.16816.F32 R24, R28.reuse, R164, RZ ;  /* 0x000000a41c18723c */ /* 0x040fee00000018ff */
[----:B------:R-:W4:Y:S01]  /*39e0*/  LDSM.16.M88.4 R196, [R210+0xc800] ;  /* 0x00c80000d2c4783b */ /* 0x000f220000000200 */
[-C--:B------:R-:W-:Y:S07]  /*39f0*/  HMMA.16816.F32 R28, R28, R166.reuse, RZ ;  /* 0x000000a61c1c723c */ /* 0x080fee00000018ff */
[----:B------:R-:W-:Y:S01]  /*3a00*/  LDSM.16.M88.4 R200, [R2+0x1000] ;  /* 0x0010000002c8783b */ /* 0x000fe20000000200 */
[----:B------:R-:W-:Y:S07]  /*3a10*/  HMMA.16816.F32 R32, R32, R166, RZ ;  /* 0x000000a62020723c */ /* 0x000fee00000018ff */
[----:B------:R-:W-:Y:S01]  /*3a20*/  LDSM.16.M88.4 R164, [R2] ;  /* 0x0000000002a4783b */ /* 0x000fe20000000200 */
[-C--:B--2---:R-:W-:Y:S08]  /*3a30*/  HMMA.16816.F32 R4, R168, R172.reuse, R4 ;  /* 0x000000aca804723c */ /* 0x084ff00000001804 */
[C---:B-1----:R-:W-:Y:S08]  /*3a40*/  HMMA.16816.F32 R8, R176.reuse, R172, R8 ;  /* 0x000000acb008723c */ /* 0x042ff00000001808 */
        /* <DEDUP_REMOVED lines=9> */
[-C--:B------:R-:W-:Y:S01]  /*3ae0*/  HMMA.16816.F32 R4, R184, R188.reuse, R4 ;  /* 0x000000bcb804723c */ /* 0x080fe20000001804 */
[----:B------:R-:W3:Y:S07]  /*3af0*/  LDSM.16.M88.4 R180, [R208+0x10000] ;  /* 0x01000000d0b4783b */ /* 0x000eee0000000200 */
[C---:B----4-:R-:W-:Y:S08]  /*3b00*/  HMMA.16816.F32 R8, R192.reuse, R188, R8 ;  /* 0x000000bcc008723c */ /* 0x050ff00000001808 */
[-C--:B------:R-:W-:Y:S08]  /*3b10*/  HMMA.16816.F32 R12, R192, R190.reuse, R12 ;  /* 0x000000bec00c723c */ /* 0x080ff0000000180c */
[C---:B------:R-:W-:Y:S01]  /*3b20*/  HMMA.16816.F32 R16, R184.reuse, R190, R16 ;  /* 0x000000beb810723c */ /* 0x040fe20000001810 */
[----:B------:R-:W4:Y:S07]  /*3b30*/  LDSM.16.M88.4 R188, [R209+0x3000] ;  /* 0x00300000d1bc783b */ /* 0x000f2e0000000200 */
[-C--:B------:R-:W-:Y:S08]  /*3b40*/  HMMA.16816.F32 R20, R184, R196.reuse, R20 ;  /* 0x000000c4b814723c */ /* 0x080ff00000001814 */
[C---:B------:R-:W-:Y:S08]  /*3b50*/  HMMA.16816.F32 R24, R192.reuse, R196, R24 ;  /* 0x000000c4c018723c */ /* 0x040ff00000001818 */
[-C--:B------:R-:W-:Y:S01]  /*3b60*/  HMMA.16816.F32 R28, R192, R198.reuse, R28 ;  /* 0x000000c6c01c723c */ /* 0x080fe2000000181c */
[----:B------:R-:W-:Y:S07]  /*3b70*/  LDSM.16.M88.4 R192, [R212+0x10000] ;  /* 0x01000000d4c0783b */ /* 0x000fee0000000200 */
[----:B------:R-:W-:Y:S01]  /*3b80*/  HMMA.16816.F32 R32, R184, R198, R32 ;  /* 0x000000c6b820723c */ /* 0x000fe20000001820 */
[----:B------:R-:W4:Y:S07]  /*3b90*/  LDSM.16.M88.4 R184, [R208+0x10800] ;  /* 0x01080000d0b8783b */ /* 0x000f2e0000000200 */
        /* <DEDUP_REMOVED lines=11> */
[----:B------:R2:W1:Y:S07]  /*3c50*/  LDSM.16.M88.4 R164, [R0+0x3000] ;  /* 0x0030000000a4783b */ /* 0x00046e0000000200 */
[-C--:B---3--:R-:W-:Y:S01]  /*3c60*/  HMMA.16816.F32 R4, R176, R180.reuse, R4 ;  /* 0x000000b4b004723c */ /* 0x088fe20000001804 */
[----:B------:R-:W3:Y:S07]  /*3c70*/  LDSM.16.M88.4 R168, [R212+0x10800] ;  /* 0x01080000d4a8783b */ /* 0x000eee0000000200 */
[C---:B----4-:R-:W-:Y:S08]  /*3c80*/  HMMA.16816.F32 R8, R188.reuse, R180, R8 ;  /* 0x000000b4bc08723c */ /* 0x050ff00000001808 */
[-C--:B------:R-:W-:Y:S03]  /*3c90*/  HMMA.16816.F32 R12, R188, R182.reuse, R12 ;  /* 0x000000b6bc0c723c */ /* 0x080fe6000000180c */
[----:B--2---:R-:W-:Y:S02]  /*3ca0*/  @P2 LOP3.LUT R0, R227, 0x6, RZ, 0xc0, !PT ;  /* 0x00000006e3002812 */ /* 0x004fe400078ec0ff */
[----:B------:R-:W-:Y:S02]  /*3cb0*/  PLOP3.LUT P2, PT, PT, PT, UP1, 0x80, 0x8 ;  /* 0x000000000008781c */ /* 0x000fe40003f4f018 */
[----:B------:R-:W-:Y:S01]  /*3cc0*/  @P1 LOP3.LUT R0, R0, 0x1e0, R225, 0xf8, !PT ;  /* 0x000001e000001812 */ /* 0x000fe200078ef8e1 */
[C---:B------:R-:W-:Y:S01]  /*3cd0*/  HMMA.16816.F32 R16, R176.reuse, R182, R16 ;  /* 0x000000b6b010723c */ /* 0x040fe20000001810 */
[----:B------:R-:W-:Y:S01]  /*3ce0*/  LDSM.16.M88.4 R180, [R210+0x10800] ;  /* 0x01080000d2b4783b */ /* 0x000fe20000000200 */
[----:B------:R-:W-:Y:S06]  /*3cf0*/  PLOP3.LUT P1, PT, PT, PT, UP1, 0x80, 0x8 ;  /* 0x000000000008781c */ /* 0x000fec0003f2f018 */
[-C--:B------:R-:W-:Y:S08]  /*3d00*/  HMMA.16816.F32 R20, R176, R184.reuse, R20 ;  /* 0x000000b8b014723c */ /* 0x080ff00000001814 */
[C---:B------:R-:W-:Y:S08]  /*3d10*/  HMMA.16816.F32 R24, R188.reuse, R184, R24 ;  /* 0x000000b8bc18723c */ /* 0x040ff00000001818 */
[-C--:B------:R-:W-:Y:S01]  /*3d20*/  HMMA.16816.F32 R28, R188, R186.reuse, R28 ;  /* 0x000000babc1c723c */ /* 0x080fe2000000181c */
[----:B------:R-:W-:Y:S07]  /*3d30*/  LDSM.16.M88.4 R188, [R211+0x10000] ;  /* 0x01000000d3bc783b */ /* 0x000fee0000000200 */
[----:B------:R-:W-:Y:S01]  /*3d40*/  HMMA.16816.F32 R32, R176, R186, R32 ;  /* 0x000000bab020723c */ /* 0x000fe20000001820 */
[----:B------:R2:W4:Y:S07]  /*3d50*/  LDSM.16.M88.4 R176, [R3+0x3000] ;  /* 0x0030000003b0783b */ /* 0x00052e0000000200 */
[-C--:B-1----:R-:W-:Y:S01]  /*3d60*/  HMMA.16816.F32 R4, R172, R192.reuse, R4 ;  /* 0x000000c0ac04723c */ /* 0x082fe20000001804 */
[----:B------:R-:W1:Y:S07]  /*3d70*/  LDSM.16.M88.4 R184, [R2+0x2000] ;  /* 0x0020000002b8783b */ /* 0x000e6e0000000200 */
[C---:B------:R-:W-:Y:S08]  /*3d80*/  HMMA.16816.F32 R8, R164.reuse, R192, R8 ;  /* 0x000000c0a408723c */ /* 0x040ff00000001808 */
[-C--:B------:R-:W-:Y:S03]  /*3d90*/  HMMA.16816.F32 R12, R164, R194.reuse, R12 ;  /* 0x000000c2a40c723c */ /* 0x080fe6000000180c */
[----:B--2---:R-:W-:Y:S01]  /*3da0*/  FMUL.FTZ R3, R205, 1.4426950216293334961 ;  /* 0x3fb8aa3bcd037820 */ /* 0x004fe20000410000 */
[----:B------:R-:W-:Y:S04]  /*3db0*/  LEA R205, R219, UR4, 0x1 ;  /* 0x00000004dbcd7c11 */ /* 0x000fe8000f8e08ff */
[C---:B------:R-:W-:Y:S04]  /*3dc0*/  HMMA.16816.F32 R16, R172.reuse, R194, R16 ;  /* 0x000000c2ac10723c */ /* 0x040fe80000001810 */
[----:B------:R-:W-:Y:S02]  /*3dd0*/  FSEL R3, R3, RZ, P6 ;  /* 0x000000ff03037208 */ /* 0x000fe40003000000 */
[----:B------:R-:W-:Y:S02]  /*3de0*/  PLOP3.LUT P6, PT, PT, PT, UP1, 0x80, 0x8 ;  /* 0x000000000008781c */ /* 0x000fe40003fcf018 */
[-C--:B---3--:R-:W-:Y:S08]  /*3df0*/  HMMA.16816.F32 R20, R172, R168.reuse, R20 ;  /* 0x000000a8ac14723c */ /* 0x088ff00000001814 */
[C---:B------:R-:W-:Y:S08]  /*3e00*/  HMMA.16816.F32 R24, R164.reuse, R168, R24 ;  /* 0x000000a8a418723c */ /* 0x040ff00000001818 */
[-C--:B------:R-:W-:Y:S01]  /*3e10*/  HMMA.16816.F32 R28, R164, R170.reuse, R28 ;  /* 0x000000aaa41c723c */ /* 0x080fe2000000181c */
[----:B------:R-:W2:Y:S07]  /*3e20*/  LDSM.16.M88.4 R164, [R2+0x3000] ;  /* 0x0030000002a4783b */ /* 0x000eae0000000200 */
[----:B------:R-:W-:Y:S08]  /*3e30*/  HMMA.16816.F32 R32, R172, R170, R32 ;  /* 0x000000aaac20723c */ /* 0x000ff00000001820 */
[-C--:B------:R-:W-:Y:S08]  /*3e40*/  HMMA.16816.F32 R4, R196, R200.reuse, R4 ;  /* 0x000000c8c404723c */ /* 0x080ff00000001804 */
[C---:B----4-:R-:W-:Y:S08]  /*3e50*/  HMMA.16816.F32 R8, R176.reuse, R200, R8 ;  /* 0x000000c8b008723c */ /* 0x050ff00000001808 */
[-C--:B------:R-:W-:Y:S08]  /*3e60*/  HMMA.16816.F32 R12, R176, R202.reuse, R12 ;  /* 0x000000cab00c723c */ /* 0x080ff0000000180c */
[C---:B------:R-:W-:Y:S08]  /*3e70*/  HMMA.16816.F32 R16, R196.reuse, R202, R16 ;  /* 0x000000cac410723c */ /* 0x040ff00000001810 */
[-C--:B------:R-:W-:Y:S08]  /*3e80*/  HMMA.16816.F32 R20, R196, R180.reuse, R20 ;  /* 0x000000b4c414723c */ /* 0x080ff00000001814 */
[C---:B------:R-:W-:Y:S08]  /*3e90*/  HMMA.16816.F32 R24, R176.reuse, R180, R24 ;  /* 0x000000b4b018723c */ /* 0x040ff00000001818 */
[-C--:B------:R-:W-:Y:S08]  /*3ea0*/  HMMA.16816.F32 R28, R176, R182.reuse, R28 ;  /* 0x000000b6b01c723c */ /* 0x080ff0000000181c */
[----:B------:R-:W-:Y:S01]  /*3eb0*/  HMMA.16816.F32 R32, R196, R182, R32 ;  /* 0x000000b6c420723c */ /* 0x000fe20000001820 */
[----:B------:R-:W3:Y:S07]  /*3ec0*/  LDL R182, [R1+0x4] ;  /* 0x0000040001b67983 */ /* 0x000eee0000100800 */
[-C--:B-1----:R-:W-:Y:S08]  /*3ed0*/  HMMA.16816.F32 R4, R184, R188.reuse, R4 ;  /* 0x000000bcb804723c */ /* 0x082ff00000001804 */
[C---:B--2---:R-:W-:Y:S08]  /*3ee0*/  HMMA.16816.F32 R8, R164.reuse, R188, R8 ;  /* 0x000000bca408723c */ /* 0x044ff00000001808 */
[-C--:B------:R-:W-:Y:S03]  /*3ef0*/  HMMA.16816.F32 R12, R164, R190.reuse, R12 ;  /* 0x000000bea40c723c */ /* 0x080fe6000000180c */
[----:B------:R-:W-:Y:S01]  /*3f00*/  FMUL.FTZ R4, R4, UR10 ;  /* 0x0000000a04047c20 */ /* 0x000fe20008410000 */
[----:B------:R-:W-:Y:S01]  /*3f10*/  FMUL.FTZ R5, R5, UR10 ;  /* 0x0000000a05057c20 */ /* 0x000fe20008410000 */
[----:B------:R-:W-:Y:S01]  /*3f20*/  FMUL.FTZ R6, R6, UR10 ;  /* 0x0000000a06067c20 */ /* 0x000fe20008410000 */
[----:B------:R-:W-:Y:S01]  /*3f30*/  FMUL.FTZ R7, R7, UR10 ;  /* 0x0000000a07077c20 */ /* 0x000fe20008410000 */
[----:B------:R-:W1:Y:S01]  /*3f40*/  MUFU.TANH R183, R4 ;  /* 0x0000000400b77308 */ /* 0x000e620000002400 */
[C---:B------:R-:W-:Y:S04]  /*3f50*/  HMMA.16816.F32 R16, R184.reuse, R190, R16 ;  /* 0x000000beb810723c */ /* 0x040fe80000001810 */
[----:B------:R-:W-:Y:S01]  /*3f60*/  FMUL.FTZ R9, R9, UR10 ;  /* 0x0000000a09097c20 */ /* 0x000fe20008410000 */
[----:B------:R-:W-:Y:S01]  /*3f70*/  FMUL.FTZ R8, R8, UR10 ;  /* 0x0000000a08087c20 */ /* 0x000fe20008410000 */
[----:B------:R-:W-:Y:S03]  /*3f80*/  FMUL.FTZ R10, R10, UR10 ;  /* 0x0000000a0a0a7c20 */ /* 0x000fe60008410000 */
[----:B------:R-:W-:Y:S01]  /*3f90*/  MUFU.TANH R47, R5 ;  /* 0x00000005002f7308 */ /* 0x000fe20000002400 */
[----:B------:R-:W-:Y:S01]  /*3fa0*/  FMUL.FTZ R11, R11, UR10 ;  /* 0x0000000a0b0b7c20 */ /* 0x000fe20008410000 */
[----:B------:R-:W-:Y:S01]  /*3fb0*/  FMUL.FTZ R14, R14, UR10 ;  /* 0x0000000a0e0e7c20 */ /* 0x000fe20008410000 */
[----:B------:R-:W-:Y:S01]  /*3fc0*/  FMUL.FTZ R13, R13, UR10 ;  /* 0x0000000a0d0d7c20 */ /* 0x000fe20008410000 */
[----:B------:R-:W-:Y:S01]  /*3fd0*/  FMUL.FTZ R12, R12, UR10 ;  /* 0x0000000a0c0c7c20 */ /* 0x000fe20008410000 */
[----:B------:R-:W-:Y:S05]  /*3fe0*/  FMUL.FTZ R15, R15, UR10 ;  /* 0x0000000a0f0f7c20 */ /* 0x000fea0008410000 */
[----:B------:R2:W-:Y:S01]  /*3ff0*/  MUFU.TANH R226, R14 ;  /* 0x0000000e00e27308 */ /* 0x0005e20000002400 */
[----:B-1----:R-:W-:Y:S02]  /*4000*/  IMAD.MOV.U32 R2, RZ, RZ, R183 ;  /* 0x000000ffff027224 */ /* 0x002fe400078e00b7 */
[----:B------:R-:W-:Y:S01]  /*4010*/  FMUL.FTZ R19, R19, UR10 ;  /* 0x0000000a13137c20 */ /* 0x000fe20008410000 */
[----:B------:R-:W-:Y:S01]  /*4020*/  FMUL.FTZ R16, R16, UR10 ;  /* 0x0000000a10107c20 */ /* 0x000fe20008410000 */
[----:B------:R-:W-:Y:S01]  /*4030*/  FMUL.FTZ R18, R18, UR10 ;  /* 0x0000000a12127c20 */ /* 0x000fe20008410000 */
[----:B------:R-:W-:Y:S04]  /*4040*/  FMUL.FTZ R17, R17, UR10 ;  /* 0x0000000a11117c20 */ /* 0x000fe80008410000 */
[----:B------:R1:W-:Y:S10]  /*4050*/  MUFU.TANH R193, R19 ;  /* 0x0000001300c17308 */ /* 0x0003f40000002400 */
[----:B------:R4:W-:Y:S01]  /*4060*/  MUFU.TANH R200, R13 ;  /* 0x0000000d00c87308 */ /* 0x0009e20000002400 */
[----:B--2---:R-:W2:Y:S09]  /*4070*/  LDL R14, [R1+0x1c] ;  /* 0x00001c00010e7983 */ /* 0x004eb20000100800 */
[----:B------:R-:W4:Y:S01]  /*4080*/  MUFU.TANH R224, R6 ;  /* 0x0000000600e07308 */ /* 0x000f220000002400 */
[----:B-1----:R-:W3:Y:S09]  /*4090*/  LDL R19, [R1+0x2c] ;  /* 0x00002c0001137983 */ /* 0x002ef20000100800 */
[----:B------:R1:W-:Y:S01]  /*40a0*/  MUFU.TANH R223, R7 ;  /* 0x0000000700df7308 */ /* 0x0003e20000002400 */
[----:B----4-:R-:W4:Y:S09]  /*40b0*/  LDL R13, [R1+0x18] ;  /* 0x00001800010d7983 */ /* 0x010f320000100800 */
[----:B------:R1:W1:Y:S10]  /*40c0*/  MUFU.TANH R203, R9 ;  /* 0x0000000900cb7308 */ /* 0x0002740000002400 */
[----:B------:R1:W-:Y:S02]  /*40d0*/  MUFU.TANH R204, R8 ;  /* 0x0000000800cc7308 */ /* 0x0003e40000002400 */
[----:B-1----:R-:W1:Y:S08]  /*40e0*/  LDSM.16.M88.4 R4, [R211+0x10800] ;  /* 0x01080000d304783b */ /* 0x002e700000000200 */
[----:B------:R1:W-:Y:S01]  /*40f0*/  MUFU.TANH R230, R10 ;  /* 0x0000000a00e67308 */ /* 0x0003e20000002400 */
[----:B------:R-:W-:Y:S05]  /*4100*/  IMAD.U32 R9, RZ, RZ, UR35 ;  /* 0x00000023ff097e24 */ /* 0x000fea000f8e00ff */
[----:B------:R-:W-:Y:S04]  /*4110*/  @P0 LEA R9, R9, R0, 0x7 ;  /* 0x0000000009090211 */ /* 0x000fe800078e38ff */
[----:B------:R-:W-:Y:S01]  /*4120*/  MUFU.TANH R194, R18 ;  /* 0x0000001200c27308 */ /* 0x000fe20000002400 */
[C---:B------:R-:W-:Y:S01]  /*4130*/  FSETP.NEU.FTZ.AND P0, PT, R220.reuse, -INF , PT ;  /* 0xff800000dc00780b */ /* 0x040fe20003f1d000 */
[----:B------:R-:W-:Y:S01]  /*4140*/  FMUL.FTZ R8, R220, 1.4426950216293334961 ;  /* 0x3fb8aa3bdc087820 */ /* 0x000fe20000410000 */
[C---:B------:R-:W-:Y:S01]  /*4150*/  @P2 ISETP.GE.AND P2, PT, R9.reuse, UR31, PT ;  /* 0x0000001f09002c0c */ /* 0x040fe2000bf46270 */
[----:B------:R-:W-:Y:S01]  /*4160*/  @P4 VIADD R0, R9, 0x1 ;  /* 0x0000000109004836 */ /* 0x000fe20000000000 */
[----:B------:R-:W-:Y:S02]  /*4170*/  PLOP3.LUT P4, PT, PT, PT, UP1, 0x80, 0x8 ;  /* 0x000000000008781c */ /* 0x000fe40003f8f018 */
[----:B------:R-:W-:Y:S03]  /*4180*/  @P1 FSEL R2, R183, -INF , !P2 ;  /* 0xff800000b7021808 */ /* 0x000fe60005000000 */
[----:B------:R-:W-:Y:S01]  /*4190*/  MUFU.TANH R220, R17 ;  /* 0x0000001100dc7308 */ /* 0x000fe20000002400 */
[----:B------:R-:W-:Y:S01]  /*41a0*/  @P5 ISETP.GE.AND P5, PT, R0, UR31, PT ;  /* 0x0000001f00005c0c */ /* 0x000fe2000bfa6270 */
[----:B------:R-:W-:Y:S01]  /*41b0*/  IMAD.MOV.U32 R0, RZ, RZ, R224 ;  /* 0x000000ffff007224 */ /* 0x000fe200078e00e0 */
[----:B-1----:R-:W-:Y:S02]  /*41c0*/  MOV R10, R47 ;  /* 0x0000002f000a7202 */ /* 0x002fe40000000f00 */
[----:B------:R-:W-:Y:S02]  /*41d0*/  FSEL R8, R8, RZ, P0 ;  /* 0x000000ff08087208 */ /* 0x000fe40000000000 */
[----:B------:R-:W-:Y:S03]  /*41e0*/  PLOP3.LUT P0, PT, PT, PT, UP1, 0x80, 0x8 ;  /* 0x000000000008781c */ /* 0x000fe60003f0f018 */
[----:B------:R1:W1:Y:S01]  /*41f0*/  MUFU.TANH R229, R11 ;  /* 0x0000000b00e57308 */ /* 0x0002620000002400 */
[----:B------:R-:W-:Y:S02]  /*4200*/  PLOP3.LUT P1, PT, PT, PT, UP1, 0x80, 0x8 ;  /* 0x000000000008781c */ /* 0x000fe40003f2f018 */
[----:B------:R-:W-:Y:S02]  /*4210*/  @P4 FSEL R0, R224, -INF , !P2 ;  /* 0xff800000e0004808 */ /* 0x000fe40005000000 */
[----:B------:R-:W-:Y:S05]  /*4220*/  PLOP3.LUT P4, PT, PT, PT, UP1, 0x80, 0x8 ;  /* 0x000000000008781c */ /* 0x000fea0003f8f018 */
[----:B------:R1:W-:Y:S01]  /*4230*/  MUFU.TANH R202, R12 ;  /* 0x0000000c00ca7308 */ /* 0x0003e20000002400 */
[-C--:B------:R-:W-:Y:S03]  /*4240*/  HMMA.16816.F32 R20, R184, R4.reuse, R20 ;  /* 0x00000004b814723c */ /* 0x080fe60000001814 */
[----:B------:R-:W-:Y:S02]  /*4250*/  @P0 FSEL R10, R47, -INF , !P5 ;  /* 0xff8000002f0a0808 */ /* 0x000fe40006800000 */
[----:B------:R-:W-:Y:S04]  /*4260*/  PLOP3.LUT P0, PT, PT, PT, UP1, 0x80, 0x8 ;  /* 0x000000000008781c */ /* 0x000fe80003f0f018 */
[----:B------:R-:W-:Y:S01]  /*4270*/  MUFU.TANH R206, R15 ;  /* 0x0000000f00ce7308 */ /* 0x000fe20000002400 */
[C---:B------:R-:W-:Y:S04]  /*4280*/  HMMA.16816.F32 R24, R164.reuse, R4, R24 ;  /* 0x00000004a418723c */ /* 0x040fe80000001818 */
[--C-:B-1----:R-:W-:Y:S01]  /*4290*/  FFMA.FTZ R11, R10, UR9, -R8.reuse ;  /* 0x000000090a0b7c23 */ /* 0x102fe20008010808 */
[----:B------:R-:W-:Y:S04]  /*42a0*/  FFMA.FTZ R10, R0, UR9, -R3 ;  /* 0x00000009000a7c23 */ /* 0x000fe80008010803 */
[----:B------:R1:W1:Y:S01]  /*42b0*/  MUFU.TANH R222, R16 ;  /* 0x0000001000de7308 */ /* 0x0002620000002400 */
[----:B------:R-:W-:Y:S01]  /*42c0*/  IMAD.MOV.U32 R5, RZ, RZ, R203 ;  /* 0x000000ffff057224 */ /* 0x000fe200078e00cb */
[-C--:B------:R-:W-:Y:S03]  /*42d0*/  HMMA.16816.F32 R28, R164, R6.reuse, R28 ;  /* 0x00000006a41c723c */ /* 0x080fe6000000181c */
[----:B------:R-:W-:Y:S01]  /*42e0*/  FMUL.FTZ R20, R20, UR10 ;  /* 0x0000000a14147c20 */ /* 0x000fe20008410000 */
[----:B------:R-:W-:Y:S01]  /*42f0*/  FFMA.FTZ R12, R2, UR9, -R8 ;  /* 0x00000009020c7c23 */ /* 0x000fe20008010808 */
[----:B------:R-:W-:Y:S03]  /*4300*/  FMUL.FTZ R22, R22, UR10 ;  /* 0x0000000a16167c20 */ /* 0x000fe60008410000 */
[----:B------:R1:W-:Y:S01]  /*4310*/  MUFU.EX2 R38, R10 ;  /* 0x0000000a00267308 */ /* 0x0003e20000000800 */
[----:B------:R-:W-:Y:S01]  /*4320*/  FMUL.FTZ R21, R21, UR10 ;  /* 0x0000000a15157c20 */ /* 0x000fe20008410000 */
[----:B------:R-:W-:Y:S08]  /*4330*/  HMMA.16816.F32 R32, R184, R6, R32 ;  /* 0x00000006b820723c */ /* 0x000ff00000001820 */
[----:B------:R1:W-:Y:S01]  /*4340*/  MUFU.TANH R42, R20 ;  /* 0x00000014002a7308 */ /* 0x0003e20000002400 */
[----:B------:R-:W-:Y:S01]  /*4350*/  IMAD.MOV.U32 R2, RZ, RZ, R223 ;  /* 0x000000ffff027224 */ /* 0x000fe200078e00df */
[----:B------:R-:W-:Y:S01]  /*4360*/  @P1 FSEL R2, R223, -INF , !P5 ;  /* 0xff800000df021808 */ /* 0x000fe20006800000 */
[----:B------:R-:W-:Y:S01]  /*4370*/  IMAD.MOV.U32 R4, RZ, RZ, R229 ;  /* 0x000000ffff047224 */ /* 0x000fe200078e00e5 */
[----:B------:R-:W-:Y:S01]  /*4380*/  PLOP3.LUT P1, PT, PT, PT, UP1, 0x80, 0x8 ;  /* 0x000000000008781c */ /* 0x000fe20003f2f018 */
[----:B-1----:R-:W-:Y:S01]  /*4390*/  IMAD.MOV.U32 R16, RZ, RZ, R194 ;  /* 0x000000ffff107224 */ /* 0x002fe200078e00c2 */
[----:B------:R-:W-:Y:S01]  /*43a0*/  MOV R15, R222 ;  /* 0x000000de000f7202 */ /* 0x000fe20000000f00 */
[----:B------:R-:W-:Y:S03]  /*43b0*/  FFMA.FTZ R0, R2, UR9, -R3 ;  /* 0x0000000902007c23 */ /* 0x000fe60008010803 */
[----:B------:R1:W-:Y:S01]  /*43c0*/  MUFU.EX2 R46, R11 ;  /* 0x0000000b002e7308 */ /* 0x0003e20000000800 */
[----:B------:R-:W-:Y:S01]  /*43d0*/  MOV R10, R204 ;  /* 0x000000cc000a7202 */ /* 0x000fe20000000f00 */
[----:B------:R-:W-:Y:S01]  /*43e0*/  FMUL.FTZ R24, R24, UR10 ;  /* 0x0000000a18187c20 */ /* 0x000fe20008410000 */
[----:B------:R-:W-:Y:S07]  /*43f0*/  @P6 FSEL R10, R204, -INF , !P2 ;  /* 0xff800000cc0a6808 */ /* 0x000fee0005000000 */
[----:B------:R1:W-:Y:S01]  /*4400*/  MUFU.EX2 R37, R0 ;  /* 0x0000000000257308 */ /* 0x0003e20000000800 */
[----:B------:R-:W-:Y:S01]  /*4410*/  PLOP3.LUT P6, PT, PT, PT, UP1, 0x80, 0x8 ;  /* 0x000000000008781c */ /* 0x000fe20003fcf018 */
[----:B------:R-:W-:Y:S01]  /*4420*/  FMUL.FTZ R26, R26, UR10 ;  /* 0x0000000a1a1a7c20 */ /* 0x000fe20008410000 */
[----:B------:R-:W-:Y:S07]  /*4430*/  FMUL.FTZ R25, R25, UR10 ;  /* 0x0000000a19197c20 */ /* 0x000fee0008410000 */
[----:B------:R3:W4:Y:S01]  /*4440*/  MUFU.EX2 R48, R12 ;  /* 0x0000000c00307308 */ /* 0x0007220000000800 */
[----:B------:R-:W4:Y:S01]  /*4450*/  LDL R20, [R1+0x30] ;  /* 0x0000300001147983 */ /* 0x000f220000100800 */
[----:B------:R-:W-:Y:S01]  /*4460*/  @P1 VIADD R2, R9, 0x8 ;  /* 0x0000000809021836 */ /* 0x000fe20000000000 */
[----:B------:R-:W-:Y:S07]  /*4470*/  PLOP3.LUT P1, PT, PT, PT, UP1, 0x80, 0x8 ;  /* 0x000000000008781c */ /* 0x000fee0003f2f018 */
[----:B------:R-:W-:Y:S01]  /*4480*/  MUFU.TANH R192, R22 ;  /* 0x0000001600c07308 */ /* 0x000fe20000002400 */
[----:B------:R-:W-:Y:S01]  /*4490*/  FMUL.FTZ R23, R23, UR10 ;  /* 0x0000000a17177c20 */ /* 0x000fe20008410000 */
[----:B-1----:R-:W-:Y:S01]  /*44a0*/  IMAD.MOV.U32 R11, RZ, RZ, R230 ;  /* 0x000000ffff0b7224 */ /* 0x002fe200078e00e6 */
[----:B------:R-:W-:Y:S01]  /*44b0*/  @P4 FSEL R11, R230, -INF , !P2 ;  /* 0xff800000e60b4808 */ /* 0x000fe20005000000 */
[----:B------:R-:W-:Y:S01]  /*44c0*/  FMUL.FTZ R28, R28, UR10 ;  /* 0x0000000a1c1c7c20 */ /* 0x000fe20008410000 */
[----:B------:R-:W-:Y:S01]  /*44d0*/  PLOP3.LUT P4, PT, PT, PT, UP1, 0x80, 0x8 ;  /* 0x000000000008781c */ /* 0x000fe20003f8f018 */
[----:B------:R-:W-:Y:S01]  /*44e0*/  FMUL.FTZ R27, R27, UR10 ;  /* 0x0000000a1b1b7c20 */ /* 0x000fe20008410000 */
[----:B------:R-:W-:Y:S03]  /*44f0*/  @P6 ISETP.GE.AND P6, PT, R2, UR31, PT ;  /* 0x0000001f02006c0c */ /* 0x000fe6000bfc6270 */
[----:B------:R-:W1:Y:S01]  /*4500*/  MUFU.TANH R196, R24 ;  /* 0x0000001800c47308 */ /* 0x000e620000002400 */
[----:B------:R-:W-:Y:S01]  /*4510*/  @P0 IADD3 R0, PT, PT, R9, 0x9, RZ ;  /* 0x0000000909000810 */ /* 0x000fe20007ffe0ff */
[----:B------:R-:W-:Y:S01]  /*4520*/  FMUL.FTZ R29, R29, UR10 ;  /* 0x0000000a1d1d7c20 */ /* 0x000fe20008410000 */
[----:B------:R-:W-:Y:S01]  /*4530*/  PLOP3.LUT P2, PT, PT, PT, UP1, 0x80, 0x8 ;  /* 0x000000000008781c */ /* 0x000fe20003f4f018 */
[----:B------:R-:W-:Y:S01]  /*4540*/  FMUL.FTZ R32, R32, UR10 ;  /* 0x0000000a20207c20 */ /* 0x000fe20008410000 */
[----:B------:R-:W-:Y:S01]  /*4550*/  @P1 FSEL R4, R229, -INF , !P5 ;  /* 0xff800000e5041808 */ /* 0x000fe20006800000 */
[----:B------:R-:W-:Y:S01]  /*4560*/  FMUL.FTZ R34, R34, UR10 ;  /* 0x0000000a22227c20 */ /* 0x000fe20008410000 */
[----:B------:R-:W-:Y:S03]  /*4570*/  PLOP3.LUT P1, PT, PT, PT, UP1, 0x80, 0x8 ;  /* 0x000000000008781c */ /* 0x000fe60003f2f018 */
[----:B------:R-:W-:Y:S01]  /*4580*/  MUFU.TANH R201, R26 ;  /* 0x0000001a00c97308 */ /* 0x000fe20000002400 */
[----:B------:R-:W-:Y:S01]  /*4590*/  FMUL.FTZ R33, R33, UR10 ;  /* 0x0000000a21217c20 */ /* 0x000fe20008410000 */
[----:B------:R-:W-:Y:S01]  /*45a0*/  @P4 ISETP.GE.AND P4, PT, R0, UR31, PT ;  /* 0x0000001f00004c0c */ /* 0x000fe2000bf86270 */
[----:B------:R-:W-:Y:S01]  /*45b0*/  FMUL.FTZ R35, R35, UR10 ;  /* 0x0000000a23237c20 */ /* 0x000fe20008410000 */
[----:B------:R-:W-:Y:S01]  /*45c0*/  FMUL.FTZ R30, R30, UR10 ;  /* 0x0000000a1e1e7c20 */ /* 0x000fe20008410000 */
[----:B------:R-:W-:Y:S01]  /*45d0*/  FMUL.FTZ R31, R31, UR10 ;  /* 0x0000000a1f1f7c20 */ /* 0x000fe20008410000 */
[----:B------:R-:W-:Y:S04]  /*45e0*/  @P2 FSEL R5, R203, -INF , !P5 ;  /* 0xff800000cb052808 */ /* 0x000fe80006800000 */
[----:B------:R-:W-:Y:S01]  /*45f0*/  MUFU.TANH R41, R21 ;  /* 0x0000001500297308 */ /* 0x000fe20000002400 */
[----:B------:R-:W-:Y:S09]  /*4600*/  PLOP3.LUT P2, PT, PT, PT, UP1, 0x80, 0x8 ;  /* 0x000000000008781c */ /* 0x000ff20003f4f018 */
[----:B------:R-:W-:Y:S10]  /*4610*/  MUFU.TANH R195, R25 ;  /* 0x0000001900c37308 */ /* 0x000ff40000002400 */
[----:B------:R-:W1:Y:S10]  /*4620*/  MUFU.TANH R189, R23 ;  /* 0x0000001700bd7308 */ /* 0x000e740000002400 */
[----:B------:R-:W-:Y:S10]  /*4630*/  MUFU.TANH R191, R28 ;  /* 0x0000001c00bf7308 */ /* 0x000ff40000002400 */
[----:B------:R-:W-:Y:S10]  /*4640*/  MUFU.TANH R199, R27 ;  /* 0x0000001b00c77308 */ /* 0x000ff40000002400 */
[----:B------:R-:W1:Y:S10]  /*4650*/  MUFU.TANH R190, R29 ;  /* 0x0000001d00be7308 */ /* 0x000e740000002400 */
[----:B------:R-:W1:Y:S10]  /*4660*/  MUFU.TANH R36, R32 ;  /* 0x0000002000247308 */ /* 0x000e740000002400 */
[----:B------:R-:W-:Y:S10]  /*4670*/  MUFU.TANH R188, R34 ;  /* 0x0000002200bc7308 */ /* 0x000ff40000002400 */
[----:B------:R-:W-:Y:S10]  /*4680*/  MUFU.TANH R225, R33 ;  /* 0x0000002100e17308 */ /* 0x000ff40000002400 */
[----:B------:R-:W1:Y:S10]  /*4690*/  MUFU.TANH R187, R35 ;  /* 0x0000002300bb7308 */ /* 0x000e740000002400 */
[----:B------:R-:W1:Y:S10]  /*46a0*/  MUFU.TANH R198, R30 ;  /* 0x0000001e00c67308 */ /* 0x000e740000002400 */
[----:B------:R-:W1:Y:S01]  /*46b0*/  MUFU.TANH R197, R31 ;  /* 0x0000001f00c57308 */ /* 0x000e620000002400 */
[C---:B--2---:R-:W-:Y:S01]  /*46c0*/  FMUL.FTZ R2, R14.reuse, 1.4426950216293334961 ;  /* 0x3fb8aa3b0e027820 */ /* 0x044fe20000410000 */
[----:B------:R-:W-:Y:S01]  /*46d0*/  FSETP.NEU.FTZ.AND P0, PT, R14, -INF , PT ;  /* 0xff8000000e00780b */ /* 0x000fe20003f1d000 */
[----:B------:R-:W-:Y:S03]  /*46e0*/  IMAD.MOV.U32 R14, RZ, RZ, R193 ;  /* 0x000000ffff0e7224 */ /* 0x000fe600078e00c1 */
[----:B------:R-:W-:Y:S02]  /*46f0*/  FSEL R2, R2, RZ, P0 ;  /* 0x000000ff02027208 */ /* 0x000fe40000000000 */
[----:B------:R-:W-:Y:S02]  /*4700*/  PLOP3.LUT P0, PT, PT, PT, UP1, 0x80, 0x8 ;  /* 0x000000000008781c */ /* 0x000fe40003f0f018 */
[----:B---3--:R-:W-:Y:S01]  /*4710*/  LEA R185, R19, UR4, 0x1 ;  /* 0x0000000413b97c11 */ /* 0x008fe2000f8e08ff */
[----:B------:R-:W-:Y:S01]  /*4720*/  FFMA.FTZ R12, R10, UR9, -R2 ;  /* 0x000000090a0c7c23 */ /* 0x000fe20008010802 */
[----:B------:R-:W2:Y:S01]  /*4730*/  LDL R19, [R1+0x28] ;  /* 0x0000280001137983 */ /* 0x000ea20000100800 */
[----:B------:R-:W-:Y:S01]  /*4740*/  IMAD.MOV.U32 R10, RZ, RZ, R202 ;  /* 0x000000ffff0a7224 */ /* 0x000fe200078e00ca */
[----:B------:R-:W-:Y:S01]  /*4750*/  @P1 FSEL R10, R202, -INF , !P6 ;  /* 0xff800000ca0a1808 */ /* 0x000fe20007000000 */
[----:B------:R3:W-:Y:S01]  /*4760*/  MUFU.EX2 R248, R12 ;  /* 0x0000000c00f87308 */ /* 0x0007e20000000800 */
[----:B------:R-:W-:Y:S01]  /*4770*/  PLOP3.LUT P1, PT, PT, PT, UP1, 0x80, 0x8 ;  /* 0x000000000008781c */ /* 0x000fe20003f2f018 */
[C---:B----4-:R-:W-:Y:S01]  /*4780*/  FMUL.FTZ R0, R13.reuse, 1.4426950216293334961 ;  /* 0x3fb8aa3b0d007820 */ /* 0x050fe20000410000 */
[----:B------:R-:W-:Y:S01]  /*4790*/  FSETP.NEU.FTZ.AND P5, PT, R13, -INF , PT ;  /* 0xff8000000d00780b */ /* 0x000fe20003fbd000 */
[--C-:B------:R-:W-:Y:S01]  /*47a0*/  FFMA.FTZ R5, R5, UR9, -R2.reuse ;  /* 0x0000000905057c23 */ /* 0x100fe20008010802 */
[----:B------:R-:W-:Y:S01]  /*47b0*/  @P2 IADD3 R13, PT, PT, R9, 0x10, RZ ;  /* 0x00000010090d2810 */ /* 0x000fe20007ffe0ff */
[----:B------:R-:W-:Y:S01]  /*47c0*/  FFMA.FTZ R6, R10, UR9, -R2 ;  /* 0x000000090a067c23 */ /* 0x000fe20008010802 */
[----:B------:R-:W-:Y:S03]  /*47d0*/  FSEL R0, R0, RZ, P5 ;  /* 0x000000ff00007208 */ /* 0x000fe60002800000 */
[----:B------:R-:W-:Y:S01]  /*47e0*/  MUFU.EX2 R245, R5 ;  /* 0x0000000500f57308 */ /* 0x000fe20000000800 */
[----:B------:R-:W-:Y:S01]  /*47f0*/  PLOP3.LUT P5, PT, PT, PT, UP1, 0x80, 0x8 ;  /* 0x000000000008781c */ /* 0x000fe20003faf018 */
[----:B-1----:R-:W-:Y:S01]  /*4800*/  IMAD.MOV.U32 R10, RZ, RZ, R196 ;  /* 0x000000ffff0a7224 */ /* 0x002fe200078e00c4 */
[----:B------:R-:W-:Y:S01]  /*4810*/  PLOP3.LUT P2, PT, PT, PT, UP1, 0x80, 0x8 ;  /* 0x000000000008781c */ /* 0x000fe20003f4f018 */
[--C-:B------:R-:W-:Y:S06]  /*4820*/  FFMA.FTZ R4, R4, UR9, -R0.reuse ;  /* 0x0000000904047c23 */ /* 0x100fec0008010800 */
[----:B------:R1:W-:Y:S01]  /*4830*/  MUFU.EX2 R242, R6 ;  /* 0x0000000600f27308 */ /* 0x0003e20000000800 */
[----:B---3--:R-:W-:Y:S01]  /*4840*/  FFMA.FTZ R12, R11, UR9, -R0 ;  /* 0x000000090b0c7c23 */ /* 0x008fe20008010800 */
[----:B------:R-:W-:Y:S01]  /*4850*/  IMAD.MOV.U32 R11, RZ, RZ, R226 ;  /* 0x000000ffff0b7224 */ /* 0x000fe200078e00e2 */
[----:B------:R-:W-:Y:S07]  /*4860*/  @P0 FSEL R11, R226, -INF , !P6 ;  /* 0xff800000e20b0808 */ /* 0x000fee0007000000 */
[----:B------:R3:W-:Y:S01]  /*4870*/  MUFU.EX2 R251, R4 ;  /* 0x0000000400fb7308 */ /* 0x0007e20000000800 */
[----:B------:R-:W-:Y:S01]  /*4880*/  PLOP3.LUT P0, PT, PT, PT, UP1, 0x80, 0x8 ;  /* 0x000000000008781c */ /* 0x000fe20003f0f018 */
[----:B------:R-:W-:Y:S01]  /*4890*/  VIADD R186, R185, 0x20020 ;  /* 0x00020020b9ba7836 */ /* 0x000fe20000000000 */
[----:B------:R-:W-:Y:S07]  /*48a0*/  @P1 FSEL R16, R194, -INF , !P6 ;  /* 0xff800000c2101808 */ /* 0x000fee0007000000 */
[----:B------:R-:W-:Y:S01]  /*48b0*/  MUFU.EX2 R252, R12 ;  /* 0x0000000c00fc7308 */ /* 0x000fe20000000800 */
[----:B------:R-:W-:Y:S01]  /*48c0*/  @P5 FSEL R15, R222, -INF , !P6 ;  /* 0xff800000de0f5808 */ /* 0x000fe20007000000 */
[----:B------:R-:W-:Y:S01]  /*48d0*/  FFMA.FTZ R7, R11, UR9, -R0 ;  /* 0x000000090b077c23 */ /* 0x000fe20008010800 */
[----:B------:R-:W-:Y:S02]  /*48e0*/  PLOP3.LUT P5, PT, PT, PT, UP1, 0x80, 0x8 ;  /* 0x000000000008781c */ /* 0x000fe40003faf018 */
[----:B------:R-:W-:Y:S01]  /*48f0*/  PLOP3.LUT P1, PT, PT, PT, UP1, 0x80, 0x8 ;  /* 0x000000000008781c */ /* 0x000fe20003f2f018 */
[----:B-1----:R-:W-:Y:S01]  /*4900*/  IMAD.MOV.U32 R6, RZ, RZ, R42 ;  /* 0x000000ffff067224 */ /* 0x002fe200078e002a */
[----:B------:R-:W-:Y:S03]  /*4910*/  PLOP3.LUT P6, PT, PT, PT, UP1, 0x80, 0x8 ;  /* 0x000000000008781c */ /* 0x000fe60003fcf018 */
[----:B------:R1:W-:Y:S01]  /*4920*/  MUFU.EX2 R250, R7 ;  /* 0x0000000700fa7308 */ /* 0x0003e20000000800 */
[----:B------:R-:W-:Y:S01]  /*4930*/  MOV R5, R206 ;  /* 0x000000ce00057202 */ /* 0x000fe20000000f00 */
[----:B---3--:R-:W-:Y:S01]  /*4940*/  IMAD.MOV.U32 R4, RZ, RZ, R200 ;  /* 0x000000ffff047224 */ /* 0x008fe200078e00c8 */
[----:B------:R-:W-:Y:S01]  /*4950*/  @P0 FSEL R4, R200, -INF , !P4 ;  /* 0xff800000c8040808 */ /* 0x000fe20006000000 */
[----:B------:R-:W-:Y:S01]  /*4960*/  FFMA.FTZ R15, R15, UR9, -R8 ;  /* 0x000000090f0f7c23 */ /* 0x000fe20008010808 */
[----:B------:R-:W-:Y:S02]  /*4970*/  PLOP3.LUT P0, PT, PT, PT, UP1, 0x80, 0x8 ;  /* 0x000000000008781c */ /* 0x000fe40003f0f018 */
[----:B------:R-:W-:Y:S01]  /*4980*/  @P2 ISETP.GE.AND P2, PT, R13, UR31, PT ;  /* 0x0000001f0d002c0c */ /* 0x000fe2000bf46270 */
[----:B------:R-:W-:Y:S01]  /*4990*/  FFMA.FTZ R4, R4, UR9, -R2 ;  /* 0x0000000904047c23 */ /* 0x000fe20008010802 */
[----:B------:R-:W-:Y:S01]  /*49a0*/  @P5 FSEL R5, R206, -INF , !P4 ;  /* 0xff800000ce055808 */ /* 0x000fe20006000000 */
[----:B------:R-:W-:Y:S01]  /*49b0*/  IMAD.MOV.U32 R13, RZ, RZ, R220 ;  /* 0x000000ffff0d7224 */ /* 0x000fe200078e00dc */
[----:B------:R-:W-:Y:S01]  /*49c0*/  @P1 FSEL R14, R193, -INF , !P4 ;  /* 0xff800000c10e1808 */ /* 0x000fe20006000000 */
[----:B------:R3:W-:Y:S01]  /*49d0*/  MUFU.EX2 R240, R4 ;  /* 0x0000000400f07308 */ /* 0x0007e20000000800 */
[----:B------:R-:W-:Y:S01]  /*49e0*/  PLOP3.LUT P1, PT, PT, PT, UP1, 0x80, 0x8 ;  /* 0x000000000008781c */ /* 0x000fe20003f2f018 */
[----:B-1----:R-:W-:Y:S01]  /*49f0*/  IMAD.MOV.U32 R7, RZ, RZ, R189 ;  /* 0x000000ffff077224 */ /* 0x002fe200078e00bd */
[----:B------:R-:W-:Y:S07]  /*4a00*/  @P6 FSEL R13, R220, -INF , !P4 ;  /* 0xff800000dc0d6808 */ /* 0x000fee0006000000 */
[----:B------:R1:W-:Y:S01]  /*4a10*/  MUFU.EX2 R45, R15 ;  /* 0x0000000f002d7308 */ /* 0x0003e20000000800 */
[----:B------:R-:W-:Y:S02]  /*4a20*/  PLOP3.LUT P6, PT, PT, PT, UP1, 0x80, 0x8 ;  /* 0x000000000008781c */ /* 0x000fe40003fcf018 */
[----:B------:R-:W-:Y:S02]  /*4a30*/  @P0 IADD3 R17, PT, PT, R9, 0x11, RZ ;  /* 0x0000001109110810 */ /* 0x000fe40007ffe0ff */
[----:B------:R-:W-:Y:S02]  /*4a40*/  PLOP3.LUT P0, PT, PT, PT, UP1, 0x80, 0x8 ;  /* 0x000000000008781c */ /* 0x000fe40003f0f018 */
[----:B------:R-:W-:Y:S02]  /*4a50*/  MOV R11, R192 ;  /* 0x000000c0000b7202 */ /* 0x000fe40000000f00 */
[----:B------:R-:W-:Y:S01]  /*4a60*/  PLOP3.LUT P5, PT, PT, PT, UP1, 0x80, 0x8 ;  /* 0x000000000008781c */ /* 0x000fe20003faf018 */
[----:B---3--:R-:W-:Y:S01]  /*4a70*/  FFMA.FTZ R4, R5, UR9, -R0 ;  /* 0x0000000905047c23 */ /* 0x008fe20008010800 */
[----:B------:R-:W-:Y:S02]  /*4a80*/  F2FP.F16.F32.PACK_AB R5, R46, R48 ;  /* 0x000000302e05723e */ /* 0x000fe400000000ff */
[----:B------:R-:W-:Y:S01]  /*4a90*/  @P1 FSEL R6, R42, -INF , !P2 ;  /* 0xff8000002a061808 */ /* 0x000fe20005000000 */
[----:B------:R3:W-:Y:S01]  /*4aa0*/  MUFU.EX2 R249, R4 ;  /* 0x0000000400f97308 */ /* 0x0007e20000000800 */
[----:B------:R-:W-:Y:S01]  /*4ab0*/  PLOP3.LUT P1, PT, PT, PT, UP1, 0x80, 0x8 ;  /* 0x000000000008781c */ /* 0x000fe20003f2f018 */
[----:B------:R4:W-:Y:S01]  /*4ac0*/  STS [R185+0x20000], R5 ;  /* 0x02000005b9007388 */ /* 0x0009e20000000800 */
[C---:B------:R-:W-:Y:S01]  /*4ad0*/  @P6 VIADD R12, R9.reuse, 0x19 ;  /* 0x00000019090c6836 */ /* 0x040fe20000000000 */
[----:B------:R-:W-:Y:S01]  /*4ae0*/  PLOP3.LUT P6, PT, PT, PT, UP1, 0x80, 0x8 ;  /* 0x000000000008781c */ /* 0x000fe20003fcf018 */
[----:B-1----:R-:W-:Y:S01]  /*4af0*/  FFMA.FTZ R15, R16, UR9, -R3 ;  /* 0x00000009100f7c23 */ /* 0x002fe20008010803 */
[----:B------:R-:W-:Y:S02]  /*4b00*/  @P0 FSEL R11, R192, -INF , !P2 ;  /* 0xff800000c00b0808 */ /* 0x000fe40005000000 */
[----:B------:R-:W-:Y:S01]  /*4b10*/  PLOP3.LUT P0, PT, PT, PT, UP1, 0x80, 0x8 ;  /* 0x000000000008781c */ /* 0x000fe20003f0f018 */
[----:B------:R-:W-:Y:S01]  /*4b20*/  @P5 VIADD R18, R9, 0x18 ;  /* 0x0000001809125836 */ /* 0x000fe20000000000 */
[----:B------:R-:W-:Y:S01]  /*4b30*/  PLOP3.LUT P4, PT, PT, PT, UP1, 0x80, 0x8 ;  /* 0x000000000008781c */ /* 0x000fe20003f8f018 */
[----:B------:R-:W-:Y:S01]  /*4b40*/  MUFU.EX2 R234, R15 ;  /* 0x0000000f00ea7308 */ /* 0x000fe20000000800 */
[----:B------:R-:W-:Y:S02]  /*4b50*/  IADD3 R9, PT, PT, R185, 0x20000, RZ ;  /* 0x00020000b9097810 */ /* 0x000fe40007ffe0ff */
[----:B---3--:R-:W-:Y:S02]  /*4b60*/  F2FP.F16.F32.PACK_AB R4, R37, R38 ;  /* 0x000000262504723e */ /* 0x008fe400000000ff */
[----:B------:R-:W-:Y:S01]  /*4b70*/  @P1 FSEL R10, R196, -INF , !P2 ;  /* 0xff800000c40a1808 */ /* 0x000fe20005000000 */
[----:B------:R-:W-:Y:S01]  /*4b80*/  @P3 VIADD R186, R9, 0xffffffe0 ;  /* 0xffffffe009ba3836 */ /* 0x000fe20000000000 */
[----:B------:R-:W-:Y:S01]  /*4b90*/  PLOP3.LUT P1, PT, PT, PT, UP1, 0x80, 0x8 ;  /* 0x000000000008781c */ /* 0x000fe20003f2f018 */
[----:B------:R1:W-:Y:S01]  /*4ba0*/  STS [R185+0x20400], R4 ;  /* 0x02040004b9007388 */ /* 0x0003e20000000800 */
[----:B------:R-:W-:Y:S01]  /*4bb0*/  @P6 ISETP.GE.AND P6, PT, R12, UR31, PT ;  /* 0x0000001f0c006c0c */ /* 0x000fe2000bfc6270 */
[----:B------:R-:W-:Y:S01]  /*4bc0*/  IMAD.MOV.U32 R9, RZ, RZ, R41 ;  /* 0x000000ffff097224 */ /* 0x000fe200078e0029 */
[----:B------:R-:W-:Y:S01]  /*4bd0*/  MOV R12, R201 ;  /* 0x000000c9000c7202 */ /* 0x000fe20000000f00 */
[----:B------:R-:W-:Y:S01]  /*4be0*/  FFMA.FTZ R10, R10, UR9, -R2 ;  /* 0x000000090a0a7c23 */ /* 0x000fe20008010802 */
[----:B------:R-:W-:Y:S02]  /*4bf0*/  @P0 FSEL R12, R201, -INF , !P2 ;  /* 0xff800000c90c0808 */ /* 0x000fe40005000000 */
[----:B------:R-:W-:Y:S01]  /*4c00*/  PLOP3.LUT P2, PT, PT, PT, UP1, 0x80, 0x8 ;  /* 0x000000000008781c */ /* 0x000fe20003f4f018 */
[--C-:B----4-:R-:W-:Y:S01]  /*4c10*/  FFMA.FTZ R5, R13, UR9, -R8.reuse ;  /* 0x000000090d057c23 */ /* 0x110fe20008010808 */
[----:B------:R-:W-:Y:S01]  /*4c20*/  @P4 ISETP.GE.AND P4, PT, R17, UR31, PT ;  /* 0x0000001f11004c0c */ /* 0x000fe2000bf86270 */
[----:B------:R-:W-:Y:S01]  /*4c30*/  FFMA.FTZ R13, R14, UR9, -R3 ;  /* 0x000000090e0d7c23 */ /* 0x000fe20008010803 */
[----:B------:R-:W-:Y:S01]  /*4c40*/  PLOP3.LUT P5, PT, PT, PT, UP1, 0x80, 0x8 ;  /* 0x000000000008781c */ /* 0x000fe20003faf018 */
[----:B------:R3:W-:Y:S01]  /*4c50*/  MUFU.EX2 R44, R5 ;  /* 0x00000005002c7308 */ /* 0x0007e20000000800 */
[----:B------:R-:W-:Y:S01]  /*4c60*/  PLOP3.LUT P0, PT, PT, PT, UP1, 0x80, 0x8 ;  /* 0x000000000008781c */ /* 0x000fe20003f0f018 */
[----:B------:R-:W-:Y:S01]  /*4c70*/  FFMA.FTZ R14, R6, UR9, -R8 ;  /* 0x00000009060e7c23 */ /* 0x000fe20008010808 */
[----:B------:R-:W-:Y:S07]  /*4c80*/  @P1 FSEL R9, R41, -INF , !P4 ;  /* 0xff80000029091808 */ /* 0x000fee0006000000 */
[----:B------:R4:W4:Y:S01]  /*4c90*/  MUFU.EX2 R233, R13 ;  /* 0x0000000d00e97308 */ /* 0x0009220000000800 */
[----:B------:R-:W-:Y:S01]  /*4ca0*/  PLOP3.LUT P1, PT, PT, PT, UP1, 0x80, 0x8 ;  /* 0x000000000008781c */ /* 0x000fe20003f2f018 */
[----:B------:R-:W-:Y:S08]  /*4cb0*/  IMAD.MOV.U32 R6, RZ, RZ, R190 ;  /* 0x000000ffff067224 */ /* 0x000ff000078e00be */
[----:B------:R4:W-:Y:S01]  /*4cc0*/  MUFU.EX2 R184, R14 ;  /* 0x0000000e00b87308 */ /* 0x0009e20000000800 */
[----:B------:R-:W-:Y:S01]  /*4cd0*/  FFMA.FTZ R9, R9, UR9, -R8 ;  /* 0x0000000909097c23 */ /* 0x000fe20008010808 */
[----:B------:R-:W-:Y:S08]  /*4ce0*/  @P5 ISETP.GE.AND P5, PT, R18, UR31, PT ;  /* 0x0000001f12005c0c */ /* 0x000ff0000bfa6270 */
[----:B------:R-:W-:Y:S01]  /*4cf0*/  MUFU.EX2 R43, R9 ;  /* 0x00000009002b7308 */ /* 0x000fe20000000800 */
[----:B-1----:R-:W-:Y:S01]  /*4d00*/  MOV R4, R195 ;  /* 0x000000c300047202 */ /* 0x002fe20000000f00 */
[----:B---3--:R-:W-:Y:S01]  /*4d10*/  IMAD.MOV.U32 R5, RZ, RZ, R191 ;  /* 0x000000ffff057224 */ /* 0x008fe200078e00bf */
[----:B------:R-:W-:Y:S07]  /*4d20*/  @P2 FSEL R4, R195, -INF , !P4 ;  /* 0xff800000c3042808 */ /* 0x000fee0006000000 */
[----:B------:R1:W-:Y:S01]  /*4d30*/  MUFU.EX2 R238, R10 ;  /* 0x0000000a00ee7308 */ /* 0x0003e20000000800 */
[----:B------:R-:W-:Y:S01]  /*4d40*/  PLOP3.LUT P2, PT, PT, PT, UP1, 0x80, 0x8 ;  /* 0x000000000008781c */ /* 0x000fe20003f4f018 */
[--C-:B----4-:R-:W-:Y:S01]  /*4d50*/  FFMA.FTZ R13, R11, UR9, -R3.reuse ;  /* 0x000000090b0d7c23 */ /* 0x110fe20008010803 */
[----:B------:R-:W-:Y:S01]  /*4d60*/  @P0 FSEL R7, R189, -INF , !P4 ;  /* 0xff800000bd070808 */ /* 0x000fe20006000000 */
[--C-:B------:R-:W-:Y:S01]  /*4d70*/  FFMA.FTZ R11, R4, UR9, -R2.reuse ;  /* 0x00000009040b7c23 */ /* 0x100fe20008010802 */
[----:B------:R-:W-:Y:S05]  /*4d80*/  PLOP3.LUT P0, PT, PT, PT, UP1, 0x80, 0x8 ;  /* 0x000000000008781c */ /* 0x000fea0003f0f018 */
[----:B------:R-:W-:Y:S01]  /*4d90*/  MUFU.EX2 R231, R13 ;  /* 0x0000000d00e77308 */ /* 0x000fe20000000800 */
[----:B------:R-:W-:Y:S02]  /*4da0*/  @P1 FSEL R5, R191, -INF , !P5 ;  /* 0xff800000bf051808 */ /* 0x000fe40006800000 */
[----:B------:R-:W-:Y:S07]  /*4db0*/  MOV R4, R199 ;  /* 0x000000c700047202 */ /* 0x000fee0000000f00 */
[----:B------:R-:W-:Y:S01]  /*4dc0*/  MUFU.EX2 R237, R11 ;  /* 0x0000000b00ed7308 */ /* 0x000fe20000000800 */
[----:B------:R-:W-:Y:S01]  /*4dd0*/  PLOP3.LUT P1, PT, PT, PT, UP1, 0x80, 0x8 ;  /* 0x000000000008781c */ /* 0x000fe20003f2f018 */
[----:B------:R-:W-:Y:S01]  /*4de0*/  FFMA.FTZ R14, R5, UR9, -R2 ;  /* 0x00000009050e7c23 */ /* 0x000fe20008010802 */
[--C-:B------:R-:W-:Y:S01]  /*4df0*/  FFMA.FTZ R5, R7, UR9, -R3.reuse ;  /* 0x0000000907057c23 */ /* 0x100fe20008010803 */
[----:B------:R-:W-:Y:S01]  /*4e00*/  @P2 FSEL R4, R199, -INF , !P4 ;  /* 0xff800000c7042808 */ /* 0x000fe20006000000 */
[--C-:B-1----:R-:W-:Y:S01]  /*4e10*/  FFMA.FTZ R10, R12, UR9, -R0.reuse ;  /* 0x000000090c0a7c23 */ /* 0x102fe20008010800 */
[----:B------:R-:W-:Y:S04]  /*4e20*/  PLOP3.LUT P4, PT, PT, PT, UP1, 0x80, 0x8 ;  /* 0x000000000008781c */ /* 0x000fe80003f8f018 */
[----:B------:R1:W3:Y:S01]  /*4e30*/  MUFU.EX2 R232, R5 ;  /* 0x0000000500e87308 */ /* 0x0002e20000000800 */
[----:B------:R-:W-:Y:S01]  /*4e40*/  @P0 FSEL R6, R190, -INF , !P6 ;  /* 0xff800000be060808 */ /* 0x000fe20007000000 */
[----:B------:R-:W-:Y:S01]  /*4e50*/  FFMA.FTZ R9, R4, UR9, -R0 ;  /* 0x0000000904097c23 */ /* 0x000fe20008010800 */
[----:B------:R-:W-:Y:S07]  /*4e60*/  PLOP3.LUT P2, PT, PT, PT, UP1, 0x80, 0x8 ;  /* 0x000000000008781c */ /* 0x000fee0003f4f018 */
[----:B------:R4:W-:Y:S01]  /*4e70*/  MUFU.EX2 R243, R10 ;  /* 0x0000000a00f37308 */ /* 0x0009e20000000800 */
[----:B------:R-:W-:Y:S01]  /*4e80*/  PLOP3.LUT P0, PT, PT, PT, UP1, 0x80, 0x8 ;  /* 0x000000000008781c */ /* 0x000fe20003f0f018 */
[----:B------:R-:W-:Y:S02]  /*4e90*/  IMAD.MOV.U32 R7, RZ, RZ, R36 ;  /* 0x000000ffff077224 */ /* 0x000fe400078e0024 */
[----:B------:R-:W-:Y:S06]  /*4ea0*/  FFMA.FTZ R2, R6, UR9, -R2 ;  /* 0x0000000906027c23 */ /* 0x000fec0008010802 */
[----:B------:R3:W-:Y:S01]  /*4eb0*/  MUFU.EX2 R244, R9 ;  /* 0x0000000900f47308 */ /* 0x0007e20000000800 */
[----:B------:R-:W-:Y:S02]  /*4ec0*/  @P1 FSEL R7, R36, -INF , !P5 ;  /* 0xff80000024071808 */ /* 0x000fe40006800000 */
[----:B------:R-:W-:Y:S07]  /*4ed0*/  MOV R6, R187 ;  /* 0x000000bb00067202 */ /* 0x000fee0000000f00 */
[----:B------:R3:W-:Y:S01]  /*4ee0*/  MUFU.EX2 R235, R2 ;  /* 0x0000000200eb7308 */ /* 0x0007e20000000800 */
[----:B------:R-:W-:Y:S01]  /*4ef0*/  MOV R4, R225 ;  /* 0x000000e100047202 */ /* 0x000fe20000000f00 */
[----:B-1----:R-:W-:Y:S01]  /*4f00*/  IMAD.MOV.U32 R5, RZ, RZ, R188 ;  /* 0x000000ffff057224 */ /* 0x002fe200078e00bc */
[----:B------:R-:W-:Y:S07]  /*4f10*/  @P4 FSEL R5, R188, -INF , !P5 ;  /* 0xff800000bc054808 */ /* 0x000fee0006800000 */
[----:B------:R-:W-:Y:S01]  /*4f20*/  MUFU.EX2 R236, R14 ;  /* 0x0000000e00ec7308 */ /* 0x000fe20000000800 */
[----:B------:R-:W-:Y:S02]  /*4f30*/  @P2 FSEL R6, R187, -INF , !P6 ;  /* 0xff800000bb062808 */ /* 0x000fe40007000000 */
[----:B------:R-:W-:Y:S01]  /*4f40*/  @P0 FSEL R4, R225, -INF , !P6 ;  /* 0xff800000e1040808 */ /* 0x000fe20007000000 */
[--C-:B----4-:R-:W-:Y:S01]  /*4f50*/  FFMA.FTZ R10, R5, UR9, -R3.reuse ;  /* 0x00000009050a7c23 */ /* 0x110fe20008010803 */
[----:B------:R-:W-:Y:S01]  /*4f60*/  F2FP.F16.F32.PACK_AB R5, R233, R234 ;  /* 0x000000eae905723e */ /* 0x000fe200000000ff */
[--C-:B---3--:R-:W-:Y:S01]  /*4f70*/  FFMA.FTZ R9, R7, UR9, -R8.reuse ;  /* 0x0000000907097c23 */ /* 0x108fe20008010808 */
[----:B------:R-:W-:Y:S01]  /*4f80*/  FFMA.FTZ R3, R6, UR9, -R3 ;  /* 0x0000000906037c23 */ /* 0x000fe20008010803 */
[----:B------:R-:W-:Y:S01]  /*4f90*/  FFMA.FTZ R8, R4, UR9, -R8 ;  /* 0x0000000904087c23 */ /* 0x000fe20008010808 */
[----:B------:R-:W-:Y:S01]  /*4fa0*/  IMAD.IADD R4, R185, 0x1, R20 ;  /* 0x00000001b9047824 */ /* 0x000fe200078e0214 */
[----:B------:R-:W-:Y:S01]  /*4fb0*/  F2FP.F16.F32.PACK_AB R6, R44, R45 ;  /* 0x0000002d2c06723e */ /* 0x000fe200000000ff */
[----:B------:R1:W-:Y:S01]  /*4fc0*/  MUFU.EX2 R227, R3 ;  /* 0x0000000300e37308 */ /* 0x0003e20000000800 */
[----:B------:R-:W-:Y:S01]  /*4fd0*/  PLOP3.LUT P1, PT, PT, PT, UP1, 0x80, 0x8 ;  /* 0x000000000008781c */ /* 0x000fe20003f2f018 */
[----:B------:R-:W-:Y:S01]  /*4fe0*/  IMAD.MOV.U32 R7, RZ, RZ, R198 ;  /* 0x000000ffff077224 */ /* 0x000fe200078e00c6 */
[----:B------:R3:W-:Y:S07]  /*4ff0*/  STS [R4+0x20400], R5 ;  /* 0x0204000504007388 */ /* 0x0007ee0000000800 */
[----:B------:R4:W-:Y:S01]  /*5000*/  MUFU.EX2 R40, R9 ;  /* 0x0000000900287308 */ /* 0x0009e20000000800 */
[----:B------:R-:W-:Y:S01]  /*5010*/  PLOP3.LUT P0, PT, PT, PT, UP1, 0x80, 0x8 ;  /* 0x000000000008781c */ /* 0x000fe20003f0f018 */
[----:B------:R3:W-:Y:S01]  /*5020*/  STS [R4+0x20000], R6 ;  /* 0x0200000604007388 */ /* 0x0007e20000000800 */
[----:B------:R-:W-:Y:S07]  /*5030*/  F2FP.F16.F32.PACK_AB R2, R249, R250 ;  /* 0x000000faf902723e */ /* 0x000fee00000000ff */
[----:B------:R-:W2:Y:S10]  /*5040*/  MUFU.EX2 R39, R8 ;  /* 0x0000000800277308 */ /* 0x000eb40000000800 */
[----:B------:R-:W2:Y:S01]  /*5050*/  MUFU.EX2 R228, R10 ;  /* 0x0000000a00e47308 */ /* 0x000ea20000000800 */
[----:B-1----:R-:W-:Y:S02]  /*5060*/  F2FP.F16.F32.PACK_AB R3, R240, R242 ;  /* 0x000000f2f003723e */ /* 0x002fe400000000ff */
[----:B------:R-:W-:Y:S02]  /*5070*/  @P1 FSEL R7, R198, -INF , !P5 ;  /* 0xff800000c6071808 */ /* 0x000fe40006800000 */
[----:B----4-:R-:W-:Y:S02]  /*5080*/  MOV R9, R197 ;  /* 0x000000c500097202 */ /* 0x010fe40000000f00 */
[----:B------:R-:W-:Y:S01]  /*5090*/  @P0 FSEL R9, R197, -INF , !P6 ;  /* 0xff800000c5090808 */ /* 0x000fe20007000000 */
[--C-:B------:R-:W-:Y:S04]  /*50a0*/  FFMA.FTZ R7, R7, UR9, -R0.reuse ;  /* 0x0000000907077c23 */ /* 0x100fe80008010800 */
[----:B------:R-:W-:Y:S01]  /*50b0*/  FFMA.FTZ R0, R9, UR9, -R0 ;  /* 0x0000000909007c23 */ /* 0x000fe20008010800 */
[----:B------:R-:W-:Y:S01]  /*50c0*/  MUFU.EX2 R241, R7 ;  /* 0x0000000700f17308 */ /* 0x000fe20000000800 */
[----:B---3--:R-:W-:Y:S09]  /*50d0*/  F2FP.F16.F32.PACK_AB R5, R251, R252 ;  /* 0x000000fcfb05723e */ /* 0x008ff200000000ff */
[----:B------:R1:W3:Y:S01]  /*50e0*/  MUFU.EX2 R239, R0 ;  /* 0x0000000000ef7308 */ /* 0x0002e20000000800 */
[----:B------:R-:W-:Y:S01]  /*50f0*/  F2FP.F16.F32.PACK_AB R6, R245, R248 ;  /* 0x000000f8f506723e */ /* 0x000fe200000000ff */
[----:B------:R4:W-:Y:S04]  /*5100*/  STS [R185+0x21400], R5 ;  /* 0x02140005b9007388 */ /* 0x0009e80000000800 */
[----:B------:R2:W-:Y:S04]  /*5110*/  STS [R185+0x21000], R6 ;  /* 0x02100006b9007388 */ /* 0x0005e80000000800 */
[----:B------:R3:W-:Y:S01]  /*5120*/  STS [R4+0x21000], R3 ;  /* 0x0210000304007388 */ /* 0x0007e20000000800 */
[----:B-1----:R-:W-:Y:S03]  /*5130*/  IADD3 R0, PT, PT, R20, R186, RZ ;  /* 0x000000ba14007210 */ /* 0x002fe60007ffe0ff */
[----:B------:R1:W-:Y:S01]  /*5140*/  STS [R4+0x21400], R2 ;  /* 0x0214000204007388 */ /* 0x0003e20000000800 */
[----:B----4-:R-:W-:Y:S02]  /*5150*/  F2FP.F16.F32.PACK_AB R5, R232, R231 ;  /* 0x000000e7e805723e */ /* 0x010fe400000000ff */
[----:B--2---:R-:W-:Y:S03]  /*5160*/  F2FP.F16.F32.PACK_AB R6, R43, R184 ;  /* 0x000000b82b06723e */ /* 0x004fe600000000ff */
[----:B------:R-:W-:Y:S01]  /*5170*/  STS [R186+0x400], R5 ;  /* 0x00040005ba007388 */ /* 0x000fe20000000800 */
[----:B---3--:R-:W-:Y:S03]  /*5180*/  F2FP.F16.F32.PACK_AB R3, R39, R40 ;  /* 0x000000282703723e */ /* 0x008fe600000000ff */
[----:B------:R-:W-:Y:S01]  /*5190*/  STS [R186], R6 ;  /* 0x00000006ba007388 */ /* 0x000fe20000000800 */
[----:B-1----:R-:W-:Y:S03]  /*51a0*/  F2FP.F16.F32.PACK_AB R2, R227, R228 ;  /* 0x000000e4e302723e */ /* 0x002fe600000000ff */
[----:B------:R1:W-:Y:S01]  /*51b0*/  STS [R0], R3 ;  /* 0x0000000300007388 */ /* 0x0003e20000000800 */
[----:B------:R-:W-:Y:S03]  /*51c0*/  F2FP.F16.F32.PACK_AB R4, R237, R238 ;  /* 0x000000eeed04723e */ /* 0x000fe600000000ff */
[----:B------:R2:W-:Y:S04]  /*51d0*/  STS [R0+0x400], R2 ;  /* 0x0004000200007388 */ /* 0x0005e80000000800 */
[----:B------:R3:W-:Y:S01]  /*51e0*/  STS [R186+0x1000], R4 ;  /* 0x00100004ba007388 */ /* 0x0007e20000000800 */
[----:B-1----:R-:W-:Y:S02]  /*51f0*/  F2FP.F16.F32.PACK_AB R3, R235, R236 ;  /* 0x000000eceb03723e */ /* 0x002fe400000000ff */
[----:B--2---:R-:W-:Y:S02]  /*5200*/  F2FP.F16.F32.PACK_AB R2, R239, R241 ;  /* 0x000000f1ef02723e */ /* 0x004fe400000000ff */
[----:B---3--:R-:W-:Y:S05]  /*5210*/  F2FP.F16.F32.PACK_AB R4, R244, R243 ;  /* 0x000000f3f404723e */ /* 0x008fea00000000ff */
[----:B------:R-:W-:Y:S04]  /*5220*/  STS [R186+0x1400], R4 ;  /* 0x00140004ba007388 */ /* 0x000fe80000000800 */
[----:B------:R1:W-:Y:S04]  /*5230*/  STS [R0+0x1000], R3 ;  /* 0x0010000300007388 */ /* 0x0003e80000000800 */
[----:B------:R2:W-:Y:S04]  /*5240*/  STS [R0+0x1400], R2 ;  /* 0x0014000200007388 */ /* 0x0005e80000000800 */
[----:B------:R-:W-:Y:S08]  /*5250*/  LDSM.16.M88.4 R32, [R205+0x8000] ;  /* 0x00800000cd20783b */ /* 0x000ff00000000200 */
[----:B------:R-:W-:Y:S01]  /*5260*/  LDSM.16.M88.4 R28, [R205+0x9000] ;  /* 0x00900000cd1c783b */ /* 0x000fe20000000200 */
[C---:B-1----:R-:W-:Y:S02]  /*5270*/  IMAD.IADD R3, R205.reuse, 0x1, R213 ;  /* 0x00000001cd037824 */ /* 0x042fe400078e02d5 */
[----:B--2---:R-:W-:Y:S05]  /*5280*/  IMAD.IADD R0, R205, 0x1, R214 ;  /* 0x00000001cd007824 */ /* 0x004fea00078e02d6 */
[----:B------:R-:W-:Y:S01]  /*5290*/  LDSM.16.M88.4 R168, [R3+0x8000] ;  /* 0x0080000003a8783b */ /* 0x000fe20000000200 */
[----:B------:R-:W-:Y:S02]  /*52a0*/  LEA R208, R19, UR4, 0x1 ;  /* 0x0000000413d07c11 */ /* 0x000fe4000f8e08ff */
[C---:B------:R-:W-:Y:S02]  /*52b0*/  IADD3 R2, PT, PT, R213.reuse, R0, RZ ;  /* 0x00000000d5027210 */ /* 0x040fe40007ffe0ff */
[C---:B------:R-:W-:Y:S03]  /*52c0*/  IADD3 R181, PT, PT, R208.reuse, R213, RZ ;  /* 0x000000d5d0b57210 */ /* 0x040fe60007ffe0ff */
[----:B------:R-:W1:Y:S01]  /*52d0*/  LDSM.16.M88.4 R16, [R208+0x14000] ;  /* 0x01400000d010783b */ /* 0x000e620000000200 */
[----:B------:R-:W-:Y:S07]  /*52e0*/  IADD3 R180, PT, PT, R208, R214, RZ ;  /* 0x000000d6d0b47210 */ /* 0x000fee0007ffe0ff */
[----:B------:R-:W2:Y:S08]  /*52f0*/  LDSM.16.M88.4 R164, [R208+0x14800] ;  /* 0x01480000d0a4783b */ /* 0x000eb00000000200 */
[----:B------:R-:W3:Y:S08]  /*5300*/  LDSM.16.M88.4 R172, [R181+0x14000] ;  /* 0x01400000b5ac783b */ /* 0x000ef00000000200 */
[----:B------:R-:W4:Y:S01]  /*5310*/  LDSM.16.M88.4 R176, [R3+0x9000] ;  /* 0x0090000003b0783b */ /* 0x000f220000000200 */
        /* <DEDUP_REMOVED lines=8> */
[----:B------:R-:W1:Y:S07]  /*53a0*/  LDSM.16.M88.4 R164, [R181+0x14800] ;  /* 0x01480000b5a4783b */ /* 0x000e6e0000000200 */
[-C--:B---3--:R-:W-:Y:S08]  /*53b0*/  HMMA.16816.F32 R4, R168, R172.reuse, R4 ;  /* 0x000000aca804723c */ /* 0x088ff00000001804 */
[C---:B----4-:R-:W-:Y:S08]  /*53c0*/  HMMA.16816.F32 R8, R176.reuse, R172, R8 ;  /* 0x000000acb008723c */ /* 0x050ff00000001808 */
        /* <DEDUP_REMOVED lines=11> */
[C---:B--2---:R-:W-:Y:S04]  /*5480*/  HMMA.16816.F32 R8, R164.reuse, R176, R8 ;  /* 0x000000b0a408723c */ /* 0x044fe80000001808 */
[----:B------:R-:W-:Y:S02]  /*5490*/  IMAD.MOV.U32 R177, RZ, RZ, R183 ;  /* 0x000000ffffb17224 */ /* 0x000fe400078e00b7 */
[----:B------:R-:W-:Y:S02]  /*54a0*/  IMAD.IADD R176, R213, 0x1, R180 ;  /* 0x00000001d5b07824 */ /* 0x000fe400078e02b4 */
[-C--:B------:R-:W-:Y:S08]  /*54b0*/  HMMA.16816.F32 R12, R164, R178.reuse, R12 ;  /* 0x000000b2a40c723c */ /* 0x080ff0000000180c */
[C---:B------:R-:W-:Y:S01]  /*54c0*/  HMMA.16816.F32 R16, R172.reuse, R178, R16 ;  /* 0x000000b2ac10723c */ /* 0x040fe20000001810 */
[----:B------:R-:W-:Y:S01]  /*54d0*/  MOV R178, UR16 ;  /* 0x0000001000b27c02 */ /* 0x000fe20008000f00 */
[----:B------:R-:W-:Y:S03]  /*54e0*/  IMAD.U32 R179, RZ, RZ, UR17 ;  /* 0x00000011ffb37e24 */ /* 0x000fe6000f8e00ff */
[C---:B------:R-:W-:Y:S03]  /*54f0*/  LEA R178, P0, R182.reuse, R178, 0x2 ;  /* 0x000000b2b6b27211 */ /* 0x040fe600078010ff */
[-C--:B---3--:R-:W-:Y:S03]  /*5500*/  HMMA.16816.F32 R20, R172, R168.reuse, R20 ;  /* 0x000000a8ac14723c */ /* 0x088fe60000001814 */
[----:B------:R-:W-:Y:S05]  /*5510*/  LEA.HI.X R179, R182, R179, RZ, 0x2, P0 ;  /* 0x000000b3b6b37211 */ /* 0x000fea00000f14ff */
[C---:B------:R-:W-:Y:S01]  /*5520*/  HMMA.16816.F32 R24, R164.reuse, R168, R24 ;  /* 0x000000a8a418723c */ /* 0x040fe20000001818 */
[----:B------:R-:W2:Y:S04]  /*5530*/  LDG.E R183, desc[UR32][R178.64] ;  /* 0x00000020b2b77981 */ /* 0x000ea8000c1e1900 */
[----:B------:R-:W3:Y:S03]  /*5540*/  LDG.E R182, desc[UR32][R178.64+0x20] ;  /* 0x00002020b2b67981 */ /* 0x000ee6000c1e1900 */
        /* <DEDUP_REMOVED lines=28> */
[----:B------:R4:W2:Y:S08]  /*5710*/  LDSM.16.M88.4 R172, [R3+0xb000] ;  /* 0x00b0000003ac783b */ /* 0x0008b00000000200 */
[----:B----4-:R-:W5:Y:S01]  /*5720*/  LDG.E R3, desc[UR32][R178.64+0xa0] ;  /* 0x0000a020b2037981 */ /* 0x010f62000c1e1900 */
[-C--:B-1----:R-:W-:Y:S08]  /*5730*/  HMMA.16816.F32 R4, R168, R164.reuse, R4 ;  /* 0x000000a4a804723c */ /* 0x082ff00000001804 */
[C---:B--2---:R-:W-:Y:S08]  /*5740*/  HMMA.16816.F32 R8, R172.reuse, R164, R8 ;  /* 0x000000a4ac08723c */ /* 0x044ff00000001808 */
[-C--:B------:R-:W-:Y:S08]  /*5750*/  HMMA.16816.F32 R12, R172, R166.reuse, R12 ;  /* 0x000000a6ac0c723c */ /* 0x080ff0000000180c */
[C---:B------:R-:W-:Y:S01]  /*5760*/  HMMA.16816.F32 R16, R168.reuse, R166, R16 ;  /* 0x000000a6a810723c */ /* 0x040fe20000001810 */
[----:B------:R1:W2:Y:S08]  /*5770*/  LDSM.16.M88.4 R164, [R181+0x18800] ;  /* 0x01880000b5a4783b */ /* 0x0002b00000000200 */
[----:B-1----:R1:W5:Y:S01]  /*5780*/  LDG.E R181, desc[UR32][R178.64+0x80] ;  /* 0x00008020b2b57981 */ /* 0x002362000c1e1900 */
[-C--:B--2---:R-:W-:Y:S08]  /*5790*/  HMMA.16816.F32 R20, R168, R164.reuse, R20 ;  /* 0x000000a4a814723c */ /* 0x084ff00000001814 */
[C---:B------:R-:W-:Y:S08]  /*57a0*/  HMMA.16816.F32 R24, R172.reuse, R164, R24 ;  /* 0x000000a4ac18723c */ /* 0x040ff00000001818 */
[-C--:B------:R-:W-:Y:S01]  /*57b0*/  HMMA.16816.F32 R28, R172, R166.reuse, R28 ;  /* 0x000000a6ac1c723c */ /* 0x080fe2000000181c */
[----:B------:R-:W-:Y:S07]  /*57c0*/  LDSM.16.M88.4 R172, [R0+0xa000] ;  /* 0x00a0000000ac783b */ /* 0x000fee0000000200 */
[----:B------:R-:W-:Y:S01]  /*57d0*/  HMMA.16816.F32 R32, R168, R166, R32 ;  /* 0x000000a6a820723c */ /* 0x000fe20000001820 */
[----:B------:R-:W2:Y:S08]  /*57e0*/  LDSM.16.M88.4 R164, [R180+0x18000] ;  /* 0x01800000b4a4783b */ /* 0x000eb00000000200 */
[----:B------:R4:W3:Y:S02]  /*57f0*/  LDSM.16.M88.4 R168, [R0+0xb000] ;  /* 0x00b0000000a8783b */ /* 0x0008e40000000200 */
[----:B----4-:R-:W-:Y:S04]  /*5800*/  LOP3.LUT R0, R221, 0x4, RZ, 0xc0, !PT ;  /* 0x00000004dd007812 */ /* 0x010fe800078ec0ff */
[----:B------:R-:W-:Y:S01]  /*5810*/  ISETP.NE.AND P4, PT, R0, RZ, PT ;  /* 0x000000ff0000720c */ /* 0x000fe20003f85270 */
[-C--:B--2---:R-:W-:Y:S08]  /*5820*/  HMMA.16816.F32 R4, R172, R164.reuse, R4 ;  /* 0x000000a4ac04723c */ /* 0x084ff00000001804 */
[C---:B---3--:R-:W-:Y:S08]  /*5830*/  HMMA.16816.F32 R8, R168.reuse, R164, R8 ;  /* 0x000000a4a808723c */ /* 0x048ff00000001808 */
[-C--:B------:R-:W-:Y:S08]  /*5840*/  HMMA.16816.F32 R12, R168, R166.reuse, R12 ;  /* 0x000000a6a80c723c */ /* 0x080ff0000000180c */
[C---:B------:R-:W-:Y:S01]  /*5850*/  HMMA.16816.F32 R16, R172.reuse, R166, R16 ;  /* 0x000000a6ac10723c */ /* 0x040fe20000001810 */
[----:B------:R2:W3:Y:S03]  /*5860*/  LDSM.16.M88.4 R164, [R180+0x18800] ;  /* 0x01880000b4a4783b */ /* 0x0004e60000000200 */
[----:B--2---:R-:W-:Y:S05]  /*5870*/  MOV R180, R177 ;  /* 0x000000b100b47202 */ /* 0x004fea0000000f00 */
[----:B------:R-:W-:Y:S01]  /*5880*/  FFMA.FTZ R0, -R180, R180, 1 ;  /* 0x3f800000b4007423 */ /* 0x000fe200000101b4 */
[-C--:B---3--:R-:W-:Y:S08]  /*5890*/  HMMA.16816.F32 R20, R172, R164.reuse, R20 ;  /* 0x000000a4ac14723c */ /* 0x088ff00000001814 */
[C---:B------:R-:W-:Y:S08]  /*58a0*/  HMMA.16816.F32 R24, R168.reuse, R164, R24 ;  /* 0x000000a4a818723c */ /* 0x040ff00000001818 */
[-C--:B------:R-:W-:Y:S01]  /*58b0*/  HMMA.16816.F32 R28, R168, R166.reuse, R28 ;  /* 0x000000a6a81c723c */ /* 0x080fe2000000181c */
[----:B------:R-:W-:Y:S07]  /*58c0*/  LDSM.16.M88.4 R168, [R176+0x18000] ;  /* 0x01800000b0a8783b */ /* 0x000fee0000000200 */
[----:B------:R-:W-:Y:S01]  /*58d0*/  HMMA.16816.F32 R32, R172, R166, R32 ;  /* 0x000000a6ac20723c */ /* 0x000fe20000001820 */
[----:B------:R-:W2:Y:S08]  /*58e0*/  LDSM.16.M88.4 R164, [R2+0xa000] ;  /* 0x00a0000002a4783b */ /* 0x000eb00000000200 */
[----:B------:R3:W4:Y:S08]  /*58f0*/  LDSM.16.M88.4 R172, [R2+0xb000] ;  /* 0x00b0000002ac783b */ /* 0x0007300000000200 */
[----:B-1----:R-:W1:Y:S01]  /*5900*/  LDSM.16.M88.4 R176, [R176+0x18800] ;  /* 0x01880000b0b0783b */ /* 0x002e620000000200 */
[----:B---3--:R-:W-:Y:S01]  /*5910*/  FFMA.FTZ R2, -R47, R47, 1 ;  /* 0x3f8000002f027423 */ /* 0x008fe2000001012f */
[-C--:B--2---:R-:W-:Y:S08]  /*5920*/  HMMA.16816.F32 R4, R164, R168.reuse, R4 ;  /* 0x000000a8a404723c */ /* 0x084ff00000001804 */
[C---:B----4-:R-:W-:Y:S08]  /*5930*/  HMMA.16816.F32 R8, R172.reuse, R168, R8 ;  /* 0x000000a8ac08723c */ /* 0x050ff00000001808 */
[-C--:B------:R-:W-:Y:S03]  /*5940*/  HMMA.16816.F32 R12, R172, R170.reuse, R12 ;  /* 0x000000aaac0c723c */ /* 0x080fe6000000180c */
[C---:B------:R-:W-:Y:S01]  /*5950*/  FADD.FTZ R4, -R183.reuse, R4 ;  /* 0x00000004b7047221 */ /* 0x040fe20000010100 */
[C---:B------:R-:W-:Y:S01]  /*5960*/  FADD.FTZ R6, -R182.reuse, R6 ;  /* 0x00000006b6067221 */ /* 0x040fe20000010100 */
[----:B------:R-:W-:Y:S02]  /*5970*/  FADD.FTZ R7, -R182, R7 ;  /* 0x00000007b6077221 */ /* 0x000fe40000010100 */
[----:B------:R-:W-:Y:S01]  /*5980*/  FMUL.FTZ R168, R48, R4 ;  /* 0x0000000430a87220 */ /* 0x000fe20000410000 */
[C---:B------:R-:W-:Y:S01]  /*5990*/  HMMA.16816.F32 R16, R164.reuse, R170, R16 ;  /* 0x000000aaa410723c */ /* 0x040fe20000001810 */
[----:B------:R2:W5:Y:S03]  /*59a0*/  LDL.LU R48, [R1+0x64] ;  /* 0x0000640001307983 */ /* 0x0005660000300800 */
[C---:B------:R-:W-:Y:S01]  /*59b0*/  FADD.FTZ R4, -R183.reuse, R5 ;  /* 0x00000005b7047221 */ /* 0x040fe20000010100 */
[----:B------:R2:W5:Y:S01]  /*59c0*/  LDL.LU R47, [R1+0x60] ;  /* 0x00006000012f7983 */ /* 0x0005620000300800 */
[----:B------:R-:W-:Y:S01]  /*59d0*/  FMUL.FTZ R5, R0, UR10 ;  /* 0x0000000a00057c20 */ /* 0x000fe20008410000 */
[----:B------:R-:W-:Y:S01]  /*59e0*/  FMUL.FTZ R0, R2, UR10 ;  /* 0x0000000a02007c20 */ /* 0x000fe20008410000 */
[-C--:B-1----:R-:W-:Y:S03]  /*59f0*/  HMMA.16816.F32 R20, R164, R176.reuse, R20 ;  /* 0x000000b0a414723c */ /* 0x082fe60000001814 */
[----:B------:R-:W-:Y:S01]  /*5a00*/  FMUL.FTZ R4, R46, R4 ;  /* 0x000000042e047220 */ /* 0x000fe20000410000 */
[----:B------:R-:W-:Y:S01]  /*5a10*/  FMUL.FTZ R5, R168, R5 ;  /* 0x00000005a8057220 */ /* 0x000fe20000410000 */
[----:B------:R2:W5:Y:S03]  /*5a20*/  LDL.LU R46, [R1+0x5c] ;  /* 0x00005c00012e7983 */ /* 0x0005660000300800 */
[C---:B------:R-:W-:Y:S04]  /*5a30*/  HMMA.16816.F32 R24, R172.reuse, R176, R24 ;  /* 0x000000b0ac18723c */ /* 0x040fe80000001818 */
[C---:B------:R-:W-:Y:S01]  /*5a40*/  FADD.FTZ R2, -R183.reuse, R16 ;  /* 0x00000010b7027221 */ /* 0x040fe20000010100 */
[----:B------:R-:W-:Y:S01]  /*5a50*/  FMUL.FTZ R16, R4, R0 ;  /* 0x0000000004107220 */ /* 0x000fe20000410000 */
[----:B------:R-:W-:Y:S02]  /*5a60*/  FFMA.FTZ R4, -R222, R222, 1 ;  /* 0x3f800000de047423 */ /* 0x000fe400000101de */
[-C--:B------:R-:W-:Y:S03]  /*5a70*/  HMMA.16816.F32 R28, R172, R178.reuse, R28 ;  /* 0x000000b2ac1c723c */ /* 0x080fe6000000181c */
[C---:B------:R-:W-:Y:S01]  /*5a80*/  FADD.FTZ R20, -R183.reuse, R20 ;  /* 0x00000014b7147221 */ /* 0x040fe20000010100 */
[----:B------:R-:W-:Y:S01]  /*5a90*/  FADD.FTZ R21, -R183, R21 ;  /* 0x00000015b7157221 */ /* 0x000fe20000010100 */
[----:B------:R-:W-:Y:S01]  /*5aa0*/  FMUL.FTZ R4, R4, UR10 ;  /* 0x0000000a04047c20 */ /* 0x000fe20008410000 */
[----:B------:R-:W-:Y:S01]  /*5ab0*/  F2FP.F16.F32.PACK_AB R16, R16, R5 ;  /* 0x000000051010723e */ /* 0x000fe200000000ff */
[----:B------:R-:W-:Y:S01]  /*5ac0*/  FMUL.FTZ R5, R37, R7 ;  /* 0x0000000725057220 */ /* 0x000fe20000410000 */
[----:B------:R-:W-:Y:S04]  /*5ad0*/  HMMA.16816.F32 R32, R164, R178, R32 ;  /* 0x000000b2a420723c */ /* 0x000fe80000001820 */
[----:B------:R-:W-:Y:S01]  /*5ae0*/  FADD.FTZ R164, -R183, R17 ;  /* 0x00000011b7a47221 */ /* 0x000fe20000010100 */
[----:B------:R-:W-:Y:S01]  /*5af0*/  FMUL.FTZ R166, R184, R20 ;  /* 0x00000014b8a67220 */ /* 0x000fe20000410000 */
[----:B------:R-:W-:Y:S01]  /*5b00*/  FMUL.FTZ R17, R45, R2 ;  /* 0x000000022d117220 */ /* 0x000fe20000410000 */
[----:B------:R-:W-:Y:S01]  /*5b10*/  IMAD.SHL.U32 R184, R221, 0x40, RZ ;  /* 0x00000040ddb87824 */ /* 0x000fe200078e00ff */
[----:B------:R2:W5:Y:S01]  /*5b20*/  LDL.LU R45, [R1+0x58] ;  /* 0x00005800012d7983 */ /* 0x0005620000300800 */
[--C-:B------:R-:W-:Y:S01]  /*5b30*/  SHF.R.U32.HI R2, RZ, 0x4, R221.reuse ;  /* 0x00000004ff027819 */ /* 0x100fe200000116dd */
[----:B------:R-:W-:Y:S01]  /*5b40*/  FMUL.FTZ R164, R44, R164 ;  /* 0x000000a42ca47220 */ /* 0x000fe20000410000 */
[----:B------:R-:W-:Y:S01]  /*5b50*/  FFMA.FTZ R20, -R220, R220, 1 ;  /* 0x3f800000dc147423 */ /* 0x000fe200000101dc */
[----:B------:R2:W5:Y:S01]  /*5b60*/  LDL.LU R44, [R1+0x54] ;  /* 0x00005400012c7983 */ /* 0x0005620000300800 */
[----:B------:R-:W-:Y:S01]  /*5b70*/  FMUL.FTZ R165, R43, R21 ;  /* 0x000000152ba57220 */ /* 0x000fe20000410000 */
[----:B------:R-:W-:Y:S01]  /*5b80*/  FMUL.FTZ R4, R17, R4 ;  /* 0x0000000411047220 */ /* 0x000fe20000410000 */
[----:B------:R-:W-:Y:S01]  /*5b90*/  LOP3.LUT R222, R2, 0x8, RZ, 0xc0, !PT ;  /* 0x0000000802de7812 */ /* 0x000fe200078ec0ff */
[----:B------:R2:W5:Y:S01]  /*5ba0*/  LDL.LU R43, [R1+0x50] ;  /* 0x00005000012b7983 */ /* 0x0005620000300800 */
[----:B------:R-:W-:Y:S01]  /*5bb0*/  LOP3.LUT R0, R184, 0x1c0, RZ, 0xc0, !PT ;  /* 0x000001c0b8007812 */ /* 0x000fe200078ec0ff */
[----:B------:R-:W-:Y:S01]  /*5bc0*/  FFMA.FTZ R17, -R42, R42, 1 ;  /* 0x3f8000002a117423 */ /* 0x000fe2000001012a */
[----:B------:R-:W-:Y:S01]  /*5bd0*/  SHF.L.U32 R220, R221, 0x3, RZ ;  /* 0x00000003dddc7819 */ /* 0x000fe200000006ff */
[----:B------:R2:W5:Y:S01]  /*5be0*/  LDL.LU R42, [R1+0x4c] ;  /* 0x00004c00012a7983 */ /* 0x0005620000300800 */
[----:B------:R-:W-:Y:S01]  /*5bf0*/  FFMA.FTZ R21, -R41, R41, 1 ;  /* 0x3f80000029157423 */ /* 0x000fe20000010129 */
[----:B------:R-:W-:Y:S01]  /*5c00*/  LOP3.LUT R2, R222, 0x10, R221, 0xf8, !PT ;  /* 0x00000010de027812 */ /* 0x000fe200078ef8dd */
[----:B------:R-:W-:Y:S01]  /*5c10*/  FMUL.FTZ R17, R17, UR10 ;  /* 0x0000000a11117c20 */ /* 0x000fe20008410000 */
[----:B------:R2:W5:Y:S01]  /*5c20*/  LDL.LU R41, [R1+0x48] ;  /* 0x0000480001297983 */ /* 0x0005620000300800 */
[----:B------:R-:W-:Y:S01]  /*5c30*/  LOP3.LUT R0, R0, 0x38, R220, 0xf8, !PT ;  /* 0x0000003800007812 */ /* 0x000fe200078ef8dc */
[----:B------:R-:W-:Y:S01]  /*5c40*/  FFMA.FTZ R7, -R36, R36, 1 ;  /* 0x3f80000024077423 */ /* 0x000fe20000010124 */
[----:B------:R-:W-:Y:S01]  /*5c50*/  FADD.FTZ R32, -R183, R32 ;  /* 0x00000020b7207221 */ /* 0x000fe20000010100 */
[----:B------:R-:W-:Y:S01]  /*5c60*/  FMUL.FTZ R21, R21, UR10 ;  /* 0x0000000a15157c20 */ /* 0x000fe20008410000 */
[----:B------:R-:W-:Y:S01]  /*5c70*/  FMUL.FTZ R20, R20, UR10 ;  /* 0x0000000a14147c20 */ /* 0x000fe20008410000 */
[----:B------:R-:W-:Y:S01]  /*5c80*/  LOP3.LUT R0, R2, R0, RZ, 0x3c, !PT ;  /* 0x0000000002007212 */ /* 0x000fe200078e3cff */
[----:B------:R-:W-:Y:S01]  /*5c90*/  FMUL.FTZ R2, R166, R17 ;  /* 0x00000011a6027220 */ /* 0x000fe20000410000 */
[----:B------:R-:W-:Y:S01]  /*5ca0*/  FMUL.FTZ R21, R165, R21 ;  /* 0x00000015a5157220 */ /* 0x000fe20000410000 */
[----:B------:R-:W-:Y:S01]  /*5cb0*/  FMUL.FTZ R20, R164, R20 ;  /* 0x00000014a4147220 */ /* 0x000fe20000410000 */
[----:B------:R-:W-:Y:S01]  /*5cc0*/  FFMA.FTZ R17, -R223, R223, 1 ;  /* 0x3f800000df117423 */ /* 0x000fe200000101df */
[----:B------:R-:W-:Y:S01]  /*5cd0*/  FMUL.FTZ R7, R7, UR10 ;  /* 0x0000000a07077c20 */ /* 0x000fe20008410000 */
[----:B------:R-:W-:Y:S02]  /*5ce0*/  SHF.L.U32 R223, R221, 0x5, RZ ;  /* 0x00000005dddf7819 */ /* 0x000fe400000006ff */
[----:B------:R-:W-:Y:S01]  /*5cf0*/  F2FP.F16.F32.PACK_AB R21, R21, R2 ;  /* 0x000000021515723e */ /* 0x000fe200000000ff */
[----:B------:R-:W-:Y:S01]  /*5d00*/  FMUL.FTZ R2, R40, R32 ;  /* 0x0000002028027220 */ /* 0x000fe20000410000 */
[----:B------:R-:W-:Y:S01]  /*5d10*/  F2FP.F16.F32.PACK_AB R20, R20, R4 ;  /* 0x000000041414723e */ /* 0x000fe200000000ff */
[----:B------:R2:W5:Y:S01]  /*5d20*/  LDL.LU R40, [R1+0x44] ;  /* 0x0000440001287983 */ /* 0x0005620000300800 */
[----:B------:R-:W-:Y:S01]  /*5d30*/  FADD.FTZ R4, -R183, R33 ;  /* 0x00000021b7047221 */ /* 0x000fe20000010100 */
[----:B------:R-:W-:Y:S01]  /*5d40*/  FMUL.FTZ R33, R38, R6 ;  /* 0x0000000626217220 */ /* 0x000fe20000410000 */
[----:B------:R-:W-:Y:S01]  /*5d50*/  FFMA.FTZ R6, -R225, R225, 1 ;  /* 0x3f800000e1067423 */ /* 0x000fe200000101e1 */
[----:B------:R-:W-:Y:S01]  /*5d60*/  FFMA.FTZ R32, -R224, R224, 1 ;  /* 0x3f800000e0207423 */ /* 0x000fe200000101e0 */
[----:B------:R-:W-:Y:S01]  /*5d70*/  FMUL.FTZ R4, R39, R4 ;  /* 0x0000000427047220 */ /* 0x000fe20000410000 */
[----:B------:R-:W-:Y:S01]  /*5d80*/  FMUL.FTZ R17, R17, UR10 ;  /* 0x0000000a11117c20 */ /* 0x000fe20008410000 */
[----:B------:R2:W5:Y:S01]  /*5d90*/  LDL.LU R39, [R1+0x40] ;  /* 0x0000400001277983 */ /* 0x0005620000300800 */
[----:B------:R-:W-:Y:S01]  /*5da0*/  FMUL.FTZ R6, R6, UR10 ;  /* 0x0000000a06067c20 */ /* 0x000fe20008410000 */
[----:B------:R-:W-:Y:S01]  /*5db0*/  FMUL.FTZ R32, R32, UR10 ;  /* 0x0000000a20207c20 */ /* 0x000fe20008410000 */
[----:B------:R-:W-:Y:S01]  /*5dc0*/  IMAD.MOV.U32 R225, RZ, RZ, 0x20 ;  /* 0x00000020ffe17424 */ /* 0x000fe200078e00ff */
[----:B------:R2:W5:Y:S01]  /*5dd0*/  LDL.LU R38, [R1+0x3c] ;  /* 0x00003c0001267983 */ /* 0x0005620000300800 */
[----:B------:R-:W-:Y:S01]  /*5de0*/  SHF.R.U32.HI R224, RZ, 0x3, R221 ;  /* 0x00000003ffe07819 */ /* 0x000fe200000116dd */
[----:B------:R-:W-:Y:S01]  /*5df0*/  FMUL.FTZ R7, R2, R7 ;  /* 0x0000000702077220 */ /* 0x000fe20000410000 */
[----:B------:R-:W-:Y:S01]  /*5e00*/  FMUL.FTZ R6, R4, R6 ;  /* 0x0000000604067220 */ /* 0x000fe20000410000 */
[----:B------:R2:W5:Y:S01]  /*5e10*/  LDL.LU R37, [R1+0x38] ;  /* 0x0000380001257983 */ /* 0x0005620000300800 */
[----:B------:R-:W-:Y:S01]  /*5e20*/  FMUL.FTZ R32, R33, R32 ;  /* 0x0000002021207220 */ /* 0x000fe20000410000 */
[----:B------:R-:W-:Y:S02]  /*5e30*/  FMUL.FTZ R17, R5, R17 ;  /* 0x0000001105117220 */ /* 0x000fe40000410000 */
[----:B------:R2:W5:Y:S01]  /*5e40*/  LDL.LU R36, [R1+0x34] ;  /* 0x0000340001247983 */ /* 0x0005620000300800 */
[----:B------:R-:W-:Y:S05]  /*5e50*/  BRA.U !UP2, `(.L_x_1566) ;  /* 0x000000010a7c7547 */ /* 0x000fea000b800000 */
[----:B------:R-:W3:Y:S01]  /*5e60*/  LDL.LU R169, [R1+0xc] ;  /* 0x00000c0001a97983 */ /* 0x000ee20000300800 */
[----:B------:R-:W1:Y:S01]  /*5e70*/  LDC R33, c[0x0][0x3b0] ;  /* 0x0000ec00ff217b82 */ /* 0x000e620000000800 */
[----:B------:R-:W-:Y:S01]  /*5e80*/  IADD3 R4, P0, PT, RZ, -UR27, RZ ;  /* 0x8000001bff047c10 */ /* 0x000fe2000ff1e0ff */
[----:B------:R-:W-:Y:S01]  /*5e90*/  ULOP3.LUT UR12, UR49, 0x1, URZ, 0xc0, !UPT ;  /* 0x00000001310c7892 */ /* 0x000fe2000f8ec0ff */
[----:B------:R-:W4:Y:S03]  /*5ea0*/  LDL.LU R168, [R1+0x8] ;  /* 0x0000080001a87983 */ /* 0x000f260000300800 */
[----:B------:R-:W-:Y:S01]  /*5eb0*/  UISETP.NE.U32.AND UP0, UPT, UR12, 0x1, UPT ;  /* 0x000000010c00788c */ /* 0x000fe2000bf05070 */
[----:B------:R-:W2:Y:S03]  /*5ec0*/  LDL.LU R167, [R1] ;  /* 0x0000000001a77983 */ /* 0x000ea60000300800 */
[----:B------:R-:W-:Y:S06]  /*5ed0*/  USEL UR12, UR5, 0x4000, !UP0 ;  /* 0x00004000050c7887 */ /* 0x000fec000c000000 */
[----:B------:R-:W-:Y:S02]  /*5ee0*/  VIADD R209, R209, UR12 ;  /* 0x0000000cd1d17c36 */ /* 0x000fe40008000000 */
[----:B--2---:R-:W-:Y:S02]  /*5ef0*/  VIADD R167, R167, UR12 ;  /* 0x0000000ca7a77c36 */ /* 0x004fe40008000000 */
[C---:B-1----:R-:W-:Y:S04]  /*5f00*/  IMAD.SHL.U32 R2, R33.reuse, 0x40, RZ ;  /* 0x0000004021027824 */ /* 0x042fe800078e00ff */
[----:B------:R-:W-:Y:S05]  /*5f10*/  IMAD.X R2, RZ, RZ, ~R2, P0 ;  /* 0x000000ffff027224 */ /* 0x000fea00000e0e02 */
[----:B------:R-:W-:Y:S04]  /*5f20*/  SHF.R.S64 R4, R4, 0x1f, R2 ;  /* 0x0000001f04047819 */ /* 0x000fe80000001002 */
[----:B---3--:R-:W-:Y:S04]  /*5f30*/  IADD3 R169, P0, PT, R4, R169, RZ ;  /* 0x000000a904a97210 */ /* 0x008fe80007f1e0ff */
[----:B----4-:R-:W-:Y:S01]  /*5f40*/  LEA.HI.X.SX32 R168, R2, R168, 0x1, P0 ;  /* 0x000000a802a87211 */ /* 0x010fe200000f0eff */
[----:B------:R-:W-:Y:S01]  /*5f50*/  IMAD.MOV.U32 R4, RZ, RZ, R169 ;  /* 0x000000ffff047224 */ /* 0x000fe200078e00a9 */
[----:B------:R-:W1:Y:S03]  /*5f60*/  LDC R2, c[0x0][0x3b4] ;  /* 0x0000ed00ff027b82 */ /* 0x000e660000000800 */
[----:B------:R3:W-:Y:S01]  /*5f70*/  STL [R1+0x8], R168 ;  /* 0x000008a801007387 */ /* 0x0007e20000100800 */
[----:B------:R-:W-:Y:S03]  /*5f80*/  IMAD.MOV.U32 R5, RZ, RZ, R168 ;  /* 0x000000ffff057224 */ /* 0x000fe600078e00a8 */
[----:B------:R3:W-:Y:S04]  /*5f90*/  STL [R1+0xc], R169 ;  /* 0x00000ca901007387 */ /* 0x0007e80000100800 */
[----:B------:R-:W-:Y:S01]  /*5fa0*/  @!PT LDS RZ, [RZ] ;  /* 0x00000000fffff984 */ /* 0x000fe20000000800 */
[----:B------:R-:W-:Y:S01]  /*5fb0*/  @!PT LDS RZ, [RZ] ;  /* 0x00000000fffff984 */ /* 0x000fe20000000800 */
[----:B------:R-:W-:Y:S01]  /*5fc0*/  @!PT LDS RZ, [RZ] ;  /* 0x00000000fffff984 */ /* 0x000fe20000000800 */
[----:B------:R-:W-:Y:S04]  /*5fd0*/  LDGSTS.E.BYPASS.LTC128B.128 [R167], desc[UR32][R4.64] ;  /* 0x0000000004a77fae */ /* 0x000fe8000b981a20 */
[----:B------:R2:W-:Y:S04]  /*5fe0*/  LDGSTS.E.BYPASS.LTC128B.128 [R167+0x2000], desc[UR32][R4.64+0x80] ;  /* 0x0200008004a77fae */ /* 0x0005e8000b981a20 */
[----:B------:R3:W-:Y:S01]  /*5ff0*/  STL [R1], R167 ;  /* 0x000000a701007387 */ /* 0x0007e20000100800 */
[C---:B--2---:R-:W-:Y:S04]  /*6000*/  LEA R4, P0, R33.reuse, R169, 0x6 ;  /* 0x000000a921047211 */ /* 0x044fe800078030ff */
[----:B-1----:R-:W-:Y:S05]  /*6010*/  LEA.HI.X R5, R33, R168, R2, 0x6, P0 ;  /* 0x000000a821057211 */ /* 0x002fea00000f3402 */
[----:B------:R3:W-:Y:S04]  /*6020*/  LDGSTS.E.BYPASS.LTC128B.128 [R167+0x1000], desc[UR32][R4.64] ;  /* 0x0100000004a77fae */ /* 0x0007e8000b981a20 */
[----:B------:R3:W-:Y:S04]  /*6030*/  LDGSTS.E.BYPASS.LTC128B.128 [R167+0x3000], desc[UR32][R4.64+0x80] ;  /* 0x0300008004a77fae */ /* 0x0007e8000b981a20 */
[----:B------:R-:W0:Y:S02]  /*6040*/  LDGDEPBAR ;  /* 0x00000000000079af */ /* 0x000e240000000000 */
.L_x_1566:
[----:B------:R1:W-:Y:S01]  /*6050*/  STS [R185+0x1c000], R16 ;  /* 0x01c00010b9007388 */ /* 0x0003e20000000800 */
[----:B---3--:R-:W-:Y:S01]  /*6060*/  FADD.FTZ R4, -R182, R18 ;  /* 0x00000012b6047221 */ /* 0x008fe20000010100 */
[----:B------:R-:W-:Y:S01]  /*6070*/  F2FP.F16.F32.PACK_AB R18, R6, R7 ;  /* 0x000000070612723e */ /* 0x000fe200000000ff */
[C---:B------:R-:W-:Y:S01]  /*6080*/  FADD.FTZ R19, -R182.reuse, R19 ;  /* 0x00000013b6137221 */ /* 0x040fe20000010100 */
[----:B------:R-:W-:Y:S01]  /*6090*/  FADD.FTZ R22, -R182, R22 ;  /* 0x00000016b6167221 */ /* 0x000fe20000010100 */
[----:B------:R-:W-:Y:S01]  /*60a0*/  FMUL.FTZ R7, R234, R4 ;  /* 0x00000004ea077220 */ /* 0x000fe20000410000 */
[----:B------:R-:W-:Y:S01]  /*60b0*/  FFMA.FTZ R5, -R193, R193, 1 ;  /* 0x3f800000c1057423 */ /* 0x000fe200000101c1 */
[----:B------:R-:W-:Y:S01]  /*60c0*/  FFMA.FTZ R4, -R192, R192, 1 ;  /* 0x3f800000c0047423 */ /* 0x000fe200000101c0 */
[----:B------:R-:W-:Y:S01]  /*60d0*/  FMUL.FTZ R19, R233, R19 ;  /* 0x00000013e9137220 */ /* 0x000fe20000410000 */
[----:B------:R-:W-:Y:S01]  /*60e0*/  FMUL.FTZ R22, R231, R22 ;  /* 0x00000016e7167220 */ /* 0x000fe20000410000 */
[----:B------:R-:W-:Y:S01]  /*60f0*/  FMUL.FTZ R5, R5, UR10 ;  /* 0x0000000a05057c20 */ /* 0x000fe20008410000 */
[----:B------:R-:W-:Y:S01]  /*6100*/  FMUL.FTZ R4, R4, UR10 ;  /* 0x0000000a04047c20 */ /* 0x000fe20008410000 */
[----:B------:R-:W-:Y:S01]  /*6110*/  MOV R33, 0x10 ;  /* 0x0000001000217802 */ /* 0x000fe20000000f00 */
[----:B------:R-:W-:Y:S01]  /*6120*/  FFMA.FTZ R6, -R194, R194, 1 ;  /* 0x3f800000c2067423 */ /* 0x000fe200000101c2 */
[----:B------:R-:W-:Y:S01]  /*6130*/  FMUL.FTZ R19, R19, R5 ;  /* 0x0000000513137220 */ /* 0x000fe20000410000 */
[----:B------:R-:W-:Y:S01]  /*6140*/  FMUL.FTZ R22, R22, R4 ;  /* 0x0000000416167220 */ /* 0x000fe20000410000 */
[----:B------:R-:W-:Y:S01]  /*6150*/  FADD.FTZ R4, -R182, R35 ;  /* 0x00000023b6047221 */ /* 0x000fe20000010100 */
[----:B------:R-:W-:Y:S01]  /*6160*/  FFMA.FTZ R5, -R187, R187, 1 ;  /* 0x3f800000bb057423 */ /* 0x000fe200000101bb */
[----:B------:R-:W-:Y:S01]  /*6170*/  F2FP.F16.F32.PACK_AB R2, R17, R32 ;  /* 0x000000201102723e */ /* 0x000fe200000000ff */
[----:B------:R-:W-:Y:S01]  /*6180*/  FMUL.FTZ R6, R6, UR10 ;  /* 0x0000000a06067c20 */ /* 0x000fe20008410000 */
[----:B------:R-:W-:Y:S01]  /*6190*/  FMUL.FTZ R4, R227, R4 ;  /* 0x00000004e3047220 */ /* 0x000fe20000410000 */
[----:B------:R-:W-:Y:S01]  /*61a0*/  FMUL.FTZ R5, R5, UR10 ;  /* 0x0000000a05057c20 */ /* 0x000fe20008410000 */
[----:B------:R-:W-:Y:S01]  /*61b0*/  SEL R33, R33, 0xfffffff0, !P4 ;  /* 0xfffffff021217807 */ /* 0x000fe20006000000 */
[----:B------:R3:W-:Y:S01]  /*61c0*/  STS [R185+0x1c400], R2 ;  /* 0x01c40002b9007388 */ /* 0x0007e20000000800 */
[----:B------:R-:W-:Y:S01]  /*61d0*/  FMUL.FTZ R32, R7, R6 ;  /* 0x0000000607207220 */ /* 0x000fe20000410000 */
[----:B-1----:R-:W-:Y:S01]  /*61e0*/  FMUL.FTZ R16, R4, R5 ;  /* 0x0000000504107220 */ /* 0x002fe20000410000 */
[----:B------:R-:W-:Y:S01]  /*61f0*/  IADD3 R4, PT, PT, R185, R33, RZ ;  /* 0x00000021b9047210 */ /* 0x000fe20007ffe0ff */
[----:B------:R-:W-:Y:S01]  /*6200*/  FADD.FTZ R23, -R182, R23 ;  /* 0x00000017b6177221 */ /* 0x000fe20000010100 */
[----:B------:R-:W-:Y:S01]  /*6210*/  FFMA.FTZ R7, -R189, R189, 1 ;  /* 0x3f800000bd077423 */ /* 0x000fe200000101bd */
[C---:B-----5:R-:W-:Y:S01]  /*6220*/  FADD.FTZ R9, -R181.reuse, R9 ;  /* 0x00000009b5097221 */ /* 0x060fe20000010100 */
[----:B------:R-:W-:Y:S01]  /*6230*/  FADD.FTZ R8, -R181, R8 ;  /* 0x00000008b5087221 */ /* 0x000fe20000010100 */
[----:B------:R1:W-:Y:S01]  /*6240*/  STS [R4+0x1c000], R20 ;  /* 0x01c0001404007388 */ /* 0x0003e20000000800 */
[----:B------:R-:W-:Y:S01]  /*6250*/  FMUL.FTZ R23, R232, R23 ;  /* 0x00000017e8177220 */ /* 0x000fe20000410000 */
[----:B------:R-:W-:Y:S01]  /*6260*/  FMUL.FTZ R7, R7, UR10 ;  /* 0x0000000a07077c20 */ /* 0x000fe20008410000 */
[----:B------:R-:W-:Y:S01]  /*6270*/  FADD.FTZ R13, -R181, R13 ;  /* 0x0000000db50d7221 */ /* 0x000fe20000010100 */
[----:B------:R-:W-:Y:S01]  /*6280*/  F2FP.F16.F32.PACK_AB R5, R19, R32 ;  /* 0x000000201305723e */ /* 0x000fe200000000ff */
[----:B------:R-:W-:Y:S01]  /*6290*/  FMUL.FTZ R9, R245, R9 ;  /* 0x00000009f5097220 */ /* 0x000fe20000410000 */
[----:B------:R-:W-:Y:S01]  /*62a0*/  FMUL.FTZ R17, R23, R7 ;  /* 0x0000000717117220 */ /* 0x000fe20000410000 */
[----:B------:R-:W-:Y:S01]  /*62b0*/  FFMA.FTZ R7, -R203, R203, 1 ;  /* 0x3f800000cb077423 */ /* 0x000fe200000101cb */
[----:B------:R-:W-:Y:S01]  /*62c0*/  FMUL.FTZ R19, R248, R8 ;  /* 0x00000008f8137220 */ /* 0x000fe20000410000 */
[----:B------:R-:W-:Y:S01]  /*62d0*/  FMUL.FTZ R13, R240, R13 ;  /* 0x0000000df00d7220 */ /* 0x000fe20000410000 */
[----:B------:R-:W-:Y:S01]  /*62e0*/  FFMA.FTZ R8, -R204, R204, 1 ;  /* 0x3f800000cc087423 */ /* 0x000fe200000101cc */
[----:B------:R-:W-:Y:S01]  /*62f0*/  FMUL.FTZ R7, R7, UR10 ;  /* 0x0000000a07077c20 */ /* 0x000fe20008410000 */
[----:B------:R-:W-:Y:S01]  /*6300*/  FADD.FTZ R29, -R181, R29 ;  /* 0x0000001db51d7221 */ /* 0x000fe20000010100 */
[----:B------:R-:W-:Y:S01]  /*6310*/  F2FP.F16.F32.PACK_AB R17, R17, R22 ;  /* 0x000000161111723e */ /* 0x000fe200000000ff */
[----:B------:R-:W-:Y:S01]  /*6320*/  FMUL.FTZ R8, R8, UR10 ;  /* 0x0000000a08087c20 */ /* 0x000fe20008410000 */
[----:B------:R4:W-:Y:S01]  /*6330*/  STS [R4+0x1c400], R5 ;  /* 0x01c4000504007388 */ /* 0x0009e20000000800 */
[----:B------:R-:W-:Y:S01]  /*6340*/  FMUL.FTZ R29, R235, R29 ;  /* 0x0000001deb1d7220 */ /* 0x000fe20000410000 */
[----:B---3--:R-:W-:Y:S01]  /*6350*/  FFMA.FTZ R2, -R200, R200, 1 ;  /* 0x3f800000c8027423 */ /* 0x008fe200000101c8 */
[----:B------:R-:W-:Y:S01]  /*6360*/  FMUL.FTZ R22, R19, R8 ;  /* 0x0000000813167220 */ /* 0x000fe20000410000 */
[----:B------:R-:W-:Y:S01]  /*6370*/  FADD.FTZ R34, -R182, R34 ;  /* 0x00000022b6227221 */ /* 0x000fe20000010100 */
[----:B------:R-:W-:Y:S01]  /*6380*/  FFMA.FTZ R6, -R188, R188, 1 ;  /* 0x3f800000bc067423 */ /* 0x000fe200000101bc */
[----:B------:R-:W-:Y:S01]  /*6390*/  FMUL.FTZ R2, R2, UR10 ;  /* 0x0000000a02027c20 */ /* 0x000fe20008410000 */
[----:B------:R-:W-:Y:S01]  /*63a0*/  FADD.FTZ R12, -R181, R12 ;  /* 0x0000000cb50c7221 */ /* 0x000fe20000010100 */
[----:B------:R-:W-:Y:S01]  /*63b0*/  FMUL.FTZ R34, R228, R34 ;  /* 0x00000022e4227220 */ /* 0x000fe20000410000 */
[----:B------:R-:W-:Y:S01]  /*63c0*/  FMUL.FTZ R6, R6, UR10 ;  /* 0x0000000a06067c20 */ /* 0x000fe20008410000 */
[----:B-1----:R-:W-:Y:S01]  /*63d0*/  FMUL.FTZ R20, R9, R7 ;  /* 0x0000000709147220 */ /* 0x002fe20000410000 */
[----:B------:R-:W-:Y:S01]  /*63e0*/  FMUL.FTZ R9, R13, R2 ;  /* 0x000000020d097220 */ /* 0x000fe20000410000 */
[----:B------:R-:W-:Y:S01]  /*63f0*/  FFMA.FTZ R2, -R190, R190, 1 ;  /* 0x3f800000be027423 */ /* 0x000fe200000101be */
[----:B------:R-:W-:Y:S01]  /*6400*/  FMUL.FTZ R34, R34, R6 ;  /* 0x0000000622227220 */ /* 0x000fe20000410000 */
[----:B------:R-:W-:Y:S01]  /*6410*/  FFMA.FTZ R6, -R202, R202, 1 ;  /* 0x3f800000ca067423 */ /* 0x000fe200000101ca */
[----:B------:R-:W-:Y:S01]  /*6420*/  FMUL.FTZ R12, R242, R12 ;  /* 0x0000000cf20c7220 */ /* 0x000fe20000410000 */
[----:B------:R-:W-:Y:S01]  /*6430*/  FMUL.FTZ R2, R2, UR10 ;  /* 0x0000000a02027c20 */ /* 0x000fe20008410000 */
[C---:B------:R-:W-:Y:S01]  /*6440*/  FADD.FTZ R28, -R181.reuse, R28 ;  /* 0x0000001cb51c7221 */ /* 0x040fe20000010100 */
[----:B------:R-:W-:Y:S01]  /*6450*/  FMUL.FTZ R6, R6, UR10 ;  /* 0x0000000a06067c20 */ /* 0x000fe20008410000 */
[----:B------:R-:W-:Y:S01]  /*6460*/  FADD.FTZ R25, -R181, R25 ;  /* 0x00000019b5197221 */ /* 0x000fe20000010100 */
[----:B------:R-:W-:Y:S01]  /*6470*/  FMUL.FTZ R13, R29, R2 ;  /* 0x000000021d0d7220 */ /* 0x000fe20000410000 */
[----:B------:R-:W-:Y:S01]  /*6480*/  F2FP.F16.F32.PACK_AB R2, R20, R22 ;  /* 0x000000161402723e */ /* 0x000fe200000000ff */
[----:B------:R-:W-:Y:S01]  /*6490*/  FMUL.FTZ R19, R12, R6 ;  /* 0x000000060c137220 */ /* 0x000fe20000410000 */
[----:B------:R-:W-:Y:S01]  /*64a0*/  FFMA.FTZ R6, -R191, R191, 1 ;  /* 0x3f800000bf067423 */ /* 0x000fe200000101bf */
[----:B------:R-:W-:Y:S01]  /*64b0*/  FMUL.FTZ R28, R236, R28 ;  /* 0x0000001cec1c7220 */ /* 0x000fe20000410000 */
[----:B------:R-:W-:Y:S01]  /*64c0*/  FFMA.FTZ R7, -R195, R195, 1 ;  /* 0x3f800000c3077423 */ /* 0x000fe200000101c3 */
[----:B------:R1:W-:Y:S01]  /*64d0*/  STS [R185+0x1d000], R2 ;  /* 0x01d00002b9007388 */ /* 0x0003e20000000800 */
[----:B------:R-:W-:Y:S01]  /*64e0*/  FMUL.FTZ R6, R6, UR10 ;  /* 0x0000000a06067c20 */ /* 0x000fe20008410000 */
[----:B------:R-:W-:Y:S01]  /*64f0*/  FMUL.FTZ R25, R237, R25 ;  /* 0x00000019ed197220 */ /* 0x000fe20000410000 */
[----:B------:R-:W-:Y:S01]  /*6500*/  FMUL.FTZ R7, R7, UR10 ;  /* 0x0000000a07077c20 */ /* 0x000fe20008410000 */
[----:B------:R-:W-:Y:S01]  /*6510*/  FADD.FTZ R11, -R3, R11 ;  /* 0x0000000b030b7221 */ /* 0x000fe20000010100 */
[----:B------:R-:W-:Y:S01]  /*6520*/  FMUL.FTZ R28, R28, R6 ;  /* 0x000000061c1c7220 */ /* 0x000fe20000410000 */
[----:B------:R-:W-:Y:S01]  /*6530*/  FFMA.FTZ R6, -R229, R229, 1 ;  /* 0x3f800000e5067423 */ /* 0x000fe200000101e5 */
[C---:B------:R-:W-:Y:S01]  /*6540*/  FADD.FTZ R15, -R3.reuse, R15 ;  /* 0x0000000f030f7221 */ /* 0x040fe20000010100 */
[----:B------:R-:W-:Y:S01]  /*6550*/  FADD.FTZ R14, -R3, R14 ;  /* 0x0000000e030e7221 */ /* 0x000fe20000010100 */
[----:B----4-:R-:W-:Y:S01]  /*6560*/  FFMA.FTZ R5, -R226, R226, 1 ;  /* 0x3f800000e2057423 */ /* 0x010fe200000101e2 */
[----:B------:R-:W-:Y:S01]  /*6570*/  FMUL.FTZ R12, R25, R7 ;  /* 0x00000007190c7220 */ /* 0x000fe20000410000 */
[----:B------:R-:W-:Y:S01]  /*6580*/  FMUL.FTZ R11, R251, R11 ;  /* 0x0000000bfb0b7220 */ /* 0x000fe20000410000 */
[----:B------:R-:W-:Y:S01]  /*6590*/  FMUL.FTZ R6, R6, UR10 ;  /* 0x0000000a06067c20 */ /* 0x000fe20008410000 */
[----:B------:R-:W-:Y:S01]  /*65a0*/  FMUL.FTZ R15, R249, R15 ;  /* 0x0000000ff90f7220 */ /* 0x000fe20000410000 */
[----:B------:R-:W-:Y:S01]  /*65b0*/  FADD.FTZ R10, -R3, R10 ;  /* 0x0000000a030a7221 */ /* 0x000fe20000010100 */
[----:B------:R-:W-:Y:S01]  /*65c0*/  FFMA.FTZ R7, -R230, R230, 1 ;  /* 0x3f800000e6077423 */ /* 0x000fe200000101e6 */
[----:B------:R-:W-:Y:S01]  /*65d0*/  FMUL.FTZ R14, R250, R14 ;  /* 0x0000000efa0e7220 */ /* 0x000fe20000410000 */
[----:B------:R-:W-:Y:S01]  /*65e0*/  FMUL.FTZ R5, R5, UR10 ;  /* 0x0000000a05057c20 */ /* 0x000fe20008410000 */
[----:B------:R-:W-:Y:S01]  /*65f0*/  FMUL.FTZ R11, R11, R6 ;  /* 0x000000060b0b7220 */ /* 0x000fe20000410000 */
[----:B------:R-:W-:Y:S01]  /*6600*/  FMUL.FTZ R10, R252, R10 ;  /* 0x0000000afc0a7220 */ /* 0x000fe20000410000 */
[----:B------:R-:W-:Y:S01]  /*6610*/  FMUL.FTZ R7, R7, UR10 ;  /* 0x0000000a07077c20 */ /* 0x000fe20008410000 */
[----:B------:R-:W-:Y:S01]  /*6620*/  FMUL.FTZ R14, R14, R5 ;  /* 0x000000050e0e7220 */ /* 0x000fe20000410000 */
[C---:B------:R-:W-:Y:S01]  /*6630*/  FADD.FTZ R26, -R3.reuse, R26 ;  /* 0x0000001a031a7221 */ /* 0x040fe20000010100 */
[----:B------:R-:W-:Y:S01]  /*6640*/  FADD.FTZ R27, -R3, R27 ;  /* 0x0000001b031b7221 */ /* 0x000fe20000010100 */
[----:B------:R-:W-:Y:S01]  /*6650*/  FFMA.FTZ R5, -R199, R199, 1 ;  /* 0x3f800000c7057423 */ /* 0x000fe200000101c7 */
[----:B-1----:R-:W-:Y:S01]  /*6660*/  FFMA.FTZ R2, -R206, R206, 1 ;  /* 0x3f800000ce027423 */ /* 0x002fe200000101ce */
[----:B------:R-:W-:Y:S01]  /*6670*/  FMUL.FTZ R10, R10, R7 ;  /* 0x000000070a0a7220 */ /* 0x000fe20000410000 */
[----:B------:R-:W-:Y:S01]  /*6680*/  FMUL.FTZ R26, R243, R26 ;  /* 0x0000001af31a7220 */ /* 0x000fe20000410000 */
[----:B------:R-:W-:Y:S01]  /*6690*/  FMUL.FTZ R27, R244, R27 ;  /* 0x0000001bf41b7220 */ /* 0x000fe20000410000 */
[----:B------:R-:W-:Y:S01]  /*66a0*/  FMUL.FTZ R2, R2, UR10 ;  /* 0x0000000a02027c20 */ /* 0x000fe20008410000 */
[----:B------:R-:W-:Y:S01]  /*66b0*/  FMUL.FTZ R5, R5, UR10 ;  /* 0x0000000a05057c20 */ /* 0x000fe20008410000 */
[----:B------:R-:W-:Y:S01]  /*66c0*/  FADD.FTZ R24, -R181, R24 ;  /* 0x00000018b5187221 */ /* 0x000fe20000010100 */
[----:B------:R-:W-:Y:S01]  /*66d0*/  FFMA.FTZ R8, -R196, R196, 1 ;  /* 0x3f800000c4087423 */ /* 0x000fe200000101c4 */
[----:B------:R-:W-:Y:S01]  /*66e0*/  FMUL.FTZ R6, R15, R2 ;  /* 0x000000020f067220 */ /* 0x000fe20000410000 */
[----:B------:R-:W-:Y:S01]  /*66f0*/  FFMA.FTZ R2, -R201, R201, 1 ;  /* 0x3f800000c9027423 */ /* 0x000fe200000101c9 */
[----:B------:R-:W-:Y:S01]  /*6700*/  F2FP.F16.F32.PACK_AB R9, R9, R19 ;  /* 0x000000130909723e */ /* 0x000fe200000000ff */
[----:B------:R-:W-:Y:S01]  /*6710*/  FMUL.FTZ R24, R238, R24 ;  /* 0x00000018ee187220 */ /* 0x000fe20000410000 */
[----:B------:R-:W-:Y:S01]  /*6720*/  FMUL.FTZ R8, R8, UR10 ;  /* 0x0000000a08087c20 */ /* 0x000fe20008410000 */
[----:B------:R-:W-:Y:S01]  /*6730*/  FMUL.FTZ R7, R2, UR10 ;  /* 0x0000000a02077c20 */ /* 0x000fe20008410000 */
[----:B------:R-:W-:Y:S01]  /*6740*/  F2FP.F16.F32.PACK_AB R6, R6, R14 ;  /* 0x0000000e0606723e */ /* 0x000fe200000000ff */
[C---:B------:R-:W-:Y:S01]  /*6750*/  FADD.FTZ R31, -R3.reuse, R31 ;  /* 0x0000001f031f7221 */ /* 0x040fe20000010100 */
[----:B------:R-:W-:Y:S01]  /*6760*/  FADD.FTZ R30, -R3, R30 ;  /* 0x0000001e031e7221 */ /* 0x000fe20000010100 */
[----:B------:R-:W-:Y:S01]  /*6770*/  FMUL.FTZ R26, R26, R7 ;  /* 0x000000071a1a7220 */ /* 0x000fe20000410000 */
[----:B------:R-:W-:Y:S01]  /*6780*/  FMUL.FTZ R7, R27, R5 ;  /* 0x000000051b077220 */ /* 0x000fe20000410000 */
[----:B------:R-:W-:Y:S01]  /*6790*/  F2FP.F16.F32.PACK_AB R5, R11, R10 ;  /* 0x0000000a0b05723e */ /* 0x000fe200000000ff */
[----:B------:R-:W-:Y:S01]  /*67a0*/  FFMA.FTZ R3, -R198, R198, 1 ;  /* 0x3f800000c6037423 */ /* 0x000fe200000101c6 */
[----:B------:R-:W-:Y:S01]  /*67b0*/  FFMA.FTZ R2, -R197, R197, 1 ;  /* 0x3f800000c5027423 */ /* 0x000fe200000101c5 */
[----:B------:R-:W-:Y:S01]  /*67c0*/  FMUL.FTZ R24, R24, R8 ;  /* 0x0000000818187220 */ /* 0x000fe20000410000 */
[----:B------:R-:W-:Y:S01]  /*67d0*/  FMUL.FTZ R31, R239, R31 ;  /* 0x0000001fef1f7220 */ /* 0x000fe20000410000 */
[----:B------:R1:W-:Y:S01]  /*67e0*/  STS [R185+0x1d400], R5 ;  /* 0x01d40005b9007388 */ /* 0x0003e20000000800 */
[----:B------:R-:W-:Y:S01]  /*67f0*/  FMUL.FTZ R30, R241, R30 ;  /* 0x0000001ef11e7220 */ /* 0x000fe20000410000 */
[----:B------:R-:W-:Y:S01]  /*6800*/  FMUL.FTZ R3, R3, UR10 ;  /* 0x0000000a03037c20 */ /* 0x000fe20008410000 */
[----:B------:R-:W-:Y:S01]  /*6810*/  FMUL.FTZ R8, R2, UR10 ;  /* 0x0000000a02087c20 */ /* 0x000fe20008410000 */
[----:B------:R-:W-:Y:S01]  /*6820*/  STS [R4+0x1d000], R9 ;  /* 0x01d0000904007388 */ /* 0x000fe20000000800 */
[----:B------:R-:W-:Y:S01]  /*6830*/  F2FP.F16.F32.PACK_AB R16, R16, R34 ;  /* 0x000000221010723e */ /* 0x000fe200000000ff */
[----:B------:R-:W-:Y:S01]  /*6840*/  FMUL.FTZ R30, R30, R3 ;  /* 0x000000031e1e7220 */ /* 0x000fe20000410000 */
[----:B------:R-:W-:Y:S01]  /*6850*/  FMUL.FTZ R8, R31, R8 ;  /* 0x000000081f087220 */ /* 0x000fe20000410000 */
[----:B------:R-:W-:Y:S01]  /*6860*/  STS [R4+0x1d400], R6 ;  /* 0x01d4000604007388 */ /* 0x000fe20000000800 */
[----:B------:R-:W-:Y:S01]  /*6870*/  F2FP.F16.F32.PACK_AB R12, R12, R24 ;  /* 0x000000180c0c723e */ /* 0x000fe200000000ff */
[----:B------:R-:W3:Y:S01]  /*6880*/  LDC R187, c[0x0][0x44c] ;  /* 0x00011300ffbb7b82 */ /* 0x000ee20000000800 */
[----:B------:R-:W-:Y:S01]  /*6890*/  F2FP.F16.F32.PACK_AB R7, R7, R26 ;  /* 0x0000001a0707723e */ /* 0x000fe200000000ff */
[----:B------:R-:W-:Y:S01]  /*68a0*/  STS [R186+-0x4000], R21 ;  /* 0xffc00015ba007388 */ /* 0x000fe20000000800 */
[----:B------:R-:W-:Y:S02]  /*68b0*/  F2FP.F16.F32.PACK_AB R13, R13, R28 ;  /* 0x0000001c0d0d723e */ /* 0x000fe400000000ff */
[----:B------:R-:W-:Y:S01]  /*68c0*/  F2FP.F16.F32.PACK_AB R8, R8, R30 ;  /* 0x0000001e0808723e */ /* 0x000fe200000000ff */
[----:B------:R-:W-:Y:S01]  /*68d0*/  STS [R186+-0x3c00], R17 ;  /* 0xffc40011ba007388 */ /* 0x000fe20000000800 */
[--C-:B------:R-:W-:Y:S02]  /*68e0*/  SHF.R.U32.HI R2, RZ, 0x1, R221.reuse ;  /* 0x00000001ff027819 */ /* 0x100fe400000116dd */
[--C-:B------:R-:W-:Y:S02]  /*68f0*/  LOP3.LUT R180, R0, 0x200, R184.reuse, 0xf8, !PT ;  /* 0x0000020000b47812 */ /* 0x100fe400078ef8b8 */
[----:B------:R-:W-:Y:S02]  /*6900*/  LOP3.LUT R3, R2, 0x30, RZ, 0xc0, !PT ;  /* 0x0000003002037812 */ /* 0x000fe400078ec0ff */
[----:B------:R-:W-:Y:S02]  /*6910*/  LEA R180, R180, UR4, 0x1 ;  /* 0x00000004b4b47c11 */ /* 0x000fe4000f8e08ff */
[----:B-1----:R-:W-:Y:S02]  /*6920*/  IADD3 R5, PT, PT, R186, R33, RZ ;  /* 0x00000021ba057210 */ /* 0x002fe40007ffe0ff */
[----:B------:R-:W-:Y:S02]  /*6930*/  LOP3.LUT R3, R3, 0x8, R221, 0xf8, !PT ;  /* 0x0000000803037812 */ /* 0x000fe400078ef8dd */
[----:B------:R-:W-:Y:S01]  /*6940*/  IADD3 R0, PT, PT, R180, R214, RZ ;  /* 0x000000d6b4007210 */ /* 0x000fe20007ffe0ff */
[----:B------:R-:W-:Y:S01]  /*6950*/  STS [R5+-0x4000], R18 ;  /* 0xffc0001205007388 */ /* 0x000fe20000000800 */
[----:B------:R-:W-:Y:S02]  /*6960*/  LOP3.LUT R3, R3, 0x1c0, R184, 0xf8, !PT ;  /* 0x000001c003037812 */ /* 0x000fe400078ef8b8 */
[----:B------:R-:W-:Y:S01]  /*6970*/  LOP3.LUT R236, R221, 0x10, RZ, 0xc0, !PT ;  /* 0x00000010ddec7812 */ /* 0x000fe200078ec0ff */
[----:B------:R-:W-:Y:S01]  /*6980*/  STS [R5+-0x3c00], R16 ;  /* 0xffc4001005007388 */ /* 0x000fe20000000800 */
[----:B------:R-:W-:Y:S01]  /*6990*/  LOP3.LUT R3, R3, 0x38, R220, 0x78, !PT ;  /* 0x0000003803037812 */ /* 0x000fe200078e78dc */
[----:B---3--:R-:W-:Y:S02]  /*69a0*/  IMAD R237, R187, UR8, RZ ;  /* 0x00000008bbed7c24 */ /* 0x008fe4000f8e02ff */
[----:B------:R-:W-:Y:S01]  /*69b0*/  STS [R186+-0x3000], R12 ;  /* 0xffd0000cba007388 */ /* 0x000fe20000000800 */
[----:B------:R-:W-:Y:S03]  /*69c0*/  LOP3.LUT R3, R3, 0x200, R223, 0xf8, !PT ;  /* 0x0000020003037812 */ /* 0x000fe600078ef8df */
[----:B------:R-:W-:Y:S01]  /*69d0*/  STS [R186+-0x2c00], R7 ;  /* 0xffd40007ba007388 */ /* 0x000fe20000000800 */
[----:B------:R-:W-:Y:S03]  /*69e0*/  LEA R3, R3, UR4, 0x1 ;  /* 0x0000000403037c11 */ /* 0x000fe6000f8e08ff */
[----:B------:R-:W-:Y:S04]  /*69f0*/  STS [R5+-0x3000], R13 ;  /* 0xffd0000d05007388 */ /* 0x000fe80000000800 */
[----:B------:R-:W-:Y:S01]  /*6a00*/  STS [R5+-0x2c00], R8 ;  /* 0xffd4000805007388 */ /* 0x000fe20000000800 */
[----:B------:R-:W-:Y:S06]  /*6a10*/  BAR.SYNC.DEFER_BLOCKING 0x0 ;  /* 0x0000000000007b1d */ /* 0x000fec0000010000 */
[----:B------:R-:W-:Y:S08]  /*6a20*/  LDSM.16.MT88.4 R4, [R3+0x20000] ;  /* 0x020000000304783b */ /* 0x000ff00000004200 */
[----:B------:R-:W1:Y:S08]  /*6a30*/  LDSM.16.MT88.4 R8, [R180+0x8000] ;  /* 0x00800000b408783b */ /* 0x000e700000004200 */
[----:B------:R-:W3:Y:S08]  /*6a40*/  LDSM.16.MT88.4 R12, [R3+0x22000] ;  /* 0x02200000030c783b */ /* 0x000ef00000004200 */
[----:B------:R-:W4:Y:S08]  /*6a50*/  LDSM.16.MT88.4 R16, [R0+0x8000] ;  /* 0x008000000010783b */ /* 0x000f300000004200 */
[----:B------:R-:W2:Y:S08]  /*6a60*/  LDSM.16.MT88.4 R20, [R180+0xa000] ;  /* 0x00a00000b414783b */ /* 0x000eb00000004200 */
[----:B------:R-:W2:Y:S01]  /*6a70*/  LDSM.16.MT88.4 R24, [R0+0xa000] ;  /* 0x00a000000018783b */ /* 0x000ea20000004200 */
[-C--:B-1----:R-:W-:Y:S07]  /*6a80*/  HMMA.16816.F32 R36, R4, R8.reuse, R36 ;  /* 0x000000080424723c */ /* 0x082fee0000001824 */
[----:B------:R-:W-:Y:S01]  /*6a90*/  LDSM.16.MT88.4 R28, [R3+0x20800] ;  /* 0x02080000031c783b */ /* 0x000fe20000004200 */
[C---:B---3--:R-:W-:Y:S07]  /*6aa0*/  HMMA.16816.F32 R40, R12.reuse, R8, R40 ;  /* 0x000000080c28723c */ /* 0x048fee0000001828 */
[----:B------:R-:W1:Y:S01]  /*6ab0*/  LDSM.16.MT88.4 R32, [R180+0x8800] ;  /* 0x00880000b420783b */ /* 0x000e620000004200 */
[-C--:B------:R-:W-:Y:S07]  /*6ac0*/  HMMA.16816.F32 R44, R12, R10.reuse, R44 ;  /* 0x0000000a0c2c723c */ /* 0x080fee000000182c */
[----:B------:R-:W3:Y:S01]  /*6ad0*/  LDSM.16.MT88.4 R164, [R3+0x22800] ;  /* 0x0228000003a4783b */ /* 0x000ee20000004200 */
[C---:B------:R-:W-:Y:S07]  /*6ae0*/  HMMA.16816.F32 R48, R4.reuse, R10, R48 ;  /* 0x0000000a0430723c */ /* 0x040fee0000001830 */
[----:B------:R-:W3:Y:S01]  /*6af0*/  LDSM.16.MT88.4 R168, [R0+0x8800] ;  /* 0x0088000000a8783b */ /* 0x000ee20000004200 */
[-C--:B----4-:R-:W-:Y:S07]  /*6b00*/  HMMA.16816.F32 R52, R4, R16.reuse, R52 ;  /* 0x000000100434723c */ /* 0x090fee0000001834 */
[----:B------:R-:W4:Y:S01]  /*6b10*/  LDSM.16.MT88.4 R172, [R180+0xa800] ;  /* 0x00a80000b4ac783b */ /* 0x000f220000004200 */
[C---:B------:R-:W-:Y:S07]  /*6b20*/  HMMA.16816.F32 R56, R12.reuse, R16, R56 ;  /* 0x000000100c38723c */ /* 0x040fee0000001838 */
[----:B------:R-:W4:Y:S01]  /*6b30*/  LDSM.16.MT88.4 R8, [R0+0xa800] ;  /* 0x00a800000008783b */ /* 0x000f220000004200 */
[-C--:B------:R-:W-:Y:S07]  /*6b40*/  HMMA.16816.F32 R60, R12, R18.reuse, R60 ;  /* 0x000000120c3c723c */ /* 0x080fee000000183c */
[----:B------:R-:W-:Y:S01]  /*6b50*/  LDSM.16.MT88.4 R176, [R3+0x23800] ;  /* 0x0238000003b0783b */ /* 0x000fe20000004200 */
[C---:B------:R-:W-:Y:S07]  /*6b60*/  HMMA.16816.F32 R64, R4.reuse, R18, R64 ;  /* 0x000000120440723c */ /* 0x040fee0000001840 */
[----:B------:R-:W-:Y:S01]  /*6b70*/  LDSM.16.MT88.4 R16, [R3+0x23000] ;  /* 0x023000000310783b */ /* 0x000fe20000004200 */
[-C--:B--2---:R-:W-:Y:S08]  /*6b80*/  HMMA.16816.F32 R68, R4, R20.reuse, R68 ;  /* 0x000000140444723c */ /* 0x084ff00000001844 */
        /* <DEDUP_REMOVED lines=9> */
[----:B------:R-:W2:Y:S07]  /*6c20*/  LDSM.16.MT88.4 R4, [R3+0x21000] ;  /* 0x021000000304783b */ /* 0x000eae0000004200 */
[-C--:B-1----:R-:W-:Y:S01]  /*6c30*/  HMMA.16816.F32 R36, R28, R32.reuse, R36 ;  /* 0x000000201c24723c */ /* 0x082fe20000001824 */
[----:B------:R-:W1:Y:S07]  /*6c40*/  LDSM.16.MT88.4 R24, [R180+0xb000] ;  /* 0x00b00000b418783b */ /* 0x000e6e0000004200 */
[C---:B---3--:R-:W-:Y:S08]  /*6c50*/  HMMA.16816.F32 R40, R164.reuse, R32, R40 ;  /* 0x00000020a428723c */ /* 0x048ff00000001828 */
[-C--:B------:R-:W-:Y:S08]  /*6c60*/  HMMA.16816.F32 R44, R164, R34.reuse, R44 ;  /* 0x00000022a42c723c */ /* 0x080ff0000000182c */
[C---:B------:R-:W-:Y:S01]  /*6c70*/  HMMA.16816.F32 R48, R28.reuse, R34, R48 ;  /* 0x000000221c30723c */ /* 0x040fe20000001830 */
[----:B------:R-:W3:Y:S07]  /*6c80*/  LDSM.16.MT88.4 R32, [R0+0xb000] ;  /* 0x00b000000020783b */ /* 0x000eee0000004200 */
[-C--:B------:R-:W-:Y:S08]  /*6c90*/  HMMA.16816.F32 R52, R28, R168.reuse, R52 ;  /* 0x000000a81c34723c */ /* 0x080ff00000001834 */
        /* <DEDUP_REMOVED lines=8> */
[----:B------:R-:W4:Y:S07]  /*6d20*/  LDSM.16.MT88.4 R172, [R180+0x9800] ;  /* 0x00980000b4ac783b */ /* 0x000f2e0000004200 */
[-C--:B------:R-:W-:Y:S01]  /*6d30*/  HMMA.16816.F32 R84, R28, R8.reuse, R84 ;  /* 0x000000081c54723c */ /* 0x080fe20000001854 */
[----:B------:R-:W-:Y:S07]  /*6d40*/  LDSM.16.MT88.4 R180, [R180+0xb800] ;  /* 0x00b80000b4b4783b */ /* 0x000fee0000004200 */
[C---:B------:R-:W-:Y:S08]  /*6d50*/  HMMA.16816.F32 R88, R164.reuse, R8, R88 ;  /* 0x00000008a458723c */ /* 0x040ff00000001858 */
[-C--:B------:R-:W-:Y:S01]  /*6d60*/  HMMA.16816.F32 R92, R164, R10.reuse, R92 ;  /* 0x0000000aa45c723c */ /* 0x080fe2000000185c */
[----:B------:R-:W4:Y:S07]  /*6d70*/  LDSM.16.MT88.4 R164, [R0+0x9800] ;  /* 0x0098000000a4783b */ /* 0x000f2e0000004200 */
[----:B------:R-:W-:Y:S01]  /*6d80*/  HMMA.16816.F32 R96, R28, R10, R96 ;  /* 0x0000000a1c60723c */ /* 0x000fe20000001860 */
[----:B------:R1:W4:Y:S07]  /*6d90*/  LDSM.16.MT88.4 R8, [R0+0xb800] ;  /* 0x00b800000008783b */ /* 0x00032e0000004200 */
[-C--:B--2---:R-:W-:Y:S01]  /*6da0*/  HMMA.16816.F32 R36, R4, R12.reuse, R36 ;  /* 0x0000000c0424723c */ /* 0x084fe20000001824 */
[----:B------:R-:W-:Y:S07]  /*6db0*/  BAR.SYNC.DEFER_BLOCKING 0x0 ;  /* 0x0000000000007b1d */ /* 0x000fee0000010000 */
[C---:B------:R-:W-:Y:S08]  /*6dc0*/  HMMA.16816.F32 R40, R16.reuse, R12, R40 ;  /* 0x0000000c1028723c */ /* 0x040ff00000001828 */
[-C--:B------:R-:W-:Y:S03]  /*6dd0*/  HMMA.16816.F32 R44, R16, R14.reuse, R44 ;  /* 0x0000000e102c723c */ /* 0x080fe6000000182c */
[----:B-1----:R-:W-:Y:S05]  /*6de0*/  LEA R0, -R237, RZ, 0x6 ;  /* 0x000000ffed007211 */ /* 0x002fea00078e31ff */
        /* <DEDUP_REMOVED lines=9> */
[-C--:B---3--:R-:W-:Y:S08]  /*6e80*/  HMMA.16816.F32 R84, R4, R32.reuse, R84 ;  /* 0x000000200454723c */ /* 0x088ff00000001854 */
[C---:B------:R-:W-:Y:S08]  /*6e90*/  HMMA.16816.F32 R88, R16.reuse, R32, R88 ;  /* 0x000000201058723c */ /* 0x040ff00000001858 */
[-C--:B------:R-:W-:Y:S08]  /*6ea0*/  HMMA.16816.F32 R92, R16, R34.reuse, R92 ;  /* 0x00000022105c723c */ /* 0x080ff0000000185c */
[----:B------:R-:W-:Y:S04]  /*6eb0*/  HMMA.16816.F32 R96, R4, R34, R96 ;  /* 0x000000220460723c */ /* 0x000fe80000001860 */
[C---:B------:R-:W-:Y:S04]  /*6ec0*/  LEA R4, P0, R0.reuse, R246, 0x2 ;  /* 0x000000f600047211 */ /* 0x040fe800078010ff */
[-C--:B----4-:R-:W-:Y:S05]  /*6ed0*/  HMMA.16816.F32 R36, R168, R172.reuse, R36 ;  /* 0x000000aca824723c */ /* 0x090fea0000001824 */
[----:B------:R-:W-:Y:S02]  /*6ee0*/  LEA.HI.X.SX32 R0, R0, R247, 0x2, P0 ;  /* 0x000000f700007211 */ /* 0x000fe400000f16ff */
[----:B------:R-:W-:Y:S01]  /*6ef0*/  MOV R246, R4 ;  /* 0x0000000400f67202 */ /* 0x000fe20000000f00 */
[C---:B------:R-:W-:Y:S04]  /*6f00*/  HMMA.16816.F32 R40, R176.reuse, R172, R40 ;  /* 0x000000acb028723c */ /* 0x040fe80000001828 */
[----:B------:R-:W-:Y:S04]  /*6f10*/  MOV R247, R0 ;  /* 0x0000000000f77202 */ /* 0x000fe80000000f00 */
        /* <DEDUP_REMOVED lines=16> */
[----:B------:R-:W2:Y:S01]  /*7020*/  LDL.LU R188, [R1+0x10] ;  /* 0x0000100001bc7983 */ /* 0x000ea20000300800 */
[----:B------:R-:W-:Y:S01]  /*7030*/  IADD3 R4, P0, PT, RZ, -UR30, RZ ;  /* 0x8000001eff047c10 */ /* 0x000fe2000ff1e0ff */
[----:B------:R-:W-:Y:S01]  /*7040*/  IMAD.U32 R7, RZ, RZ, UR43 ;  /* 0x0000002bff077e24 */ /* 0x000fe2000f8e00ff */
[----:B------:R-:W-:Y:S01]  /*7050*/  LOP3.LUT R5, R220, 0x1f8, RZ, 0xc0, !PT ;  /* 0x000001f8dc057812 */ /* 0x000fe200078ec0ff */
[----:B------:R-:W3:Y:S01]  /*7060*/  LDL.LU R187, [R1+0x14] ;  /* 0x0000140001bb7983 */ /* 0x000ee20000300800 */
[----:B------:R-:W-:Y:S02]  /*7070*/  IMAD.U32 R6, RZ, RZ, UR50 ;  /* 0x00000032ff067e24 */ /* 0x000fe4000f8e00ff */
[----:B------:R-:W-:Y:S01]  /*7080*/  IMAD.X R0, RZ, RZ, ~UR11, P0 ;  /* 0x8000000bff007e24 */ /* 0x000fe200080e06ff */
[----:B------:R-:W-:Y:S04]  /*7090*/  LOP3.LUT R5, R5, 0x38, R221, 0x78, !PT ;  /* 0x0000003805057812 */ /* 0x000fe800078e78dd */
[----:B------:R-:W-:Y:S04]  /*70a0*/  SHF.R.S64 R4, R4, 0x1f, R0 ;  /* 0x0000001f04047819 */ /* 0x000fe80000001000 */
[----:B---3--:R-:W-:Y:S01]  /*70b0*/  IADD3 R187, P0, PT, R4, R187, RZ ;  /* 0x000000bb04bb7210 */ /* 0x008fe20007f1e0ff */
[----:B------:R-:W-:Y:S03]  /*70c0*/  IMAD.U32 R4, RZ, RZ, UR43 ;  /* 0x0000002bff047e24 */ /* 0x000fe6000f8e00ff */
[----:B--2---:R-:W-:Y:S01]  /*70d0*/  LEA.HI.X.SX32 R188, R0, R188, 0x1, P0 ;  /* 0x000000bc00bc7211 */ /* 0x004fe200000f0eff */
[----:B------:R1:W-:Y:S01]  /*70e0*/  STL [R1+0x14], R187 ;  /* 0x000014bb01007387 */ /* 0x0003e20000100800 */
[----:B------:R-:W-:Y:S02]  /*70f0*/  LEA R4, P0, R4, R187, 0x1 ;  /* 0x000000bb04047211 */ /* 0x000fe400078008ff */
[----:B------:R-:W-:Y:S01]  /*7100*/  LOP3.LUT R0, R5, 0x1e00, R220, 0xf8, !PT ;  /* 0x00001e0005007812 */ /* 0x000fe200078ef8dc */
[----:B------:R1:W-:Y:S01]  /*7110*/  STL [R1+0x10], R188 ;  /* 0x000010bc01007387 */ /* 0x0003e20000100800 */
        /* <DEDUP_REMOVED lines=12> */
.L_x_1567:
[----:B-1----:R2:W3:Y:S01]  /*71e0*/  LDL R4, [R1+0x4] ;  /* 0x0000040001047983 */ /* 0x0024e20000100800 */
[----:B------:R-:W-:Y:S01]  /*71f0*/  PLOP3.LUT P2, PT, PT, PT, UP2, 0x80, 0x8 ;  /* 0x000000000008781c */ /* 0x000fe20003f4f028 */
[----:B------:R-:W-:Y:S01]  /*7200*/  IMAD.MOV.U32 R5, RZ, RZ, 0x4 ;  /* 0x00000004ff057424 */ /* 0x000fe200078e00ff */
[----:B------:R-:W-:Y:S02]  /*7210*/  @UP2 UIADD3 UR14, UP0, UPT, UR56, -0x100, URZ ;  /* 0xffffff00380e2890 */ /* 0x000fe4000ff1e0ff */
[----:B------:R-:W-:Y:S01]  /*7220*/  LDSM.16.M88.4 R32, [R205+0x1c000] ;  /* 0x01c00000cd20783b */ /* 0x000fe20000000200 */
[C---:B------:R-:W-:Y:S01]  /*7230*/  IMAD.IADD R204, R205.reuse, 0x1, R216 ;  /* 0x00000001cdcc7824 */ /* 0x040fe200078e02d8 */
[----:B------:R-:W-:Y:S01]  /*7240*/  ULOP3.LUT UR12, UR49, 0x1, URZ, 0xc0, !UPT ;  /* 0x00000001310c7892 */ /* 0x000fe2000f8ec0ff */
[C---:B------:R-:W-:Y:S01]  /*7250*/  VIADD R24, R205.reuse, 0x8000 ;  /* 0x00008000cd187836 */ /* 0x040fe20000000000 */
[----:B------:R-:W-:Y:S01]  /*7260*/  @UP2 UIADD3.X UR13, UPT, UPT, UR57, -0x1, URZ, UP0, !UPT ;  /* 0xffffffff390d2890 */ /* 0x000fe200087fe4ff */
[----:B------:R-:W-:Y:S01]  /*7270*/  LDSM.16.M88.4 R28, [R205+0x1d000] ;  /* 0x01d00000cd1c783b */ /* 0x000fe20000000200 */
[----:B------:R-:W-:Y:S03]  /*7280*/  @UP2 UIADD3 UR16, UP0, UPT, UR16, -0x100, URZ ;  /* 0xffffff0010102890 */ /* 0x000fe6000ff1e0ff */
[----:B------:R-:W-:Y:S01]  /*7290*/  @P2 SHF.R.U32.HI R0, RZ, 0x2, R221 ;  /* 0x00000002ff002819 */ /* 0x000fe200000116dd */
[----:B------:R-:W-:Y:S01]  /*72a0*/  LDSM.16.M88.4 R168, [R204+0x1c000] ;  /* 0x01c00000cca8783b */ /* 0x000fe20000000200 */
[----:B------:R-:W-:Y:S01]  /*72b0*/  @P2 LOP3.LUT R2, R2, 0x10, RZ, 0xc0, !PT ;  /* 0x0000001002022812 */ /* 0x000fe200078ec0ff */
[----:B------:R-:W-:Y:S02]  /*72c0*/  @UP2 UIADD3.X UR17, UPT, UPT, UR17, -0x1, URZ, UP0, !UPT ;  /* 0xffffffff11112890 */ /* 0x000fe400087fe4ff */
[----:B------:R-:W-:Y:S01]  /*72d0*/  UISETP.NE.U32.AND UP0, UPT, UR12, 0x1, UPT ;  /* 0x000000010c00788c */ /* 0x000fe2000bf05070 */
[----:B------:R-:W-:Y:S01]  /*72e0*/  LDSM.16.M88.4 R176, [R204+0x1d000] ;  /* 0x01d00000ccb0783b */ /* 0x000fe20000000200 */
[----:B------:R-:W-:Y:S04]  /*72f0*/  UIADD3 UR12, UPT, UPT, UR49, -0x1, URZ ;  /* 0xffffffff310c7890 */ /* 0x000fe8000fffe0ff */
[----:B------:R-:W-:Y:S01]  /*7300*/  PLOP3.LUT P1, PT, PT, PT, UP0, 0x80, 0x8 ;  /* 0x000000000008781c */ /* 0x000fe20003f2f008 */
[----:B------:R-:W-:Y:S03]  /*7310*/  UISETP.GT.AND UP0, UPT, UR49, URZ, UPT ;  /* 0x000000ff3100728c */ /* 0x000fe6000bf04270 */
[----:B------:R-:W-:Y:S01]  /*7320*/  UMOV UR49, UR12 ;  /* 0x0000000c00317c82 */ /* 0x000fe20008000000 */
[----:B---3--:R-:W-:Y:S01]  /*7330*/  @P2 LOP3.LUT R4, R2, 0x7, R0, 0xf8, !PT ;  /* 0x0000000702042812 */ /* 0x008fe200078ef800 */
[----:B------:R-:W-:Y:S01]  /*7340*/  VIADD R2, R205, 0x8040 ;  /* 0x00008040cd027836 */ /* 0x000fe20000000000 */
[----:B------:R-:W-:Y:S01]  /*7350*/  LOP3.LUT R0, R217, 0x1c0, R184, 0xf8, !PT ;  /* 0x000001c0d9007812 */ /* 0x000fe200078ef8b8 */
[----:B------:R-:W-:Y:S02]  /*7360*/  @P4 VIADD R2, R24, 0xffffffc0 ;  /* 0xffffffc018024836 */ /* 0x000fe40000000000 */
[----:B------:R-:W-:Y:S01]  /*7370*/  @P2 STL [R1+0x4], R4 ;  /* 0x0000040401002387 */ /* 0x000fe20000100800 */
[----:B------:R-:W-:Y:S01]  /*7380*/  LOP3.LUT R0, R0, 0x38, R220, 0x78, !PT ;  /* 0x0000003800007812 */ /* 0x000fe200078e78dc */
[----:B------:R-:W-:Y:S01]  /*7390*/  @P2 IMAD.WIDE.U32 R234, R4, R5, UR56 ;  /* 0x0000003804ea2e25 */ /* 0x000fe2000f8e0005 */
[----:B------:R-:W-:Y:S02]  /*73a0*/  @UP2 UMOV UR56, UR14 ;  /* 0x0000000e00382c82 */ /* 0x000fe40008000000 */
[----:B------:R-:W-:Y:S01]  /*73b0*/  LDSM.16.M88.4 R192, [R2+0x15000] ;  /* 0x0150000002c0783b */ /* 0x000fe20000000200 */
[----:B------:R-:W-:Y:S01]  /*73c0*/  LOP3.LUT R0, R0, 0x200, R184, 0xf8, !PT ;  /* 0x0000020000007812 */ /* 0x000fe200078ef8b8 */
[----:B------:R-:W-:Y:S01]  /*73d0*/  IMAD.IADD R206, R216, 0x1, R2 ;  /* 0x00000001d8ce7824 */ /* 0x000fe200078e0202 */
[----:B------:R-:W-:Y:S02]  /*73e0*/  @UP2 UMOV UR57, UR13 ;  /* 0x0000000d00392c82 */ /* 0x000fe40008000000 */
[----:B------:R-:W-:Y:S01]  /*73f0*/  LEA R0, R0, UR4, 0x1 ;  /* 0x0000000400007c11 */ /* 0x000fe2000f8e08ff */
[----:B------:R-:W-:Y:S05]  /*7400*/  LDSM.16.M88.4 R184, [R2+0x14000] ;  /* 0x0140000002b8783b */ /* 0x000fea0000000200 */
[----:B------:R-:W1:Y:S05]  /*7410*/  LDSM.16.MT88.4 R16, [R0+0xc000] ;  /* 0x00c000000010783b */ /* 0x000e6a0000004200 */
[----:B------:R-:W3:Y:S05]  /*7420*/  LDSM.16.MT88.4 R164, [R0+0x10000] ;  /* 0x0100000000a4783b */ /* 0x000eea0000004200 */
[----:B------:R2:W4:Y:S05]  /*7430*/  LDL R241, [R1+0x24] ;  /* 0x0000240001f17983 */ /* 0x00052a0000100800 */
[----:B------:R-:W5:Y:S05]  /*7440*/  LDSM.16.MT88.4 R172, [R0+0xc800] ;  /* 0x00c8000000ac783b */ /* 0x000f6a0000004200 */
[----:B------:R2:W2:Y:S05]  /*7450*/  LDL R240, [R1+0x20] ;  /* 0x0000200001f07983 */ /* 0x0004aa0000100800 */
[----:B------:R-:W5:Y:S05]  /*7460*/  LDSM.16.MT88.4 R180, [R0+0x10800] ;  /* 0x0108000000b4783b */ /* 0x000f6a0000004200 */
[----:B------:R2:W2:Y:S05]  /*7470*/  LDL R239, [R1+0x1c] ;  /* 0x00001c0001ef7983 */ /* 0x0004aa0000100800 */
[----:B------:R-:W5:Y:S05]  /*7480*/  LDSM.16.MT88.4 R188, [R0+0xd000] ;  /* 0x00d0000000bc783b */ /* 0x000f6a0000004200 */
[----:B------:R2:W2:Y:S01]  /*7490*/  LDL R238, [R1+0x18] ;  /* 0x0000180001ee7983 */ /* 0x0004a20000100800 */
[-C--:B-1----:R-:W-:Y:S04]  /*74a0*/  HMMA.16816.F32 R4, R32, R16.reuse, RZ ;  /* 0x000000102004723c */ /* 0x082fe800000018ff */
[----:B------:R-:W1:Y:S05]  /*74b0*/  LDSM.16.MT88.4 R196, [R0+0x11000] ;  /* 0x0110000000c4783b */ /* 0x000e6a0000004200 */
[----:B------:R-:W-:Y:S01]  /*74c0*/  LDSM.16.M88.4 R200, [R206+0x15000] ;  /* 0x01500000cec8783b */ /* 0x000fe20000000200 */
[C---:B------:R-:W-:Y:S08]  /*74d0*/  HMMA.16816.F32 R8, R28.reuse, R16, RZ ;  /* 0x000000101c08723c */ /* 0x040ff000000018ff */
[-C--:B------:R-:W-:Y:S08]  /*74e0*/  HMMA.16816.F32 R12, R28, R18.reuse, RZ ;  /* 0x000000121c0c723c */ /* 0x080ff000000018ff */
[C---:B------:R-:W-:Y:S08]  /*74f0*/  HMMA.16816.F32 R16, R32.reuse, R18, RZ ;  /* 0x000000122010723c */ /* 0x040ff000000018ff */
[-C--:B---3--:R-:W-:Y:S08]  /*7500*/  HMMA.16816.F32 R20, R32, R164.reuse, RZ ;  /* 0x000000a42014723c */ /* 0x088ff000000018ff */
[C---:B------:R-:W-:Y:S08]  /*7510*/  HMMA.16816.F32 R24, R28.reuse, R164, RZ ;  /* 0x000000a41c18723c */ /* 0x040ff000000018ff */
[-C--:B------:R-:W-:Y:S08]  /*7520*/  HMMA.16816.F32 R28, R28, R166.reuse, RZ ;  /* 0x000000a61c1c723c */ /* 0x080ff000000018ff */
[----:B------:R-:W-:Y:S01]  /*7530*/  HMMA.16816.F32 R32, R32, R166, RZ ;  /* 0x000000a62020723c */ /* 0x000fe200000018ff */
[----:B------:R-:W-:Y:S07]  /*7540*/  LDSM.16.M88.4 R164, [R206+0x14000] ;  /* 0x01400000cea4783b */ /* 0x000fee0000000200 */
[-C--:B-----5:R-:W-:Y:S08]  /*7550*/  HMMA.16816.F32 R4, R168, R172.reuse, R4 ;  /* 0x000000aca804723c */ /* 0x0a0ff00000001804 */
[C---:B------:R-:W-:Y:S08]  /*7560*/  HMMA.16816.F32 R8, R176.reuse, R172, R8 ;  /* 0x000000acb008723c */ /* 0x040ff00000001808 */
[-C--:B------:R-:W-:Y:S08]  /*7570*/  HMMA.16816.F32 R12, R176, R174.reuse, R12 ;  /* 0x000000aeb00c723c */ /* 0x080ff0000000180c */
[C---:B------:R-:W-:Y:S01]  /*7580*/  HMMA.16816.F32 R16, R168.reuse, R174, R16 ;  /* 0x000000aea810723c */ /* 0x040fe20000001810 */
[----:B------:R-:W3:Y:S07]  /*7590*/  LDSM.16.MT88.4 R172, [R0+0xd800] ;  /* 0x00d8000000ac783b */ /* 0x000eee0000004200 */
[-C--:B------:R-:W-:Y:S08]  /*75a0*/  HMMA.16816.F32 R20, R168, R180.reuse, R20 ;  /* 0x000000b4a814723c */ /* 0x080ff00000001814 */
[C---:B------:R-:W-:Y:S08]  /*75b0*/  HMMA.16816.F32 R24, R176.reuse, R180, R24 ;  /* 0x000000b4b018723c */ /* 0x040ff00000001818 */
[-C--:B------:R-:W-:Y:S01]  /*75c0*/  HMMA.16816.F32 R28, R176, R182.reuse, R28 ;  /* 0x000000b6b01c723c */ /* 0x080fe2000000181c */
[----:B------:R-:W-:Y:S07]  /*75d0*/  LDSM.16.M88.4 R176, [R205+0x1e000] ;  /* 0x01e00000cdb0783b */ /* 0x000fee0000000200 */
[----:B------:R-:W-:Y:S01]  /*75e0*/  HMMA.16816.F32 R32, R168, R182, R32 ;  /* 0x000000b6a820723c */ /* 0x000fe20000001820 */
[----:B------:R-:W5:Y:S05]  /*75f0*/  LDSM.16.MT88.4 R168, [R0+0x11800] ;  /* 0x0118000000a8783b */ /* 0x000f6a0000004200 */
[----:B------:R-:W5:Y:S02]  /*7600*/  LDSM.16.MT88.4 R180, [R0+0xe000] ;  /* 0x00e0000000b4783b */ /* 0x000f640000004200 */
        /* <DEDUP_REMOVED lines=8> */
[----:B------:R-:W-:Y:S07]  /*7690*/  LDSM.16.M88.4 R192, [R204+0x1e000] ;  /* 0x01e00000ccc0783b */ /* 0x000fee0000000200 */
[----:B------:R-:W-:Y:S01]  /*76a0*/  HMMA.16816.F32 R32, R184, R198, R32 ;  /* 0x000000c6b820723c */ /* 0x000fe20000001820 */
[----:B------:R-:W1:Y:S05]  /*76b0*/  LDSM.16.M88.4 R184, [R205+0x1f000] ;  /* 0x01f00000cdb8783b */ /* 0x000e6a0000000200 */
[----:B------:R-:W2:Y:S02]  /*76c0*/  LDSM.16.MT88.4 R196, [R0+0xe800] ;  /* 0x00e8000000c4783b */ /* 0x000ea40000004200 */
[-C--:B---3--:R-:W-:Y:S08]  /*76d0*/  HMMA.16816.F32 R4, R164, R172.reuse, R4 ;  /* 0x000000aca404723c */ /* 0x088ff00000001804 */
[C---:B------:R-:W-:Y:S08]  /*76e0*/  HMMA.16816.F32 R8, R200.reuse, R172, R8 ;  /* 0x000000acc808723c */ /* 0x040ff00000001808 */
[-C--:B------:R-:W-:Y:S08]  /*76f0*/  HMMA.16816.F32 R12, R200, R174.reuse, R12 ;  /* 0x000000aec80c723c */ /* 0x080ff0000000180c */
[C---:B------:R-:W-:Y:S01]  /*7700*/  HMMA.16816.F32 R16, R164.reuse, R174, R16 ;  /* 0x000000aea410723c */ /* 0x040fe20000001810 */
[----:B------:R3:W2:Y:S07]  /*7710*/  LDSM.16.M88.4 R172, [R204+0x1f000] ;  /* 0x01f00000ccac783b */ /* 0x0006ae0000000200 */
[-C--:B-----5:R-:W-:Y:S08]  /*7720*/  HMMA.16816.F32 R20, R164, R168.reuse, R20 ;  /* 0x000000a8a414723c */ /* 0x0a0ff00000001814 */
[C---:B------:R-:W-:Y:S04]  /*7730*/  HMMA.16816.F32 R24, R200.reuse, R168, R24 ;  /* 0x000000a8c818723c */ /* 0x040fe80000001818 */
[C---:B------:R-:W-:Y:S04]  /*7740*/  IMAD.SHL.U32 R168, R237.reuse, 0x8, RZ ;  /* 0x00000008eda87824 */ /* 0x040fe800078e00ff */
[-C--:B------:R-:W-:Y:S03]  /*7750*/  HMMA.16816.F32 R28, R200, R170.reuse, R28 ;  /* 0x000000aac81c723c */ /* 0x080fe6000000181c */
[C---:B------:R-:W-:Y:S04]  /*7760*/  LEA R226, P0, R168.reuse, R246, 0x2 ;  /* 0x000000f6a8e27211 */ /* 0x040fe800078010ff */
[----:B------:R-:W-:Y:S01]  /*7770*/  LEA.HI.X.SX32 R227, R168, R247, 0x2, P0 ;  /* 0x000000f7a8e37211 */ /* 0x000fe200000f16ff */
[----:B------:R-:W-:Y:S01]  /*7780*/  HMMA.16816.F32 R32, R164, R170, R32 ;  /* 0x000000aaa420723c */ /* 0x000fe20000001820 */
[----:B------:R-:W5:Y:S03]  /*7790*/  LDSM.16.MT88.4 R164, [R0+0x12800] ;  /* 0x0128000000a4783b */ /* 0x000f660000004200 */
[C---:B---3--:R-:W-:Y:S02]  /*77a0*/  LEA R204, P0, R237.reuse, R226, 0x5 ;  /* 0x000000e2edcc7211 */ /* 0x048fe400078028ff */
[----:B------:R-:W-:Y:S02]  /*77b0*/  LDSM.16.M88.4 R168, [R2+0x16000] ;  /* 0x0160000002a8783b */ /* 0x000fe40000000200 */
[-C--:B------:R-:W-:Y:S05]  /*77c0*/  HMMA.16816.F32 R4, R176, R180.reuse, R4 ;  /* 0x000000b4b004723c */ /* 0x080fea0000001804 */
[C---:B------:R-:W-:Y:S02]  /*77d0*/  LEA.HI.X.SX32 R205, R237.reuse, R227, 0x5, P0 ;  /* 0x000000e3edcd7211 */ /* 0x040fe400000f2eff */
[C---:B------:R-:W-:Y:S01]  /*77e0*/  LEA R202, P0, R237.reuse, R204, 0x5 ;  /* 0x000000ccedca7211 */ /* 0x040fe200078028ff */
[C---:B-1----:R-:W-:Y:S04]  /*77f0*/  HMMA.16816.F32 R8, R184.reuse, R180, R8 ;  /* 0x000000b4b808723c */ /* 0x042fe80000001808 */
[C---:B------:R-:W-:Y:S01]  /*7800*/  LEA.HI.X.SX32 R203, R237.reuse, R205, 0x5, P0 ;  /* 0x000000cdedcb7211 */ /* 0x040fe200000f2eff */
[----:B----4-:R-:W3:Y:S01]  /*7810*/  @P2 LDG.E R241, desc[UR32][R234.64+-0x100] ;  /* 0xffff0020eaf12981 */ /* 0x010ee2000c1e1900 */
[C---:B------:R-:W-:Y:S02]  /*7820*/  LEA R200, P0, R237.reuse, R202, 0x5 ;  /* 0x000000caedc87211 */ /* 0x040fe400078028ff */
[-C--:B------:R-:W-:Y:S03]  /*7830*/  HMMA.16816.F32 R12, R184, R182.reuse, R12 ;  /* 0x000000b6b80c723c */ /* 0x080fe6000000180c */
[C---:B------:R-:W-:Y:S01]  /*7840*/  LEA.HI.X.SX32 R201, R237.reuse, R203, 0x5, P0 ;  /* 0x000000cbedc97211 */ /* 0x040fe200000f2eff */
[----:B--2---:R-:W2:Y:S04]  /*7850*/  @P2 LDG.E R240, desc[UR32][R234.64+-0xe0] ;  /* 0xffff2020eaf02981 */ /* 0x004ea8000c1e1900 */
[C---:B------:R-:W-:Y:S01]  /*7860*/  HMMA.16816.F32 R16, R176.reuse, R182, R16 ;  /* 0x000000b6b010723c */ /* 0x040fe20000001810 */
[----:B------:R-:W-:Y:S07]  /*7870*/  LDSM.16.M88.4 R180, [R2+0x17000] ;  /* 0x0170000002b4783b */ /* 0x000fee0000000200 */
[-C--:B------:R-:W-:Y:S01]  /*7880*/  HMMA.16816.F32 R20, R176, R188.reuse, R20 ;  /* 0x000000bcb014723c */ /* 0x080fe20000001814 */
[----:B------:R-:W4:Y:S07]  /*7890*/  @P2 LDG.E R239, desc[UR32][R234.64+-0x80] ;  /* 0xffff8020eaef2981 */ /* 0x000f2e000c1e1900 */
[C---:B------:R-:W-:Y:S01]  /*78a0*/  HMMA.16816.F32 R24, R184.reuse, R188, R24 ;  /* 0x000000bcb818723c */ /* 0x040fe20000001818 */
[----:B------:R-:W4:Y:S07]  /*78b0*/  @P2 LDG.E R238, desc[UR32][R234.64+-0x60] ;  /* 0xffffa020eaee2981 */ /* 0x000f2e000c1e1900 */
[-C--:B------:R-:W-:Y:S01]  /*78c0*/  HMMA.16816.F32 R28, R184, R190.reuse, R28 ;  /* 0x000000beb81c723c */ /* 0x080fe2000000181c */
[----:B------:R-:W-:Y:S07]  /*78d0*/  LDSM.16.MT88.4 R184, [R0+0x13000] ;  /* 0x0130000000b8783b */ /* 0x000fee0000004200 */
[----:B------:R-:W-:Y:S01]  /*78e0*/  HMMA.16816.F32 R32, R176, R190, R32 ;  /* 0x000000beb020723c */ /* 0x000fe20000001820 */
[----:B------:R-:W1:Y:S07]  /*78f0*/  LDSM.16.MT88.4 R176, [R0+0xf000] ;  /* 0x00f0000000b0783b */ /* 0x000e6e0000004200 */
[-C--:B------:R-:W-:Y:S08]  /*7900*/  HMMA.16816.F32 R4, R192, R196.reuse, R4 ;  /* 0x000000c4c004723c */ /* 0x080ff00000001804 */
[C---:B------:R-:W-:Y:S08]  /*7910*/  HMMA.16816.F32 R8, R172.reuse, R196, R8 ;  /* 0x000000c4ac08723c */ /* 0x040ff00000001808 */
[-C--:B------:R-:W-:Y:S08]  /*7920*/  HMMA.16816.F32 R12, R172, R198.reuse, R12 ;  /* 0x000000c6ac0c723c */ /* 0x080ff0000000180c */
[C---:B------:R-:W-:Y:S04]  /*7930*/  HMMA.16816.F32 R16, R192.reuse, R198, R16 ;  /* 0x000000c6c010723c */ /* 0x040fe80000001810 */
[C---:B------:R-:W-:Y:S04]  /*7940*/  LEA R198, P0, R237.reuse, R200, 0x5 ;  /* 0x000000c8edc67211 */ /* 0x040fe800078028ff */
[-C--:B-----5:R-:W-:Y:S03]  /*7950*/  HMMA.16816.F32 R20, R192, R164.reuse, R20 ;  /* 0x000000a4c014723c */ /* 0x0a0fe60000001814 */
        /* <DEDUP_REMOVED lines=9> */
[----:B------:R-:W5:Y:S03]  /*79f0*/  LDSM.16.M88.4 R164, [R206+0x16000] ;  /* 0x01600000cea4783b */ /* 0x000f660000000200 */
        /* <DEDUP_REMOVED lines=16> */
[----:B------:R1:W1:Y:S03]  /*7b00*/  LDSM.16.MT88.4 R168, [R0+0x13800] ;  /* 0x0138000000a8783b */ /* 0x0002660000004200 */
[C---:B------:R-:W-:Y:S04]  /*7b10*/  LEA R186, P0, R237.reuse, R188, 0x5 ;  /* 0x000000bcedba7211 */ /* 0x040fe800078028ff */
[-C--:B-----5:R-:W-:Y:S05]  /*7b20*/  HMMA.16816.F32 R4, R164, R172.reuse, R4 ;  /* 0x000000aca404723c */ /* 0x0a0fea0000001804 */
        /* <DEDUP_REMOVED lines=8> */
[----:B------:R-:W-:Y:S03]  /*7bb0*/  VIADD R0, R207, 0x40 ;  /* 0x00000040cf007836 */ /* 0x000fe60000000000 */
[----:B------:R-:W-:Y:S01]  /*7bc0*/  REDG.E.ADD.F32.FTZ.RN.STRONG.GPU desc[UR32][R226.64], R5 ;  /* 0x00000005e20079a6 */ /* 0x000fe2000c12f320 */
[C---:B------:R-:W-:Y:S04]  /*7bd0*/  HMMA.16816.F32 R16, R164.reuse, R174, R16 ;  /* 0x000000aea410723c */ /* 0x040fe80000001810 */
[----:B------:R1:W-:Y:S01]  /*7be0*/  REDG.E.ADD.F32.FTZ.RN.STRONG.GPU desc[UR32][R204.64], R6 ;  /* 0x00000006cc0079a6 */ /* 0x0003e2000c12f320 */
[----:B------:R-:W-:Y:S04]  /*7bf0*/  IMAD.WIDE R230, R237, -0xc0, R194 ;  /* 0xffffff40ede67825 */ /* 0x000fe800078e02c2 */
[----:B------:R5:W-:Y:S01]  /*7c00*/  REDG.E.ADD.F32.FTZ.RN.STRONG.GPU desc[UR32][R202.64], R7 ;  /* 0x00000007ca0079a6 */ /* 0x000be2000c12f320 */
[----:B------:R-:W-:Y:S01]  /*7c10*/  @P4 VIADD R0, R207, 0xffffffc0 ;  /* 0xffffffc0cf004836 */ /* 0x000fe20000000000 */
[-C--:B------:R-:W-:Y:S03]  /*7c20*/  HMMA.16816.F32 R20, R164, R168.reuse, R20 ;  /* 0x000000a8a414723c */ /* 0x080fe60000001814 */
        /* <DEDUP_REMOVED lines=43> */
[C---:B-----5:R-:W-:Y:S02]  /*7ee0*/  LEA.HI.X.SX32 R7, R237.reuse, R165, 0x5, P0 ;  /* 0x000000a5ed077211 */ /* 0x060fe400000f2eff */
[C---:B------:R-:W-:Y:S02]  /*7ef0*/  LEA R4, P0, R237.reuse, R6, 0x5 ;  /* 0x00000006ed047211 */ /* 0x040fe400078028ff */
[----:B------:R-:W-:Y:S02]  /*7f00*/  REDG.E.ADD.F32.FTZ.RN.STRONG.GPU desc[UR32][R246.64+0x180], R32 ;  /* 0x00018020f60079a6 */ /* 0x000fe4000c12f320 */
[C---:B------:R-:W-:Y:S03]  /*7f10*/  LEA.HI.X.SX32 R5, R237.reuse, R7, 0x5, P0 ;  /* 0x00000007ed057211 */ /* 0x040fe600000f2eff */
[----:B------:R-:W-:Y:S01]  /*7f20*/  REDG.E.ADD.F32.FTZ.RN.STRONG.GPU desc[UR32][R178.64+0x180], R33 ;  /* 0x00018021b20079a6 */ /* 0x000fe2000c12f320 */
[C---:B------:R-:W-:Y:S04]  /*7f30*/  LEA R8, P0, R237.reuse, R4, 0x5 ;  /* 0x00000004ed087211 */ /* 0x040fe800078028ff */
[----:B------:R-:W-:Y:S01]  /*7f40*/  REDG.E.ADD.F32.FTZ.RN.STRONG.GPU desc[UR32][R168.64+0x180], R34 ;  /* 0x00018022a80079a6 */ /* 0x000fe2000c12f320 */
[----:B------:R-:W-:Y:S04]  /*7f50*/  LEA.HI.X.SX32 R9, R237, R5, 0x5, P0 ;  /* 0x00000005ed097211 */ /* 0x000fe800000f2eff */
[----:B------:R-:W-:Y:S05]  /*7f60*/  REDG.E.ADD.F32.FTZ.RN.STRONG.GPU desc[UR32][R166.64+0x180], R35 ;  /* 0x00018023a60079a6 */ /* 0x000fea000c12f320 */
[----:B------:R-:W-:Y:S05]  /*7f70*/  REDG.E.ADD.F32.FTZ.RN.STRONG.GPU desc[UR32][R164.64+0x180], R28 ;  /* 0x0001801ca40079a6 */ /* 0x000fea000c12f320 */
[----:B------:R-:W-:Y:S05]  /*7f80*/  REDG.E.ADD.F32.FTZ.RN.STRONG.GPU desc[UR32][R6.64+0x180], R29 ;  /* 0x0001801d060079a6 */ /* 0x000fea000c12f320 */
[----:B------:R-:W-:Y:S05]  /*7f90*/  REDG.E.ADD.F32.FTZ.RN.STRONG.GPU desc[UR32][R4.64+0x180], R30 ;  /* 0x0001801e040079a6 */ /* 0x000fea000c12f320 */
[----:B------:R-:W-:Y:S05]  /*7fa0*/  REDG.E.ADD.F32.FTZ.RN.STRONG.GPU desc[UR32][R8.64+0x180], R31 ;  /* 0x0001801f080079a6 */ /* 0x000fea000c12f320 */
[----:B------:R-:W-:Y:S05]  /*7fb0*/  LDSM.16.MT88.4 R4, [R3+0x1c000] ;  /* 0x01c000000304783b */ /* 0x000fea0000004200 */
[----:B------:R-:W1:Y:S05]  /*7fc0*/  LDSM.16.MT88.4 R8, [R207] ;  /* 0x00000000cf08783b */ /* 0x000e6a0000004200 */
[----:B------:R-:W5:Y:S05]  /*7fd0*/  LDSM.16.MT88.4 R12, [R3+0x1e000] ;  /* 0x01e00000030c783b */ /* 0x000f6a0000004200 */
[----:B------:R-:W4:Y:S05]  /*7fe0*/  LDSM.16.MT88.4 R16, [R0] ;  /* 0x000000000010783b */ /* 0x000f2a0000004200 */
        /* <DEDUP_REMOVED lines=8> */
[C---:B-----5:R-:W-:Y:S04]  /*8070*/  HMMA.16816.F32 R104, R12.reuse, R8, R104 ;  /* 0x000000080c68723c */ /* 0x060fe80000001868 */
[----:B------:R-:W-:Y:S04]  /*8080*/  LDSM.16.MT88.4 R176, [R3+0x1f800] ;  /* 0x01f8000003b0783b */ /* 0x000fe80000004200 */
[-C--:B------:R-:W-:Y:S01]  /*8090*/  HMMA.16816.F32 R108, R12, R10.reuse, R108 ;  /* 0x0000000a0c6c723c */ /* 0x080fe2000000186c */
[----:B------:R-:W-:Y:S05]  /*80a0*/  LDSM.16.MT88.4 R180, [R207+0x3800] ;  /* 0x00380000cfb4783b */ /* 0x000fea0000004200 */
[----:B---3--:R-:W-:Y:S02]  /*80b0*/  @P2 STL [R1+0x24], R241 ;  /* 0x000024f101002387 */ /* 0x008fe40000100800 */
[C---:B------:R-:W-:Y:S03]  /*80c0*/  HMMA.16816.F32 R112, R4.reuse, R10, R112 ;  /* 0x0000000a0470723c */ /* 0x040fe60000001870 */
[----:B------:R-:W3:Y:S05]  /*80d0*/  LDSM.16.MT88.4 R8, [R0+0x2800] ;  /* 0x002800000008783b */ /* 0x000eea0000004200 */
[----:B--2---:R-:W-:Y:S01]  /*80e0*/  @P2 STL [R1+0x20], R240 ;  /* 0x000020f001002387 */ /* 0x004fe20000100800 */
[-C--:B----4-:R-:W-:Y:S04]  /*80f0*/  HMMA.16816.F32 R116, R4, R16.reuse, R116 ;  /* 0x000000100474723c */ /* 0x090fe80000001874 */
[----:B------:R-:W-:Y:S05]  /*8100*/  @P2 STL [R1+0x1c], R239 ;  /* 0x00001cef01002387 */ /* 0x000fea0000100800 */
[----:B------:R-:W-:Y:S01]  /*8110*/  @P2 STL [R1+0x18], R238 ;  /* 0x000018ee01002387 */ /* 0x000fe20000100800 */
        /* <DEDUP_REMOVED lines=14> */
[----:B------:R-:W2:Y:S05]  /*8200*/  LDSM.16.MT88.4 R4, [R3+0x1d000] ;  /* 0x01d000000304783b */ /* 0x000eaa0000004200 */
[----:B------:R-:W4:Y:S02]  /*8210*/  LDSM.16.MT88.4 R24, [R207+0x3000] ;  /* 0x00300000cf18783b */ /* 0x000f240000004200 */
[-C--:B------:R-:W-:Y:S08]  /*8220*/  HMMA.16816.F32 R100, R32, R28.reuse, R100 ;  /* 0x0000001c2064723c */ /* 0x080ff00000001864 */
[C---:B------:R-:W-:Y:S08]  /*8230*/  HMMA.16816.F32 R104, R164.reuse, R28, R104 ;  /* 0x0000001ca468723c */ /* 0x040ff00000001868 */
[-C--:B------:R-:W-:Y:S08]  /*8240*/  HMMA.16816.F32 R108, R164, R30.reuse, R108 ;  /* 0x0000001ea46c723c */ /* 0x080ff0000000186c */
[C---:B------:R-:W-:Y:S01]  /*8250*/  HMMA.16816.F32 R112, R32.reuse, R30, R112 ;  /* 0x0000001e2070723c */ /* 0x040fe20000001870 */
[----:B------:R-:W5:Y:S07]  /*8260*/  LDSM.16.MT88.4 R28, [R0+0x3000] ;  /* 0x00300000001c783b */ /* 0x000f6e0000004200 */
        /* <DEDUP_REMOVED lines=10> */
[-C--:B---3--:R-:W-:Y:S08]  /*8310*/  HMMA.16816.F32 R148, R32, R8.reuse, R148 ;  /* 0x000000082094723c */ /* 0x088ff00000001894 */
[C---:B------:R-:W-:Y:S08]  /*8320*/  HMMA.16816.F32 R152, R164.reuse, R8, R152 ;  /* 0x00000008a498723c */ /* 0x040ff00000001898 */
[-C--:B------:R-:W-:Y:S01]  /*8330*/  HMMA.16816.F32 R156, R164, R10.reuse, R156 ;  /* 0x0000000aa49c723c */ /* 0x080fe2000000189c */
[----:B------:R-:W3:Y:S07]  /*8340*/  LDSM.16.MT88.4 R164, [R0+0x1800] ;  /* 0x0018000000a4783b */ /* 0x000eee0000004200 */
[----:B------:R-:W-:Y:S01]  /*8350*/  HMMA.16816.F32 R160, R32, R10, R160 ;  /* 0x0000000a20a0723c */ /* 0x000fe200000018a0 */
[----:B------:R4:W3:Y:S07]  /*8360*/  LDSM.16.MT88.4 R8, [R0+0x3800] ;  /* 0x003800000008783b */ /* 0x0008ee0000004200 */
[-C--:B--2---:R-:W-:Y:S08]  /*8370*/  HMMA.16816.F32 R100, R4, R12.reuse, R100 ;  /* 0x0000000c0464723c */ /* 0x084ff00000001864 */
        /* <DEDUP_REMOVED lines=40> */
[----:B------:R-:W-:Y:S01]  /*8600*/  IMAD.SHL.U32 R4, R221, 0x2, RZ ;  /* 0x00000002dd047824 */ /* 0x000fe200078e00ff */
[----:B------:R-:W-:Y:S01]  /*8610*/  LOP3.LUT R3, R3, 0x1c0, RZ, 0xc0, !PT ;  /* 0x000001c003037812 */ /* 0x000fe200078ec0ff */
[----:B------:R-:W-:Y:S01]  /*8620*/  UISETP.NE.AND UP0, UPT, UR40, -0x1, UPT ;  /* 0xffffffff2800788c */ /* 0x000fe2000bf05270 */
[----:B------:R-:W-:Y:S01]  /*8630*/  LOP3.LUT R0, R0, 0x6, R206, 0xf8, !PT ;  /* 0x0000000600007812 */ /* 0x000fe200078ef8ce */
[----:B------:R-:W-:Y:S01]  /*8640*/  UMOV UR38, UR18 ;  /* 0x0000001200267c82 */ /* 0x000fe20008000000 */
[----:B------:R-:W-:Y:S02]  /*8650*/  LOP3.LUT R3, R3, 0x38, R4, 0xf8, !PT ;  /* 0x0000003803037812 */ /* 0x000fe400078ef804 */
[----:B------:R-:W-:-:S02]  /*8660*/  LOP3.LUT R2, R221, 0x8, RZ, 0xc0, !PT ;  /* 0x00000008dd027812 */ /* 0x000fc400078ec0ff */
[----:B------:R-:W-:Y:S02]  /*8670*/  ISETP.NE.AND P0, PT, R236, RZ, PT ;  /* 0x000000ffec00720c */ /* 0x000fe40003f05270 */
[----:B------:R-:W-:Y:S02]  /*8680*/  LOP3.LUT R0, R0, R3, R222, 0xf6, !PT ;  /* 0x0000000300007212 */ /* 0x000fe400078ef6de */
[----:B------:R-:W-:Y:S02]  /*8690*/  ISETP.NE.AND P1, PT, R2, RZ, PT ;  /* 0x000000ff0200720c */ /* 0x000fe40003f25270 */
        /* <DEDUP_REMOVED lines=213> */
.L_x_1569:
[----:B------:R-:W2:Y:S01]  /*93f0*/  LDCU.64 UR12, c[0x0][0x5c0] ;  /* 0x0000b800ff0c77ac */ /* 0x000ea20008000a00 */
[----:B------:R-:W-:-:S04]  /*9400*/  UIADD3 UR8, UPT, UPT, UR34, UR40, URZ ;  /* 0x0000002822087290 */ /* 0x000fc8000fffe0ff */
[----:B--2---:R-:W-:Y:S02]  /*9410*/  UIMAD.WIDE.U32 UR42, UR8, UR12, URZ ;  /* 0x0000000c082a72a5 */ /* 0x004fe4000f8e00ff */
[----:B------:R-:W-:-:S04]  /*9420*/  UIMAD UR8, UR8, UR13, URZ ;  /* 0x0000000d080872a4 */ /* 0x000fc8000f8e02ff */
[----:B------:R-:W-:-:S06]  /*9430*/  UIADD3 UR8, UPT, UPT, UR43, UR8, URZ ;  /* 0x000000082b087290 */ /* 0x000fcc000fffe0ff */
[----:B-1----:R-:W-:Y:S02]  /*9440*/  MOV R4, UR8 ;  /* 0x0000000800047c02 */ /* 0x002fe40008000f00 */
.L_x_1570:
        /* <DEDUP_REMOVED lines=12> */
.L_x_1571:
[----:B------:R-:W1:Y:S01]  /*9510*/  LDCU.64 UR10, c[0x0][0x5c8] ;  /* 0x0000b900ff0a77ac */ /* 0x000e620008000a00 */
[----:B------:R-:W-:-:S04]  /*9520*/  UIADD3 UR8, UPT, UPT, UR34, UR40, URZ ;  /* 0x0000002822087290 */ /* 0x000fc8000fffe0ff */
[----:B-1----:R-:W-:Y:S02]  /*9530*/  UIMAD.WIDE.U32 UR16, UR8, UR10, URZ ;  /* 0x0000000a081072a5 */ /* 0x002fe4000f8e00ff */
[----:B------:R-:W-:-:S04]  /*9540*/  UIMAD UR8, UR8, UR11, URZ ;  /* 0x0000000b080872a4 */ /* 0x000fc8000f8e02ff */
[----:B------:R-:W-:-:S06]  /*9550*/  UIADD3 UR8, UPT, UPT, UR17, UR8, URZ ;  /* 0x0000000811087290 */ /* 0x000fcc000fffe0ff */
[----:B------:R-:W-:-:S07]  /*9560*/  MOV R31, UR8 ;  /* 0x00000008001f7c02 */ /* 0x000fce0008000f00 */
.L_x_1572:
[----:B------:R-:W-:Y:S01]  /*9570*/  BAR.SYNC.DEFER_BLOCKING 0x0 ;  /* 0x0000000000007b1d */ /* 0x000fe20000010000 */
[----:B------:R-:W-:Y:S01]  /*9580*/  LOP3.LUT R0, R220, 0x1f8, RZ, 0xc0, !PT ;  /* 0x000001f8dc007812 */ /* 0x000fe200078ec0ff */
[----:B------:R-:W-:Y:S01]  /*9590*/  USHF.L.U32 UR14, UR35, 0x7, URZ ;  /* 0x00000007230e7899 */ /* 0x000fe200080006ff */
[----:B------:R-:W-:Y:S01]  /*95a0*/  VIADD R7, R224, 0x20 ;  /* 0x00000020e0077836 */ /* 0x000fe20000000000 */
        /* <DEDUP_REMOVED lines=15> */
[----:B------:R-:W-:Y:S01]  /*96a0*/  VIADD R6, R224, 0x40 ;  /* 0x00000040e0067836 */ /* 0x000fe20000000000 */
        /* <DEDUP_REMOVED lines=27> */
[----:B------:R-:W5:Y:S01]  /*9860*/  LDS.128 R12, [R0+0x10000] ;  /* 0x01000000000c7984 */ /* 0x000f620000000c00 */
[----:B------:R-:W-:-:S03]  /*9870*/  MOV R3, R16 ;  /* 0x0000001000037202 */ /* 0x000fc60000000f00 */
[----:B------:R-:W-:-:S04]  /*9880*/  IMAD.WIDE.U32 R2, R224, UR12, R2 ;  /* 0x0000000ce0027c25 */ /* 0x000fc8000f8e0002 */
[----:B------:R-:W-:Y:S01]  /*9890*/  IMAD R3, R224, UR13, R3 ;  /* 0x0000000de0037c24 */ /* 0x000fe2000f8e0203 */
[----:B---3--:R-:W-:-:S04]  /*98a0*/  LEA R4, P2, R2, UR8, 0x1 ;  /* 0x0000000802047c11 */ /* 0x008fc8000f8408ff */
[----:B------:R-:W-:-:S05]  /*98b0*/  LEA.HI.X R5, R2, UR9, R3, 0x1, P2 ;  /* 0x0000000902057c11 */ /* 0x000fca00090f0c03 */
[----:B--2---:R2:W-:Y:S04]  /*98c0*/  STG.E.128 desc[UR32][R4.64], R8 ;  /* 0x0000000804007986 */ /* 0x0045e8000c101d20 */
[----:B-----5:R2:W-:Y:S02]  /*98d0*/  STG.E.128 desc[UR32][R4.64+0x80], R12 ;  /* 0x0000800c04007986 */ /* 0x0205e4000c101d20 */
.L_x_1574:
[----:B------:R-:W-:Y:S05]  /*98e0*/  BSYNC.RECONVERGENT B0 ;  /* 0x0000000000007941 */ /* 0x000fea0003800200 */
.L_x_1573:
        /* <DEDUP_REMOVED lines=13> */
.L_x_1576:
[----:B------:R-:W-:Y:S05]  /*99c0*/  BSYNC.RECONVERGENT B0 ;  /* 0x0000000000007941 */ /* 0x000fea0003800200 */
.L_x_1575:
[----:B--2---:R2:W1:Y:S01]  /*99d0*/  LDS.128 R12, [R0+0xe000] ;  /* 0x00e00000000c7984 */ /* 0x0044620000000c00 */
[----:B------:R-:W-:Y:S01]  /*99e0*/  BSSY.RECONVERGENT B0, `(.L_x_1577) ;  /* 0x0000010000007945 */ /* 0x000fe20003800200 */
[----:B---3--:R-:W-:Y:S02]  /*99f0*/  SHF.L.U32 R21, R17, 0x3, RZ ;  /* 0x0000000311157819 */ /* 0x008fe400000006ff */
[----:B------:R2:W3:Y:S01]  /*9a00*/  LDS.128 R8, [R0+0x12000] ;  /* 0x0120000000087984 */ /* 0x0004e20000000c00 */
[----:B------:R-:W-:Y:S01]  /*9a10*/  IADD3.X R20, PT, PT, RZ, RZ, RZ, P1, !PT ;  /* 0x000000ffff147210 */ /* 0x000fe20000ffe4ff */
[----:B------:R-:W-:Y:S06]  /*9a20*/  @P5 BRA `(.L_x_1578) ;  /* 0x00000000002c5947 */ /* 0x000fec0003800000 */
[----:B------:R-:W5:Y:S01]  /*9a30*/  LDCU.64 UR8, c[0x0][0x560] ;  /* 0x0000ac00ff0877ac */ /* 0x000f620008000a00 */
[----:B------:R-:W-:Y:S01]  /*9a40*/  MOV R2, R6 ;  /* 0x0000000600027202 */ /* 0x000fe20000000f00 */
[----:B------:R-:W-:Y:S01]  /*9a50*/  IMAD R4, R20, UR12, RZ ;  /* 0x0000000c14047c24 */ /* 0x000fe2000f8e02ff */
[----:B------:R-:W-:-:S03]  /*9a60*/  MOV R3, R16 ;  /* 0x0000001000037202 */ /* 0x000fc60000000f00 */
[C---:B------:R-:W-:Y:S02]  /*9a70*/  IMAD R4, R28.reuse, UR13, R4 ;  /* 0x0000000d1c047c24 */ /* 0x040fe4000f8e0204 */
[----:B------:R-:W-:-:S05]  /*9a80*/  IMAD.WIDE.U32 R2, R28, UR12, R2 ;  /* 0x0000000c1c027c25 */ /* 0x000fca000f8e0002 */
[----:B------:R-:W-:Y:S02]  /*9a90*/  IADD3 R3, PT, PT, R4, R3, RZ ;  /* 0x0000000304037210 */ /* 0x000fe40007ffe0ff */
[----:B-----5:R-:W-:-:S04]  /*9aa0*/  LEA R4, P1, R2, UR8, 0x1 ;  /* 0x0000000802047c11 */ /* 0x020fc8000f8208ff */
[----:B------:R-:W-:-:S05]  /*9ab0*/  LEA.HI.X R5, R2, UR9, R3, 0x1, P1 ;  /* 0x0000000902057c11 */ /* 0x000fca00088f0c03 */
[----:B-1----:R1:W-:Y:S04]  /*9ac0*/  STG.E.128 desc[UR32][R4.64], R12 ;  /* 0x0000000c04007986 */ /* 0x0023e8000c101d20 */
[----:B---3--:R1:W-:Y:S02]  /*9ad0*/  STG.E.128 desc[UR32][R4.64+0x80], R8 ;  /* 0x0000800804007986 */ /* 0x0083e4000c101d20 */
.L_x_1578:
[----:B------:R-:W-:Y:S05]  /*9ae0*/  BSYNC.RECONVERGENT B0 ;  /* 0x0000000000007941 */ /* 0x000fea0003800200 */
.L_x_1577:
[----:B-1----:R1:W1:Y:S01]  /*9af0*/  LDS.128 R12, [R0+0xf000] ;  /* 0x00f00000000c7984 */ /* 0x0022620000000c00 */
[----:B------:R-:W-:Y:S01]  /*9b00*/  BSSY.RECONVERGENT B0, `(.L_x_1579) ;  /* 0x0000011000007945 */ /* 0x000fe20003800200 */
[----:B------:R-:W-:Y:S01]  /*9b10*/  IMAD.U32 R17, RZ, RZ, UR10 ;  /* 0x0000000aff117e24 */ /* 0x000fe2000f8e00ff */
[----:B------:R-:W-:Y:S01]  /*9b20*/  IADD3.X R19, PT, PT, RZ, RZ, RZ, P0, !PT ;  /* 0x000000ffff137210 */ /* 0x000fe200007fe4ff */
[----:B---3--:R3:W1:Y:S01]  /*9b30*/  LDS.128 R8, [R0+0x13000] ;  /* 0x0130000000087984 */ /* 0x0086620000000c00 */
[----:B------:R-:W-:Y:S01]  /*9b40*/  LOP3.LUT R21, R21, 0x38, RZ, 0xc0, !PT ;  /* 0x0000003815157812 */ /* 0x000fe200078ec0ff */
[----:B------:R-:W-:Y:S06]  /*9b50*/  @P4 BRA `(.L_x_1580) ;  /* 0x00000000002c4947 */ /* 0x000fec0003800000 */
[----:B------:R-:W5:Y:S01]  /*9b60*/  LDCU.64 UR8, c[0x0][0x560] ;  /* 0x0000ac00ff0877ac */ /* 0x000f620008000a00 */
[----:B------:R-:W-:Y:S01]  /*9b70*/  MOV R2, R6 ;  /* 0x0000000600027202 */ /* 0x000fe20000000f00 */
[----:B------:R-:W-:Y:S01]  /*9b80*/  IMAD R7, R19, UR12, RZ ;  /* 0x0000000c13077c24 */ /* 0x000fe2000f8e02ff */
[----:B------:R-:W-:-:S03]  /*9b90*/  MOV R3, R16 ;  /* 0x0000001000037202 */ /* 0x000fc60000000f00 */
[----:B------:R-:W-:-:S04]  /*9ba0*/  IMAD.WIDE.U32 R4, R29, UR12, R2 ;  /* 0x0000000c1d047c25 */ /* 0x000fc8000f8e0002 */
[----:B------:R-:W-:-:S05]  /*9bb0*/  IMAD R2, R29, UR13, R7 ;  /* 0x0000000d1d027c24 */ /* 0x000fca000f8e0207 */
[----:B------:R-:W-:Y:S02]  /*9bc0*/  IADD3 R3, PT, PT, R2, R5, RZ ;  /* 0x0000000502037210 */ /* 0x000fe40007ffe0ff */
[----:B-----5:R-:W-:-:S04]  /*9bd0*/  LEA R2, P0, R4, UR8, 0x1 ;  /* 0x0000000804027c11 */ /* 0x020fc8000f8008ff */
[----:B------:R-:W-:-:S05]  /*9be0*/  LEA.HI.X R3, R4, UR9, R3, 0x1, P0 ;  /* 0x0000000904037c11 */ /* 0x000fca00080f0c03 */
[----:B-1----:R1:W-:Y:S04]  /*9bf0*/  STG.E.128 desc[UR32][R2.64], R12 ;  /* 0x0000000c02007986 */ /* 0x0023e8000c101d20 */
[----:B------:R1:W-:Y:S02]  /*9c00*/  STG.E.128 desc[UR32][R2.64+0x80], R8 ;  /* 0x0000800802007986 */ /* 0x0003e4000c101d20 */
.L_x_1580:
[----:B------:R-:W-:Y:S05]  /*9c10*/  BSYNC.RECONVERGENT B0 ;  /* 0x0000000000007941 */ /* 0x000fea0003800200 */
.L_x_1579:
        /* <DEDUP_REMOVED lines=13> */
[----:B------:R-:W5:Y:S01]  /*9cf0*/  LDCU.64 UR8, c[0x0][0x568] ;  /* 0x0000ad00ff0877ac */ /* 0x000f620008000a00 */
[----:B------:R-:W-:Y:S02]  /*9d00*/  MOV R2, R6 ;  /* 0x0000000600027202 */ /* 0x000fe40000000f00 */
[----:B------:R-:W-:-:S03]  /*9d10*/  MOV R3, R16 ;  /* 0x0000001000037202 */ /* 0x000fc60000000f00 */
[----:B------:R-:W-:-:S04]  /*9d20*/  IMAD.WIDE.U32 R4, R224, UR10, R2 ;  /* 0x0000000ae0047c25 */ /* 0x000fc8000f8e0002 */
[----:B-1234-:R-:W-:Y:S01]  /*9d30*/  IMAD R0, R224, UR11, R5 ;  /* 0x0000000be0007c24 */ /* 0x01efe2000f8e0205 */
[----:B-----5:R-:W-:-:S04]  /*9d40*/  LEA R2, P0, R4, UR8, 0x1 ;  /* 0x0000000804027c11 */ /* 0x020fc8000f8008ff */
[----:B------:R-:W-:-:S05]  /*9d50*/  LEA.HI.X R3, R4, UR9, R0, 0x1, P0 ;  /* 0x0000000904037c11 */ /* 0x000fca00080f0c00 */
[----:B------:R1:W-:Y:S04]  /*9d60*/  STG.E.128 desc[UR32][R2.64], R12 ;  /* 0x0000000c02007986 */ /* 0x0003e8000c101d20 */
[----:B------:R1:W-:Y:S02]  /*9d70*/  STG.E.128 desc[UR32][R2.64+0x80], R8 ;  /* 0x0000800802007986 */ /* 0x0003e4000c101d20 */
.L_x_1582:
[----:B------:R-:W-:Y:S05]  /*9d80*/  BSYNC.RECONVERGENT B0 ;  /* 0x0000000000007941 */ /* 0x000fea0003800200 */
.L_x_1581:
[----:B------:R-:W-:Y:S04]  /*9d90*/  BSSY.RECONVERGENT B0, `(.L_x_1583) ;  /* 0x000000d000007945 */ /* 0x000fe80003800200 */
[----:B------:R-:W-:Y:S05]  /*9da0*/  @P6 BRA `(.L_x_1584) ;  /* 0x00000000002c6947 */ /* 0x000fea0003800000 */
[----:B------:R-:W5:Y:S01]  /*9db0*/  LDCU.64 UR8, c[0x0][0x568] ;  /* 0x0000ad00ff0877ac */ /* 0x000f620008000a00 */
[----:B-1----:R-:W-:Y:S01]  /*9dc0*/  MOV R2, R6 ;  /* 0x0000000600027202 */ /* 0x002fe20000000f00 */
[----:B--234-:R-:W-:Y:S01]  /*9dd0*/  IMAD R0, R30, UR10, RZ ;  /* 0x0000000a1e007c24 */ /* 0x01cfe2000f8e02ff */
[----:B------:R-:W-:-:S03]  /*9de0*/  MOV R3, R16 ;  /* 0x0000001000037202 */ /* 0x000fc60000000f00 */
[C---:B------:R-:W-:Y:S02]  /*9df0*/  IMAD R0, R18.reuse, UR11, R0 ;  /* 0x0000000b12007c24 */ /* 0x040fe4000f8e0200 */
[----:B------:R-:W-:-:S05]  /*9e00*/  IMAD.WIDE.U32 R2, R18, UR10, R2 ;  /* 0x0000000a12027c25 */ /* 0x000fca000f8e0002 */
[----:B------:R-:W-:Y:S02]  /*9e10*/  IADD3 R0, PT, PT, R0, R3, RZ ;  /* 0x0000000300007210 */ /* 0x000fe40007ffe0ff */
[----:B-----5:R-:W-:-:S04]  /*9e20*/  LEA R4, P0, R2, UR8, 0x1 ;  /* 0x0000000802047c11 */ /* 0x020fc8000f8008ff */
[----:B------:R-:W-:-:S05]  /*9e30*/  LEA.HI.X R5, R2, UR9, R0, 0x1, P0 ;  /* 0x0000000902057c11 */ /* 0x000fca00080f0c00 */
[----:B------:R1:W-:Y:S04]  /*9e40*/  STG.E.128 desc[UR32][R4.64], R36 ;  /* 0x0000002404007986 */ /* 0x0003e8000c101d20 */
[----:B------:R1:W-:Y:S02]  /*9e50*/  STG.E.128 desc[UR32][R4.64+0x80], R32 ;  /* 0x0000802004007986 */ /* 0x0003e4000c101d20 */
.L_x_1584:
[----:B------:R-:W-:Y:S05]  /*9e60*/  BSYNC.RECONVERGENT B0 ;  /* 0x0000000000007941 */ /* 0x000fea0003800200 */
.L_x_1583:
        /* <DEDUP_REMOVED lines=13> */
.L_x_1586:
[----:B------:R-:W-:Y:S05]  /*9f40*/  BSYNC.RECONVERGENT B0 ;  /* 0x0000000000007941 */ /* 0x000fea0003800200 */
.L_x_1585:
        /* <DEDUP_REMOVED lines=12> */
.L_x_1565:
[----:B------:R-:W-:Y:S05]  /*a010*/  BSYNC.RECONVERGENT B1 ;  /* 0x0000000000017941 */ /* 0x000fea0003800200 */
.L_x_1535:
[----:B------:R-:W5:Y:S01]  /*a020*/  LDCU UR9, c[0x0][0x438] ;  /* 0x00008700ff0977ac */ /* 0x000f620008000800 */
[----:B------:R-:W2:Y:S01]  /*a030*/  LDCU UR10, c[0x0][0x370] ;  /* 0x00006e00ff0a77ac */ /* 0x000ea20008000800 */
[----:B-----5:R-:W-:-:S04]  /*a040*/  UIADD3 UR9, UPT, UPT, UR9, 0x7f, URZ ;  /* 0x0000007f09097890 */ /* 0x020fc8000fffe0ff */
[----:B------:R-:W-:Y:S02]  /*a050*/  USHF.R.S32.HI UR8, URZ, 0x1f, UR9 ;  /* 0x0000001fff087899 */ /* 0x000fe40008011409 */
[----:B--2---:R-:W-:Y:S02]  /*a060*/  UIADD3 UR35, UPT, UPT, UR10, UR35, URZ ;  /* 0x000000230a237290 */ /* 0x004fe4000fffe0ff */
[----:B------:R-:W-:Y:S01]  /*a070*/  ULEA.HI UR8, UR8, UR9, URZ, 0x7 ;  /* 0x0000000908087291 */ /* 0x000fe2000f8f38ff */
[----:B------:R-:W-:-:S03]  /*a080*/  UMOV UR10, UR19 ;  /* 0x00000013000a7c82 */ /* 0x000fc60008000000 */
[----:B------:R-:W-:-:S04]  /*a090*/  USHF.R.S32.HI UR8, URZ, 0x7, UR8 ;  /* 0x00000007ff087899 */ /* 0x000fc80008011408 */
[----:B------:R-:W-:-:S09]  /*a0a0*/  UISETP.GE.AND UP0, UPT, UR35, UR8, UPT ;  /* 0x000000082300728c */ /* 0x000fd2000bf06270 */
[----:B------:R-:W-:Y:S05]  /*a0b0*/  BRA.U !UP0, `(.L_x_1587) ;  /* 0xffffff6108947547 */ /* 0x000fea000b83ffff */
[----:B------:R-:W-:Y:S05]  /*a0c0*/  EXIT ;  /* 0x000000000000794d */ /* 0x000fea0003800000 */
.L_x_1588:
        /* <DEDUP_REMOVED lines=11> */
.L_x_2444:


//--------------------- .text._ZN5flash44flash_bwd_dq_dk_dv_loop_seqk_parallel_kernelI23Flash_bwd_kernel_traitsILi128ELi64ELi128ELi8ELi2ELi4ELi2ELb0ELb0EN7cutlass6half_tE19Flash_kernel_traitsILi128ELi64ELi128ELi8ES3_EELb1ELb0ELb0ELb0ELb0ELb0ELb0EEEvNS_16Flash_bwd_paramsE --------------------------
	.section	.text._ZN5flash44flash_bwd_dq_dk_dv_loop_seqk_parallel_kernelI23Flash_bwd_kernel_traitsILi128ELi64ELi128ELi8ELi2ELi4ELi2ELb0ELb0EN7cutlass6half_tE19Flash_kernel_traitsILi128ELi64ELi128ELi8ES3_EELb1ELb0ELb0ELb0ELb0ELb0ELb0EEEvNS_16Flash_bwd_paramsE,"ax",@progbits
	.align	128
        .global         _ZN5flash44flash_bwd_dq_dk_dv_loop_seqk_parallel_kernelI23Flash_bwd_kernel_traitsILi128ELi64ELi128ELi8ELi2ELi4ELi2ELb0ELb0EN7cutlass6half_tE19Flash_kernel_traitsILi128ELi64ELi128ELi8ES3_EELb1ELb0ELb0ELb0ELb0ELb0ELb0EEEvNS_16Flash_bwd_paramsE
        .type           _ZN5flash44flash_bwd_dq_dk_dv_loop_seqk_parallel_kernelI23Flash_bwd_kernel_traitsILi128ELi64ELi128ELi8ELi2ELi4ELi2ELb0ELb0EN7cutlass6half_tE19Flash_kernel_traitsILi128ELi64ELi128ELi8ES3_EELb1ELb0ELb0ELb0ELb0ELb0ELb0EEEvNS_16Flash_bwd_paramsE,@function
        .size           _ZN5flash44flash_bwd_dq_dk_dv_loop_seqk_parallel_kernelI23Flash_bwd_kernel_traitsILi128ELi64ELi128ELi8ELi2ELi4ELi2ELb0ELb0EN7cutlass6half_tE19Flash_kernel_traitsILi128ELi64ELi128ELi8ES3_EELb1ELb0ELb0ELb0ELb0ELb0ELb0EEEvNS_16Flash_bwd_paramsE,(.L_x_2445 - _ZN5flash44flash_bwd_dq_dk_dv_loop_seqk_parallel_kernelI23Flash_bwd_kernel_traitsILi128ELi64ELi128ELi8ELi2ELi4ELi2ELb0ELb0EN7cutlass6half_tE19Flash_kernel_traitsILi128ELi64ELi128ELi8ES3_EELb1ELb0ELb0ELb0ELb0ELb0ELb0EEEvNS_16Flash_bwd_paramsE)
        .other          _ZN5flash44flash_bwd_dq_dk_dv_loop_seqk_parallel_kernelI23Flash_bwd_kernel_traitsILi128ELi64ELi128ELi8ELi2ELi4ELi2ELb0ELb0EN7cutlass6half_tE19Flash_kernel_traitsILi128ELi64ELi128ELi8ES3_EELb1ELb0ELb0ELb0ELb0ELb0ELb0EEEvNS_16Flash_bwd_paramsE,@"STO_CUDA_ENTRY STV_DEFAULT"
_ZN5flash44flash_bwd_dq_dk_dv_loop_seqk_parallel_kernelI23Flash_bwd_kernel_traitsILi128ELi64ELi128ELi8ELi2ELi4ELi2ELb0ELb0EN7cutlass6half_tE19Flash_kernel_traitsILi128ELi64ELi128ELi8ES3_EELb1ELb0ELb0ELb0ELb0ELb0ELb0EEEvNS_16Flash_bwd_paramsE:
.text._ZN5flash44flash_bwd_dq_dk_dv_loop_seqk_parallel_kernelI23Flash_bwd_kernel_traitsILi128ELi64ELi128ELi8ELi2ELi4ELi2ELb0ELb0EN7cutlass6half_tE19Flash_kernel_traitsILi128ELi64ELi128ELi8ES3_EELb1ELb0ELb0ELb0ELb0ELb0ELb0EEEvNS_16Flash_bwd_paramsE:
        /* <DEDUP_REMOVED lines=49> */
.L_x_1670:
        /* <DEDUP_REMOVED lines=52> */
.L_x_1589:
        /* <DEDUP_REMOVED lines=33> */
.L_x_1591:
[----:B------:R-:W1:Y:S01]  /*0860*/  LDCU.64 UR14, c[0x0][0x3b8] ;  /* 0x00007700ff0e77ac */ /* 0x000e620008000a00 */
[----:B------:R-:W-:-:S04]  /*0870*/  UIADD3 UR8, UPT, UPT, UR37, UR38, URZ ;  /* 0x0000002625087290 */ /* 0x000fc8000fffe0ff */
[----:B-1----:R-:W-:Y:S02]  /*0880*/  UIMAD.WIDE.U32 UR50, UR8, UR14, URZ ;  /* 0x0000000e083272a5 */ /* 0x002fe4000f8e00ff */
[----:B------:R-:W-:-:S04]  /*0890*/  UIMAD UR8, UR8, UR15, URZ ;  /* 0x0000000f080872a4 */ /* 0x000fc8000f8e02ff */
[----:B------:R-:W-:-:S06]  /*08a0*/  UIADD3 UR8, UPT, UPT, UR51, UR8, URZ ;  /* 0x0000000833087290 */ /* 0x000fcc000fffe0ff */
[----:B------:R-:W-:Y:S02]  /*08b0*/  MOV R16, UR8 ;  /* 0x0000000800107c02 */ /* 0x000fe40008000f00 */
.L_x_1592:
        /* <DEDUP_REMOVED lines=44> */
.L_x_1593:
[----:B------:R-:W1:Y:S01]  /*0b80*/  LDCU.64 UR12, c[0x0][0x3c0] ;  /* 0x00007800ff0c77ac */ /* 0x000e620008000a00 */
[----:B------:R-:W-:-:S04]  /*0b90*/  UIADD3 UR8, UPT, UPT, UR37, UR38, URZ ;  /* 0x0000002625087290 */ /* 0x000fc8000fffe0ff */
[----:B-1----:R-:W-:Y:S02]  /*0ba0*/  UIMAD.WIDE.U32 UR10, UR8, UR12, URZ ;  /* 0x0000000c080a72a5 */ /* 0x002fe4000f8e00ff */
[----:B------:R-:W-:-:S04]  /*0bb0*/  UIMAD UR8, UR8, UR13, URZ ;  /* 0x0000000d080872a4 */ /* 0x000fc8000f8e02ff */
[----:B------:R-:W-:Y:S01]  /*0bc0*/  UIADD3 UR8, UPT, UPT, UR11, UR8, URZ ;  /* 0x000000080b087290 */ /* 0x000fe2000fffe0ff */
[----:B------:R-:W-:-:S05]  /*0bd0*/  UMOV UR48, UR10 ;  /* 0x0000000a00307c82 */ /* 0x000fca0008000000 */
[----:B------:R-:W-:-:S07]  /*0be0*/  MOV R19, UR8 ;  /* 0x0000000800137c02 */ /* 0x000fce0008000f00 */
.L_x_1594:
        /* <DEDUP_REMOVED lines=28> */
.L_x_1595:
[----:B------:R-:W-:Y:S02]  /*0db0*/  UIMAD.WIDE.U32 UR10, UR62, UR16, URZ ;  /* 0x000000103e0a72a5 */ /* 0x000fe4000f8e00ff */
[----:B------:R-:W-:-:S04]  /*0dc0*/  UIMAD UR8, UR63, UR16, URZ ;  /* 0x000000103f0872a4 */ /* 0x000fc8000f8e02ff */
[----:B------:R-:W-:-:S12]  /*0dd0*/  UIADD3 UR8, UPT, UPT, UR11, UR8, URZ ;  /* 0x000000080b087290 */ /* 0x000fd8000fffe0ff */
.L_x_1596:
        /* <DEDUP_REMOVED lines=20> */
.L_x_1597:
[----:B------:R-:W1:Y:S01]  /*0f20*/  LDCU UR55, c[0x0][0x434] ;  /* 0x00008680ff3777ac */ /* 0x000e620008000800 */
[----:B------:R-:W-:-:S04]  /*0f30*/  UIMAD UR9, UR24, UR42, UR23 ;  /* 0x0000002a180972a4 */ /* 0x000fc8000f8e0217 */
[----:B-1----:R-:W-:Y:S02]  /*0f40*/  UIMAD UR55, UR9, UR55, URZ ;  /* 0x00000037093772a4 */ /* 0x002fe4000f8e02ff */
.L_x_1598:
        /* <DEDUP_REMOVED lines=11> */
.L_x_1599:
[----:B------:R-:W1:Y:S01]  /*1000*/  LDCU UR54, c[0x0][0x444] ;  /* 0x00008880ff3677ac */ /* 0x000e620008000800 */
[----:B------:R-:W-:-:S04]  /*1010*/  UIMAD UR9, UR24, UR42, UR23 ;  /* 0x0000002a180972a4 */ /* 0x000fc8000f8e0217 */
[----:B-1----:R-:W-:-:S12]  /*1020*/  UIMAD UR54, UR9, UR54, URZ ;  /* 0x00000036093672a4 */ /* 0x002fd8000f8e02ff */
.L_x_1600:
[----:B------:R-:W1:Y:S01]  /*1030*/  S2R R29, SR_TID.X ;  /* 0x00000000001d7919 */ /* 0x000e620000002100 */
[----:B------:R-:W-:Y:S01]  /*1040*/  USHF.R.S32.HI UR9, URZ, 0x1f, UR53 ;  /* 0x0000001fff097899 */ /* 0x000fe20008011435 */
[----:B------:R-:W2:Y:S01]  /*1050*/  LDC.64 R12, c[0x0][0x3b0] ;  /* 0x0000ec00ff0c7b82 */ /* 0x000ea20000000a00 */
[----:B------:R-:W-:Y:S01]  /*1060*/  UIADD3 UR53, UP1, UP0, UR60, UR10, UR53 ;  /* 0x0000000a3c357290 */ /* 0x000fe2000f83e035 */
[----:B------:R-:W-:Y:S01]  /*1070*/  IMAD.MOV.U32 R11, RZ, RZ, RZ ;  /* 0x000000ffff0b7224 */ /* 0x000fe200078e00ff */
[----:B------:R-:W-:Y:S01]  /*1080*/  ISETP.NE.AND P3, PT, RZ, UR56, PT ;  /* 0x00000038ff007c0c */ /* 0x000fe2000bf65270 */
[----:B------:R-:W-:Y:S01]  /*1090*/  BSSY.RECONVERGENT B1, `(.L_x_1590) ;  /* 0x0000a26000017945 */ /* 0x000fe20003800200 */
[----:B------:R-:W-:Y:S02]  /*10a0*/  UIADD3.X UR51, UPT, UPT, UR51, UR8, UR9, UP1, UP0 ;  /* 0x0000000833337290 */ /* 0x000fe40008fe0409 */
[----:B------:R-:W-:Y:S01]  /*10b0*/  UISETP.GT.AND UP0, UPT, UR49, URZ, UPT ;  /* 0x000000ff3100728c */ /* 0x000fe2000bf04270 */
[----:B------:R-:W3:Y:S01]  /*10c0*/  LDC.64 R8, c[0x0][0x5f8] ;  /* 0x00017e00ff087b82 */ /* 0x000ee20000000a00 */
[----:B------:R-:W-:Y:S01]  /*10d0*/  ULEA UR54, UR43, UR54, 0x6 ;  /* 0x000000362b367291 */ /* 0x000fe2000f8e30ff */
        /* <DEDUP_REMOVED lines=12> */
[----:B------:R-:W-:Y:S01]  /*11a0*/  SHF.R.U32.HI R244, RZ, 0x5, R29 ;  /* 0x00000005fff47819 */ /* 0x000fe2000001161d */
[----:B------:R-:W-:Y:S01]  /*11b0*/  VIADD R23, R22, 0x60 ;  /* 0x0000006016177836 */ /* 0x000fe20000000000 */
[----:B------:R-:W-:Y:S01]  /*11c0*/  IADD3 R2, P0, PT, R10, UR58, RZ ;  /* 0x0000003a0a027c10 */ /* 0x000fe2000ff1e0ff */
[----:B------:R-:W-:Y:S01]  /*11d0*/  IMAD.WIDE.U32 R4, R12, UR47, R10 ;  /* 0x0000002f0c047c25 */ /* 0x000fe2000f8e000a */
[----:B------:R-:W2:Y:S03]  /*11e0*/  LDCU.64 UR58, c[0x0][0x5e8] ;  /* 0x0000bd00ff3a77ac */ /* 0x000ea60008000a00 */
[----:B------:R-:W-:-:S02]  /*11f0*/  IMAD.X R3, RZ, RZ, UR17, P0 ;  /* 0x00000011ff037e24 */ /* 0x000fc400080e06ff */
[----:B------:R-:W-:-:S04]  /*1200*/  IMAD.WIDE.U32 R2, R0, UR47, R2 ;  /* 0x0000002f00027c25 */ /* 0x000fc8000f8e0002 */
[----:B------:R-:W-:Y:S01]  /*1210*/  IMAD.U32 R0, RZ, RZ, UR10 ;  /* 0x0000000aff007e24 */ /* 0x000fe2000f8e00ff */
[----:B------:R-:W-:Y:S01]  /*1220*/  IADD3 R3, PT, PT, R3, UR16, RZ ;  /* 0x0000001003037c10 */ /* 0x000fe2000fffe0ff */
[----:B------:R-:W4:Y:S02]  /*1230*/  LDCU.64 UR16, c[0x0][0x3c8] ;  /* 0x00007900ff1077ac */ /* 0x000f240008000a00 */
[----:B------:R-:W-:-:S04]  /*1240*/  IMAD.WIDE.U32 R2, R0, UR23, R2 ;  /* 0x0000001700027c25 */ /* 0x000fc8000f8e0002 */
[----:B------:R-:W-:Y:S01]  /*1250*/  IMAD.U32 R0, RZ, RZ, UR11 ;  /* 0x0000000bff007e24 */ /* 0x000fe2000f8e00ff */
[----:B------:R-:W5:Y:S03]  /*1260*/  LDCU.64 UR10, c[0x0][0x550] ;  /* 0x0000aa00ff0a77ac */ /* 0x000f660008000a00 */
[----:B------:R-:W-:Y:S02]  /*1270*/  IMAD R3, R0, UR23, R3 ;  /* 0x0000001700037c24 */ /* 0x000fe4000f8e0203 */
[----:B------:R-:W-:Y:S01]  /*1280*/  IMAD R0, R13, UR47, R6 ;  /* 0x0000002f0d007c24 */ /* 0x000fe2000f8e0206 */
[----:B------:R-:W-:Y:S01]  /*1290*/  IADD3 R6, P0, PT, R4, UR52, RZ ;  /* 0x0000003404067c10 */ /* 0x000fe2000ff1e0ff */
[C---:B------:R-:W-:Y:S01]  /*12a0*/  IMAD.WIDE.U32 R2, R22.reuse, UR8, R2 ;  /* 0x0000000816027c25 */ /* 0x040fe2000f8e0002 */
        /* <DEDUP_REMOVED lines=11> */
[----:B-----5:R-:W-:-:S02]  /*1360*/  LEA R243, P2, R2, UR10, 0x1 ;  /* 0x0000000a02f37c11 */ /* 0x020fc4000f8408ff */
[----:B------:R-:W-:Y:S01]  /*1370*/  IMAD R0, R244, UR46, R246 ;  /* 0x0000002ef4007c24 */ /* 0x000fe2000f8e02f6 */
[----:B------:R-:W-:Y:S01]  /*1380*/  USHF.L.U32 UR52, UR46, 0x6, URZ ;  /* 0x000000062e347899 */ /* 0x000fe200080006ff */
[----:B------:R-:W-:Y:S01]  /*1390*/  IMAD R8, R9, UR21, R5 ;  /* 0x0000001509087c24 */ /* 0x000fe2000f8e0205 */
[----:B------:R-:W-:Y:S01]  /*13a0*/  LEA.HI.X R242, R2, UR11, R14, 0x1, P2 ;  /* 0x0000000b02f27c11 */ /* 0x000fe200090f0c0e */
[----:B------:R-:W-:Y:S01]  /*13b0*/  IMAD R3, R3, UR23, R7 ;  /* 0x0000001703037c24 */ /* 0x000fe2000f8e0207 */
[----:B------:R-:W-:Y:S01]  /*13c0*/  IADD3 R9, P1, P0, R0, UR53, R4 ;  /* 0x0000003500097c10 */ /* 0x000fe2000f83e004 */
[----:B------:R-:W-:Y:S01]  /*13d0*/  IMAD.MOV.U32 R2, RZ, RZ, R6 ;  /* 0x000000ffff027224 */ /* 0x000fe200078e0006 */
[----:B------:R-:W-:Y:S01]  /*13e0*/  SHF.R.S32.HI R5, RZ, 0x1f, R0 ;  /* 0x0000001fff057819 */ /* 0x000fe20000011400 */
[----:B------:R-:W-:Y:S01]  /*13f0*/  IMAD.SHL.U32 R7, R12, 0x20, RZ ;  /* 0x000000200c077824 */ /* 0x000fe200078e00ff */
[----:B------:R-:W-:Y:S01]  /*1400*/  SEL R0, R8, RZ, P3 ;  /* 0x000000ff08007207 */ /* 0x000fe20001800000 */
[C---:B------:R-:W-:Y:S01]  /*1410*/  IMAD.WIDE.U32 R2, R22.reuse, R12, R2 ;  /* 0x0000000c16027225 */ /* 0x040fe200078e0002 */
[----:B------:R-:W-:Y:S01]  /*1420*/  MOV R4, UR52 ;  /* 0x0000003400047c02 */ /* 0x000fe20008000f00 */
[----:B--2---:R-:W-:Y:S01]  /*1430*/  UIMAD.WIDE UR10, UR54, 0x4, UR58 ;  /* 0x00000004360a78a5 */ /* 0x004fe2000f8e023a */
[----:B------:R-:W-:Y:S01]  /*1440*/  IADD3.X R5, PT, PT, R5, UR51, R0, P1, P0 ;  /* 0x0000003305057c10 */ /* 0x000fe20008fe0400 */
[----:B------:R-:W-:Y:S01]  /*1450*/  IMAD R3, R22, R13, R3 ;  /* 0x0000000d16037224 */ /* 0x000fe200078e0203 */
[----:B------:R-:W-:Y:S01]  /*1460*/  IADD3 R0, P0, PT, R9, UR52, RZ ;  /* 0x0000003409007c10 */ /* 0x000fe2000ff1e0ff */
[----:B-1----:R-:W-:Y:S01]  /*1470*/  UIMAD.WIDE UR52, UR55, 0x4, UR56 ;  /* 0x00000004373478a5 */ /* 0x002fe2000f8e0238 */
[----:B---3--:R-:W-:-:S02]  /*1480*/  LEA R240, P1, R2, UR8, 0x1 ;  /* 0x0000000802f07c11 */ /* 0x008fc4000f8208ff */
[----:B------:R-:W-:Y:S02]  /*1490*/  LEA.HI.X.SX32 R4, R4, R5, 0x1, P0 ;  /* 0x0000000504047211 */ /* 0x000fe400000f0eff */
[----:B----4-:R-:W-:Y:S02]  /*14a0*/  LEA R236, P0, R0, UR16, 0x2 ;  /* 0x0000001000ec7c11 */ /* 0x010fe4000f8010ff */
[----:B------:R-:W-:Y:S02]  /*14b0*/  LEA.HI.X R239, R2, UR9, R3, 0x1, P1 ;  /* 0x0000000902ef7c11 */ /* 0x000fe400088f0c03 */
[----:B------:R-:W-:Y:S02]  /*14c0*/  LEA.HI.X R237, R0, UR17, R4, 0x2, P0 ;  /* 0x0000001100ed7c11 */ /* 0x000fe400080f1404 */
[C---:B------:R-:W-:Y:S02]  /*14d0*/  IADD3 R17, P2, PT, R22.reuse, 0x20, RZ ;  /* 0x0000002016117810 */ /* 0x040fe40007f5e0ff */
[----:B------:R-:W-:-:S02]  /*14e0*/  IADD3 R21, P0, PT, R22, 0x60, RZ ;  /* 0x0000006016157810 */ /* 0x000fc40007f1e0ff */
[----:B------:R-:W-:Y:S01]  /*14f0*/  IADD3 R20, P1, PT, R22, 0x40, RZ ;  /* 0x0000004016147810 */ /* 0x000fe20007f3e0ff */
[----:B------:R-:W-:Y:S01]  /*1500*/  IMAD.X R24, RZ, RZ, RZ, P2 ;  /* 0x000000ffff187224 */ /* 0x000fe200010e06ff */
[----:B------:R-:W-:Y:S01]  /*1510*/  SHF.L.U64.HI R8, R12, 0x5, R13 ;  /* 0x000000050c087819 */ /* 0x000fe2000001020d */
[C---:B------:R-:W-:Y:S01]  /*1520*/  VIADD R12, R22.reuse, 0x20 ;  /* 0x00000020160c7836 */ /* 0x040fe20000000000 */
[----:B------:R-:W-:Y:S01]  /*1530*/  IADD3 R14, PT, PT, R22, 0x40, RZ ;  /* 0x00000040160e7810 */ /* 0x000fe20007ffe0ff */
[----:B------:R-:W-:Y:S01]  /*1540*/  IMAD.X R26, RZ, RZ, RZ, P0 ;  /* 0x000000ffff1a7224 */ /* 0x000fe200000e06ff */
[----:B------:R-:W-:Y:S02]  /*1550*/  IADD3.X R25, PT, PT, RZ, RZ, RZ, P1, !PT ;  /* 0x000000ffff197210 */ /* 0x000fe40000ffe4ff */
        /* <DEDUP_REMOVED lines=14> */
.L_x_1602:
[----:B------:R-:W1:Y:S01]  /*1640*/  LDCU.64 UR10, c[0x0][0x5c0] ;  /* 0x0000b800ff0a77ac */ /* 0x000e620008000a00 */
[----:B------:R-:W-:-:S04]  /*1650*/  UIADD3 UR5, UPT, UPT, UR37, UR38, URZ ;  /* 0x0000002625057290 */ /* 0x000fc8000fffe0ff */
[----:B-1----:R-:W-:Y:S02]  /*1660*/  UIMAD.WIDE.U32 UR16, UR5, UR10, URZ ;  /* 0x0000000a051072a5 */ /* 0x002fe4000f8e00ff */
[----:B------:R-:W-:-:S04]  /*1670*/  UIMAD UR5, UR5, UR11, URZ ;  /* 0x0000000b050572a4 */ /* 0x000fc8000f8e02ff */
[----:B------:R-:W-:-:S06]  /*1680*/  UIADD3 UR5, UPT, UPT, UR17, UR5, URZ ;  /* 0x0000000511057290 */ /* 0x000fcc000fffe0ff */
[----:B------:R-:W-:Y:S02]  /*1690*/  MOV R0, UR5 ;  /* 0x0000000500007c02 */ /* 0x000fe40008000f00 */
.L_x_1603:
        /* <DEDUP_REMOVED lines=12> */
.L_x_1604:
[----:B------:R-:W1:Y:S01]  /*1760*/  LDCU.64 UR8, c[0x0][0x5c8] ;  /* 0x0000b900ff0877ac */ /* 0x000e620008000a00 */
[----:B------:R-:W-:-:S04]  /*1770*/  UIADD3 UR37, UPT, UPT, UR37, UR38, URZ ;  /* 0x0000002625257290 */ /* 0x000fc8000fffe0ff */
[----:B-1----:R-:W-:Y:S02]  /*1780*/  UIMAD.WIDE.U32 UR14, UR37, UR8, URZ ;  /* 0x00000008250e72a5 */ /* 0x002fe4000f8e00ff */
[----:B------:R-:W-:-:S04]  /*1790*/  UIMAD UR37, UR37, UR9, URZ ;  /* 0x00000009252572a4 */ /* 0x000fc8000f8e02ff */
[----:B------:R-:W-:-:S06]  /*17a0*/  UIADD3 UR37, UPT, UPT, UR15, UR37, URZ ;  /* 0x000000250f257290 */ /* 0x000fcc000fffe0ff */
[----:B------:R-:W-:Y:S02]  /*17b0*/  MOV R9, UR37 ;  /* 0x0000002500097c02 */ /* 0x000fe40008000f00 */
.L_x_1605:
        /* <DEDUP_REMOVED lines=30> */
.L_x_1607:
[----:B------:R-:W-:Y:S05]  /*19a0*/  BSYNC.RECONVERGENT B0 ;  /* 0x0000000000007941 */ /* 0x000fea0003800200 */
.L_x_1606:
        /* <DEDUP_REMOVED lines=16> */
.L_x_1609:
[----:B------:R-:W-:Y:S05]  /*1ab0*/  BSYNC.RECONVERGENT B0 ;  /* 0x0000000000007941 */ /* 0x000fea0003800200 */
.L_x_1608:
        /* <DEDUP_REMOVED lines=16> */
.L_x_1611:
[----:B------:R-:W-:Y:S05]  /*1bc0*/  BSYNC.RECONVERGENT B0 ;  /* 0x0000000000007941 */ /* 0x000fea0003800200 */
.L_x_1610:
        /* <DEDUP_REMOVED lines=16> */
.L_x_1613:
[----:B------:R-:W-:Y:S05]  /*1cd0*/  BSYNC.RECONVERGENT B0 ;  /* 0x0000000000007941 */ /* 0x000fea0003800200 */
.L_x_1612:
        /* <DEDUP_REMOVED lines=25> */
.L_x_1615:
[----:B------:R-:W-:Y:S05]  /*1e70*/  BSYNC.RECONVERGENT B0 ;  /* 0x0000000000007941 */ /* 0x000fea0003800200 */
.L_x_1614:
        /* <DEDUP_REMOVED lines=16> */
.L_x_1617:
[----:B------:R-:W-:Y:S05]  /*1f80*/  BSYNC.RECONVERGENT B0 ;  /* 0x0000000000007941 */ /* 0x000fea0003800200 */
.L_x_1616:
        /* <DEDUP_REMOVED lines=16> */
.L_x_1619:
[----:B------:R-:W-:Y:S05]  /*2090*/  BSYNC.RECONVERGENT B0 ;  /* 0x0000000000007941 */ /* 0x000fea0003800200 */
.L_x_1618:
        /* <DEDUP_REMOVED lines=17> */
.L_x_1601:
        /* <DEDUP_REMOVED lines=30> */
.L_x_1622:
[----:B------:R2:W-:Y:S04]  /*2390*/  STS.128 [R6+0x8000], RZ ;  /* 0x008000ff06007388 */ /* 0x0005e80000000c00 */
[----:B------:R2:W-:Y:S02]  /*23a0*/  STS.128 [R6+0xa000], RZ ;  /* 0x00a000ff06007388 */ /* 0x0005e40000000c00 */
.L_x_1623:
[----:B------:R-:W-:Y:S05]  /*23b0*/  BSYNC.RECONVERGENT B0 ;  /* 0x0000000000007941 */ /* 0x000fea0003800200 */
.L_x_1621:
        /* <DEDUP_REMOVED lines=23> */
.L_x_1625:
[----:B------:R-:W-:Y:S05]  /*2530*/  BSYNC.RECONVERGENT B0 ;  /* 0x0000000000007941 */ /* 0x000fea0003800200 */
.L_x_1624:
        /* <DEDUP_REMOVED lines=21> */
.L_x_1627:
[----:B------:R1:W-:Y:S04]  /*2690*/  STS.128 [R235], RZ ;  /* 0x000000ffeb007388 */ /* 0x0003e80000000c00 */
[----:B------:R1:W-:Y:S02]  /*26a0*/  STS.128 [R235+0x2000], RZ ;  /* 0x002000ffeb007388 */ /* 0x0003e40000000c00 */
.L_x_1628:
[----:B------:R-:W-:Y:S05]  /*26b0*/  BSYNC.RECONVERGENT B0 ;  /* 0x0000000000007941 */ /* 0x000fea0003800200 */
.L_x_1626:
        /* <DEDUP_REMOVED lines=40> */
.L_x_1630:
[----:B------:R-:W-:Y:S05]  /*2940*/  BSYNC.RECONVERGENT B0 ;  /* 0x0000000000007941 */ /* 0x000fea0003800200 */
.L_x_1629:
        /* <DEDUP_REMOVED lines=36> */
.L_x_1632:
[----:B------:R2:W-:Y:S04]  /*2b90*/  STS.128 [R6+0xc000], RZ ;  /* 0x00c000ff06007388 */ /* 0x0005e80000000c00 */
[----:B------:R2:W-:Y:S02]  /*2ba0*/  STS.128 [R6+0x10000], RZ ;  /* 0x010000ff06007388 */ /* 0x0005e40000000c00 */
.L_x_1633:
[----:B------:R-:W-:Y:S05]  /*2bb0*/  BSYNC.RECONVERGENT B0 ;  /* 0x0000000000007941 */ /* 0x000fea0003800200 */
.L_x_1631:
        /* <DEDUP_REMOVED lines=29> */
.L_x_1635:
[----:B------:R-:W-:Y:S05]  /*2d90*/  BSYNC.RECONVERGENT B0 ;  /* 0x0000000000007941 */ /* 0x000fea0003800200 */
.L_x_1634:
        /* <DEDUP_REMOVED lines=26> */
.L_x_1637:
[----:B------:R-:W-:Y:S05]  /*2f40*/  BSYNC.RECONVERGENT B0 ;  /* 0x0000000000007941 */ /* 0x000fea0003800200 */
.L_x_1636:
        /* <DEDUP_REMOVED lines=26> */
.L_x_1639:
[----:B------:R-:W-:Y:S05]  /*30f0*/  BSYNC.RECONVERGENT B0 ;  /* 0x0000000000007941 */ /* 0x000fea0003800200 */
.L_x_1638:
        /* <DEDUP_REMOVED lines=34> */
.L_x_1641:
[----:B------:R1:W-:Y:S04]  /*3320*/  STS.128 [R6+0x14000], RZ ;  /* 0x014000ff06007388 */ /* 0x0003e80000000c00 */
[----:B------:R1:W-:Y:S02]  /*3330*/  STS.128 [R6+0x18000], RZ ;  /* 0x018000ff06007388 */ /* 0x0003e40000000c00 */
.L_x_1642:
[----:B------:R-:W-:Y:S05]  /*3340*/  BSYNC.RECONVERGENT B0 ;  /* 0x0000000000007941 */ /* 0x000fea0003800200 */
.L_x_1640:
[----:B------:R-:W3:Y:S01]  /*3350*/  LDC.64 R22, c[0x0][0x528] ;  /* 0x00014a00ff167b82 */ /* 0x000ee20000000a00 */
[----:B------:R-:W1:Y:S01]  /*3360*/  S2R R214, SR_TID.X ;  /* 0x0000000000d67919 */ /* 0x000e620000002100 */
[----:B------:R-:W-:Y:S01]  /*3370*/  LOP3.LUT R244, R244, 0x1, RZ, 0xc0, !PT ;  /* 0x00000001f4f47812 */ /* 0x000fe200078ec0ff */
[----:B------:R-:W-:Y:S01]  /*3380*/  IMAD.U32 R0, RZ, RZ, UR5 ;  /* 0x00000005ff007e24 */ /* 0x000fe2000f8e00ff */
[----:B--2---:R-:W-:Y:S01]  /*3390*/  SHF.R.U32.HI R2, RZ, 0x4, R29 ;  /* 0x00000004ff027819 */ /* 0x004fe2000001161d */
[----:B------:R-:W-:Y:S01]  /*33a0*/  IMAD.SHL.U32 R27, R29, 0x40, RZ ;  /* 0x000000401d1b7824 */ /* 0x000fe200078e00ff */
[----:B------:R-:W2:Y:S01]  /*33b0*/  LDCU UR14, c[0x0][0x440] ;  /* 0x00008800ff0e77ac */ /* 0x000ea20008000800 */
[----:B---3--:R3:W5:Y:S04]  /*33c0*/  LDG.E.64 R18, desc[UR34][R22.64+0x8] ;  /* 0x0000082216127981 */ /* 0x008768000c1e1b00 */
[----:B------:R-:W5:Y:S01]  /*33d0*/  LDG.E.64 R22, desc[UR34][R22.64] ;  /* 0x0000002216167981 */ /* 0x000f62000c1e1b00 */
[----:B------:R-:W-:Y:S01]  /*33e0*/  IMAD R244, R0, 0x4, R244 ;  /* 0x0000000400f47824 */ /* 0x000fe200078e02f4 */
[----:B------:R-:W-:Y:S01]  /*33f0*/  LOP3.LUT R0, R27, 0x1c0, RZ, 0xc0, !PT ;  /* 0x000001c01b007812 */ /* 0x000fe200078ec0ff */
[----:B------:R-:W-:Y:S01]  /*3400*/  IMAD.SHL.U32 R28, R29, 0x20, RZ ;  /* 0x000000201d1c7824 */ /* 0x000fe200078e00ff */
[----:B------:R3:W-:Y:S01]  /*3410*/  @P5 STS.128 [R6+0x15000], RZ ;  /* 0x015000ff06005388 */ /* 0x0007e20000000c00 */
[----:B------:R-:W-:Y:S01]  /*3420*/  LOP3.LUT R2, R2, 0x8, RZ, 0xc0, !PT ;  /* 0x0000000802027812 */ /* 0x000fe200078ec0ff */
[----:B------:R-:W-:Y:S01]  /*3430*/  BSSY.RECONVERGENT B0, `(.L_x_1643) ;  /* 0x0000020000007945 */ /* 0x000fe20003800200 */
[----:B------:R-:W-:Y:S01]  /*3440*/  LOP3.LUT R16, R27, 0x200, RZ, 0xc0, !PT ;  /* 0x000002001b107812 */ /* 0x000fe200078ec0ff */
[----:B------:R3:W-:Y:S01]  /*3450*/  @P5 STS.128 [R6+0x19000], RZ ;  /* 0x019000ff06005388 */ /* 0x0007e20000000c00 */
[----:B------:R-:W-:-:S02]  /*3460*/  LOP3.LUT R0, R0, 0x38, R30, 0xf8, !PT ;  /* 0x0000003800007812 */ /* 0x000fc400078ef81e */
[----:B------:R-:W-:Y:S02]  /*3470*/  LOP3.LUT R2, R2, 0x10, R29, 0xf8, !PT ;  /* 0x0000001002027812 */ /* 0x000fe400078ef81d */
[----:B------:R-:W-:Y:S02]  /*3480*/  LOP3.LUT R16, R16, 0x400, R28, 0xf8, !PT ;  /* 0x0000040010107812 */ /* 0x000fe400078ef81c */
[----:B------:R-:W-:Y:S02]  /*3490*/  LOP3.LUT R15, R0, 0x8, R31, 0x78, !PT ;  /* 0x00000008000f7812 */ /* 0x000fe400078e781f */
[----:B------:R-:W-:Y:S02]  /*34a0*/  LOP3.LUT R14, R2, R0, RZ, 0x3c, !PT ;  /* 0x00000000020e7212 */ /* 0x000fe400078e3cff */
        /* <DEDUP_REMOVED lines=24> */
.L_x_1644:
[----:B------:R-:W-:Y:S05]  /*3630*/  BSYNC.RECONVERGENT B0 ;  /* 0x0000000000007941 */ /* 0x000fea0003800200 */
.L_x_1643:
[----:B------:R2:W-:Y:S01]  /*3640*/  @P4 STS.128 [R6+0x16000], RZ ;  /* 0x016000ff06004388 */ /* 0x0005e20000000c00 */
[----:B------:R-:W-:Y:S01]  /*3650*/  BSSY.RECONVERGENT B0, `(.L_x_1645) ;  /* 0x000001c000007945 */ /* 0x000fe20003800200 */
[----:B------:R-:W-:Y:S02]  /*3660*/  LOP3.LUT R15, R16, R15, RZ, 0xfc, !PT ;  /* 0x0000000f100f7212 */ /* 0x000fe400078efcff */
[----:B------:R2:W-:Y:S01]  /*3670*/  @P4 STS.128 [R6+0x1a000], RZ ;  /* 0x01a000ff06004388 */ /* 0x0005e20000000c00 */
[----:B------:R-:W-:Y:S02]  /*3680*/  LOP3.LUT R14, R14, 0x200, R27, 0xf8, !PT ;  /* 0x000002000e0e7812 */ /* 0x000fe400078ef81b */
[----:B------:R-:W-:Y:S01]  /*3690*/  LOP3.LUT R12, R12, 0x7a00, R28, 0xf8, !PT ;  /* 0x00007a000c0c7812 */ /* 0x000fe200078ef81c */
        /* <DEDUP_REMOVED lines=23> */
.L_x_1646:
[----:B------:R-:W-:Y:S05]  /*3810*/  BSYNC.RECONVERGENT B0 ;  /* 0x0000000000007941 */ /* 0x000fea0003800200 */
.L_x_1645:
        /* <DEDUP_REMOVED lines=26> */
.L_x_1648:
[----:B------:R-:W-:Y:S05]  /*39c0*/  BSYNC.RECONVERGENT B0 ;  /* 0x0000000000007941 */ /* 0x000fea0003800200 */
.L_x_1647:
[C---:B------:R-:W-:Y:S01]  /*39d0*/  IMAD.SHL.U32 R0, R214.reuse, 0x40, RZ ;  /* 0x00000040d6007824 */ /* 0x040fe200078e00ff */
[----:B------:R-:W-:Y:S01]  /*39e0*/  UIMAD UR8, UR24, UR42, UR23 ;  /* 0x0000002a180872a4 */ /* 0x000fe2000f8e0217 */
[C---:B-1234-:R-:W-:Y:S01]  /*39f0*/  IMAD.SHL.U32 R6, R214.reuse, 0x20, RZ ;  /* 0x00000020d6067824 */ /* 0x05efe200078e00ff */
[----:B------:R-:W-:Y:S01]  /*3a00*/  SHF.R.U32.HI R8, RZ, 0x1, R214 ;  /* 0x00000001ff087819 */ /* 0x000fe200000116d6 */
[----:B------:R-:W-:Y:S01]  /*3a10*/  IMAD.SHL.U32 R9, R214, 0x2, RZ ;  /* 0x00000002d6097824 */ /* 0x000fe200078e00ff */
[----:B------:R-:W-:Y:S01]  /*3a20*/  LOP3.LUT R4, R0, 0x1c0, RZ, 0xc0, !PT ;  /* 0x000001c000047812 */ /* 0x000fe200078ec0ff */
[----:B------:R-:W-:Y:S01]  /*3a30*/  IMAD.SHL.U32 R213, R214, 0x8, RZ ;  /* 0x00000008d6d57824 */ /* 0x000fe200078e00ff */
[----:B------:R-:W-:Y:S01]  /*3a40*/  LOP3.LUT R2, R0, 0x200, RZ, 0xc0, !PT ;  /* 0x0000020000027812 */ /* 0x000fe200078ec0ff */
[----:B------:R-:W-:Y:S01]  /*3a50*/  IMAD.SHL.U32 R7, R214, 0x10, RZ ;  /* 0x00000010d6077824 */ /* 0x000fe200078e00ff */
[--C-:B------:R-:W-:Y:S01]  /*3a60*/  LOP3.LUT R3, R9, 0x7006, R6.reuse, 0xc8, !PT ;  /* 0x0000700609037812 */ /* 0x100fe200078ec806 */
[----:B------:R-:W-:Y:S01]  /*3a70*/  USHF.L.U32 UR8, UR8, 0x5, URZ ;  /* 0x0000000508087899 */ /* 0x000fe200080006ff */
[----:B------:R-:W-:Y:S01]  /*3a80*/  LOP3.LUT R0, R4, 0x38, R213, 0xf8, !PT ;  /* 0x0000003804007812 */ /* 0x000fe200078ef8d5 */
[----:B------:R-:W1:Y:S01]  /*3a90*/  LDC R241, c[0x0][0x44c] ;  /* 0x00011300fff17b82 */ /* 0x000e620000000800 */
[----:B------:R-:W-:Y:S01]  /*3aa0*/  LOP3.LUT R7, R7, 0x1c0, RZ, 0xc0, !PT ;  /* 0x000001c007077812 */ /* 0x000fe200078ec0ff */
[----:B------:R-:W-:Y:S01]  /*3ab0*/  USHF.R.S32.HI UR12, URZ, 0x1f, UR8 ;  /* 0x0000001fff0c7899 */ /* 0x000fe20008011408 */
[----:B------:R-:W-:Y:S01]  /*3ac0*/  LOP3.LUT R5, R3, 0x400, R6, 0xf8, !PT ;  /* 0x0000040003057812 */ /* 0x000fe200078ef806 */
[----:B------:R-:W0:Y:S01]  /*3ad0*/  LDGDEPBAR ;  /* 0x00000000000079af */ /* 0x000e220000000000 */
[----:B------:R-:W-:Y:S01]  /*3ae0*/  LOP3.LUT R3, R0, 0x8, R214, 0x78, !PT ;  /* 0x0000000800037812 */ /* 0x000fe200078e78d6 */
[----:B------:R-:W-:Y:S01]  /*3af0*/  IMAD.MOV.U32 R210, RZ, RZ, 0x40 ;  /* 0x00000040ffd27424 */ /* 0x000fe200078e00ff */
[----:B------:R-:W-:Y:S01]  /*3b00*/  LOP3.LUT R4, R7, 0x38, R9, 0xf8, !PT ;  /* 0x0000003807047812 */ /* 0x000fe200078ef809 */
[----:B------:R-:W-:Y:S01]  /*3b10*/  IMAD.MOV.U32 R203, RZ, RZ, 0x20 ;  /* 0x00000020ffcb7424 */ /* 0x000fe200078e00ff */
[----:B------:R-:W-:Y:S01]  /*3b20*/  LOP3.LUT R2, R2, 0x400, R6, 0xf8, !PT ;  /* 0x0000040002027812 */ /* 0x000fe200078ef806 */
[----:B------:R-:W-:Y:S01]  /*3b30*/  UIADD3 UR54, UPT, UPT, UR30, 0x80, URZ ;  /* 0x000000801e367890 */ /* 0x000fe2000fffe0ff */
[----:B------:R-:W-:Y:S01]  /*3b40*/  LOP3.LUT R0, R0, 0x8, R8, 0x78, !PT ;  /* 0x0000000800007812 */ /* 0x000fe200078e7808 */
[----:B------:R-:W-:Y:S01]  /*3b50*/  IMAD.MOV.U32 R238, RZ, RZ, R235 ;  /* 0x000000ffffee7224 */ /* 0x000fe200078e00eb */
[----:B------:R-:W-:-:S02]  /*3b60*/  LOP3.LUT R6, R3, 0x7a00, R6, 0xf8, !PT ;  /* 0x00007a0003067812 */ /* 0x000fc400078ef806 */
[----:B------:R-:W-:Y:S02]  /*3b70*/  CS2R R158, SRZ ;  /* 0x00000000009e7805 */ /* 0x000fe4000001ff00 */
[----:B------:R-:W-:Y:S02]  /*3b80*/  LOP3.LUT R3, R4, 0x20, R8, 0x78, !PT ;  /* 0x0000002004037812 */ /* 0x000fe400078e7808 */
[----:B------:R-:W-:Y:S02]  /*3b90*/  CS2R R156, SRZ ;  /* 0x00000000009c7805 */ /* 0x000fe4000001ff00 */
[----:B------:R-:W-:Y:S01]  /*3ba0*/  LOP3.LUT R212, R2, R0, RZ, 0xfc, !PT ;  /* 0x0000000002d47212 */ /* 0x000fe200078efcff */
[----:B------:R-:W-:Y:S01]  /*3bb0*/  STL [R1+0x8], R6 ;  /* 0x0000080601007387 */ /* 0x000fe20000100800 */
[----:B------:R-:W-:Y:S01]  /*3bc0*/  LOP3.LUT R0, R5, R3, RZ, 0xfc, !PT ;  /* 0x0000000305007212 */ /* 0x000fe200078efcff */
[----:B------:R-:W-:Y:S01]  /*3bd0*/  IMAD.SHL.U32 R2, R214, 0x2, RZ ;  /* 0x00000002d6027824 */ /* 0x000fe200078e00ff */
[----:B-----5:R-:W-:-:S02]  /*3be0*/  IADD3 R246, P3, P0, R18, UR8, R246 ;  /* 0x0000000812f67c10 */ /* 0x020fc4000f87e0f6 */
[----:B------:R-:W-:Y:S02]  /*3bf0*/  CS2R R162, SRZ ;  /* 0x0000000000a27805 */ /* 0x000fe4000001ff00 */
[----:B------:R-:W-:Y:S01]  /*3c00*/  R2UR UR13, R23 ;  /* 0x00000000170d72ca */ /* 0x000fe200000e0000 */
[----:B------:R2:W-:Y:S01]  /*3c10*/  STL [R1+0x4], R0 ;  /* 0x0000040001007387 */ /* 0x0005e20000100800 */
[----:B------:R-:W-:Y:S02]  /*3c20*/  R2P PR, R29, 0x6 ;  /* 0x000000061d007804 */ /* 0x000fe40000000000 */
[----:B------:R-:W-:Y:S02]  /*3c30*/  CS2R R160, SRZ ;  /* 0x0000000000a07805 */ /* 0x000fe4000001ff00 */
[----:B------:R-:W-:Y:S02]  /*3c40*/  R2UR UR15, R22 ;  /* 0x00000000160f72ca */ /* 0x000fe400000e0000 */
[----:B------:R-:W-:-:S02]  /*3c50*/  CS2R R154, SRZ ;  /* 0x00000000009a7805 */ /* 0x000fc4000001ff00 */
[----:B------:R-:W-:Y:S02]  /*3c60*/  LEA R205, R12, UR25, 0x1 ;  /* 0x000000190ccd7c11 */ /* 0x000fe4000f8e08ff */
[----:B------:R-:W-:Y:S02]  /*3c70*/  CS2R R152, SRZ ;  /* 0x0000000000987805 */ /* 0x000fe4000001ff00 */
[----:B------:R-:W-:Y:S02]  /*3c80*/  SEL R210, R210, 0xffffffc0, !P2 ;  /* 0xffffffc0d2d27807 */ /* 0x000fe40005000000 */
[----:B------:R-:W-:Y:S02]  /*3c90*/  CS2R R150, SRZ ;  /* 0x0000000000967805 */ /* 0x000fe4000001ff00 */
[----:B------:R-:W-:Y:S02]  /*3ca0*/  LEA R209, R15, UR25, 0x1 ;  /* 0x000000190fd17c11 */ /* 0x000fe4000f8e08ff */
[----:B------:R-:W-:-:S02]  /*3cb0*/  CS2R R148, SRZ ;  /* 0x0000000000947805 */ /* 0x000fc4000001ff00 */
[----:B------:R-:W-:Y:S01]  /*3cc0*/  LEA R204, R14, UR25, 0x1 ;  /* 0x000000190ecc7c11 */ /* 0x000fe2000f8e08ff */
[----:B------:R-:W-:Y:S01]  /*3cd0*/  IMAD.IADD R206, R210, 0x1, R205 ;  /* 0x00000001d2ce7824 */ /* 0x000fe200078e02cd */
[----:B------:R-:W-:Y:S02]  /*3ce0*/  SEL R203, R203, 0xffffffe0, !P1 ;  /* 0xffffffe0cbcb7807 */ /* 0x000fe40004800000 */
[----:B------:R-:W-:Y:S02]  /*3cf0*/  CS2R R142, SRZ ;  /* 0x00000000008e7805 */ /* 0x000fe4000001ff00 */
[----:B------:R-:W-:Y:S02]  /*3d00*/  SHF.R.U32.HI R217, RZ, 0x3, R214 ;  /* 0x00000003ffd97819 */ /* 0x000fe400000116d6 */
[----:B------:R-:W-:Y:S02]  /*3d10*/  CS2R R140, SRZ ;  /* 0x00000000008c7805 */ /* 0x000fe4000001ff00 */
[----:B------:R-:W-:-:S02]  /*3d20*/  LOP3.LUT R211, R2, 0x20, RZ, 0xc0, !PT ;  /* 0x0000002002d37812 */ /* 0x000fc400078ec0ff */
[----:B------:R-:W-:Y:S02]  /*3d30*/  CS2R R146, SRZ ;  /* 0x0000000000927805 */ /* 0x000fe4000001ff00 */
[----:B------:R-:W-:Y:S02]  /*3d40*/  CS2R R144, SRZ ;  /* 0x0000000000907805 */ /* 0x000fe4000001ff00 */
[----:B------:R-:W-:Y:S02]  /*3d50*/  CS2R R138, SRZ ;  /* 0x00000000008a7805 */ /* 0x000fe4000001ff00 */
[----:B------:R-:W-:Y:S02]  /*3d60*/  CS2R R136, SRZ ;  /* 0x0000000000887805 */ /* 0x000fe4000001ff00 */
[----:B------:R-:W-:Y:S02]  /*3d70*/  CS2R R134, SRZ ;  /* 0x0000000000867805 */ /* 0x000fe4000001ff00 */
[----:B------:R-:W-:-:S02]  /*3d80*/  CS2R R132, SRZ ;  /* 0x0000000000847805 */ /* 0x000fc4000001ff00 */
[----:B------:R-:W-:Y:S02]  /*3d90*/  CS2R R126, SRZ ;  /* 0x00000000007e7805 */ /* 0x000fe4000001ff00 */
[----:B--2---:R-:W-:Y:S01]  /*3da0*/  IADD3.X R0, PT, PT, R19, UR12, RZ, P3, P0 ;  /* 0x0000000c13007c10 */ /* 0x004fe20009fe04ff */
[----:B------:R-:W2:Y:S01]  /*3db0*/  LDCU UR12, c[0x0][0x590] ;  /* 0x0000b200ff0c77ac */ /* 0x000ea20008000800 */
[----:B------:R-:W-:Y:S02]  /*3dc0*/  LOP3.LUT P0, RZ, R214, 0x4, RZ, 0xc0, !PT ;  /* 0x00000004d6ff7812 */ /* 0x000fe4000780c0ff */
[----:B------:R-:W-:Y:S02]  /*3dd0*/  CS2R R124, SRZ ;  /* 0x00000000007c7805 */ /* 0x000fe4000001ff00 */
[----:B------:R-:W-:Y:S01]  /*3de0*/  CS2R R130, SRZ ;  /* 0x0000000000827805 */ /* 0x000fe2000001ff00 */
[----:B------:R3:W-:Y:S01]  /*3df0*/  STL [R1], R0 ;  /* 0x0000000001007387 */ /* 0x0007e20000100800 */
        /* <DEDUP_REMOVED lines=24> */
[----:B---3--:R-:W-:Y:S01]  /*3f80*/  IMAD.MOV.U32 R0, RZ, RZ, 0x10 ;  /* 0x00000010ff007424 */ /* 0x008fe200078e00ff */
[----:B------:R-:W-:-:S02]  /*3f90*/  CS2R R80, SRZ ;  /* 0x0000000000507805 */ /* 0x000fc4000001ff00 */
[----:B------:R-:W-:Y:S02]  /*3fa0*/  CS2R R74, SRZ ;  /* 0x00000000004a7805 */ /* 0x000fe4000001ff00 */
[----:B------:R-:W-:Y:S02]  /*3fb0*/  CS2R R72, SRZ ;  /* 0x0000000000487805 */ /* 0x000fe4000001ff00 */
[----:B------:R-:W-:Y:S02]  /*3fc0*/  CS2R R70, SRZ ;  /* 0x0000000000467805 */ /* 0x000fe4000001ff00 */
[----:B------:R-:W-:Y:S02]  /*3fd0*/  SEL R0, R0, 0xfffffff0, !P0 ;  /* 0xfffffff000007807 */ /* 0x000fe40004000000 */
        /* <DEDUP_REMOVED lines=18> */
[----:B------:R-:W-:Y:S01]  /*4100*/  LOP3.LUT P3, RZ, R214, 0x2, RZ, 0xc0, !PT ;  /* 0x00000002d6ff7812 */ /* 0x000fe2000786c0ff */
[----:B------:R-:W-:Y:S01]  /*4110*/  VIADD R244, R244, 0xfffffffc ;  /* 0xfffffffcf4f47836 */ /* 0x000fe20000000000 */
[----:B------:R-:W-:Y:S01]  /*4120*/  LOP3.LUT P4, RZ, R214, 0x8, RZ, 0xc0, !PT ;  /* 0x00000008d6ff7812 */ /* 0x000fe2000788c0ff */
[----:B------:R-:W-:Y:S01]  /*4130*/  VIADD R209, R209, UR16 ;  /* 0x00000010d1d17c36 */ /* 0x000fe20008000000 */
[----:B------:R-:W-:Y:S01]  /*4140*/  LOP3.LUT R211, R211, 0x18, R217, 0xf8, !PT ;  /* 0x00000018d3d37812 */ /* 0x000fe200078ef8d9 */
[----:B------:R-:W-:Y:S01]  /*4150*/  VIADD R204, R204, UR16 ;  /* 0x00000010cccc7c36 */ /* 0x000fe20008000000 */
[----:B------:R-:W-:Y:S01]  /*4160*/  LOP3.LUT R252, R0, 0x40, RZ, 0xfc, !PT ;  /* 0x0000004000fc7812 */ /* 0x000fe200078efcff */
[C---:B------:R-:W-:Y:S01]  /*4170*/  IMAD.IADD R207, R203.reuse, 0x1, R205 ;  /* 0x00000001cbcf7824 */ /* 0x040fe200078e02cd */
[----:B------:R-:W3:Y:S01]  /*4180*/  LDCU UR5, c[0x0][0x3e0] ;  /* 0x00007c00ff0577ac */ /* 0x000ee20008000800 */
[----:B------:R-:W-:-:S02]  /*4190*/  IMAD.IADD R208, R203, 0x1, R206 ;  /* 0x00000001cbd07824 */ /* 0x000fc400078e02ce */
[----:B------:R-:W-:Y:S01]  /*41a0*/  IMAD.WIDE.U32 R246, R246, -0x2daee0ad, RZ ;  /* 0xd2511f53f6f67825 */ /* 0x000fe200078e00ff */
[----:B------:R-:W4:Y:S01]  /*41b0*/  LDCU UR9, c[0x0][0x45c] ;  /* 0x00008b80ff0977ac */ /* 0x000f220008000800 */
[----:B------:R-:W1:Y:S01]  /*41c0*/  LDCU.U8 UR8, c[0x0][0x4f8] ;  /* 0x00009f00ff0877ac */ /* 0x000e620008000000 */
[----:B--2---:R-:W-:Y:S02]  /*41d0*/  USHF.L.U32 UR12, UR12, 0x6, URZ ;  /* 0x000000060c0c7899 */ /* 0x004fe400080006ff */
[----:B------:R-:W-:Y:S02]  /*41e0*/  USHF.L.U32 UR46, UR46, 0x3, URZ ;  /* 0x000000032e2e7899 */ /* 0x000fe400080006ff */
[----:B------:R-:W-:Y:S02]  /*41f0*/  UIADD3 UR51, UPT, UPT, UR15, -0x61c88647, URZ ;  /* 0x9e3779b90f337890 */ /* 0x000fe4000fffe0ff */
[----:B------:R-:W-:Y:S02]  /*4200*/  UIADD3 UR50, UPT, UPT, UR13, -0x4498517b, URZ ;  /* 0xbb67ae850d327890 */ /* 0x000fe4000fffe0ff */
[----:B------:R-:W-:-:S02]  /*4210*/  UIADD3 UR49, UPT, UPT, UR15, 0x3c6ef372, URZ ;  /* 0x3c6ef3720f317890 */ /* 0x000fc4000fffe0ff */
[----:B------:R-:W-:Y:S02]  /*4220*/  UIADD3 UR48, UPT, UPT, UR13, 0x76cf5d0a, URZ ;  /* 0x76cf5d0a0d307890 */ /* 0x000fe4000fffe0ff */
[----:B------:R-:W-:Y:S02]  /*4230*/  UIADD3 UR44, UPT, UPT, UR15, -0x255992d5, URZ ;  /* 0xdaa66d2b0f2c7890 */ /* 0x000fe4000fffe0ff */
[----:B------:R-:W-:Y:S02]  /*4240*/  UIADD3 UR42, UPT, UPT, UR13, 0x32370b8f, URZ ;  /* 0x32370b8f0d2a7890 */ /* 0x000fe4000fffe0ff */
[----:B------:R-:W-:Y:S02]  /*4250*/  UIADD3 UR30, UPT, UPT, UR15, 0x78dde6e4, URZ ;  /* 0x78dde6e40f1e7890 */ /* 0x000fe4000fffe0ff */
[----:B------:R-:W-:Y:S02]  /*4260*/  UIADD3 UR24, UPT, UPT, UR13, -0x126145ec, URZ ;  /* 0xed9eba140d187890 */ /* 0x000fe4000fffe0ff */
[----:B------:R-:W-:-:S02]  /*4270*/  UIADD3 UR17, UPT, UPT, UR15, 0x1715609d, URZ ;  /* 0x1715609d0f117890 */ /* 0x000fc4000fffe0ff */
[----:B------:R-:W-:Y:S02]  /*4280*/  UIADD3 UR58, UPT, UPT, UR13, -0x56f99767, URZ ;  /* 0xa90668990d3a7890 */ /* 0x000fe4000fffe0ff */
[----:B------:R-:W-:Y:S02]  /*4290*/  UIADD3 UR57, UPT, UPT, UR15, -0x4ab325aa, URZ ;  /* 0xb54cda560f397890 */ /* 0x000fe4000fffe0ff */
[----:B------:R-:W-:Y:S02]  /*42a0*/  UIADD3 UR56, UPT, UPT, UR13, 0x646e171e, URZ ;  /* 0x646e171e0d387890 */ /* 0x000fe4000fffe0ff */
[----:B-1-34-:R-:W-:-:S11]  /*42b0*/  UISETP.GE.AND UP1, UPT, UR54, UR36, UPT ;  /* 0x000000243600728c */ /* 0x01afd6000bf26270 */
.L_x_1651:
        /* <DEDUP_REMOVED lines=8> */
[--C-:B------:R-:W-:Y:S01]  /*4340*/  SHF.R.U32.HI R215, RZ, 0x1, R214.reuse ;  /* 0x00000001ffd77819 */ /* 0x100fe200000116d6 */
        /* <DEDUP_REMOVED lines=46> */
[----:B------:R-:W3:Y:S07]  /*4630*/  LDSM.16.M88.4 R192, [R205+0x10800] ;  /* 0x01080000cdc0783b */ /* 0x000eee0000000200 */
[----:B------:R-:W-:Y:S01]  /*4640*/  HMMA.16816.F32 R32, R184, R198, R32 ;  /* 0x000000c6b820723c */ /* 0x000fe20000001820 */
[----:B------:R-:W-:Y:S07]  /*4650*/  LDSM.16.M88.4 R184, [R0+0x3000] ;  /* 0x0030000000b8783b */ /* 0x000fee0000000200 */
[-C--:B-1----:R-:W-:Y:S01]  /*4660*/  HMMA.16816.F32 R4, R164, R172.reuse, R4 ;  /* 0x000000aca404723c */ /* 0x082fe20000001804 */
[----:B------:R-:W-:Y:S07]  /*4670*/  LDSM.16.M88.4 R196, [R3+0x3000] ;  /* 0x0030000003c4783b */ /* 0x000fee0000000200 */
[C---:B--2---:R-:W-:Y:S08]  /*4680*/  HMMA.16816.F32 R8, R176.reuse, R172, R8 ;  /* 0x000000acb008723c */ /* 0x044ff00000001808 */
[-C--:B------:R-:W-:Y:S08]  /*4690*/  HMMA.16816.F32 R12, R176, R174.reuse, R12 ;  /* 0x000000aeb00c723c */ /* 0x080ff0000000180c */
[C---:B------:R-:W-:Y:S01]  /*46a0*/  HMMA.16816.F32 R16, R164.reuse, R174, R16 ;  /* 0x000000aea410723c */ /* 0x040fe20000001810 */
[----:B------:R1:W-:Y:S07]  /*46b0*/  LDSM.16.M88.4 R172, [R0+0x2000] ;  /* 0x0020000000ac783b */ /* 0x0003ee0000000200 */
[-C--:B----4-:R-:W-:Y:S08]  /*46c0*/  HMMA.16816.F32 R20, R164, R168.reuse, R20 ;  /* 0x000000a8a414723c */ /* 0x090ff00000001814 */
[C---:B------:R-:W-:Y:S08]  /*46d0*/  HMMA.16816.F32 R24, R176.reuse, R168, R24 ;  /* 0x000000a8b018723c */ /* 0x040ff00000001818 */
[-C--:B------:R-:W-:Y:S01]  /*46e0*/  HMMA.16816.F32 R28, R176, R170.reuse, R28 ;  /* 0x000000aab01c723c */ /* 0x080fe2000000181c */
[----:B------:R-:W2:Y:S02]  /*46f0*/  LDSM.16.M88.4 R176, [R207+0x10000] ;  /* 0x01000000cfb0783b */ /* 0x000ea40000000200 */
[----:B-1----:R-:W-:Y:S02]  /*4700*/  @P5 LOP3.LUT R0, R216, 0x6, RZ, 0xc0, !PT ;  /* 0x00000006d8005812 */ /* 0x002fe400078ec0ff */
[----:B------:R-:W-:Y:S02]  /*4710*/  PLOP3.LUT P5, PT, PT, PT, UP1, 0x80, 0x8 ;  /* 0x000000000008781c */ /* 0x000fe40003faf018 */
[----:B------:R-:W-:Y:S01]  /*4720*/  @P2 LOP3.LUT R0, R0, 0x1e0, R215, 0xf8, !PT ;  /* 0x000001e000002812 */ /* 0x000fe200078ef8d7 */
[----:B------:R-:W-:Y:S01]  /*4730*/  HMMA.16816.F32 R32, R164, R170, R32 ;  /* 0x000000aaa420723c */ /* 0x000fe20000001820 */
[----:B------:R-:W1:Y:S01]  /*4740*/  LDSM.16.M88.4 R164, [R207+0x10800] ;  /* 0x01080000cfa4783b */ /* 0x000e620000000200 */
[----:B------:R-:W-:Y:S06]  /*4750*/  PLOP3.LUT P2, PT, PT, PT, UP1, 0x80, 0x8 ;  /* 0x000000000008781c */ /* 0x000fec0003f4f018 */
[-C--:B---3--:R-:W-:Y:S01]  /*4760*/  HMMA.16816.F32 R4, R180, R188.reuse, R4 ;  /* 0x000000bcb404723c */ /* 0x088fe20000001804 */
[----:B------:R-:W-:Y:S07]  /*4770*/  LDSM.16.M88.4 R168, [R3+0x2000] ;  /* 0x0020000003a8783b */ /* 0x000fee0000000200 */
[C---:B------:R-:W-:Y:S08]  /*4780*/  HMMA.16816.F32 R8, R200.reuse, R188, R8 ;  /* 0x000000bcc808723c */ /* 0x040ff00000001808 */
[-C--:B------:R-:W-:Y:S08]  /*4790*/  HMMA.16816.F32 R12, R200, R190.reuse, R12 ;  /* 0x000000bec80c723c */ /* 0x080ff0000000180c */
[C---:B------:R-:W-:Y:S01]  /*47a0*/  HMMA.16816.F32 R16, R180.reuse, R190, R16 ;  /* 0x000000beb410723c */ /* 0x040fe20000001810 */
[----:B------:R-:W3:Y:S07]  /*47b0*/  LDSM.16.M88.4 R188, [R206+0x10000] ;  /* 0x01000000cebc783b */ /* 0x000eee0000000200 */
[-C--:B------:R-:W-:Y:S08]  /*47c0*/  HMMA.16816.F32 R20, R180, R192.reuse, R20 ;  /* 0x000000c0b414723c */ /* 0x080ff00000001814 */
[C---:B------:R-:W-:Y:S08]  /*47d0*/  HMMA.16816.F32 R24, R200.reuse, R192, R24 ;  /* 0x000000c0c818723c */ /* 0x040ff00000001818 */
[-C--:B------:R-:W-:Y:S01]  /*47e0*/  HMMA.16816.F32 R28, R200, R194.reuse, R28 ;  /* 0x000000c2c81c723c */ /* 0x080fe2000000181c */
[----:B------:R-:W-:Y:S05]  /*47f0*/  IMAD.MOV.U32 R200, RZ, RZ, 0x10 ;  /* 0x00000010ffc87424 */ /* 0x000fea00078e00ff */
[----:B------:R-:W-:Y:S02]  /*4800*/  SEL R200, R200, 0xfffffff0, !P0 ;  /* 0xfffffff0c8c87807 */ /* 0x000fe40004000000 */
[----:B------:R-:W-:Y:S01]  /*4810*/  HMMA.16816.F32 R32, R180, R194, R32 ;  /* 0x000000c2b420723c */ /* 0x000fe20000001820 */
[----:B------:R4:W3:Y:S07]  /*4820*/  LDSM.16.M88.4 R180, [R206+0x10800] ;  /* 0x01080000ceb4783b */ /* 0x0008ee0000000200 */
[-C--:B--2---:R-:W-:Y:S01]  /*4830*/  HMMA.16816.F32 R4, R172, R176.reuse, R4 ;  /* 0x000000b0ac04723c */ /* 0x084fe20000001804 */
[----:B------:R-:W-:Y:S07]  /*4840*/  LDSM.16.M88.4 R192, [R208+0x10000] ;  /* 0x01000000d0c0783b */ /* 0x000fee0000000200 */
[C---:B------:R-:W-:Y:S08]  /*4850*/  HMMA.16816.F32 R8, R184.reuse, R176, R8 ;  /* 0x000000b0b808723c */ /* 0x040ff00000001808 */
[-C--:B------:R-:W-:Y:S01]  /*4860*/  HMMA.16816.F32 R12, R184, R178.reuse, R12 ;  /* 0x000000b2b80c723c */ /* 0x080fe2000000180c */
[----:B----4-:R-:W-:Y:S05]  /*4870*/  IMAD.MOV.U32 R206, RZ, RZ, 0x40 ;  /* 0x00000040ffce7424 */ /* 0x010fea00078e00ff */
[----:B------:R-:W-:Y:S02]  /*4880*/  SEL R210, R206, 0xffffffc0, !P0 ;  /* 0xffffffc0ced27807 */ /* 0x000fe40004000000 */
[C---:B------:R-:W-:Y:S01]  /*4890*/  HMMA.16816.F32 R16, R172.reuse, R178, R16 ;  /* 0x000000b2ac10723c */ /* 0x040fe20000001810 */
[----:B------:R-:W2:Y:S07]  /*48a0*/  LDSM.16.M88.4 R176, [R2+0x2000] ;  /* 0x0020000002b0783b */ /* 0x000eae0000000200 */
[-C--:B-1----:R-:W-:Y:S08]  /*48b0*/  HMMA.16816.F32 R20, R172, R164.reuse, R20 ;  /* 0x000000a4ac14723c */ /* 0x082ff00000001814 */
[C---:B------:R-:W-:Y:S08]  /*48c0*/  HMMA.16816.F32 R24, R184.reuse, R164, R24 ;  /* 0x000000a4b818723c */ /* 0x040ff00000001818 */
[-C--:B------:R-:W-:Y:S08]  /*48d0*/  HMMA.16816.F32 R28, R184, R166.reuse, R28 ;  /* 0x000000a6b81c723c */ /* 0x080ff0000000181c */
[----:B------:R-:W-:Y:S01]  /*48e0*/  HMMA.16816.F32 R32, R172, R166, R32 ;  /* 0x000000a6ac20723c */ /* 0x000fe20000001820 */
[----:B------:R1:W4:Y:S03]  /*48f0*/  LDSM.16.M88.4 R164, [R2+0x3000] ;  /* 0x0030000002a4783b */ /* 0x0003260000000200 */
[----:B------:R-:W-:Y:S04]  /*4900*/  SHF.R.U32.HI R172, RZ, 0x6, R214 ;  /* 0x00000006ffac7819 */ /* 0x000fe800000116d6 */
[-C--:B---3--:R-:W-:Y:S08]  /*4910*/  HMMA.16816.F32 R4, R168, R188.reuse, R4 ;  /* 0x000000bca804723c */ /* 0x088ff00000001804 */
[C---:B------:R-:W-:Y:S08]  /*4920*/  HMMA.16816.F32 R8, R196.reuse, R188, R8 ;  /* 0x000000bcc408723c */ /* 0x040ff00000001808 */
[-C--:B------:R-:W-:Y:S01]  /*4930*/  HMMA.16816.F32 R12, R196, R190.reuse, R12 ;  /* 0x000000bec40c723c */ /* 0x080fe2000000180c */
[----:B-1----:R-:W-:Y:S04]  /*4940*/  IMAD.U32 R2, RZ, RZ, UR39 ;  /* 0x00000027ff027e24 */ /* 0x002fe8000f8e00ff */
[----:B------:R-:W-:Y:S01]  /*4950*/  @P1 IMAD R0, R2, 0x80, R0 ;  /* 0x0000008002001824 */ /* 0x000fe200078e0200 */
[----:B------:R-:W-:Y:S02]  /*4960*/  PLOP3.LUT P1, PT, PT, PT, UP1, 0x80, 0x8 ;  /* 0x000000000008781c */ /* 0x000fe40003f2f018 */
[C---:B------:R-:W-:Y:S04]  /*4970*/  HMMA.16816.F32 R16, R168.reuse, R190, R16 ;  /* 0x000000bea810723c */ /* 0x040fe80000001810 */
[----:B------:R-:W-:Y:S04]  /*4980*/  @P6 ISETP.GE.AND P6, PT, R0, UR36, PT ;  /* 0x0000002400006c0c */ /* 0x000fe8000bfc6270 */
[-C--:B------:R-:W-:Y:S08]  /*4990*/  HMMA.16816.F32 R20, R168, R180.reuse, R20 ;  /* 0x000000b4a814723c */ /* 0x080ff00000001814 */
[C---:B------:R-:W-:Y:S01]  /*49a0*/  HMMA.16816.F32 R24, R196.reuse, R180, R24 ;  /* 0x000000b4c418723c */ /* 0x040fe20000001818 */
[----:B------:R-:W3:Y:S07]  /*49b0*/  LDL R180, [R1] ;  /* 0x0000000001b47983 */ /* 0x000eee0000100800 */
[-C--:B------:R-:W-:Y:S08]  /*49c0*/  HMMA.16816.F32 R28, R196, R182.reuse, R28 ;  /* 0x000000b6c41c723c */ /* 0x080ff0000000181c */
[----:B------:R-:W-:Y:S01]  /*49d0*/  HMMA.16816.F32 R32, R168, R182, R32 ;  /* 0x000000b6a820723c */ /* 0x000fe20000001820 */
[----:B------:R-:W1:Y:S07]  /*49e0*/  LDSM.16.M88.4 R168, [R208+0x10800] ;  /* 0x01080000d0a8783b */ /* 0x000e6e0000000200 */
[-C--:B--2---:R-:W-:Y:S08]  /*49f0*/  HMMA.16816.F32 R4, R176, R192.reuse, R4 ;  /* 0x000000c0b004723c */ /* 0x084ff00000001804 */
[C---:B----4-:R-:W-:Y:S08]  /*4a00*/  HMMA.16816.F32 R8, R164.reuse, R192, R8 ;  /* 0x000000c0a408723c */ /* 0x050ff00000001808 */
[-C--:B------:R-:W-:Y:S03]  /*4a10*/  HMMA.16816.F32 R12, R164, R194.reuse, R12 ;  /* 0x000000c2a40c723c */ /* 0x080fe6000000180c */
[----:B------:R-:W-:Y:S02]  /*4a20*/  @P5 FSEL R4, R4, -INF , !P6 ;  /* 0xff80000004045808 */ /* 0x000fe40007000000 */
[----:B------:R-:W-:Y:S02]  /*4a30*/  PLOP3.LUT P5, PT, PT, PT, UP1, 0x80, 0x8 ;  /* 0x000000000008781c */ /* 0x000fe40003faf018 */
[----:B------:R-:W-:Y:S01]  /*4a40*/  @P2 FSEL R6, R6, -INF , !P6 ;  /* 0xff80000006062808 */ /* 0x000fe20007000000 */
[C---:B------:R-:W-:Y:S01]  /*4a50*/  HMMA.16816.F32 R16, R176.reuse, R194, R16 ;  /* 0x000000c2b010723c */ /* 0x040fe20000001810 */
[----:B------:R-:W-:Y:S01]  /*4a60*/  PLOP3.LUT P2, PT, PT, PT, UP1, 0x80, 0x8 ;  /* 0x000000000008781c */ /* 0x000fe20003f4f018 */
[----:B------:R-:W2:Y:S02]  /*4a70*/  LDL R194, [R1+0x4] ;  /* 0x0000040001c27983 */ /* 0x000ea40000100800 */
[----:B------:R-:W-:Y:S02]  /*4a80*/  @P1 FSEL R8, R8, -INF , !P6 ;  /* 0xff80000008081808 */ /* 0x000fe40007000000 */
[----:B------:R-:W-:Y:S02]  /*4a90*/  PLOP3.LUT P1, PT, PT, PT, UP1, 0x80, 0x8 ;  /* 0x000000000008781c */ /* 0x000fe40003f2f018 */
[-C--:B-1----:R-:W-:Y:S03]  /*4aa0*/  HMMA.16816.F32 R20, R176, R168.reuse, R20 ;  /* 0x000000a8b014723c */ /* 0x082fe60000001814 */
        /* <DEDUP_REMOVED lines=46> */
[----:B------:R-:W-:Y:S03]  /*4d90*/  LOP3.LUT R2, R2, UR13, R247, 0x96, !PT ;  /* 0x0000000d02027c12 */ /* 0x000fe6000f8e96f7 */
[----:B------:R-:W-:Y:S02]  /*4da0*/  @P1 FSEL R19, R19, -INF , !P2 ;  /* 0xff80000013131808 */ /* 0x000fe40005000000 */
[----:B------:R-:W-:Y:S02]  /*4db0*/  PLOP3.LUT P1, PT, PT, PT, UP1, 0x80, 0x8 ;  /* 0x000000000008781c */ /* 0x000fe40003f2f018 */
[----:B------:R-:W-:Y:S01]  /*4dc0*/  @P6 ISETP.GE.AND P6, PT, R3, UR36, PT ;  /* 0x0000002403006c0c */ /* 0x000fe2000bfc6270 */
[----:B------:R-:W-:Y:S01]  /*4dd0*/  IMAD.WIDE.U32 R2, R2, -0x326172a9, RZ ;  /* 0xcd9e8d5702027825 */ /* 0x000fe200078e00ff */
[----:B------:R-:W-:Y:S02]  /*4de0*/  PLOP3.LUT P2, PT, PT, PT, UP1, 0x80, 0x8 ;  /* 0x000000000008781c */ /* 0x000fe40003f4f018 */
[----:B------:R-:W-:Y:S02]  /*4df0*/  @P5 FSEL R20, R20, -INF , !P6 ;  /* 0xff80000014145808 */ /* 0x000fe40007000000 */
[----:B------:R-:W-:Y:S02]  /*4e00*/  PLOP3.LUT P5, PT, PT, PT, UP1, 0x80, 0x8 ;  /* 0x000000000008781c */ /* 0x000fe40003faf018 */
[----:B------:R-:W-:Y:S03]  /*4e10*/  LOP3.LUT R184, R172, UR51, R3, 0x96, !PT ;  /* 0x00000033acb87c12 */ /* 0x000fe6000f8e9603 */
[----:B------:R-:W-:Y:S02]  /*4e20*/  @P1 FSEL R22, R22, -INF , !P6 ;  /* 0xff80000016161808 */ /* 0x000fe40007000000 */
[----:B------:R-:W-:Y:S01]  /*4e30*/  PLOP3.LUT P1, PT, PT, PT, UP1, 0x80, 0x8 ;  /* 0x000000000008781c */ /* 0x000fe20003f2f018 */
[----:B------:R-:W-:Y:S01]  /*4e40*/  IMAD.WIDE.U32 R184, R184, -0x2daee0ad, RZ ;  /* 0xd2511f53b8b87825 */ /* 0x000fe200078e00ff */
[----:B------:R-:W-:Y:S02]  /*4e50*/  @P2 FSEL R24, R24, -INF , !P6 ;  /* 0xff80000018182808 */ /* 0x000fe40007000000 */
[----:B------:R-:W-:Y:S02]  /*4e60*/  PLOP3.LUT P2, PT, PT, PT, UP1, 0x80, 0x8 ;  /* 0x000000000008781c */ /* 0x000fe40003f4f018 */
[----:B------:R-:W-:Y:S02]  /*4e70*/  @P5 FSEL R26, R26, -INF , !P6 ;  /* 0xff8000001a1a5808 */ /* 0x000fe40007000000 */
[----:B------:R-:W-:Y:S02]  /*4e80*/  PLOP3.LUT P6, PT, PT, PT, UP1, 0x80, 0x8 ;  /* 0x000000000008781c */ /* 0x000fe40003fcf018 */
[----:B------:R-:W-:Y:S02]  /*4e90*/  PLOP3.LUT P5, PT, PT, PT, UP1, 0x80, 0x8 ;  /* 0x000000000008781c */ /* 0x000fe40003faf018 */
[C---:B---3--:R-:W-:Y:S02]  /*4ea0*/  LOP3.LUT R174, R180.reuse, UR15, R169, 0x96, !PT ;  /* 0x0000000fb4ae7c12 */ /* 0x048fe4000f8e96a9 */
[----:B------:R-:W-:Y:S01]  /*4eb0*/  LOP3.LUT R169, R180, UR15, R173, 0x96, !PT ;  /* 0x0000000fb4a97c12 */ /* 0x000fe2000f8e96ad */
[----:B------:R-:W-:Y:S01]  /*4ec0*/  @P1 VIADD R173, R0, 0x11 ;  /* 0x0000001100ad1836 */ /* 0x000fe20000000000 */
[----:B------:R-:W-:Y:S01]  /*4ed0*/  PLOP3.LUT P1, PT, PT, PT, UP1, 0x80, 0x8 ;  /* 0x000000000008781c */ /* 0x000fe20003f2f018 */
[----:B------:R-:W-:Y:S01]  /*4ee0*/  IMAD.WIDE.U32 R174, R174, -0x2daee0ad, RZ ;  /* 0xd2511f53aeae7825 */ /* 0x000fe200078e00ff */
[----:B------:R-:W-:Y:S02]  /*4ef0*/  LOP3.LUT R180, R168, UR51, R3, 0x96, !PT ;  /* 0x00000033a8b47c12 */ /* 0x000fe4000f8e9603 */
[----:B------:R-:W-:Y:S01]  /*4f00*/  @P2 ISETP.GE.AND P2, PT, R173, UR36, PT ;  /* 0x00000024ad002c0c */ /* 0x000fe2000bf46270 */
[----:B------:R-:W-:Y:S01]  /*4f10*/  IMAD.WIDE.U32 R168, R169, -0x2daee0ad, RZ ;  /* 0xd2511f53a9a87825 */ /* 0x000fe200078e00ff */
[----:B------:R-:W-:Y:S02]  /*4f20*/  LOP3.LUT R186, R246, UR50, R175, 0x96, !PT ;  /* 0x00000032f6ba7c12 */ /* 0x000fe4000f8e96af */
[----:B------:R-:W-:Y:S01]  /*4f30*/  @P6 FSEL R21, R21, -INF , !P2 ;  /* 0xff80000015156808 */ /* 0x000fe20005000000 */
[----:B------:R-:W-:Y:S01]  /*4f40*/  @P5 VIADD R175, R0, 0x18 ;  /* 0x0000001800af5836 */ /* 0x000fe20000000000 */
[----:B------:R-:W-:Y:S01]  /*4f50*/  PLOP3.LUT P6, PT, PT, PT, UP1, 0x80, 0x8 ;  /* 0x000000000008781c */ /* 0x000fe20003fcf018 */
[----:B------:R-:W-:Y:S01]  /*4f60*/  IMAD.WIDE.U32 R186, R186, -0x326172a9, RZ ;  /* 0xcd9e8d57baba7825 */ /* 0x000fe200078e00ff */
[----:B------:R-:W-:Y:S02]  /*4f70*/  PLOP3.LUT P5, PT, PT, PT, UP1, 0x80, 0x8 ;  /* 0x000000000008781c */ /* 0x000fe40003faf018 */
[----:B------:R-:W-:Y:S01]  /*4f80*/  @P1 FSEL R23, R23, -INF , !P2 ;  /* 0xff80000017171808 */ /* 0x000fe20005000000 */
[----:B------:R-:W-:Y:S01]  /*4f90*/  IMAD.WIDE.U32 R172, R180, -0x2daee0ad, RZ ;  /* 0xd2511f53b4ac7825 */ /* 0x000fe200078e00ff */
[----:B------:R-:W-:Y:S02]  /*4fa0*/  PLOP3.LUT P1, PT, PT, PT, UP1, 0x80, 0x8 ;  /* 0x000000000008781c */ /* 0x000fe40003f2f018 */
[----:B------:R-:W-:Y:S02]  /*4fb0*/  LOP3.LUT R182, R246, UR50, R169, 0x96, !PT ;  /* 0x00000032f6b67c12 */ /* 0x000fe4000f8e96a9 */
[----:B------:R-:W-:Y:S02]  /*4fc0*/  LOP3.LUT R188, R2, UR49, R187, 0x96, !PT ;  /* 0x0000003102bc7c12 */ /* 0x000fe4000f8e96bb */
[----:B------:R-:W-:Y:S01]  /*4fd0*/  LOP3.LUT R174, R174, UR48, R173, 0x96, !PT ;  /* 0x00000030aeae7c12 */ /* 0x000fe2000f8e96ad */
[----:B------:R-:W-:Y:S01]  /*4fe0*/  IMAD.WIDE.U32 R182, R182, -0x326172a9, RZ ;  /* 0xcd9e8d57b6b67825 */ /* 0x000fe200078e00ff */
[----:B------:R-:W-:Y:S02]  /*4ff0*/  @P6 FSEL R25, R25, -INF , !P2 ;  /* 0xff80000019196808 */ /* 0x000fe40005000000 */
[----:B------:R-:W-:Y:S01]  /*5000*/  @P5 ISETP.GE.AND P5, PT, R175, UR36, PT ;  /* 0x00000024af005c0c */ /* 0x000fe2000bfa6270 */
[----:B------:R-:W-:Y:S01]  /*5010*/  IMAD.WIDE.U32 R188, R188, -0x2daee0ad, RZ ;  /* 0xd2511f53bcbc7825 */ /* 0x000fe200078e00ff */
[----:B------:R-:W-:Y:S02]  /*5020*/  PLOP3.LUT P6, PT, PT, PT, UP1, 0x80, 0x8 ;  /* 0x000000000008781c */ /* 0x000fe40003fcf018 */
[----:B------:R-:W-:Y:S01]  /*5030*/  @P1 FSEL R27, R27, -INF , !P2 ;  /* 0xff8000001b1b1808 */ /* 0x000fe20005000000 */
[----:B------:R-:W-:Y:S01]  /*5040*/  IMAD.WIDE.U32 R166, R174, -0x326172a9, RZ ;  /* 0xcd9e8d57aea67825 */ /* 0x000fe200078e00ff */
        /* <DEDUP_REMOVED lines=23> */
[----:B------:R-:W-:Y:S02]  /*51c0*/  PLOP3.LUT P2, PT, PT, PT, UP1, 0x80, 0x8 ;  /* 0x000000000008781c */ /* 0x000fe40003f4f018 */
[----:B------:R-:W-:Y:S01]  /*51d0*/  LOP3.LUT R174, R2, UR30, R169, 0x96, !PT ;  /* 0x0000001e02ae7c12 */ /* 0x000fe2000f8e96a9 */
[----:B------:R-:W-:Y:S01]  /*51e0*/  IMAD.WIDE.U32 R2, R3, -0x2daee0ad, RZ ;  /* 0xd2511f5303027825 */ /* 0x000fe200078e00ff */
[----:B------:R-:W-:Y:S02]  /*51f0*/  LOP3.LUT R164, R164, UR58, R173, 0x96, !PT ;  /* 0x0000003aa4a47c12 */ /* 0x000fe4000f8e96ad */
[----:B------:R-:W-:Y:S01]  /*5200*/  LOP3.LUT R188, R188, UR24, R165, 0x96, !PT ;  /* 0x00000018bcbc7c12 */ /* 0x000fe2000f8e96a5 */
[----:B------:R-:W-:Y:S01]  /*5210*/  IMAD.WIDE.U32 R174, R174, -0x2daee0ad, RZ ;  /* 0xd2511f53aeae7825 */ /* 0x000fe200078e00ff */
[----:B------:R-:W-:Y:S02]  /*5220*/  LOP3.LUT R166, R180, UR24, R3, 0x96, !PT ;  /* 0x00000018b4a67c12 */ /* 0x000fe4000f8e9603 */
[----:B------:R-:W-:Y:S01]  /*5230*/  @P1 FSEL R34, R34, -INF , !P5 ;  /* 0xff80000022221808 */ /* 0x000fe20006800000 */
[----:B------:R-:W-:Y:S01]  /*5240*/  IMAD.WIDE.U32 R164, R164, -0x326172a9, RZ ;  /* 0xcd9e8d57a4a47825 */ /* 0x000fe200078e00ff */
[----:B------:R-:W-:Y:S02]  /*5250*/  LOP3.LUT R169, R2, UR58, R175, 0x96, !PT ;  /* 0x0000003a02a97c12 */ /* 0x000fe4000f8e96af */
[----:B------:R-:W-:Y:S01]  /*5260*/  @P2 FSEL R29, R29, -INF , !P6 ;  /* 0xff8000001d1d2808 */ /* 0x000fe20007000000 */
[----:B------:R-:W-:Y:S01]  /*5270*/  IMAD.WIDE.U32 R2, R188, -0x326172a9, RZ ;  /* 0xcd9e8d57bc027825 */ /* 0x000fe200078e00ff */
[----:B------:R-:W-:Y:S02]  /*5280*/  PLOP3.LUT P2, PT, PT, PT, UP1, 0x80, 0x8 ;  /* 0x000000000008781c */ /* 0x000fe40003f4f018 */
[----:B------:R-:W-:Y:S01]  /*5290*/  PLOP3.LUT P1, PT, PT, PT, UP1, 0x80, 0x8 ;  /* 0x000000000008781c */ /* 0x000fe20003f2f018 */
[----:B------:R-:W-:Y:S01]  /*52a0*/  IMAD.WIDE.U32 R166, R166, -0x326172a9, RZ ;  /* 0xcd9e8d57a6a67825 */ /* 0x000fe200078e00ff */
[C---:B------:R-:W-:Y:S02]  /*52b0*/  PRMT R171, R164.reuse, 0x7770, RZ ;  /* 0x00007770a4ab7816 */ /* 0x040fe400000000ff */
        /* <DEDUP_REMOVED lines=34> */
[----:B------:R-:W-:Y:S01]  /*54e0*/  FMUL.FTZ R3, R250, 1.4426950216293334961 ;  /* 0x3fb8aa3bfa037820 */ /* 0x000fe20000410000 */
        /* <DEDUP_REMOVED lines=20> */
[----:B------:R-:W-:Y:S01]  /*5630*/  FSEL R0, R166, RZ, P6 ;  /* 0x000000ffa6007208 */ /* 0x000fe20003000000 */
[----:B------:R-:W-:Y:S01]  /*5640*/  FFMA.FTZ R9, R9, UR9, -R2 ;  /* 0x0000000909097c23 */ /* 0x000fe20008010802 */
[----:B------:R-:W-:Y:S05]  /*5650*/  ISETP.LE.U32.AND P6, PT, R4, UR8, PT ;  /* 0x0000000804007c0c */ /* 0x000fea000bfc3070 */
[----:B------:R-:W4:Y:S01]  /*5660*/  MUFU.EX2 R228, R8 ;  /* 0x0000000800e47308 */ /* 0x000f220000000800 */
[C---:B------:R-:W-:Y:S01]  /*5670*/  LOP3.LUT R4, R165.reuse, 0xffff, RZ, 0xc0, !PT ;  /* 0x0000ffffa5047812 */ /* 0x040fe200078ec0ff */
[----:B------:R-:W-:Y:S01]  /*5680*/  FFMA.FTZ R10, R10, UR9, -R0 ;  /* 0x000000090a0a7c23 */ /* 0x000fe20008010800 */
[----:B---3--:R-:W-:Y:S07]  /*5690*/  LOP3.LUT R5, R165, 0xff, RZ, 0xc0, !PT ;  /* 0x000000ffa5057812 */ /* 0x008fee00078ec0ff */
[----:B------:R-:W3:Y:S01]  /*56a0*/  MUFU.EX2 R227, R9 ;  /* 0x0000000900e37308 */ /* 0x000ee20000000800 */
[----:B------:R-:W-:Y:S01]  /*56b0*/  SHF.R.U32.HI R4, RZ, 0x8, R4 ;  /* 0x00000008ff047819 */ /* 0x000fe20000011604 */
[--C-:B------:R-:W-:Y:S01]  /*56c0*/  FFMA.FTZ R12, R12, UR9, -R2.reuse ;  /* 0x000000090c0c7c23 */ /* 0x100fe20008010802 */
[----:B------:R-:W-:Y:S01]  /*56d0*/  ISETP.LE.U32.AND P5, PT, R5, UR8, PT ;  /* 0x0000000805007c0c */ /* 0x000fe2000bfa3070 */
[----:B-1----:R-:W-:Y:S01]  /*56e0*/  @!P2 FADD.FTZ R223, -R223, -RZ ;  /* 0x800000ffdfdfa221 */ /* 0x002fe20000010100 */
[----:B------:R-:W-:Y:S05]  /*56f0*/  LOP3.LUT R4, R4, 0xffff, RZ, 0xc0, !PT ;  /* 0x0000ffff04047812 */ /* 0x000fea00078ec0ff */
[----:B------:R-:W1:Y:S01]  /*5700*/  MUFU.EX2 R232, R10 ;  /* 0x0000000a00e87308 */ /* 0x000e620000000800 */
[----:B------:R-:W-:Y:S01]  /*5710*/  PRMT R5, R165, 0x7632, R5 ;  /* 0x00007632a5057816 */ /* 0x000fe20000000005 */
[----:B------:R-:W-:Y:S01]  /*5720*/  @!P6 FADD.FTZ R215, -R215, -RZ ;  /* 0x800000ffd7d7e221 */ /* 0x000fe20000010100 */
[----:B------:R-:W-:Y:S07]  /*5730*/  ISETP.LE.U32.AND P6, PT, R4, UR8, PT ;  /* 0x0000000804007c0c */ /* 0x000fee000bfc3070 */
[----:B------:R-:W2:Y:S01]  /*5740*/  MUFU.EX2 R226, R12 ;  /* 0x0000000c00e27308 */ /* 0x000ea20000000800 */
[----:B------:R-:W-:Y:S01]  /*5750*/  LOP3.LUT R4, R5, 0xff, RZ, 0xc0, !PT ;  /* 0x000000ff05047812 */ /* 0x000fe200078ec0ff */
[----:B------:R-:W-:Y:S01]  /*5760*/  FFMA.FTZ R13, R13, UR9, -R2 ;  /* 0x000000090d0d7c23 */ /* 0x000fe20008010802 */
[--C-:B------:R-:W-:Y:S07]  /*5770*/  FFMA.FTZ R11, R11, UR9, -R0.reuse ;  /* 0x000000090b0b7c23 */ /* 0x100fee0008010800 */
[----:B------:R2:W-:Y:S01]  /*5780*/  MUFU.EX2 R224, R7 ;  /* 0x0000000700e07308 */ /* 0x0005e20000000800 */
[----:B------:R-:W-:Y:S01]  /*5790*/  ISETP.LE.U32.AND P2, PT, R4, UR8, PT ;  /* 0x0000000804007c0c */ /* 0x000fe2000bf43070 */
[----:B----4-:R-:W-:Y:S01]  /*57a0*/  @!P5 FADD.FTZ R228, -R228, -RZ ;  /* 0x800000ffe4e4d221 */ /* 0x010fe20000010100 */
[----:B------:R-:W-:Y:S07]  /*57b0*/  ISETP.LE.U32.AND P5, PT, R167, UR8, PT ;  /* 0x00000008a7007c0c */ /* 0x000fee000bfa3070 */
[----:B------:R-:W4:Y:S01]  /*57c0*/  MUFU.EX2 R225, R13 ;  /* 0x0000000d00e17308 */ /* 0x000f220000000800 */
[--C-:B------:R-:W-:Y:S01]  /*57d0*/  FFMA.FTZ R14, R14, UR9, -R0.reuse ;  /* 0x000000090e0e7c23 */ /* 0x100fe20008010800 */
[----:B------:R-:W-:Y:S01]  /*57e0*/  FFMA.FTZ R18, R18, UR9, -R3 ;  /* 0x0000000912127c23 */ /* 0x000fe20008010803 */
[----:B------:R-:W-:Y:S04]  /*57f0*/  IMAD.WIDE.U32 R4, R175, -0x2daee0ad, RZ ;  /* 0xd2511f53af047825 */ /* 0x000fe800078e00ff */
[----:B---3--:R-:W-:Y:S01]  /*5800*/  @!P6 FADD.FTZ R227, -R227, -RZ ;  /* 0x800000ffe3e3e221 */ /* 0x008fe20000010100 */
[----:B------:R-:W-:Y:S02]  /*5810*/  ISETP.GT.U32.AND P6, PT, R168, UR8, PT ;  /* 0x00000008a8007c0c */ /* 0x000fe4000bfc4070 */
[----:B------:R-:W-:Y:S01]  /*5820*/  MUFU.EX2 R231, R11 ;  /* 0x0000000b00e77308 */ /* 0x000fe20000000800 */
[----:B------:R-:W-:Y:S01]  /*5830*/  SHF.R.U32.HI R165, RZ, 0x18, R165 ;  /* 0x00000018ffa57819 */ /* 0x000fe200000116a5 */
[----:B------:R-:W-:Y:S01]  /*5840*/  FFMA.FTZ R15, R15, UR9, -R0 ;  /* 0x000000090f0f7c23 */ /* 0x000fe20008010800 */
[----:B------:R-:W-:Y:S01]  /*5850*/  LOP3.LUT R5, R174, UR56, R5, 0x96, !PT ;  /* 0x00000038ae057c12 */ /* 0x000fe2000f8e9605 */
[----:B-1----:R-:W-:Y:S06]  /*5860*/  @!P2 FADD.FTZ R232, -R232, -RZ ;  /* 0x800000ffe8e8a221 */ /* 0x002fec0000010100 */
[----:B------:R-:W1:Y:S01]  /*5870*/  MUFU.EX2 R229, R14 ;  /* 0x0000000e00e57308 */ /* 0x000e620000000800 */
[----:B------:R-:W-:Y:S01]  /*5880*/  ISETP.GT.U32.AND P2, PT, R170, UR8, PT ;  /* 0x00000008aa007c0c */ /* 0x000fe2000bf44070 */
[----:B--2---:R-:W-:Y:S01]  /*5890*/  @!P5 FADD.FTZ R226, -R226, -RZ ;  /* 0x800000ffe2e2d221 */ /* 0x004fe20000010100 */
[----:B------:R-:W-:Y:S01]  /*58a0*/  ISETP.LE.U32.AND P5, PT, R171, UR8, PT ;  /* 0x00000008ab007c0c */ /* 0x000fe2000bfa3070 */
[----:B------:R-:W-:Y:S06]  /*58b0*/  IMAD.WIDE.U32 R6, R173, -0x2daee0ad, RZ ;  /* 0xd2511f53ad067825 */ /* 0x000fec00078e00ff */
[----:B------:R-:W2:Y:S01]  /*58c0*/  MUFU.EX2 R218, R18 ;  /* 0x0000001200da7308 */ /* 0x000ea20000000800 */
[----:B----4-:R-:W-:Y:S01]  /*58d0*/  @P6 FADD.FTZ R225, -R225, -RZ ;  /* 0x800000ffe1e16221 */ /* 0x010fe20000010100 */
[----:B------:R-:W-:Y:S01]  /*58e0*/  ISETP.GT.U32.AND P6, PT, R176, UR8, PT ;  /* 0x00000008b0007c0c */ /* 0x000fe2000bfc4070 */
[----:B------:R-:W-:Y:S01]  /*58f0*/  @!P1 FADD.FTZ R224, -R224, -RZ ;  /* 0x800000ffe0e09221 */ /* 0x000fe20000010100 */
[----:B------:R-:W-:Y:S06]  /*5900*/  LOP3.LUT R7, R172, UR56, R7, 0x96, !PT ;  /* 0x00000038ac077c12 */ /* 0x000fec000f8e9607 */
[----:B------:R-:W-:Y:S01]  /*5910*/  MUFU.EX2 R230, R15 ;  /* 0x0000000f00e67308 */ /* 0x000fe20000000800 */
[C---:B------:R-:W-:Y:S01]  /*5920*/  PRMT R10, R6.reuse, 0x7770, RZ ;  /* 0x00007770060a7816 */ /* 0x040fe200000000ff */
[--C-:B------:R-:W-:Y:S01]  /*5930*/  FFMA.FTZ R19, R19, UR9, -R3.reuse ;  /* 0x0000000913137c23 */ /* 0x100fe20008010803 */
[----:B-1----:R-:W-:Y:S01]  /*5940*/  @P2 FADD.FTZ R229, -R229, -RZ ;  /* 0x800000ffe5e52221 */ /* 0x002fe20000010100 */
[----:B------:R-:W-:Y:S01]  /*5950*/  PRMT R12, R6, 0x7771, RZ ;  /* 0x00007771060c7816 */ /* 0x000fe200000000ff */
[----:B------:R-:W-:Y:S01]  /*5960*/  @!P5 FADD.FTZ R184, -R184, -RZ ;  /* 0x800000ffb8b8d221 */ /* 0x000fe20000010100 */
[C---:B------:R-:W-:Y:S04]  /*5970*/  PRMT R11, R6.reuse, 0x7772, RZ ;  /* 0x00007772060b7816 */ /* 0x040fe800000000ff */
[----:B------:R-:W-:Y:S01]  /*5980*/  MUFU.EX2 R216, R19 ;  /* 0x0000001300d87308 */ /* 0x000fe20000000800 */
[----:B------:R-:W-:Y:S01]  /*5990*/  PRMT R9, R6, 0x7773, RZ ;  /* 0x0000777306097816 */ /* 0x000fe200000000ff */
[----:B------:R-:W-:Y:S01]  /*59a0*/  FFMA.FTZ R25, R25, UR9, -R2 ;  /* 0x0000000919197c23 */ /* 0x000fe20008010802 */
[----:B------:R-:W-:Y:S01]  /*59b0*/  ISETP.GT.U32.AND P2, PT, R178, UR8, PT ;  /* 0x00000008b2007c0c */ /* 0x000fe2000bf44070 */
[----:B------:R-:W-:Y:S01]  /*59c0*/  @P6 FADD.FTZ R193, -R193, -RZ ;  /* 0x800000ffc1c16221 */ /* 0x000fe20000010100 */
[C---:B------:R-:W-:Y:S05]  /*59d0*/  LOP3.LUT R6, R7.reuse, 0xff, RZ, 0xc0, !PT ;  /* 0x000000ff07067812 */ /* 0x040fea00078ec0ff */
[----:B------:R-:W-:Y:S01]  /*59e0*/  MUFU.EX2 R219, R25 ;  /* 0x0000001900db7308 */ /* 0x000fe20000000800 */
[----:B------:R-:W-:Y:S01]  /*59f0*/  LOP3.LUT R8, R7, 0xffff, RZ, 0xc0, !PT ;  /* 0x0000ffff07087812 */ /* 0x000fe200078ec0ff */
[--C-:B------:R-:W-:Y:S01]  /*5a00*/  FFMA.FTZ R34, R34, UR9, -R3.reuse ;  /* 0x0000000922227c23 */ /* 0x100fe20008010803 */
[----:B------:R-:W-:Y:S01]  /*5a10*/  ISETP.LE.U32.AND P5, PT, R6, UR8, PT ;  /* 0x0000000806007c0c */ /* 0x000fe2000bfa3070 */
[----:B------:R-:W-:Y:S01]  /*5a20*/  FFMA.FTZ R22, R22, UR9, -R3 ;  /* 0x0000000916167c23 */ /* 0x000fe20008010803 */
[----:B------:R-:W-:Y:S01]  /*5a30*/  SHF.R.U32.HI R6, RZ, 0x18, R7 ;  /* 0x00000018ff067819 */ /* 0x000fe20000011607 */
[--C-:B------:R-:W-:Y:S01]  /*5a40*/  FFMA.FTZ R23, R23, UR9, -R3.reuse ;  /* 0x0000000917177c23 */ /* 0x100fe20008010803 */
[----:B------:R-:W-:Y:S01]  /*5a50*/  SHF.R.U32.HI R8, RZ, 0x8, R8 ;  /* 0x00000008ff087819 */ /* 0x000fe20000011608 */
[----:B------:R-:W-:Y:S01]  /*5a60*/  FFMA.FTZ R3, R35, UR9, -R3 ;  /* 0x0000000923037c23 */ /* 0x000fe20008010803 */
[----:B------:R-:W-:Y:S01]  /*5a70*/  ISETP.LE.U32.AND P6, PT, R6, UR8, PT ;  /* 0x0000000806007c0c */ /* 0x000fe2000bfc3070 */
[----:B--2---:R-:W-:Y:S01]  /*5a80*/  @P2 FADD.FTZ R218, -R218, -RZ ;  /* 0x800000ffdada2221 */ /* 0x004fe20000010100 */
[----:B------:R-:W-:Y:S01]  /*5a90*/  LOP3.LUT R6, R5, 0xff, RZ, 0xc0, !PT ;  /* 0x000000ff05067812 */ /* 0x000fe200078ec0ff */
[----:B------:R-:W-:Y:S01]  /*5aa0*/  FFMA.FTZ R164, R33, UR9, -R164 ;  /* 0x0000000921a47c23 */ /* 0x000fe200080108a4 */
[----:B------:R-:W-:Y:S01]  /*5ab0*/  ISETP.LE.U32.AND P1, PT, R165, UR8, PT ;  /* 0x00000008a5007c0c */ /* 0x000fe2000bf23070 */
[----:B------:R1:W-:Y:S01]  /*5ac0*/  MUFU.EX2 R191, R3 ;  /* 0x0000000300bf7308 */ /* 0x0003e20000000800 */
[----:B------:R-:W-:Y:S01]  /*5ad0*/  ISETP.LE.U32.AND P2, PT, R6, UR8, PT ;  /* 0x0000000806007c0c */ /* 0x000fe2000bf43070 */
[----:B------:R-:W-:Y:S01]  /*5ae0*/  @!P5 FADD.FTZ R190, -R190, -RZ ;  /* 0x800000ffbebed221 */ /* 0x000fe20000010100 */
[----:B------:R-:W-:Y:S07]  /*5af0*/  LOP3.LUT R6, R8, 0xffff, RZ, 0xc0, !PT ;  /* 0x0000ffff08067812 */ /* 0x000fee00078ec0ff */
[----:B------:R-:W-:Y:S01]  /*5b00*/  MUFU.EX2 R198, R22 ;  /* 0x0000001600c67308 */ /* 0x000fe20000000800 */
[----:B------:R-:W2:Y:S01]  /*5b10*/  LDL R8, [R1+0x8] ;  /* 0x0000080001087983 */ /* 0x000ea20000100800 */
[----:B------:R-:W-:Y:S01]  /*5b20*/  PRMT R7, R7, 0x7632, R7 ;  /* 0x0000763207077816 */ /* 0x000fe20000000007 */
[----:B------:R-:W-:Y:S07]  /*5b30*/  FFMA.FTZ R27, R27, UR9, -R0 ;  /* 0x000000091b1b7c23 */ /* 0x000fee0008010800 */
[----:B------:R-:W3:Y:S01]  /*5b40*/  MUFU.EX2 R197, R23 ;  /* 0x0000001700c57308 */ /* 0x000ee20000000800 */
[----:B------:R-:W-:Y:S01]  /*5b50*/  LEA R185, R194, UR4, 0x1 ;  /* 0x00000004c2b97c11 */ /* 0x000fe2000f8e08ff */
[----:B------:R-:W-:Y:S01]  /*5b60*/  FFMA.FTZ R24, R24, UR9, -R2 ;  /* 0x0000000918187c23 */ /* 0x000fe20008010802 */
[----:B------:R-:W-:Y:S01]  /*5b70*/  LOP3.LUT R7, R7, 0xff, RZ, 0xc0, !PT ;  /* 0x000000ff07077812 */ /* 0x000fe200078ec0ff */
[----:B------:R-:W-:Y:S01]  /*5b80*/  @!P1 FADD.FTZ R231, -R231, -RZ ;  /* 0x800000ffe7e79221 */ /* 0x000fe20000010100 */
[----:B------:R-:W-:Y:S05]  /*5b90*/  ISETP.GT.U32.AND P1, PT, R169, UR8, PT ;  /* 0x00000008a9007c0c */ /* 0x000fea000bf24070 */
[----:B------:R-:W-:Y:S01]  /*5ba0*/  MUFU.EX2 R188, R164 ;  /* 0x000000a400bc7308 */ /* 0x000fe20000000800 */
[----:B------:R-:W-:Y:S01]  /*5bb0*/  ISETP.LE.U32.AND P5, PT, R7, UR8, PT ;  /* 0x0000000807007c0c */ /* 0x000fe2000bfa3070 */
[----:B------:R-:W-:Y:S01]  /*5bc0*/  IMAD.IADD R186, R185, 0x1, R200 ;  /* 0x00000001b9ba7824 */ /* 0x000fe200078e02c8 */
[----:B------:R-:W-:Y:S07]  /*5bd0*/  PRMT R7, R5, 0x7632, R7 ;  /* 0x0000763205077816 */ /* 0x000fee0000000007 */
[----:B------:R-:W-:Y:S01]  /*5be0*/  MUFU.EX2 R221, R27 ;  /* 0x0000001b00dd7308 */ /* 0x000fe20000000800 */
[----:B-1----:R-:W-:Y:S01]  /*5bf0*/  PRMT R3, R4, 0x7771, RZ ;  /* 0x0000777104037816 */ /* 0x002fe200000000ff */
[----:B------:R-:W-:Y:S01]  /*5c00*/  FFMA.FTZ R26, R26, UR9, -R0 ;  /* 0x000000091a1a7c23 */ /* 0x000fe20008010800 */
[----:B------:R-:W-:Y:S01]  /*5c10*/  FFMA.FTZ R28, R28, UR9, -R2 ;  /* 0x000000091c1c7c23 */ /* 0x000fe20008010802 */
[----:B---3--:R-:W-:Y:S06]  /*5c20*/  @!P6 FADD.FTZ R197, -R197, -RZ ;  /* 0x800000ffc5c5e221 */ /* 0x008fec0000010100 */
[----:B------:R-:W1:Y:S01]  /*5c30*/  MUFU.EX2 R220, R24 ;  /* 0x0000001800dc7308 */ /* 0x000e620000000800 */
[----:B------:R-:W-:Y:S01]  /*5c40*/  FFMA.FTZ R30, R30, UR9, -R0 ;  /* 0x000000091e1e7c23 */ /* 0x000fe20008010800 */
[----:B------:R-:W-:Y:S01]  /*5c50*/  FFMA.FTZ R2, R29, UR9, -R2 ;  /* 0x000000091d027c23 */ /* 0x000fe20008010802 */
[----:B------:R-:W-:Y:S01]  /*5c60*/  @P1 FADD.FTZ R230, -R230, -RZ ;  /* 0x800000ffe6e61221 */ /* 0x000fe20000010100 */
[----:B------:R-:W-:Y:S01]  /*5c70*/  ISETP.GT.U32.AND P1, PT, R177, UR8, PT ;  /* 0x00000008b1007c0c */ /* 0x000fe2000bf24070 */
[----:B------:R-:W-:Y:S05]  /*5c80*/  @!P5 FADD.FTZ R198, -R198, -RZ ;  /* 0x800000ffc6c6d221 */ /* 0x000fea0000010100 */
[----:B------:R-:W3:Y:S01]  /*5c90*/  MUFU.EX2 R187, R32 ;  /* 0x0000002000bb7308 */ /* 0x000ee20000000800 */
[----:B------:R-:W-:Y:S01]  /*5ca0*/  FFMA.FTZ R0, R31, UR9, -R0 ;  /* 0x000000091f007c23 */ /* 0x000fe20008010800 */
[C---:B------:R-:W-:Y:S08]  /*5cb0*/  VIADD R233, R185.reuse, 0x20020 ;  /* 0x00020020b9e97836 */ /* 0x040ff00000000000 */
[----:B------:R-:W4:Y:S01]  /*5cc0*/  MUFU.EX2 R222, R26 ;  /* 0x0000001a00de7308 */ /* 0x000f220000000800 */
[----:B------:R-:W-:Y:S02]  /*5cd0*/  VIADD R234, R185, 0x20000 ;  /* 0x00020000b9ea7836 */ /* 0x000fe40000000000 */
[----:B-1----:R-:W-:Y:S01]  /*5ce0*/  @!P2 FADD.FTZ R220, -R220, -RZ ;  /* 0x800000ffdcdca221 */ /* 0x002fe20000010100 */
[----:B------:R-:W-:Y:S06]  /*5cf0*/  ISETP.LE.U32.AND P2, PT, R10, UR8, PT ;  /* 0x000000080a007c0c */ /* 0x000fec000bf43070 */
[----:B------:R-:W-:Y:S01]  /*5d00*/  MUFU.EX2 R192, R34 ;  /* 0x0000002200c07308 */ /* 0x000fe20000000800 */
[----:B------:R-:W-:Y:S01]  /*5d10*/  @P1 FADD.FTZ R216, -R216, -RZ ;  /* 0x800000ffd8d81221 */ /* 0x000fe20000010100 */
[----:B------:R-:W-:Y:S02]  /*5d20*/  ISETP.LE.U32.AND P1, PT, R6, UR8, PT ;  /* 0x0000000806007c0c */ /* 0x000fe4000bf23070 */
[----:B------:R-:W-:Y:S06]  /*5d30*/  LOP3.LUT R6, R5, 0xffff, RZ, 0xc0, !PT ;  /* 0x0000ffff05067812 */ /* 0x000fec00078ec0ff */
[----:B------:R-:W-:Y:S01]  /*5d40*/  MUFU.EX2 R194, R2 ;  /* 0x0000000200c27308 */ /* 0x000fe20000000800 */
[----:B------:R-:W-:Y:S02]  /*5d50*/  SHF.R.U32.HI R5, RZ, 0x18, R5 ;  /* 0x00000018ff057819 */ /* 0x000fe40000011605 */
[----:B------:R-:W-:Y:S07]  /*5d60*/  SHF.R.U32.HI R6, RZ, 0x8, R6 ;  /* 0x00000008ff067819 */ /* 0x000fee0000011606 */
[----:B------:R-:W-:Y:S01]  /*5d70*/  MUFU.EX2 R201, R0 ;  /* 0x0000000000c97308 */ /* 0x000fe20000000800 */
[----:B------:R-:W-:Y:S02]  /*5d80*/  ISETP.LE.U32.AND P6, PT, R5, UR8, PT ;  /* 0x0000000805007c0c */ /* 0x000fe4000bfc3070 */
[----:B------:R-:W-:Y:S01]  /*5d90*/  LOP3.LUT R6, R6, 0xffff, RZ, 0xc0, !PT ;  /* 0x0000ffff06067812 */ /* 0x000fe200078ec0ff */
[----:B---3--:R-:W-:Y:S01]  /*5da0*/  @!P2 FADD.FTZ R187, -R187, -RZ ;  /* 0x800000ffbbbba221 */ /* 0x008fe20000010100 */
[----:B------:R-:W-:Y:S01]  /*5db0*/  PRMT R5, R4, 0x7770, RZ ;  /* 0x0000777004057816 */ /* 0x000fe200000000ff */
[----:B------:R-:W-:Y:S01]  /*5dc0*/  @!P1 FADD.FTZ R189, -R189, -RZ ;  /* 0x800000ffbdbd9221 */ /* 0x000fe20000010100 */
[----:B------:R-:W-:Y:S03]  /*5dd0*/  ISETP.LE.U32.AND P1, PT, R6, UR8, PT ;  /* 0x0000000806007c0c */ /* 0x000fe6000bf23070 */
[----:B------:R-:W1:Y:S01]  /*5de0*/  MUFU.EX2 R195, R28 ;  /* 0x0000001c00c37308 */ /* 0x000e620000000800 */
[----:B------:R-:W-:Y:S02]  /*5df0*/  LOP3.LUT R6, R7, 0xff, RZ, 0xc0, !PT ;  /* 0x000000ff07067812 */ /* 0x000fe400078ec0ff */
[----:B------:R-:W-:Y:S07]  /*5e00*/  PRMT R7, R4, 0x7772, RZ ;  /* 0x0000777204077816 */ /* 0x000fee00000000ff */
[----:B------:R-:W3:Y:S01]  /*5e10*/  MUFU.EX2 R199, R30 ;  /* 0x0000001e00c77308 */ /* 0x000ee20000000800 */
[----:B------:R-:W-:Y:S01]  /*5e20*/  ISETP.LE.U32.AND P5, PT, R6, UR8, PT ;  /* 0x0000000806007c0c */ /* 0x000fe2000bfa3070 */
[----:B------:R-:W-:Y:S01]  /*5e30*/  @!P6 FADD.FTZ R221, -R221, -RZ ;  /* 0x800000ffdddde221 */ /* 0x000fe20000010100 */
[----:B------:R-:W-:Y:S02]  /*5e40*/  PRMT R6, R4, 0x7773, RZ ;  /* 0x0000777304067816 */ /* 0x000fe400000000ff */
[----:B------:R-:W-:Y:S02]  /*5e50*/  F2FP.RELU.F16.F32.PACK_AB R4, R215, R196 ;  /* 0x000000c4d704723e */ /* 0x000fe400000008ff */
[----:B------:R-:W-:Y:S01]  /*5e60*/  ISETP.GT.U32.AND P6, PT, R9, UR8, PT ;  /* 0x0000000809007c0c */ /* 0x000fe2000bfc4070 */
[----:B------:R-:W-:Y:S01]  /*5e70*/  @!P1 FADD.FTZ R219, -R219, -RZ ;  /* 0x800000ffdbdb9221 */ /* 0x000fe20000010100 */
[----:B------:R-:W-:Y:S01]  /*5e80*/  ISETP.GT.U32.AND P1, PT, R12, UR8, PT ;  /* 0x000000080c007c0c */ /* 0x000fe2000bf24070 */
[----:B------:R3:W-:Y:S01]  /*5e90*/  STS [R185+0x20000], R4 ;  /* 0x02000004b9007388 */ /* 0x0007e20000000800 */
[----:B------:R-:W-:Y:S02]  /*5ea0*/  ISETP.LE.U32.AND P2, PT, R5, UR8, PT ;  /* 0x0000000805007c0c */ /* 0x000fe4000bf43070 */
[----:B------:R-:W-:Y:S01]  /*5eb0*/  F2FP.RELU.F16.F32.PACK_AB R5, R231, R232 ;  /* 0x000000e8e705723e */ /* 0x000fe200000008ff */
[----:B----4-:R-:W-:Y:S01]  /*5ec0*/  @!P5 FADD.FTZ R222, -R222, -RZ ;  /* 0x800000ffdeded221 */ /* 0x010fe20000010100 */
[----:B------:R-:W-:Y:S05]  /*5ed0*/  ISETP.GT.U32.AND P5, PT, R11, UR8, PT ;  /* 0x000000080b007c0c */ /* 0x000fea000bfa4070 */
[----:B------:R-:W-:Y:S01]  /*5ee0*/  @P6 FADD.FTZ R191, -R191, -RZ ;  /* 0x800000ffbfbf6221 */ /* 0x000fe20000010100 */
[----:B------:R-:W-:Y:S01]  /*5ef0*/  ISETP.GT.U32.AND P6, PT, R6, UR8, PT ;  /* 0x0000000806007c0c */ /* 0x000fe2000bfc4070 */
[----:B------:R-:W-:Y:S01]  /*5f00*/  @P1 FADD.FTZ R188, -R188, -RZ ;  /* 0x800000ffbcbc1221 */ /* 0x000fe20000010100 */
[----:B------:R-:W-:Y:S01]  /*5f10*/  ISETP.GT.U32.AND P1, PT, R3, UR8, PT ;  /* 0x0000000803007c0c */ /* 0x000fe2000bf24070 */
[----:B-1----:R-:W-:Y:S01]  /*5f20*/  @!P2 FADD.FTZ R195, -R195, -RZ ;  /* 0x800000ffc3c3a221 */ /* 0x002fe20000010100 */
[----:B------:R-:W-:Y:S02]  /*5f30*/  F2FP.RELU.F16.F32.PACK_AB R3, R224, R223 ;  /* 0x000000dfe003723e */ /* 0x000fe400000008ff */
[----:B------:R-:W-:Y:S01]  /*5f40*/  F2FP.RELU.F16.F32.PACK_AB R6, R227, R228 ;  /* 0x000000e4e306723e */ /* 0x000fe200000008ff */
[----:B------:R-:W-:Y:S01]  /*5f50*/  @P5 FADD.FTZ R192, -R192, -RZ ;  /* 0x800000ffc0c05221 */ /* 0x000fe20000010100 */
[----:B------:R-:W-:Y:S01]  /*5f60*/  ISETP.GT.U32.AND P5, PT, R7, UR8, PT ;  /* 0x0000000807007c0c */ /* 0x000fe2000bfa4070 */
[----:B------:R1:W-:Y:S01]  /*5f70*/  STS [R185+0x20400], R3 ;  /* 0x02040003b9007388 */ /* 0x0003e20000000800 */
[----:B------:R-:W-:Y:S02]  /*5f80*/  F2FP.RELU.F16.F32.PACK_AB R7, R225, R226 ;  /* 0x000000e2e107723e */ /* 0x000fe400000008ff */
[----:B------:R-:W-:Y:S01]  /*5f90*/  F2FP.RELU.F16.F32.PACK_AB R0, R188, R187 ;  /* 0x000000bbbc00723e */ /* 0x000fe200000008ff */
[----:B------:R-:W-:Y:S01]  /*5fa0*/  @P6 FADD.FTZ R201, -R201, -RZ ;  /* 0x800000ffc9c96221 */ /* 0x000fe20000010100 */
[----:B---3--:R-:W-:Y:S01]  /*5fb0*/  F2FP.RELU.F16.F32.PACK_AB R4, R216, R218 ;  /* 0x000000dad804723e */ /* 0x008fe200000008ff */
[----:B------:R-:W-:Y:S01]  /*5fc0*/  @P1 FADD.FTZ R194, -R194, -RZ ;  /* 0x800000ffc2c21221 */ /* 0x000fe20000010100 */
[----:B------:R-:W-:Y:S02]  /*5fd0*/  FSETP.GE.FTZ.AND P2, PT, R215, RZ, PT ;  /* 0x000000ffd700720b */ /* 0x000fe40003f56000 */
[----:B------:R-:W-:Y:S01]  /*5fe0*/  FSETP.GE.FTZ.AND P6, PT, R224, RZ, PT ;  /* 0x000000ffe000720b */ /* 0x000fe20003fd6000 */
[----:B------:R3:W-:Y:S02]  /*5ff0*/  STS [R186+0x20400], R4 ;  /* 0x02040004ba007388 */ /* 0x0007e40000000800 */
[----:B------:R-:W-:Y:S01]  /*6000*/  @P5 FADD.FTZ R199, -R199, -RZ ;  /* 0x800000ffc7c75221 */ /* 0x000fe20000010100 */
[C---:B------:R-:W-:Y:S02]  /*6010*/  FSETP.GE.FTZ.AND P5, PT, R193.reuse, RZ, PT ;  /* 0x000000ffc100720b */ /* 0x040fe40003fb6000 */
[----:B-1----:R-:W-:Y:S05]  /*6020*/  F2FP.RELU.F16.F32.PACK_AB R3, R193, R184 ;  /* 0x000000b8c103723e */ /* 0x002fea00000008ff */
[----:B------:R1:W-:Y:S04]  /*6030*/  STS [R186+0x20000], R3 ;  /* 0x02000003ba007388 */ /* 0x0003e80000000800 */
[----:B------:R4:W-:Y:S01]  /*6040*/  STS [R185+0x21000], R6 ;  /* 0x02100006b9007388 */ /* 0x0009e20000000800 */
[----:B---3--:R-:W-:Y:S03]  /*6050*/  F2FP.RELU.F16.F32.PACK_AB R4, R197, R198 ;  /* 0x000000c6c504723e */ /* 0x008fe600000008ff */
[----:B------:R3:W-:Y:S04]  /*6060*/  STS [R185+0x21400], R5 ;  /* 0x02140005b9007388 */ /* 0x0007e80000000800 */
[----:B------:R-:W-:Y:S01]  /*6070*/  STS [R186+0x21000], R7 ;  /* 0x02100007ba007388 */ /* 0x000fe20000000800 */
[----:B-1----:R-:W-:Y:S02]  /*6080*/  IMAD.MOV.U32 R3, RZ, RZ, R233 ;  /* 0x000000ffff037224 */ /* 0x002fe400078e00e9 */
[----:B------:R-:W-:Y:S01]  /*6090*/  @P4 VIADD R3, R234, 0xffffffe0 ;  /* 0xffffffe0ea034836 */ /* 0x000fe20000000000 */
[----:B----4-:R-:W-:Y:S03]  /*60a0*/  F2FP.RELU.F16.F32.PACK_AB R6, R230, R229 ;  /* 0x000000e5e606723e */ /* 0x010fe600000008ff */
[----:B------:R-:W-:Y:S01]  /*60b0*/  IMAD.IADD R2, R200, 0x1, R3 ;  /* 0x00000001c8027824 */ /* 0x000fe200078e0203 */
[----:B------:R-:W-:Y:S02]  /*60c0*/  LEA R200, R212, UR4, 0x1 ;  /* 0x00000004d4c87c11 */ /* 0x000fe4000f8e08ff */
[----:B---3--:R-:W-:Y:S01]  /*60d0*/  F2FP.RELU.F16.F32.PACK_AB R5, R189, R190 ;  /* 0x000000bebd05723e */ /* 0x008fe200000008ff */
[----:B------:R-:W-:Y:S04]  /*60e0*/  STS [R186+0x21400], R6 ;  /* 0x02140006ba007388 */ /* 0x000fe80000000800 */
[----:B------:R1:W-:Y:S04]  /*60f0*/  STS [R3], R5 ;  /* 0x0000000503007388 */ /* 0x0003e80000000800 */
[----:B------:R3:W-:Y:S04]  /*6100*/  STS [R3+0x400], R4 ;  /* 0x0004000403007388 */ /* 0x0007e80000000800 */
[----:B------:R4:W-:Y:S01]  /*6110*/  STS [R2], R0 ;  /* 0x0000000002007388 */ /* 0x0009e20000000800 */
[----:B-1----:R-:W-:Y:S02]  /*6120*/  F2FP.RELU.F16.F32.PACK_AB R5, R221, R222 ;  /* 0x000000dedd05723e */ /* 0x002fe400000008ff */
[----:B---3--:R-:W-:Y:S02]  /*6130*/  F2FP.RELU.F16.F32.PACK_AB R4, R219, R220 ;  /* 0x000000dcdb04723e */ /* 0x008fe400000008ff */
[----:B----4-:R-:W-:Y:S05]  /*6140*/  F2FP.RELU.F16.F32.PACK_AB R0, R191, R192 ;  /* 0x000000c0bf00723e */ /* 0x010fea00000008ff */
[----:B------:R1:W-:Y:S04]  /*6150*/  STS [R2+0x400], R0 ;  /* 0x0004000002007388 */ /* 0x0003e80000000800 */
[----:B------:R3:W-:Y:S04]  /*6160*/  STS [R3+0x1000], R4 ;  /* 0x0010000403007388 */ /* 0x0007e80000000800 */
[----:B------:R-:W-:Y:S01]  /*6170*/  STS [R3+0x1400], R5 ;  /* 0x0014000503007388 */ /* 0x000fe20000000800 */
[----:B-1----:R-:W-:Y:S02]  /*6180*/  F2FP.RELU.F16.F32.PACK_AB R0, R201, R199 ;  /* 0x000000c7c900723e */ /* 0x002fe400000008ff */
[----:B---3--:R-:W-:Y:S03]  /*6190*/  F2FP.RELU.F16.F32.PACK_AB R4, R194, R195 ;  /* 0x000000c3c204723e */ /* 0x008fe600000008ff */
[----:B------:R1:W-:Y:S04]  /*61a0*/  STS [R2+0x1400], R0 ;  /* 0x0014000002007388 */ /* 0x0003e80000000800 */
[----:B------:R3:W-:Y:S04]  /*61b0*/  STS [R2+0x1000], R4 ;  /* 0x0010000402007388 */ /* 0x0007e80000000800 */
[----:B------:R-:W-:Y:S08]  /*61c0*/  LDSM.16.M88.4 R32, [R200+0x8000] ;  /* 0x00800000c820783b */ /* 0x000ff00000000200 */
[----:B------:R-:W-:Y:S01]  /*61d0*/  LDSM.16.M88.4 R28, [R200+0x9000] ;  /* 0x00900000c81c783b */ /* 0x000fe20000000200 */
[----:B-1----:R-:W-:Y:S01]  /*61e0*/  IMAD.IADD R0, R200, 0x1, R210 ;  /* 0x00000001c8007824 */ /* 0x002fe200078e02d2 */
[----:B--2---:R-:W-:Y:S01]  /*61f0*/  LEA R205, R8, UR4, 0x1 ;  /* 0x0000000408cd7c11 */ /* 0x004fe2000f8e08ff */
[----:B------:R-:W-:Y:S05]  /*6200*/  IMAD.MOV.U32 R8, RZ, RZ, 0x20 ;  /* 0x00000020ff087424 */ /* 0x000fea00078e00ff */
[----:B------:R-:W1:Y:S01]  /*6210*/  LDSM.16.M88.4 R16, [R205+0x14000] ;  /* 0x01400000cd10783b */ /* 0x000e620000000200 */
[----:B------:R-:W-:Y:S01]  /*6220*/  IMAD.IADD R206, R210, 0x1, R205 ;  /* 0x00000001d2ce7824 */ /* 0x000fe200078e02cd */
[----:B------:R-:W-:Y:S05]  /*6230*/  SEL R203, R8, 0xffffffe0, !P3 ;  /* 0xffffffe008cb7807 */ /* 0x000fea0005800000 */
[----:B------:R-:W-:Y:S01]  /*6240*/  IMAD.IADD R202, R200, 0x1, R203 ;  /* 0x00000001c8ca7824 */ /* 0x000fe200078e02cb */
[----:B------:R-:W2:Y:S01]  /*6250*/  LDSM.16.M88.4 R164, [R205+0x14800] ;  /* 0x01480000cda4783b */ /* 0x000ea20000000200 */
[C---:B------:R-:W-:Y:S02]  /*6260*/  IMAD.IADD R207, R203.reuse, 0x1, R205 ;  /* 0x00000001cbcf7824 */ /* 0x040fe400078e02cd */
[C---:B---3--:R-:W-:Y:S02]  /*6270*/  IMAD.IADD R2, R203.reuse, 0x1, R0 ;  /* 0x00000001cb027824 */ /* 0x048fe400078e0200 */
[----:B------:R-:W-:Y:S03]  /*6280*/  IMAD.IADD R208, R203, 0x1, R206 ;  /* 0x00000001cbd07824 */ /* 0x000fe600078e02ce */
[----:B------:R-:W-:Y:S08]  /*6290*/  LDSM.16.M88.4 R168, [R202+0x8000] ;  /* 0x00800000caa8783b */ /* 0x000ff00000000200 */
[----:B------:R-:W3:Y:S08]  /*62a0*/  LDSM.16.M88.4 R172, [R207+0x14000] ;  /* 0x01400000cfac783b */ /* 0x000ef00000000200 */
[----:B------:R-:W4:Y:S01]  /*62b0*/  LDSM.16.M88.4 R176, [R202+0x9000] ;  /* 0x00900000cab0783b */ /* 0x000f220000000200 */
[-C--:B-1----:R-:W-:Y:S07]  /*62c0*/  HMMA.16816.F32 R4, R32, R16.reuse, RZ ;  /* 0x000000102004723c */ /* 0x082fee00000018ff */
[----:B------:R-:W1:Y:S01]  /*62d0*/  LDSM.16.M88.4 R180, [R207+0x14800] ;  /* 0x01480000cfb4783b */ /* 0x000e620000000200 */
        /* <DEDUP_REMOVED lines=9> */
[C---:B----4-:R-:W-:Y:S08]  /*6370*/  HMMA.16816.F32 R8, R176.reuse, R172, R8 ;  /* 0x000000acb008723c */ /* 0x050ff00000001808 */
[-C--:B------:R-:W-:Y:S08]  /*6380*/  HMMA.16816.F32 R12, R176, R174.reuse, R12 ;  /* 0x000000aeb00c723c */ /* 0x080ff0000000180c */
[C---:B------:R-:W-:Y:S01]  /*6390*/  HMMA.16816.F32 R16, R168.reuse, R174, R16 ;  /* 0x000000aea810723c */ /* 0x040fe20000001810 */
[----:B------:R-:W2:Y:S07]  /*63a0*/  LDSM.16.M88.4 R172, [R206+0x14000] ;  /* 0x01400000ceac783b */ /* 0x000eae0000000200 */
[-C--:B-1----:R-:W-:Y:S08]  /*63b0*/  HMMA.16816.F32 R20, R168, R180.reuse, R20 ;  /* 0x000000b4a814723c */ /* 0x082ff00000001814 */
[C---:B------:R-:W-:Y:S08]  /*63c0*/  HMMA.16816.F32 R24, R176.reuse, R180, R24 ;  /* 0x000000b4b018723c */ /* 0x040ff00000001818 */
[-C--:B------:R-:W-:Y:S01]  /*63d0*/  HMMA.16816.F32 R28, R176, R182.reuse, R28 ;  /* 0x000000b6b01c723c */ /* 0x080fe2000000181c */
[----:B------:R-:W-:Y:S07]  /*63e0*/  LDSM.16.M88.4 R176, [R206+0x14800] ;  /* 0x01480000ceb0783b */ /* 0x000fee0000000200 */
[----:B------:R-:W-:Y:S01]  /*63f0*/  HMMA.16816.F32 R32, R168, R182, R32 ;  /* 0x000000b6a820723c */ /* 0x000fe20000001820 */
[----:B------:R-:W1:Y:S07]  /*6400*/  LDSM.16.M88.4 R168, [R0+0x9000] ;  /* 0x0090000000a8783b */ /* 0x000e6e0000000200 */
[-C--:B--2---:R-:W-:Y:S08]  /*6410*/  HMMA.16816.F32 R4, R164, R172.reuse, R4 ;  /* 0x000000aca404723c */ /* 0x084ff00000001804 */
[C---:B-1----:R-:W-:Y:S08]  /*6420*/  HMMA.16816.F32 R8, R168.reuse, R172, R8 ;  /* 0x000000aca808723c */ /* 0x042ff00000001808 */
        /* <DEDUP_REMOVED lines=8> */
[----:B------:R-:W1:Y:S08]  /*64b0*/  LDSM.16.M88.4 R164, [R208+0x14000] ;  /* 0x01400000d0a4783b */ /* 0x000e700000000200 */
        /* <DEDUP_REMOVED lines=38> */
[C---:B--2---:R-:W-:Y:S01]  /*6720*/  HMMA.16816.F32 R8, R168.reuse, R164, R8 ;  /* 0x000000a4a808723c */ /* 0x044fe20000001808 */
[----:B------:R-:W-:Y:S02]  /*6730*/  IMAD.U32 R164, RZ, RZ, UR10 ;  /* 0x0000000affa47e24 */ /* 0x000fe4000f8e00ff */
[----:B------:R-:W-:Y:S03]  /*6740*/  IMAD.U32 R165, RZ, RZ, UR11 ;  /* 0x0000000bffa57e24 */ /* 0x000fe6000f8e00ff */
[C---:B------:R-:W-:Y:S02]  /*6750*/  LEA R180, P1, R245.reuse, R164, 0x2 ;  /* 0x000000a4f5b47211 */ /* 0x040fe400078210ff */
[-C--:B------:R-:W-:Y:S03]  /*6760*/  HMMA.16816.F32 R12, R168, R166.reuse, R12 ;  /* 0x000000a6a80c723c */ /* 0x080fe6000000180c */
[----:B------:R-:W-:Y:S02]  /*6770*/  LEA.HI.X R181, R245, R165, RZ, 0x2, P1 ;  /* 0x000000a5f5b57211 */ /* 0x000fe400008f14ff */
[----:B------:R-:W-:Y:S03]  /*6780*/  FSETP.GE.FTZ.AND P1, PT, R196, RZ, PT ;  /* 0x000000ffc400720b */ /* 0x000fe60003f36000 */
[C---:B------:R-:W-:Y:S01]  /*6790*/  HMMA.16816.F32 R16, R172.reuse, R166, R16 ;  /* 0x000000a6ac10723c */ /* 0x040fe20000001810 */
[----:B------:R-:W-:Y:S07]  /*67a0*/  LDSM.16.M88.4 R164, [R2+0xa000] ;  /* 0x00a0000002a4783b */ /* 0x000fee0000000200 */
[-C--:B------:R-:W-:Y:S01]  /*67b0*/  HMMA.16816.F32 R20, R172, R176.reuse, R20 ;  /* 0x000000b0ac14723c */ /* 0x080fe20000001814 */
[----:B------:R1:W5:Y:S07]  /*67c0*/  LDG.E R3, desc[UR34][R180.64+0x80] ;  /* 0x00008022b4037981 */ /* 0x00036e000c1e1900 */
[C---:B------:R-:W-:Y:S01]  /*67d0*/  HMMA.16816.F32 R24, R168.reuse, R176, R24 ;  /* 0x000000b0a818723c */ /* 0x040fe20000001818 */
[----:B------:R-:W2:Y:S04]  /*67e0*/  LDG.E R177, desc[UR34][R180.64] ;  /* 0x00000022b4b17981 */ /* 0x000ea8000c1e1900 */
[----:B------:R-:W3:Y:S03]  /*67f0*/  LDG.E R176, desc[UR34][R180.64+0x20] ;  /* 0x00002022b4b07981 */ /* 0x000ee6000c1e1900 */
[-C--:B------:R-:W-:Y:S01]  /*6800*/  HMMA.16816.F32 R28, R168, R178.reuse, R28 ;  /* 0x000000b2a81c723c */ /* 0x080fe2000000181c */
[----:B------:R-:W4:Y:S07]  /*6810*/  LDSM.16.M88.4 R168, [R208+0x18000] ;  /* 0x01800000d0a8783b */ /* 0x000f2e0000000200 */
[----:B------:R-:W-:Y:S01]  /*6820*/  HMMA.16816.F32 R32, R172, R178, R32 ;  /* 0x000000b2ac20723c */ /* 0x000fe20000001820 */
[----:B------:R-:W1:Y:S07]  /*6830*/  LDSM.16.M88.4 R172, [R2+0xb000] ;  /* 0x00b0000002ac783b */ /* 0x000e6e0000000200 */
[-C--:B----4-:R-:W-:Y:S08]  /*6840*/  HMMA.16816.F32 R4, R164, R168.reuse, R4 ;  /* 0x000000a8a404723c */ /* 0x090ff00000001804 */
[C---:B-1----:R-:W-:Y:S08]  /*6850*/  HMMA.16816.F32 R8, R172.reuse, R168, R8 ;  /* 0x000000a8ac08723c */ /* 0x042ff00000001808 */
        /* <DEDUP_REMOVED lines=9> */
[----:B------:R1:W5:Y:S01]  /*68f0*/  LDG.E R4, desc[UR34][R180.64+0xa0] ;  /* 0x0000a022b4047981 */ /* 0x000362000c1e1900 */
[C---:B------:R-:W-:Y:S01]  /*6900*/  FADD.FTZ R17, -R177.reuse, R17 ;  /* 0x00000011b1117221 */ /* 0x040fe20000010100 */
[C---:B------:R-:W-:Y:S01]  /*6910*/  FADD.FTZ R21, -R177.reuse, R21 ;  /* 0x00000015b1157221 */ /* 0x040fe20000010100 */
[-C--:B------:R-:W-:Y:S10]  /*6920*/  FSEL R0, R0, R177.reuse, P1 ;  /* 0x000000b100007208 */ /* 0x080ff40000800000 */
[----:B------:R-:W-:Y:S01]  /*6930*/  FADD.FTZ R32, -R177, R32 ;  /* 0x00000020b1207221 */ /* 0x000fe20000010100 */
[----:B------:R-:W-:Y:S01]  /*6940*/  FSETP.GE.FTZ.AND P1, PT, R184, RZ, PT ;  /* 0x000000ffb800720b */ /* 0x000fe20003f36000 */
[----:B---3--:R-:W-:Y:S01]  /*6950*/  FADD.FTZ R6, -R176, R6 ;  /* 0x00000006b0067221 */ /* 0x008fe20000010100 */
[-C--:B------:R-:W-:Y:S01]  /*6960*/  FSEL R17, R17, R177.reuse, P5 ;  /* 0x000000b111117208 */ /* 0x080fe20002800000 */
[----:B------:R-:W-:Y:S01]  /*6970*/  FMUL.FTZ R196, R196, R0 ;  /* 0x00000000c4c47220 */ /* 0x000fe20000410000 */
[----:B------:R-:W-:Y:S01]  /*6980*/  FSEL R16, R16, R177, P1 ;  /* 0x000000b110107208 */ /* 0x000fe20000800000 */
[----:B------:R-:W-:Y:S01]  /*6990*/  FADD.FTZ R0, -R177, R5 ;  /* 0x00000005b1007221 */ /* 0x000fe20000010100 */
[----:B------:R-:W-:Y:S01]  /*69a0*/  FSETP.GE.FTZ.AND P1, PT, R189, RZ, PT ;  /* 0x000000ffbd00720b */ /* 0x000fe20003f36000 */
[----:B------:R-:W-:Y:S02]  /*69b0*/  IMAD.MOV.U32 R5, RZ, RZ, R233 ;  /* 0x000000ffff057224 */ /* 0x000fe400078e00e9 */
[----:B------:R-:W-:Y:S01]  /*69c0*/  FMUL.FTZ R17, R193, R17 ;  /* 0x00000011c1117220 */ /* 0x000fe20000410000 */
[----:B------:R-:W-:Y:S01]  /*69d0*/  FMUL.FTZ R165, R184, R16 ;  /* 0x00000010b8a57220 */ /* 0x000fe20000410000 */
[-C--:B------:R-:W-:Y:S01]  /*69e0*/  FSEL R2, R0, R177.reuse, P2 ;  /* 0x000000b100027208 */ /* 0x080fe20001000000 */
[----:B------:R-:W-:Y:S01]  /*69f0*/  IMAD.SHL.U32 R184, R214, 0x40, RZ ;  /* 0x00000040d6b87824 */ /* 0x000fe200078e00ff */
[----:B------:R-:W-:Y:S01]  /*6a00*/  FSETP.GE.FTZ.AND P2, PT, R190, RZ, PT ;  /* 0x000000ffbe00720b */ /* 0x000fe20003f56000 */
[----:B------:R-:W-:Y:S01]  /*6a10*/  @P4 VIADD R5, R234, 0xffffffe0 ;  /* 0xffffffe0ea054836 */ /* 0x000fe20000000000 */
[----:B------:R-:W-:Y:S01]  /*6a20*/  SHF.R.U32.HI R0, RZ, 0x4, R214 ;  /* 0x00000004ff007819 */ /* 0x000fe200000116d6 */
[----:B------:R-:W-:Y:S01]  /*6a30*/  FMUL.FTZ R166, R215, R2 ;  /* 0x00000002d7a67220 */ /* 0x000fe20000410000 */
[----:B------:R-:W-:Y:S01]  /*6a40*/  FSEL R21, R21, R177, P1 ;  /* 0x000000b115157208 */ /* 0x000fe20000800000 */
[----:B------:R-:W-:Y:S01]  /*6a50*/  FADD.FTZ R2, -R177, R20 ;  /* 0x00000014b1027221 */ /* 0x000fe20000010100 */
[----:B------:R-:W-:Y:S02]  /*6a60*/  LOP3.LUT R215, R0, 0x8, RZ, 0xc0, !PT ;  /* 0x0000000800d77812 */ /* 0x000fe400078ec0ff */
[----:B------:R-:W-:Y:S01]  /*6a70*/  LOP3.LUT R0, R184, 0x1c0, RZ, 0xc0, !PT ;  /* 0x000001c0b8007812 */ /* 0x000fe200078ec0ff */
[----:B------:R-:W-:Y:S01]  /*6a80*/  FMUL.FTZ R16, R189, R21 ;  /* 0x00000015bd107220 */ /* 0x000fe20000410000 */
[-C--:B------:R-:W-:Y:S02]  /*6a90*/  FSEL R2, R2, R177.reuse, P2 ;  /* 0x000000b102027208 */ /* 0x080fe40001000000 */
[----:B------:R-:W-:Y:S02]  /*6aa0*/  FSETP.GE.FTZ.AND P2, PT, R188, RZ, PT ;  /* 0x000000ffbc00720b */ /* 0x000fe40003f56000 */
[----:B------:R-:W-:Y:S01]  /*6ab0*/  LOP3.LUT R0, R0, 0x38, R213, 0xf8, !PT ;  /* 0x0000003800007812 */ /* 0x000fe200078ef8d5 */
[----:B------:R-:W-:Y:S01]  /*6ac0*/  FMUL.FTZ R164, R190, R2 ;  /* 0x00000002bea47220 */ /* 0x000fe20000410000 */
[----:B------:R-:W-:Y:S02]  /*6ad0*/  LOP3.LUT R2, R215, 0x10, R214, 0xf8, !PT ;  /* 0x00000010d7027812 */ /* 0x000fe400078ef8d6 */
[----:B------:R-:W-:Y:S02]  /*6ae0*/  FSETP.GE.FTZ.AND P1, PT, R187, RZ, PT ;  /* 0x000000ffbb00720b */ /* 0x000fe40003f36000 */
[----:B------:R-:W-:Y:S02]  /*6af0*/  LOP3.LUT R0, R2, R0, RZ, 0x3c, !PT ;  /* 0x0000000002007212 */ /* 0x000fe400078e3cff */
[----:B------:R-:W-:Y:S02]  /*6b00*/  FSEL R2, R32, R177, P1 ;  /* 0x000000b120027208 */ /* 0x000fe40000800000 */
[----:B------:R-:W-:Y:S01]  /*6b10*/  FSETP.GE.FTZ.AND P1, PT, R223, RZ, PT ;  /* 0x000000ffdf00720b */ /* 0x000fe20003f36000 */
[----:B------:R-:W-:Y:S01]  /*6b20*/  @P2 FADD.FTZ R177, -R177, R33 ;  /* 0x00000021b1b12221 */ /* 0x000fe20000010100 */
[----:B------:R-:W-:Y:S01]  /*6b30*/  F2FP.F16.F32.PACK_AB R20, R166, R196 ;  /* 0x000000c4a614723e */ /* 0x000fe200000000ff */
[----:B------:R-:W-:Y:S01]  /*6b40*/  FMUL.FTZ R187, R187, R2 ;  /* 0x00000002bbbb7220 */ /* 0x000fe20000410000 */
[----:B------:R-:W-:Y:S01]  /*6b50*/  F2FP.F16.F32.PACK_AB R21, R17, R165 ;  /* 0x000000a51115723e */ /* 0x000fe200000000ff */
[----:B------:R-:W-:Y:S01]  /*6b60*/  FADD.FTZ R33, -R176, R7 ;  /* 0x00000007b0217221 */ /* 0x000fe20000010100 */
[----:B------:R-:W-:Y:S02]  /*6b70*/  F2FP.F16.F32.PACK_AB R32, R16, R164 ;  /* 0x000000a41020723e */ /* 0x000fe400000000ff */
[----:B------:R-:W-:Y:S02]  /*6b80*/  FSEL R166, R6, R176, P1 ;  /* 0x000000b006a67208 */ /* 0x000fe40000800000 */
[----:B------:R-:W-:Y:S01]  /*6b90*/  LOP3.LUT R234, R213, 0x38, RZ, 0xc0, !PT ;  /* 0x00000038d5ea7812 */ /* 0x000fe200078ec0ff */
[----:B-1----:R-:W-:Y:S06]  /*6ba0*/  BRA.U !UP2, `(.L_x_1649) ;  /* 0x000000010ad07547 */ /* 0x002fec000b800000 */
        /* <DEDUP_REMOVED lines=11> */
[C---:B-1----:R-:W-:Y:S04]  /*6c60*/  IMAD.SHL.U32 R2, R164.reuse, 0x40, RZ ;  /* 0x00000040a4027824 */ /* 0x042fe800078e00ff */
[----:B------:R-:W-:Y:S01]  /*6c70*/  IMAD.X R2, RZ, RZ, ~R2, P1 ;  /* 0x000000ffff027224 */ /* 0x000fe200008e0e02 */
[C---:B------:R-:W-:Y:S04]  /*6c80*/  LEA R6, P1, R164.reuse, RZ, 0x6 ;  /* 0x000000ffa4067211 */ /* 0x040fe800078230ff */
[----:B------:R-:W-:Y:S02]  /*6c90*/  SHF.R.S64 R16, R7, 0x1f, R2 ;  /* 0x0000001f07107819 */ /* 0x000fe40000001002 */
[----:B------:R-:W-:Y:S02]  /*6ca0*/  LEA.HI.X R7, R164, RZ, RZ, 0x6, P1 ;  /* 0x000000ffa4077211 */ /* 0x000fe400008f34ff */
[----:B------:R-:W-:Y:S04]  /*6cb0*/  IADD3 R240, P1, PT, R16, R240, RZ ;  /* 0x000000f010f07210 */ /* 0x000fe80007f3e0ff */
[----:B------:R-:W-:Y:S01]  /*6cc0*/  LEA.HI.X.SX32 R239, R2, R239, 0x1, P1 ;  /* 0x000000ef02ef7211 */ /* 0x000fe200008f0eff */
[----:B--2---:R-:W-:Y:S01]  /*6cd0*/  IMAD.SHL.U32 R2, R165, 0x40, RZ ;  /* 0x00000040a5027824 */ /* 0x004fe200078e00ff */
[----:B------:R-:W-:Y:S04]  /*6ce0*/  @!P5 IADD3 R16, P1, PT, R240, R6, RZ ;  /* 0x00000006f010d210 */ /* 0x000fe80007f3e0ff */
[----:B------:R-:W-:Y:S02]  /*6cf0*/  @!P5 IADD3.X R17, PT, PT, R239, R7, R2, P1, !PT ;  /* 0x00000007ef11d210 */ /* 0x000fe40000ffe402 */
[C---:B------:R-:W-:Y:S04]  /*6d00*/  @!P2 LEA R6, P1, R164.reuse, R240, 0x6 ;  /* 0x000000f0a406a211 */ /* 0x040fe800078230ff */
[----:B------:R-:W-:Y:S01]  /*6d10*/  @!P2 LEA.HI.X R7, R164, R239, R165, 0x6, P1 ;  /* 0x000000efa407a211 */ /* 0x000fe200008f34a5 */
[--C-:B------:R-:W-:Y:S02]  /*6d20*/  @!P5 IMAD.MOV.U32 R164, RZ, RZ, R240.reuse ;  /* 0x000000ffffa4d224 */ /* 0x100fe400078e00f0 */
[--C-:B------:R-:W-:Y:S05]  /*6d30*/  @!P5 IMAD.MOV.U32 R165, RZ, RZ, R239.reuse ;  /* 0x000000ffffa5d224 */ /* 0x100fea00078e00ef */
        /* <DEDUP_REMOVED lines=27> */
.L_x_1649:
[----:B------:R-:W-:Y:S01]  /*6ef0*/  FSEL R2, R33, R176, P6 ;  /* 0x000000b021027208 */ /* 0x000fe20003000000 */
[----:B------:R-:W-:Y:S01]  /*6f00*/  FADD.FTZ R18, -R176, R18 ;  /* 0x00000012b0127221 */ /* 0x000fe20000010100 */
[----:B------:R-:W-:Y:S01]  /*6f10*/  FSETP.GE.FTZ.AND P2, PT, R218, RZ, PT ;  /* 0x000000ffda00720b */ /* 0x000fe20003f56000 */
[----:B--2---:R-:W-:Y:S01]  /*6f20*/  FMUL.FTZ R16, R223, R166 ;  /* 0x000000a6df107220 */ /* 0x004fe20000410000 */
[----:B------:R-:W-:Y:S01]  /*6f30*/  FSETP.GE.FTZ.AND P1, PT, R216, RZ, PT ;  /* 0x000000ffd800720b */ /* 0x000fe20003f36000 */
[----:B------:R-:W-:Y:S01]  /*6f40*/  FMUL.FTZ R6, R224, R2 ;  /* 0x00000002e0067220 */ /* 0x000fe20000410000 */
[----:B------:R-:W-:Y:S01]  /*6f50*/  FADD.FTZ R2, -R176, R19 ;  /* 0x00000013b0027221 */ /* 0x000fe20000010100 */
[----:B------:R-:W-:Y:S01]  /*6f60*/  FSEL R18, R18, R176, P2 ;  /* 0x000000b012127208 */ /* 0x000fe20001000000 */
[----:B------:R-:W-:Y:S01]  /*6f70*/  STS [R185+0x1c000], R20 ;  /* 0x01c00014b9007388 */ /* 0x000fe20000000800 */
[----:B------:R-:W-:Y:S01]  /*6f80*/  FADD.FTZ R23, -R176, R23 ;  /* 0x00000017b0177221 */ /* 0x000fe20000010100 */
[----:B------:R-:W-:Y:S01]  /*6f90*/  F2FP.F16.F32.PACK_AB R6, R6, R16 ;  /* 0x000000100606723e */ /* 0x000fe200000000ff */
[----:B------:R-:W-:Y:S01]  /*6fa0*/  FADD.FTZ R22, -R176, R22 ;  /* 0x00000016b0167221 */ /* 0x000fe20000010100 */
[----:B------:R-:W-:Y:S01]  /*6fb0*/  FSEL R2, R2, R176, P1 ;  /* 0x000000b002027208 */ /* 0x000fe20000800000 */
[----:B------:R-:W-:Y:S01]  /*6fc0*/  FMUL.FTZ R7, R218, R18 ;  /* 0x00000012da077220 */ /* 0x000fe20000410000 */
[----:B------:R-:W-:Y:S01]  /*6fd0*/  FSETP.GE.FTZ.AND P1, PT, R191, RZ, PT ;  /* 0x000000ffbf00720b */ /* 0x000fe20003f36000 */
[----:B------:R1:W-:Y:S01]  /*6fe0*/  STS [R185+0x1c400], R6 ;  /* 0x01c40006b9007388 */ /* 0x0003e20000000800 */
[----:B------:R-:W-:Y:S01]  /*6ff0*/  FSETP.GE.FTZ.AND P2, PT, R197, RZ, PT ;  /* 0x000000ffc500720b */ /* 0x000fe20003f56000 */
[----:B------:R-:W-:Y:S01]  /*7000*/  FMUL.FTZ R2, R216, R2 ;  /* 0x00000002d8027220 */ /* 0x000fe20000410000 */
[----:B------:R-:W-:Y:S01]  /*7010*/  FADD.FTZ R34, -R176, R34 ;  /* 0x00000022b0227221 */ /* 0x000fe20000010100 */
[----:B------:R-:W-:Y:S01]  /*7020*/  FSETP.GE.FTZ.AND P5, PT, R198, RZ, PT ;  /* 0x000000ffc600720b */ /* 0x000fe20003fb6000 */
[----:B-----5:R-:W-:Y:S01]  /*7030*/  FADD.FTZ R9, -R3, R9 ;  /* 0x0000000903097221 */ /* 0x020fe20000010100 */
[-C--:B------:R-:W-:Y:S01]  /*7040*/  FSEL R23, R23, R176.reuse, P2 ;  /* 0x000000b017177208 */ /* 0x080fe20001000000 */
[C---:B------:R-:W-:Y:S01]  /*7050*/  FADD.FTZ R12, -R3.reuse, R12 ;  /* 0x0000000c030c7221 */ /* 0x040fe20000010100 */
[----:B------:R-:W-:Y:S01]  /*7060*/  F2FP.F16.F32.PACK_AB R2, R2, R7 ;  /* 0x000000070202723e */ /* 0x000fe200000000ff */
[C---:B------:R-:W-:Y:S01]  /*7070*/  FADD.FTZ R7, -R3.reuse, R8 ;  /* 0x0000000803077221 */ /* 0x040fe20000010100 */
[----:B------:R-:W-:Y:S01]  /*7080*/  FSETP.GE.FTZ.AND P2, PT, R192, RZ, PT ;  /* 0x000000ffc000720b */ /* 0x000fe20003f56000 */
[----:B------:R-:W-:Y:S01]  /*7090*/  STS [R186+0x1c000], R21 ;  /* 0x01c00015ba007388 */ /* 0x000fe20000000800 */
[-C--:B------:R-:W-:Y:S01]  /*70a0*/  FSEL R22, R22, R176.reuse, P5 ;  /* 0x000000b016167208 */ /* 0x080fe20002800000 */
[C---:B------:R-:W-:Y:S01]  /*70b0*/  FADD.FTZ R24, -R3.reuse, R24 ;  /* 0x0000001803187221 */ /* 0x040fe20000010100 */
[----:B------:R-:W-:Y:S01]  /*70c0*/  FSEL R34, R34, R176, P2 ;  /* 0x000000b022227208 */ /* 0x000fe20001000000 */
[----:B------:R2:W-:Y:S01]  /*70d0*/  STS [R186+0x1c400], R2 ;  /* 0x01c40002ba007388 */ /* 0x0005e20000000800 */
[----:B------:R-:W-:Y:S01]  /*70e0*/  @P1 FADD.FTZ R176, -R176, R35 ;  /* 0x00000023b0b01221 */ /* 0x000fe20000010100 */
[----:B------:R-:W-:Y:S01]  /*70f0*/  FSETP.GE.FTZ.AND P2, PT, R228, RZ, PT ;  /* 0x000000ffe400720b */ /* 0x000fe20003f56000 */
[----:B------:R-:W-:Y:S01]  /*7100*/  FADD.FTZ R28, -R3, R28 ;  /* 0x0000001c031c7221 */ /* 0x000fe20000010100 */
[----:B------:R-:W-:Y:S01]  /*7110*/  FSETP.GE.FTZ.AND P1, PT, R227, RZ, PT ;  /* 0x000000ffe300720b */ /* 0x000fe20003f36000 */
[C---:B------:R-:W-:Y:S01]  /*7120*/  FADD.FTZ R14, -R4.reuse, R14 ;  /* 0x0000000e040e7221 */ /* 0x040fe20000010100 */
[-C--:B------:R-:W-:Y:S01]  /*7130*/  FSEL R7, R7, R3.reuse, P2 ;  /* 0x0000000307077208 */ /* 0x080fe20001000000 */
[C---:B------:R-:W-:Y:S01]  /*7140*/  FADD.FTZ R11, -R4.reuse, R11 ;  /* 0x0000000b040b7221 */ /* 0x040fe20000010100 */
[----:B------:R-:W-:Y:S01]  /*7150*/  FSETP.GE.FTZ.AND P5, PT, R219, RZ, PT ;  /* 0x000000ffdb00720b */ /* 0x000fe20003fb6000 */
[----:B------:R-:W-:Y:S01]  /*7160*/  FADD.FTZ R27, -R4, R27 ;  /* 0x0000001b041b7221 */ /* 0x000fe20000010100 */
[----:B-1----:R-:W-:Y:S01]  /*7170*/  FSEL R6, R9, R3, P1 ;  /* 0x0000000309067208 */ /* 0x002fe20000800000 */
[----:B------:R-:W-:Y:S01]  /*7180*/  FMUL.FTZ R8, R228, R7 ;  /* 0x00000007e4087220 */ /* 0x000fe20000410000 */
[----:B------:R-:W-:Y:S01]  /*7190*/  FSETP.GE.FTZ.AND P1, PT, R226, RZ, PT ;  /* 0x000000ffe200720b */ /* 0x000fe20003f36000 */
[----:B------:R-:W-:Y:S01]  /*71a0*/  FADD.FTZ R9, -R3, R13 ;  /* 0x0000000d03097221 */ /* 0x000fe20000010100 */
[----:B------:R-:W-:Y:S01]  /*71b0*/  FSETP.GE.FTZ.AND P2, PT, R225, RZ, PT ;  /* 0x000000ffe100720b */ /* 0x000fe20003f56000 */
[----:B------:R-:W-:Y:S01]  /*71c0*/  FMUL.FTZ R7, R227, R6 ;  /* 0x00000006e3077220 */ /* 0x000fe20000410000 */
[-C--:B------:R-:W-:Y:S01]  /*71d0*/  FSEL R6, R12, R3.reuse, P1 ;  /* 0x000000030c067208 */ /* 0x080fe20000800000 */
[----:B------:R-:W-:Y:S01]  /*71e0*/  FADD.FTZ R30, -R4, R30 ;  /* 0x0000001e041e7221 */ /* 0x000fe20000010100 */
[----:B------:R-:W-:Y:S01]  /*71f0*/  FSETP.GE.FTZ.AND P1, PT, R194, RZ, PT ;  /* 0x000000ffc200720b */ /* 0x000fe20003f36000 */
[----:B------:R-:W-:Y:S01]  /*7200*/  FMUL.FTZ R22, R198, R22 ;  /* 0x00000016c6167220 */ /* 0x000fe20000410000 */
[----:B------:R-:W-:Y:S01]  /*7210*/  FSEL R9, R9, R3, P2 ;  /* 0x0000000309097208 */ /* 0x000fe20001000000 */
[----:B------:R-:W-:Y:S01]  /*7220*/  FMUL.FTZ R6, R226, R6 ;  /* 0x00000006e2067220 */ /* 0x000fe20000410000 */
[----:B------:R-:W-:Y:S01]  /*7230*/  FSETP.GE.FTZ.AND P6, PT, R220, RZ, PT ;  /* 0x000000ffdc00720b */ /* 0x000fe20003fd6000 */
[----:B------:R-:W-:Y:S01]  /*7240*/  FMUL.FTZ R18, R197, R23 ;  /* 0x00000017c5127220 */ /* 0x000fe20000410000 */
[----:B------:R-:W-:Y:S01]  /*7250*/  FSETP.GE.FTZ.AND P2, PT, R195, RZ, PT ;  /* 0x000000ffc300720b */ /* 0x000fe20003f56000 */
[----:B--2---:R-:W-:Y:S01]  /*7260*/  FADD.FTZ R2, -R3, R25 ;  /* 0x0000001903027221 */ /* 0x004fe20000010100 */
[----:B------:R-:W-:Y:S01]  /*7270*/  FSEL R24, R24, R3, P6 ;  /* 0x0000000318187208 */ /* 0x000fe20003000000 */
[----:B------:R-:W-:Y:S01]  /*7280*/  FMUL.FTZ R9, R225, R9 ;  /* 0x00000009e1097220 */ /* 0x000fe20000410000 */
[----:B------:R-:W-:Y:S01]  /*7290*/  FSEL R28, R28, R3, P2 ;  /* 0x000000031c1c7208 */ /* 0x000fe20001000000 */
[----:B------:R-:W-:Y:S01]  /*72a0*/  FMUL.FTZ R17, R188, R177 ;  /* 0x000000b1bc117220 */ /* 0x000fe20000410000 */
[----:B------:R-:W-:Y:S01]  /*72b0*/  FSEL R2, R2, R3, P5 ;  /* 0x0000000302027208 */ /* 0x000fe20002800000 */
[----:B------:R-:W-:Y:S01]  /*72c0*/  @P1 FADD.FTZ R3, -R3, R29 ;  /* 0x0000001d03031221 */ /* 0x000fe20000010100 */
[----:B------:R-:W-:Y:S01]  /*72d0*/  F2FP.F16.F32.PACK_AB R9, R9, R6 ;  /* 0x000000060909723e */ /* 0x000fe200000000ff */
[----:B------:R-:W-:Y:S01]  /*72e0*/  FMUL.FTZ R28, R195, R28 ;  /* 0x0000001cc31c7220 */ /* 0x000fe20000410000 */
[----:B------:R-:W-:Y:S01]  /*72f0*/  FSETP.GE.FTZ.AND P1, PT, R229, RZ, PT ;  /* 0x000000ffe500720b */ /* 0x000fe20003f36000 */
[----:B------:R-:W-:Y:S01]  /*7300*/  FMUL.FTZ R12, R219, R2 ;  /* 0x00000002db0c7220 */ /* 0x000fe20000410000 */
[----:B------:R-:W-:Y:S01]  /*7310*/  F2FP.F16.F32.PACK_AB R2, R7, R8 ;  /* 0x000000080702723e */ /* 0x000fe200000000ff */
[----:B------:R-:W-:Y:S01]  /*7320*/  FMUL.FTZ R3, R194, R3 ;  /* 0x00000003c2037220 */ /* 0x000fe20000410000 */
[----:B------:R-:W-:Y:S01]  /*7330*/  FADD.FTZ R6, -R4, R10 ;  /* 0x0000000a04067221 */ /* 0x000fe20000010100 */
[----:B------:R-:W-:Y:S01]  /*7340*/  FSETP.GE.FTZ.AND P5, PT, R232, RZ, PT ;  /* 0x000000ffe800720b */ /* 0x000fe20003fb6000 */
[----:B------:R-:W-:Y:S01]  /*7350*/  FMUL.FTZ R34, R192, R34 ;  /* 0x00000022c0227220 */ /* 0x000fe20000410000 */
[----:B------:R1:W-:Y:S01]  /*7360*/  STS [R185+0x1d000], R2 ;  /* 0x01d00002b9007388 */ /* 0x0003e20000000800 */
[----:B------:R-:W-:Y:S01]  /*7370*/  FSETP.GE.FTZ.AND P2, PT, R231, RZ, PT ;  /* 0x000000ffe700720b */ /* 0x000fe20003f56000 */
[----:B------:R-:W-:Y:S01]  /*7380*/  FMUL.FTZ R16, R191, R176 ;  /* 0x000000b0bf107220 */ /* 0x000fe20000410000 */
[----:B------:R-:W-:Y:S01]  /*7390*/  FSEL R14, R14, R4, P1 ;  /* 0x000000040e0e7208 */ /* 0x000fe20000800000 */
[----:B------:R-:W-:Y:S01]  /*73a0*/  FMUL.FTZ R24, R220, R24 ;  /* 0x00000018dc187220 */ /* 0x000fe20000410000 */
[----:B------:R-:W-:Y:S01]  /*73b0*/  F2FP.F16.F32.PACK_AB R10, R3, R28 ;  /* 0x0000001c030a723e */ /* 0x000fe200000000ff */
[----:B------:R-:W-:Y:S01]  /*73c0*/  IMAD.SHL.U32 R216, R214, 0x20, RZ ;  /* 0x00000020d6d87824 */ /* 0x000fe200078e00ff */
[----:B------:R-:W-:Y:S01]  /*73d0*/  FSETP.GE.FTZ.AND P1, PT, R201, RZ, PT ;  /* 0x000000ffc900720b */ /* 0x000fe20003f36000 */
[----:B------:R-:W-:Y:S01]  /*73e0*/  FMUL.FTZ R14, R229, R14 ;  /* 0x0000000ee50e7220 */ /* 0x000fe20000410000 */
[-C--:B------:R-:W-:Y:S01]  /*73f0*/  FSEL R3, R6, R4.reuse, P5 ;  /* 0x0000000406037208 */ /* 0x080fe20002800000 */
[----:B------:R-:W-:Y:S01]  /*7400*/  IMAD R233, R241, UR5, RZ ;  /* 0x00000005f1e97c24 */ /* 0x000fe2000f8e02ff */
[-C--:B------:R-:W-:Y:S02]  /*7410*/  FSEL R11, R11, R4.reuse, P2 ;  /* 0x000000040b0b7208 */ /* 0x080fe40001000000 */
[----:B------:R-:W-:Y:S01]  /*7420*/  FSETP.GE.FTZ.AND P2, PT, R230, RZ, PT ;  /* 0x000000ffe600720b */ /* 0x000fe20003f56000 */
[----:B------:R-:W-:Y:S01]  /*7430*/  FMUL.FTZ R7, R232, R3 ;  /* 0x00000003e8077220 */ /* 0x000fe20000410000 */
[----:B------:R-:W-:Y:S01]  /*7440*/  FADD.FTZ R3, -R4, R26 ;  /* 0x0000001a04037221 */ /* 0x000fe20000010100 */
[----:B------:R-:W-:Y:S01]  /*7450*/  FMUL.FTZ R6, R231, R11 ;  /* 0x0000000be7067220 */ /* 0x000fe20000410000 */
[----:B------:R-:W-:Y:S02]  /*7460*/  FSETP.GE.FTZ.AND P5, PT, R221, RZ, PT ;  /* 0x000000ffdd00720b */ /* 0x000fe40003fb6000 */
[----:B------:R-:W-:Y:S02]  /*7470*/  FSETP.GE.FTZ.AND P6, PT, R222, RZ, PT ;  /* 0x000000ffde00720b */ /* 0x000fe40003fd6000 */
[-C--:B------:R-:W-:Y:S02]  /*7480*/  FSEL R27, R27, R4.reuse, P5 ;  /* 0x000000041b1b7208 */ /* 0x080fe40002800000 */
[----:B------:R-:W-:Y:S01]  /*7490*/  FSEL R3, R3, R4, P6 ;  /* 0x0000000403037208 */ /* 0x000fe20003000000 */
[----:B-1----:R-:W-:Y:S01]  /*74a0*/  FADD.FTZ R2, -R4, R15 ;  /* 0x0000000f04027221 */ /* 0x002fe20000010100 */
[----:B------:R-:W-:Y:S01]  /*74b0*/  F2FP.F16.F32.PACK_AB R6, R6, R7 ;  /* 0x000000070606723e */ /* 0x000fe200000000ff */
[----:B------:R-:W-:Y:S01]  /*74c0*/  FMUL.FTZ R7, R221, R27 ;  /* 0x0000001bdd077220 */ /* 0x000fe20000410000 */
[----:B------:R-:W-:Y:S01]  /*74d0*/  F2FP.F16.F32.PACK_AB R18, R18, R22 ;  /* 0x000000161212723e */ /* 0x000fe200000000ff */
[----:B------:R-:W-:Y:S01]  /*74e0*/  FMUL.FTZ R3, R222, R3 ;  /* 0x00000003de037220 */ /* 0x000fe20000410000 */
[----:B------:R-:W-:Y:S01]  /*74f0*/  FSEL R2, R2, R4, P2 ;  /* 0x0000000402027208 */ /* 0x000fe20001000000 */
[----:B------:R1:W-:Y:S01]  /*7500*/  STS [R185+0x1d400], R6 ;  /* 0x01d40006b9007388 */ /* 0x0003e20000000800 */
[----:B------:R-:W-:Y:S02]  /*7510*/  FSETP.GE.FTZ.AND P2, PT, R199, RZ, PT ;  /* 0x000000ffc700720b */ /* 0x000fe40003f56000 */
[----:B------:R-:W-:Y:S01]  /*7520*/  F2FP.F16.F32.PACK_AB R17, R17, R187 ;  /* 0x000000bb1111723e */ /* 0x000fe200000000ff */
[----:B------:R-:W-:Y:S01]  /*7530*/  FMUL.FTZ R11, R230, R2 ;  /* 0x00000002e60b7220 */ /* 0x000fe20000410000 */
[----:B------:R-:W-:Y:S01]  /*7540*/  FSEL R30, R30, R4, P2 ;  /* 0x000000041e1e7208 */ /* 0x000fe20001000000 */
[----:B------:R-:W-:Y:S01]  /*7550*/  @P1 FADD.FTZ R4, -R4, R31 ;  /* 0x0000001f04041221 */ /* 0x000fe20000010100 */
[----:B------:R-:W-:Y:S01]  /*7560*/  STS [R186+0x1d000], R9 ;  /* 0x01d00009ba007388 */ /* 0x000fe20000000800 */
[----:B------:R-:W-:Y:S02]  /*7570*/  F2FP.F16.F32.PACK_AB R16, R16, R34 ;  /* 0x000000221010723e */ /* 0x000fe400000000ff */
[----:B------:R-:W-:Y:S01]  /*7580*/  FMUL.FTZ R8, R201, R4 ;  /* 0x00000004c9087220 */ /* 0x000fe20000410000 */
[----:B------:R-:W-:Y:S01]  /*7590*/  F2FP.F16.F32.PACK_AB R4, R11, R14 ;  /* 0x0000000e0b04723e */ /* 0x000fe200000000ff */
[----:B------:R-:W-:Y:S02]  /*75a0*/  IMAD.MOV.U32 R11, RZ, RZ, 0x10 ;  /* 0x00000010ff0b7424 */ /* 0x000fe400078e00ff */
[----:B------:R-:W-:Y:S01]  /*75b0*/  FMUL.FTZ R30, R199, R30 ;  /* 0x0000001ec71e7220 */ /* 0x000fe20000410000 */
[----:B------:R-:W-:Y:S01]  /*75c0*/  F2FP.F16.F32.PACK_AB R12, R12, R24 ;  /* 0x000000180c0c723e */ /* 0x000fe200000000ff */
[----:B------:R2:W-:Y:S01]  /*75d0*/  STS [R186+0x1d400], R4 ;  /* 0x01d40004ba007388 */ /* 0x0005e20000000800 */
[----:B------:R-:W-:Y:S02]  /*75e0*/  F2FP.F16.F32.PACK_AB R7, R7, R3 ;  /* 0x000000030707723e */ /* 0x000fe400000000ff */
[----:B------:R-:W-:Y:S01]  /*75f0*/  F2FP.F16.F32.PACK_AB R8, R8, R30 ;  /* 0x0000001e0808723e */ /* 0x000fe200000000ff */
[----:B------:R-:W-:Y:S01]  /*7600*/  STS [R5+-0x4000], R32 ;  /* 0xffc0002005007388 */ /* 0x000fe20000000800 */
[----:B------:R-:W-:Y:S02]  /*7610*/  SHF.R.U32.HI R2, RZ, 0x1, R214 ;  /* 0x00000001ff027819 */ /* 0x000fe400000116d6 */
[----:B------:R-:W-:Y:S01]  /*7620*/  LOP3.LUT R180, R0, 0x200, R184, 0xf8, !PT ;  /* 0x0000020000b47812 */ /* 0x000fe200078ef8b8 */
[----:B------:R-:W-:Y:S01]  /*7630*/  STS [R5+-0x3c00], R18 ;  /* 0xffc4001205007388 */ /* 0x000fe20000000800 */
[----:B-1----:R-:W-:Y:S02]  /*7640*/  SEL R6, R11, 0xfffffff0, !P0 ;  /* 0xfffffff00b067807 */ /* 0x002fe40004000000 */
[----:B------:R-:W-:Y:S02]  /*7650*/  LOP3.LUT R3, R2, 0x30, RZ, 0xc0, !PT ;  /* 0x0000003002037812 */ /* 0x000fe400078ec0ff */
[----:B------:R-:W-:Y:S02]  /*7660*/  LEA R180, R180, UR4, 0x1 ;  /* 0x00000004b4b47c11 */ /* 0x000fe4000f8e08ff */
[----:B------:R-:W-:Y:S03]  /*7670*/  LOP3.LUT R3, R3, 0x8, R214, 0xf8, !PT ;  /* 0x0000000803037812 */ /* 0x000fe600078ef8d6 */
[----:B------:R-:W-:Y:S01]  /*7680*/  VIADD R0, R180, 0x8040 ;  /* 0x00008040b4007836 */ /* 0x000fe20000000000 */
[----:B------:R-:W-:Y:S04]  /*7690*/  LOP3.LUT R3, R3, 0x1c0, R184, 0xf8, !PT ;  /* 0x000001c003037812 */ /* 0x000fe800078ef8b8 */
[----:B------:R-:W-:Y:S01]  /*76a0*/  LOP3.LUT R3, R3, 0x38, R213, 0x78, !PT ;  /* 0x0000003803037812 */ /* 0x000fe200078e78d5 */
[----:B--2---:R-:W-:Y:S03]  /*76b0*/  IMAD.IADD R4, R6, 0x1, R5 ;  /* 0x0000000106047824 */ /* 0x004fe600078e0205 */
[----:B------:R-:W-:Y:S02]  /*76c0*/  LOP3.LUT R3, R3, 0x200, R216, 0xf8, !PT ;  /* 0x0000020003037812 */ /* 0x000fe400078ef8d8 */
[----:B------:R-:W-:Y:S02]  /*76d0*/  STS [R4+-0x4000], R17 ;  /* 0xffc0001104007388 */ /* 0x000fe40000000800 */
[----:B------:R-:W-:Y:S02]  /*76e0*/  LEA R3, R3, UR4, 0x1 ;  /* 0x0000000403037c11 */ /* 0x000fe4000f8e08ff */
[----:B------:R1:W-:Y:S04]  /*76f0*/  STS [R4+-0x3c00], R16 ;  /* 0xffc4001004007388 */ /* 0x0003e80000000800 */
        /* <DEDUP_REMOVED lines=144> */
.L_x_1650:
[----:B------:R-:W-:Y:S01]  /*8000*/  PLOP3.LUT P5, PT, PT, PT, UP2, 0x80, 0x8 ;  /* 0x000000000008781c */ /* 0x000fe20003faf028 */
[----:B------:R-:W-:Y:S01]  /*8010*/  LDSM.16.M88.4 R32, [R200+0x1c000] ;  /* 0x01c00000c820783b */ /* 0x000fe20000000200 */
[----:B-1----:R-:W-:Y:S01]  /*8020*/  IMAD.MOV.U32 R4, RZ, RZ, 0x4 ;  /* 0x00000004ff047424 */ /* 0x002fe200078e00ff */
[----:B------:R-:W-:Y:S01]  /*8030*/  @UP2 UIADD3 UR55, UP0, UPT, UR52, -0x100, URZ ;  /* 0xffffff0034372890 */ /* 0x000fe2000ff1e0ff */
[----:B------:R-:W-:Y:S01]  /*8040*/  IMAD.U32 R222, RZ, RZ, UR46 ;  /* 0x0000002effde7e24 */ /* 0x000fe2000f8e00ff */
[----:B------:R-:W-:Y:S01]  /*8050*/  ULOP3.LUT UR16, UR43, 0x1, URZ, 0xc0, !UPT ;  /* 0x000000012b107892 */ /* 0x000fe2000f8ec0ff */
[----:B------:R-:W-:Y:S01]  /*8060*/  LDSM.16.M88.4 R28, [R200+0x1d000] ;  /* 0x01d00000c81c783b */ /* 0x000fe20000000200 */
[----:B------:R-:W-:Y:S01]  /*8070*/  VIADD R244, R244, 0xfffffffc ;  /* 0xfffffffcf4f47836 */ /* 0x000fe20000000000 */
[----:B------:R-:W-:Y:S01]  /*8080*/  @UP2 UIADD3.X UR54, UPT, UPT, UR53, -0x1, URZ, UP0, !UPT ;  /* 0xffffffff35362890 */ /* 0x000fe200087fe4ff */
[----:B------:R-:W-:Y:S01]  /*8090*/  LEA R222, P1, R222, R236, 0x2 ;  /* 0x000000ecdede7211 */ /* 0x000fe200078210ff */
[----:B------:R-:W-:Y:S01]  /*80a0*/  @UP2 UIADD3 UR10, UP0, UPT, UR10, -0x100, URZ ;  /* 0xffffff000a0a2890 */ /* 0x000fe2000ff1e0ff */
[----:B------:R-:W-:Y:S02]  /*80b0*/  LDSM.16.M88.4 R168, [R202+0x1c000] ;  /* 0x01c00000caa8783b */ /* 0x000fe40000000200 */
[----:B------:R-:W-:Y:S01]  /*80c0*/  @P5 LOP3.LUT R2, R2, 0x10, RZ, 0xc0, !PT ;  /* 0x0000001002025812 */ /* 0x000fe200078ec0ff */
[----:B------:R-:W-:Y:S01]  /*80d0*/  @UP2 UIADD3.X UR11, UPT, UPT, UR11, -0x1, URZ, UP0, !UPT ;  /* 0xffffffff0b0b2890 */ /* 0x000fe200087fe4ff */
[----:B------:R-:W-:Y:S01]  /*80e0*/  @P5 SHF.R.U32.HI R0, RZ, 0x2, R214 ;  /* 0x00000002ff005819 */ /* 0x000fe200000116d6 */
        /* <DEDUP_REMOVED lines=12> */
[----:B------:R-:W-:Y:S01]  /*81b0*/  VIADD R184, R200, 0x8000 ;  /* 0x00008000c8b87836 */ /* 0x000fe20000000000 */
[----:B------:R1:W5:Y:S01]  /*81c0*/  @P5 LDG.E R251, desc[UR34][R230.64+-0x100] ;  /* 0xffff0022e6fb5981 */ /* 0x000362000c1e1900 */
[----:B------:R-:W-:Y:S01]  /*81d0*/  @UP2 UMOV UR53, UR54 ;  /* 0x0000003600352c82 */ /* 0x000fe20008000000 */
[----:B------:R-:W-:Y:S01]  /*81e0*/  LEA R0, R0, UR4, 0x1 ;  /* 0x0000000400007c11 */ /* 0x000fe2000f8e08ff */
[----:B------:R-:W-:Y:S02]  /*81f0*/  @P0 VIADD R2, R184, 0xffffffc0 ;  /* 0xffffffc0b8020836 */ /* 0x000fe40000000000 */
[----:B------:R1:W5:Y:S01]  /*8200*/  @P5 LDG.E R250, desc[UR34][R230.64+-0xe0] ;  /* 0xffff2022e6fa5981 */ /* 0x000362000c1e1900 */
[----:B------:R-:W-:Y:S01]  /*8210*/  UMOV UR43, UR16 ;  /* 0x00000010002b7c82 */ /* 0x000fe20008000000 */
[----:B------:R-:W-:Y:S03]  /*8220*/  IMAD.IADD R201, R203, 0x1, R2 ;  /* 0x00000001cbc97824 */ /* 0x000fe600078e0202 */
[----:B------:R-:W2:Y:S05]  /*8230*/  LDSM.16.MT88.4 R16, [R0+0xc000] ;  /* 0x00c000000010783b */ /* 0x000eaa0000004200 */
[----:B------:R-:W3:Y:S05]  /*8240*/  LDSM.16.MT88.4 R164, [R0+0x10000] ;  /* 0x0100000000a4783b */ /* 0x000eea0000004200 */
[----:B------:R-:W4:Y:S05]  /*8250*/  LDSM.16.MT88.4 R172, [R0+0xc800] ;  /* 0x00c8000000ac783b */ /* 0x000f2a0000004200 */
[----:B------:R-:W1:Y:S05]  /*8260*/  LDSM.16.MT88.4 R180, [R0+0x10800] ;  /* 0x0108000000b4783b */ /* 0x000e6a0000004200 */
[----:B------:R-:W-:Y:S05]  /*8270*/  LDSM.16.M88.4 R184, [R2+0x14000] ;  /* 0x0140000002b8783b */ /* 0x000fea0000000200 */
[----:B------:R-:W1:Y:S05]  /*8280*/  LDSM.16.MT88.4 R188, [R0+0xd000] ;  /* 0x00d0000000bc783b */ /* 0x000e6a0000004200 */
[----:B------:R-:W1:Y:S05]  /*8290*/  LDSM.16.M88.4 R192, [R2+0x15000] ;  /* 0x0150000002c0783b */ /* 0x000e6a0000000200 */
[----:B------:R-:W-:Y:S01]  /*82a0*/  LDSM.16.M88.4 R196, [R201+0x15000] ;  /* 0x01500000c9c4783b */ /* 0x000fe20000000200 */
[-C--:B--2---:R-:W-:Y:S04]  /*82b0*/  HMMA.16816.F32 R4, R32, R16.reuse, RZ ;  /* 0x000000102004723c */ /* 0x084fe800000018ff */
[----:B------:R2:W5:Y:S05]  /*82c0*/  @P5 LDG.E R249, desc[UR34][R230.64+-0x80] ;  /* 0xffff8022e6f95981 */ /* 0x00056a000c1e1900 */
[----:B------:R2:W5:Y:S01]  /*82d0*/  @P5 LDG.E R248, desc[UR34][R230.64+-0x60] ;  /* 0xffffa022e6f85981 */ /* 0x000562000c1e1900 */
[C---:B------:R-:W-:Y:S08]  /*82e0*/  HMMA.16816.F32 R8, R28.reuse, R16, RZ ;  /* 0x000000101c08723c */ /* 0x040ff000000018ff */
[-C--:B------:R-:W-:Y:S08]  /*82f0*/  HMMA.16816.F32 R12, R28, R18.reuse, RZ ;  /* 0x000000121c0c723c */ /* 0x080ff000000018ff */
[C---:B------:R-:W-:Y:S08]  /*8300*/  HMMA.16816.F32 R16, R32.reuse, R18, RZ ;  /* 0x000000122010723c */ /* 0x040ff000000018ff */
[-C--:B---3--:R-:W-:Y:S08]  /*8310*/  HMMA.16816.F32 R20, R32, R164.reuse, RZ ;  /* 0x000000a42014723c */ /* 0x088ff000000018ff */
[C---:B------:R-:W-:Y:S08]  /*8320*/  HMMA.16816.F32 R24, R28.reuse, R164, RZ ;  /* 0x000000a41c18723c */ /* 0x040ff000000018ff */
[-C--:B------:R-:W-:Y:S08]  /*8330*/  HMMA.16816.F32 R28, R28, R166.reuse, RZ ;  /* 0x000000a61c1c723c */ /* 0x080ff000000018ff */
[----:B------:R-:W-:Y:S01]  /*8340*/  HMMA.16816.F32 R32, R32, R166, RZ ;  /* 0x000000a62020723c */ /* 0x000fe200000018ff */
[----:B------:R-:W3:Y:S07]  /*8350*/  LDSM.16.MT88.4 R164, [R0+0x11000] ;  /* 0x0110000000a4783b */ /* 0x000eee0000004200 */
[-C--:B----4-:R-:W-:Y:S08]  /*8360*/  HMMA.16816.F32 R4, R168, R172.reuse, R4 ;  /* 0x000000aca804723c */ /* 0x090ff00000001804 */
[C---:B------:R-:W-:Y:S08]  /*8370*/  HMMA.16816.F32 R8, R176.reuse, R172, R8 ;  /* 0x000000acb008723c */ /* 0x040ff00000001808 */
[-C--:B------:R-:W-:Y:S08]  /*8380*/  HMMA.16816.F32 R12, R176, R174.reuse, R12 ;  /* 0x000000aeb00c723c */ /* 0x080ff0000000180c */
[C---:B------:R-:W-:Y:S01]  /*8390*/  HMMA.16816.F32 R16, R168.reuse, R174, R16 ;  /* 0x000000aea810723c */ /* 0x040fe20000001810 */
[----:B------:R-:W-:Y:S07]  /*83a0*/  LDSM.16.M88.4 R172, [R201+0x14000] ;  /* 0x01400000c9ac783b */ /* 0x000fee0000000200 */
[-C--:B-1----:R-:W-:Y:S08]  /*83b0*/  HMMA.16816.F32 R20, R168, R180.reuse, R20 ;  /* 0x000000b4a814723c */ /* 0x082ff00000001814 */
[C---:B------:R-:W-:Y:S08]  /*83c0*/  HMMA.16816.F32 R24, R176.reuse, R180, R24 ;  /* 0x000000b4b018723c */ /* 0x040ff00000001818 */
[-C--:B------:R-:W-:Y:S01]  /*83d0*/  HMMA.16816.F32 R28, R176, R182.reuse, R28 ;  /* 0x000000b6b01c723c */ /* 0x080fe2000000181c */
[----:B------:R-:W1:Y:S07]  /*83e0*/  LDSM.16.MT88.4 R176, [R0+0xd800] ;  /* 0x00d8000000b0783b */ /* 0x000e6e0000004200 */
[----:B------:R-:W-:Y:S01]  /*83f0*/  HMMA.16816.F32 R32, R168, R182, R32 ;  /* 0x000000b6a820723c */ /* 0x000fe20000001820 */
[----:B------:R-:W4:Y:S05]  /*8400*/  LDSM.16.MT88.4 R168, [R0+0x11800] ;  /* 0x0118000000a8783b */ /* 0x000f2a0000004200 */
[----:B------:R-:W-:Y:S02]  /*8410*/  LDSM.16.M88.4 R180, [R200+0x1e000] ;  /* 0x01e00000c8b4783b */ /* 0x000fe40000000200 */
[-C--:B------:R-:W-:Y:S08]  /*8420*/  HMMA.16816.F32 R4, R184, R188.reuse, R4 ;  /* 0x000000bcb804723c */ /* 0x080ff00000001804 */
[C---:B------:R-:W-:Y:S08]  /*8430*/  HMMA.16816.F32 R8, R192.reuse, R188, R8 ;  /* 0x000000bcc008723c */ /* 0x040ff00000001808 */
[-C--:B------:R-:W-:Y:S08]  /*8440*/  HMMA.16816.F32 R12, R192, R190.reuse, R12 ;  /* 0x000000bec00c723c */ /* 0x080ff0000000180c */
[C---:B------:R-:W-:Y:S01]  /*8450*/  HMMA.16816.F32 R16, R184.reuse, R190, R16 ;  /* 0x000000beb810723c */ /* 0x040fe20000001810 */
[----:B------:R-:W2:Y:S07]  /*8460*/  LDSM.16.MT88.4 R188, [R0+0xe000] ;  /* 0x00e0000000bc783b */ /* 0x000eae0000004200 */
[-C--:B---3--:R-:W-:Y:S08]  /*8470*/  HMMA.16816.F32 R20, R184, R164.reuse, R20 ;  /* 0x000000a4b814723c */ /* 0x088ff00000001814 */
[C---:B------:R-:W-:Y:S08]  /*8480*/  HMMA.16816.F32 R24, R192.reuse, R164, R24 ;  /* 0x000000a4c018723c */ /* 0x040ff00000001818 */
[-C--:B------:R-:W-:Y:S01]  /*8490*/  HMMA.16816.F32 R28, R192, R166.reuse, R28 ;  /* 0x000000a6c01c723c */ /* 0x080fe2000000181c */
[----:B------:R-:W3:Y:S07]  /*84a0*/  LDSM.16.M88.4 R192, [R200+0x1f000] ;  /* 0x01f00000c8c0783b */ /* 0x000eee0000000200 */
[----:B------:R-:W-:Y:S01]  /*84b0*/  HMMA.16816.F32 R32, R184, R166, R32 ;  /* 0x000000a6b820723c */ /* 0x000fe20000001820 */
[----:B------:R-:W3:Y:S05]  /*84c0*/  LDSM.16.MT88.4 R164, [R0+0x12000] ;  /* 0x0120000000a4783b */ /* 0x000eea0000004200 */
[----:B------:R-:W-:Y:S02]  /*84d0*/  LDSM.16.MT88.4 R184, [R0+0xe800] ;  /* 0x00e8000000b8783b */ /* 0x000fe40000004200 */
[-C--:B-1----:R-:W-:Y:S08]  /*84e0*/  HMMA.16816.F32 R4, R172, R176.reuse, R4 ;  /* 0x000000b0ac04723c */ /* 0x082ff00000001804 */
[C---:B------:R-:W-:Y:S08]  /*84f0*/  HMMA.16816.F32 R8, R196.reuse, R176, R8 ;  /* 0x000000b0c408723c */ /* 0x040ff00000001808 */
[-C--:B------:R-:W-:Y:S08]  /*8500*/  HMMA.16816.F32 R12, R196, R178.reuse, R12 ;  /* 0x000000b2c40c723c */ /* 0x080ff0000000180c */
[C---:B------:R-:W-:Y:S01]  /*8510*/  HMMA.16816.F32 R16, R172.reuse, R178, R16 ;  /* 0x000000b2ac10723c */ /* 0x040fe20000001810 */
[----:B------:R-:W1:Y:S07]  /*8520*/  LDSM.16.M88.4 R176, [R202+0x1e000] ;  /* 0x01e00000cab0783b */ /* 0x000e6e0000000200 */
[-C--:B----4-:R-:W-:Y:S08]  /*8530*/  HMMA.16816.F32 R20, R172, R168.reuse, R20 ;  /* 0x000000a8ac14723c */ /* 0x090ff00000001814 */
[C---:B------:R-:W-:Y:S08]  /*8540*/  HMMA.16816.F32 R24, R196.reuse, R168, R24 ;  /* 0x000000a8c418723c */ /* 0x040ff00000001818 */
[-C--:B------:R-:W-:Y:S01]  /*8550*/  HMMA.16816.F32 R28, R196, R170.reuse, R28 ;  /* 0x000000aac41c723c */ /* 0x080fe2000000181c */
[----:B------:R-:W4:Y:S07]  /*8560*/  LDSM.16.M88.4 R196, [R202+0x1f000] ;  /* 0x01f00000cac4783b */ /* 0x000f2e0000000200 */
[----:B------:R-:W-:Y:S01]  /*8570*/  HMMA.16816.F32 R32, R172, R170, R32 ;  /* 0x000000aaac20723c */ /* 0x000fe20000001820 */
[----:B------:R-:W4:Y:S05]  /*8580*/  LDSM.16.MT88.4 R168, [R0+0x12800] ;  /* 0x0128000000a8783b */ /* 0x000f2a0000004200 */
[----:B------:R-:W-:Y:S02]  /*8590*/  LDSM.16.MT88.4 R172, [R0+0xf000] ;  /* 0x00f0000000ac783b */ /* 0x000fe40000004200 */
[-C--:B--2---:R-:W-:Y:S08]  /*85a0*/  HMMA.16816.F32 R4, R180, R188.reuse, R4 ;  /* 0x000000bcb404723c */ /* 0x084ff00000001804 */
[C---:B---3--:R-:W-:Y:S08]  /*85b0*/  HMMA.16816.F32 R8, R192.reuse, R188, R8 ;  /* 0x000000bcc008723c */ /* 0x048ff00000001808 */
[-C--:B------:R-:W-:Y:S08]  /*85c0*/  HMMA.16816.F32 R12, R192, R190.reuse, R12 ;  /* 0x000000bec00c723c */ /* 0x080ff0000000180c */
[C---:B------:R-:W-:Y:S08]  /*85d0*/  HMMA.16816.F32 R16, R180.reuse, R190, R16 ;  /* 0x000000beb410723c */ /* 0x040ff00000001810 */
[-C--:B------:R-:W-:Y:S08]  /*85e0*/  HMMA.16816.F32 R20, R180, R164.reuse, R20 ;  /* 0x000000a4b414723c */ /* 0x080ff00000001814 */
[C---:B------:R-:W-:Y:S08]  /*85f0*/  HMMA.16816.F32 R24, R192.reuse, R164, R24 ;  /* 0x000000a4c018723c */ /* 0x040ff00000001818 */
[-C--:B------:R-:W-:Y:S08]  /*8600*/  HMMA.16816.F32 R28, R192, R166.reuse, R28 ;  /* 0x000000a6c01c723c */ /* 0x080ff0000000181c */
[----:B------:R-:W-:Y:S01]  /*8610*/  HMMA.16816.F32 R32, R180, R166, R32 ;  /* 0x000000a6b420723c */ /* 0x000fe20000001820 */
[----:B------:R-:W2:Y:S05]  /*8620*/  LDSM.16.M88.4 R164, [R2+0x16000] ;  /* 0x0160000002a4783b */ /* 0x000eaa0000000200 */
[----:B------:R3:W2:Y:S02]  /*8630*/  LDSM.16.M88.4 R180, [R2+0x17000] ;  /* 0x0170000002b4783b */ /* 0x0006a40000000200 */
[-C--:B-1----:R-:W-:Y:S08]  /*8640*/  HMMA.16816.F32 R4, R176, R184.reuse, R4 ;  /* 0x000000b8b004723c */ /* 0x082ff00000001804 */
[C---:B----4-:R-:W-:Y:S08]  /*8650*/  HMMA.16816.F32 R8, R196.reuse, R184, R8 ;  /* 0x000000b8c408723c */ /* 0x050ff00000001808 */
[-C--:B------:R-:W-:Y:S01]  /*8660*/  HMMA.16816.F32 R12, R196, R186.reuse, R12 ;  /* 0x000000bac40c723c */ /* 0x080fe2000000180c */
[----:B---3--:R-:W-:Y:S07]  /*8670*/  IMAD.U32 R2, RZ, RZ, UR46 ;  /* 0x0000002eff027e24 */ /* 0x008fee000f8e00ff */
[C---:B------:R-:W-:Y:S01]  /*8680*/  HMMA.16816.F32 R16, R176.reuse, R186, R16 ;  /* 0x000000bab010723c */ /* 0x040fe20000001810 */
[----:B------:R-:W1:Y:S03]  /*8690*/  LDSM.16.MT88.4 R184, [R0+0x13000] ;  /* 0x0130000000b8783b */ /* 0x000e660000004200 */
[----:B------:R-:W-:Y:S02]  /*86a0*/  LEA.HI.X.SX32 R223, R2, R237, 0x2, P1 ;  /* 0x000000ed02df7211 */ /* 0x000fe400008f16ff */
[C---:B------:R-:W-:Y:S02]  /*86b0*/  LEA R220, P1, R233.reuse, R222, 0x5 ;  /* 0x000000dee9dc7211 */ /* 0x040fe400078228ff */
[-C--:B------:R-:W-:Y:S03]  /*86c0*/  HMMA.16816.F32 R20, R176, R168.reuse, R20 ;  /* 0x000000a8b014723c */ /* 0x080fe60000001814 */
        /* <DEDUP_REMOVED lines=8> */
[----:B------:R-:W-:Y:S03]  /*8750*/  LDSM.16.M88.4 R168, [R201+0x16000] ;  /* 0x01600000c9a8783b */ /* 0x000fe60000000200 */
[C---:B------:R-:W-:Y:S02]  /*8760*/  LEA R196, P1, R233.reuse, R198, 0x5 ;  /* 0x000000c6e9c47211 */ /* 0x040fe400078228ff */
[----:B------:R-:W-:Y:S02]  /*8770*/  LDSM.16.M88.4 R176, [R201+0x17000] ;  /* 0x01700000c9b0783b */ /* 0x000fe40000000200 */
        /* <DEDUP_REMOVED lines=8> */
[C---:B------:R-:W-:Y:S01]  /*8800*/  HMMA.16816.F32 R16, R164.reuse, R174, R16 ;  /* 0x000000aea410723c */ /* 0x040fe20000001810 */
[----:B------:R-:W2:Y:S03]  /*8810*/  LDSM.16.MT88.4 R172, [R0+0xf800] ;  /* 0x00f8000000ac783b */ /* 0x000ea60000004200 */
        /* <DEDUP_REMOVED lines=9> */
[----:B------:R-:W-:Y:S01]  /*88b0*/  HMMA.16816.F32 R32, R164, R186, R32 ;  /* 0x000000baa420723c */ /* 0x000fe20000001820 */
[----:B------:R1:W3:Y:S03]  /*88c0*/  LDSM.16.MT88.4 R164, [R0+0x13800] ;  /* 0x0138000000a4783b */ /* 0x0002e60000004200 */
[C---:B------:R-:W-:Y:S02]  /*88d0*/  LEA.HI.X.SX32 R185, R233.reuse, R189, 0x5, P1 ;  /* 0x000000bde9b97211 */ /* 0x040fe400008f2eff */
[C---:B------:R-:W-:Y:S02]  /*88e0*/  LEA R182, P1, R233.reuse, R184, 0x5 ;  /* 0x000000b8e9b67211 */ /* 0x040fe400078228ff */
[-C--:B--2---:R-:W-:Y:S05]  /*88f0*/  HMMA.16816.F32 R4, R168, R172.reuse, R4 ;  /* 0x000000aca804723c */ /* 0x084fea0000001804 */
[C---:B------:R-:W-:Y:S02]  /*8900*/  LEA.HI.X.SX32 R183, R233.reuse, R185, 0x5, P1 ;  /* 0x000000b9e9b77211 */ /* 0x040fe400008f2eff */
[C---:B------:R-:W-:Y:S01]  /*8910*/  LEA R180, P1, R233.reuse, R182, 0x5 ;  /* 0x000000b6e9b47211 */ /* 0x040fe200078228ff */
[C---:B------:R-:W-:Y:S04]  /*8920*/  HMMA.16816.F32 R8, R176.reuse, R172, R8 ;  /* 0x000000acb008723c */ /* 0x040fe80000001808 */
[C---:B------:R-:W-:Y:S02]  /*8930*/  LEA.HI.X.SX32 R181, R233.reuse, R183, 0x5, P1 ;  /* 0x000000b7e9b57211 */ /* 0x040fe400008f2eff */
[C---:B------:R-:W-:Y:S01]  /*8940*/  LEA R194, P1, R233.reuse, R180, 0x5 ;  /* 0x000000b4e9c27211 */ /* 0x040fe200078228ff */
[C---:B-1----:R-:W-:Y:S01]  /*8950*/  VIADD R0, R204.reuse, 0x40 ;  /* 0x00000040cc007836 */ /* 0x042fe20000000000 */
[-C--:B------:R-:W-:Y:S03]  /*8960*/  HMMA.16816.F32 R12, R176, R174.reuse, R12 ;  /* 0x000000aeb00c723c */ /* 0x080fe6000000180c */
[----:B------:R-:W-:Y:S01]  /*8970*/  REDG.E.ADD.F32.FTZ.RN.STRONG.GPU desc[UR34][R236.64], R4 ;  /* 0x00000004ec0079a6 */ /* 0x000fe2000c12f322 */
[C---:B------:R-:W-:Y:S01]  /*8980*/  LEA.HI.X.SX32 R195, R233.reuse, R181, 0x5, P1 ;  /* 0x000000b5e9c37211 */ /* 0x040fe200008f2eff */
[C---:B------:R-:W-:Y:S03]  /*8990*/  @P0 VIADD R0, R204.reuse, 0xffffffc0 ;  /* 0xffffffc0cc000836 */ /* 0x040fe60000000000 */
[----:B------:R-:W-:Y:S01]  /*89a0*/  REDG.E.ADD.F32.FTZ.RN.STRONG.GPU desc[UR34][R222.64], R5 ;  /* 0x00000005de0079a6 */ /* 0x000fe2000c12f322 */
[C---:B------:R-:W-:Y:S04]  /*89b0*/  HMMA.16816.F32 R16, R168.reuse, R174, R16 ;  /* 0x000000aea810723c */ /* 0x040fe80000001810 */
[----:B------:R1:W-:Y:S01]  /*89c0*/  REDG.E.ADD.F32.FTZ.RN.STRONG.GPU desc[UR34][R220.64], R6 ;  /* 0x00000006dc0079a6 */ /* 0x0003e2000c12f322 */
[C---:B------:R-:W-:Y:S04]  /*89d0*/  IMAD.WIDE R226, R233.reuse, -0xc0, R194 ;  /* 0xffffff40e9e27825 */ /* 0x040fe800078e02c2 */
[----:B------:R2:W-:Y:S01]  /*89e0*/  REDG.E.ADD.F32.FTZ.RN.STRONG.GPU desc[UR34][R218.64], R7 ;  /* 0x00000007da0079a6 */ /* 0x0005e2000c12f322 */
[-C--:B---3--:R-:W-:Y:S04]  /*89f0*/  HMMA.16816.F32 R20, R168, R164.reuse, R20 ;  /* 0x000000a4a814723c */ /* 0x088fe80000001814 */
[----:B------:R3:W-:Y:S05]  /*8a00*/  REDG.E.ADD.F32.FTZ.RN.STRONG.GPU desc[UR34][R198.64], R8 ;  /* 0x00000008c60079a6 */ /* 0x0007ea000c12f322 */
[----:B------:R4:W-:Y:S01]  /*8a10*/  REDG.E.ADD.F32.FTZ.RN.STRONG.GPU desc[UR34][R196.64], R9 ;  /* 0x00000009c40079a6 */ /* 0x0009e2000c12f322 */
[C---:B------:R-:W-:Y:S04]  /*8a20*/  HMMA.16816.F32 R24, R176.reuse, R164, R24 ;  /* 0x000000a4b018723c */ /* 0x040fe80000001818 */
[----:B------:R-:W-:Y:S05]  /*8a30*/  REDG.E.ADD.F32.FTZ.RN.STRONG.GPU desc[UR34][R192.64], R10 ;  /* 0x0000000ac00079a6 */ /* 0x000fea000c12f322 */
[----:B------:R-:W-:Y:S01]  /*8a40*/  REDG.E.ADD.F32.FTZ.RN.STRONG.GPU desc[UR34][R224.64], R11 ;  /* 0x0000000be00079a6 */ /* 0x000fe2000c12f322 */
[-C--:B------:R-:W-:Y:S04]  /*8a50*/  HMMA.16816.F32 R28, R176, R166.reuse, R28 ;  /* 0x000000a6b01c723c */ /* 0x080fe8000000181c */
[----:B------:R-:W-:Y:S01]  /*8a60*/  REDG.E.ADD.F32.FTZ.RN.STRONG.GPU desc[UR34][R236.64+0x80], R16 ;  /* 0x00008010ec0079a6 */ /* 0x000fe2000c12f322 */
[C---:B------:R-:W-:Y:S04]  /*8a70*/  LEA R178, P1, R233.reuse, R226, 0x5 ;  /* 0x000000e2e9b27211 */ /* 0x040fe800078228ff */
[----:B------:R-:W-:Y:S01]  /*8a80*/  REDG.E.ADD.F32.FTZ.RN.STRONG.GPU desc[UR34][R228.64+0x80], R17 ;  /* 0x00008011e40079a6 */ /* 0x000fe2000c12f322 */
[----:B------:R-:W-:Y:S04]  /*8a90*/  HMMA.16816.F32 R32, R168, R166, R32 ;  /* 0x000000a6a820723c */ /* 0x000fe80000001820 */
        /* <DEDUP_REMOVED lines=141> */
[----:B------:R-:W-:Y:S01]  /*9370*/  LOP3.LUT P0, RZ, R214, 0x10, RZ, 0xc0, !PT ;  /* 0x00000010d6ff7812 */ /* 0x000fe2000780c0ff */
[----:B------:R-:W2:Y:S01]  /*9380*/  LDCU UR5, c[0x0][0x500] ;  /* 0x0000a000ff0577ac */ /* 0x000ea20008000800 */
        /* <DEDUP_REMOVED lines=17> */
[----:B--2---:R-:W-:Y:S01]  /*94a0*/  FMUL.FTZ R100, R100, UR5 ;  /* 0x0000000564647c20 */ /* 0x004fe20008410000 */
[--C-:B------:R-:W-:Y:S01]  /*94b0*/  LOP3.LUT R2, R2, 0x6, R232.reuse, 0xf8, !PT ;  /* 0x0000000602027812 */ /* 0x100fe200078ef8e8 */
[----:B------:R-:W-:Y:S01]  /*94c0*/  FMUL.FTZ R41, R101, UR5 ;  /* 0x0000000565297c20 */ /* 0x000fe20008410000 */
[----:B------:R-:W-:Y:S01]  /*94d0*/  LOP3.LUT R0, R0, 0x38, R232, 0xf8, !PT ;  /* 0x0000003800007812 */ /* 0x000fe200078ef8e8 */
[----:B------:R-:W-:Y:S01]  /*94e0*/  FMUL.FTZ R102, R102, UR5 ;  /* 0x0000000566667c20 */ /* 0x000fe20008410000 */
[----:B------:R-:W-:Y:S01]  /*94f0*/  MOV R61, 0x20 ;  /* 0x00000020003d7802 */ /* 0x000fe20000000f00 */
[----:B------:R-:W-:Y:S01]  /*9500*/  FMUL.FTZ R40, R103, UR5 ;  /* 0x0000000567287c20 */ /* 0x000fe20008410000 */
[----:B------:R-:W-:Y:S01]  /*9510*/  LOP3.LUT R0, R2, R0, R215, 0xf6, !PT ;  /* 0x0000000002007212 */ /* 0x000fe200078ef6d7 */
[----:B------:R-:W-:Y:S01]  /*9520*/  FMUL.FTZ R172, R36, UR8 ;  /* 0x0000000824ac7c20 */ /* 0x000fe20008410000 */
[----:B------:R-:W-:Y:S01]  /*9530*/  FMUL.FTZ R114, R114, UR5 ;  /* 0x0000000572727c20 */ /* 0x000fe20008410000 */
[----:B------:R-:W-:Y:S01]  /*9540*/  FMUL.FTZ R4, R115, UR5 ;  /* 0x0000000573047c20 */ /* 0x000fe20008410000 */
[----:B------:R-:W-:Y:S01]  /*9550*/  LEA R0, R0, UR4, 0x1 ;  /* 0x0000000400007c11 */ /* 0x000fe2000f8e08ff */
[----:B------:R-:W-:Y:S01]  /*9560*/  FMUL.FTZ R36, R37, UR8 ;  /* 0x0000000825247c20 */ /* 0x000fe20008410000 */
[----:B------:R-:W-:Y:S01]  /*9570*/  SEL R61, R61, 0xffffffe0, !P4 ;  /* 0xffffffe03d3d7807 */ /* 0x000fe20006000000 */
[----:B------:R-:W-:Y:S01]  /*9580*/  FMUL.FTZ R171, R38, UR8 ;  /* 0x0000000826ab7c20 */ /* 0x000fe20008410000 */
        /* <DEDUP_REMOVED lines=8> */
[----:B------:R-:W-:Y:S01]  /*9610*/  IADD3 R60, PT, PT, R0, 0xc000, RZ ;  /* 0x0000c000003c7810 */ /* 0x000fe20007ffe0ff */
        /* <DEDUP_REMOVED lines=16> */
[----:B------:R-:W-:Y:S01]  /*9720*/  IADD3 R3, PT, PT, R0, R61, RZ ;  /* 0x0000003d00037210 */ /* 0x000fe20007ffe0ff */
        /* <DEDUP_REMOVED lines=10> */
[----:B------:R-:W-:Y:S01]  /*97d0*/  F2FP.F16.F32.PACK_AB R37, R37, R112 ;  /* 0x000000702525723e */ /* 0x000fe200000000ff */
[----:B------:R-:W-:Y:S01]  /*97e0*/  FMUL.FTZ R168, R48, UR8 ;  /* 0x0000000830a87c20 */ /* 0x000fe20008410000 */
[----:B------:R-:W-:Y:S01]  /*97f0*/  @P0 IADD3 R2, PT, PT, R60, -0x40, RZ ;  /* 0xffffffc03c020810 */ /* 0x000fe20007ffe0ff */
        /* <DEDUP_REMOVED lines=49> */
[----:B-1----:R-:W-:Y:S01]  /*9b10*/  IADD3 R4, PT, PT, R61, R2, RZ ;  /* 0x000000023d047210 */ /* 0x002fe20007ffe0ff */
        /* <DEDUP_REMOVED lines=153> */
[----:B------:R-:W1:Y:S01]  /*a4b0*/  LDCU.64 UR10, c[0x0][0x5c0] ;  /* 0x0000b800ff0a77ac */ /* 0x000e620008000a00 */
[----:B------:R-:W3:Y:S01]  /*a4c0*/  LDCU.64 UR8, c[0x0][0x5a8] ;  /* 0x0000b500ff0877ac */ /* 0x000ee20008000a00 */
[----:B------:R-:W-:-:S04]  /*a4d0*/  USHF.R.S32.HI UR5, URZ, 0x1f, UR37 ;  /* 0x0000001fff057899 */ /* 0x000fc80008011425 */
[----:B-1----:R-:W-:Y:S02]  /*a4e0*/  UIMAD UR5, UR5, UR10, URZ ;  /* 0x0000000a050572a4 */ /* 0x002fe4000f8e02ff */
[----:B------:R-:W-:Y:S02]  /*a4f0*/  UIMAD.WIDE.U32 UR12, UR37, UR10, URZ ;  /* 0x0000000a250c72a5 */ /* 0x000fe4000f8e00ff */
[----:B------:R-:W-:-:S04]  /*a500*/  UIMAD UR5, UR37, UR11, UR5 ;  /* 0x0000000b250572a4 */ /* 0x000fc8000f8e0205 */
[----:B------:R-:W-:-:S04]  /*a510*/  UIADD3 UR13, UPT, UPT, UR13, UR5, URZ ;  /* 0x000000050d0d7290 */ /* 0x000fc8000fffe0ff */
[----:B---3--:R-:W-:-:S04]  /*a520*/  UIMAD.WIDE.U32 UR12, UR24, UR8, UR12 ;  /* 0x00000008180c72a5 */ /* 0x008fc8000f8e000c */
[----:B------:R-:W-:-:S03]  /*a530*/  UIMAD UR9, UR24, UR9, UR13 ;  /* 0x00000009180972a4 */ /* 0x000fc6000f8e020d */
[----:B------:R-:W-:-:S03]  /*a540*/  UMOV UR30, UR12 ;  /* 0x0000000c001e7c82 */ /* 0x000fc60008000000 */
[----:B--2---:R-:W-:Y:S01]  /*a550*/  MOV R4, UR9 ;  /* 0x0000000900047c02 */ /* 0x004fe20008000f00 */
[----:B------:R-:W-:Y:S05]  /*a560*/  BRA `(.L_x_1653) ;  /* 0x00000000001c7947 */ /* 0x000fea0003800000 */
.L_x_1652:
[----:B------:R-:W1:Y:S01]  /*a570*/  LDCU.64 UR10, c[0x0][0x5c0] ;  /* 0x0000b800ff0a77ac */ /* 0x000e620008000a00 */
[----:B------:R-:W-:-:S04]  /*a580*/  UIADD3 UR5, UPT, UPT, UR37, UR38, URZ ;  /* 0x0000002625057290 */ /* 0x000fc8000fffe0ff */
[----:B-1----:R-:W-:Y:S02]  /*a590*/  UIMAD.WIDE.U32 UR8, UR5, UR10, URZ ;  /* 0x0000000a050872a5 */ /* 0x002fe4000f8e00ff */
[----:B------:R-:W-:-:S04]  /*a5a0*/  UIMAD UR5, UR5, UR11, URZ ;  /* 0x0000000b050572a4 */ /* 0x000fc8000f8e02ff */
[----:B------:R-:W-:Y:S01]  /*a5b0*/  UIADD3 UR5, UPT, UPT, UR9, UR5, URZ ;  /* 0x0000000509057290 */ /* 0x000fe2000fffe0ff */
[----:B------:R-:W-:-:S05]  /*a5c0*/  UMOV UR30, UR8 ;  /* 0x00000008001e7c82 */ /* 0x000fca0008000000 */
[----:B--2---:R-:W-:Y:S02]  /*a5d0*/  MOV R4, UR5 ;  /* 0x0000000500047c02 */ /* 0x004fe40008000f00 */
.L_x_1653:
        /* <DEDUP_REMOVED lines=12> */
.L_x_1654:
[----:B------:R-:W1:Y:S01]  /*a6a0*/  LDCU.64 UR8, c[0x0][0x5c8] ;  /* 0x0000b900ff0877ac */ /* 0x000e620008000a00 */
[----:B------:R-:W-:-:S04]  /*a6b0*/  UIADD3 UR5, UPT, UPT, UR37, UR38, URZ ;  /* 0x0000002625057290 */ /* 0x000fc8000fffe0ff */
[----:B-1----:R-:W-:Y:S02]  /*a6c0*/  UIMAD.WIDE.U32 UR16, UR5, UR8, URZ ;  /* 0x00000008051072a5 */ /* 0x002fe4000f8e00ff */
[----:B------:R-:W-:-:S04]  /*a6d0*/  UIMAD UR5, UR5, UR9, URZ ;  /* 0x00000009050572a4 */ /* 0x000fc8000f8e02ff */
[----:B------:R-:W-:-:S06]  /*a6e0*/  UIADD3 UR5, UPT, UPT, UR17, UR5, URZ ;  /* 0x0000000511057290 */ /* 0x000fcc000fffe0ff */
[----:B------:R-:W-:-:S07]  /*a6f0*/  MOV R30, UR5 ;  /* 0x00000005001e7c02 */ /* 0x000fce0008000f00 */
.L_x_1655:
        /* <DEDUP_REMOVED lines=55> */
.L_x_1657:
[----:B------:R-:W-:Y:S05]  /*aa70*/  BSYNC.RECONVERGENT B0 ;  /* 0x0000000000007941 */ /* 0x000fea0003800200 */
.L_x_1656:
        /* <DEDUP_REMOVED lines=16> */
.L_x_1659:
[----:B------:R-:W-:Y:S05]  /*ab80*/  BSYNC.RECONVERGENT B0 ;  /* 0x0000000000007941 */ /* 0x000fea0003800200 */
.L_x_1658:
        /* <DEDUP_REMOVED lines=25> */
.L_x_1661:
[----:B------:R-:W-:Y:S05]  /*ad20*/  BSYNC.RECONVERGENT B0 ;  /* 0x0000000000007941 */ /* 0x000fea0003800200 */
.L_x_1660:
        /* <DEDUP_REMOVED lines=19> */
.L_x_1663:
[----:B------:R-:W-:Y:S05]  /*ae60*/  BSYNC.RECONVERGENT B0 ;  /* 0x0000000000007941 */ /* 0x000fea0003800200 */
.L_x_1662:
        /* <DEDUP_REMOVED lines=22> */
.L_x_1665:
[----:B------:R-:W-:Y:S05]  /*afd0*/  BSYNC.RECONVERGENT B0 ;  /* 0x0000000000007941 */ /* 0x000fea0003800200 */
.L_x_1664:
        /* <DEDUP_REMOVED lines=16> */
.L_x_1667:
[----:B------:R-:W-:Y:S05]  /*b0e0*/  BSYNC.RECONVERGENT B0 ;  /* 0x0000000000007941 */ /* 0x000fea0003800200 */
.L_x_1666:
        /* <DEDUP_REMOVED lines=16> */
.L_x_1669:
[----:B------:R-:W-:Y:S05]  /*b1f0*/  BSYNC.RECONVERGENT B0 ;  /* 0x0000000000007941 */ /* 0x000fea0003800200 */
.L_x_1668:
        /* <DEDUP_REMOVED lines=15> */
.L_x_1620:
[----:B------:R-:W-:Y:S05]  /*b2f0*/  BSYNC.RECONVERGENT B1 ;  /* 0x0000000000017941 */ /* 0x000fea0003800200 */
.L_x_1590:
        /* <DEDUP_REMOVED lines=11> */
.L_x_1671:
        /* <DEDUP_REMOVED lines=13> */
.L_x_2445:


//--------------------- .text._ZN5flash44flash_bwd_dq_dk_dv_loop_seqk_parallel_kernelI23Flash_bwd_kernel_traitsILi128ELi64ELi128ELi8ELi2ELi4ELi2ELb0ELb0EN7cutlass6half_tE19Flash_kernel_traitsILi128ELi64ELi128ELi8ES3_EELb0ELb0ELb0ELb0ELb0ELb0ELb1EEEvNS_16Flash_bwd_paramsE --------------------------
	.section	.text._ZN5flash44flash_bwd_dq_dk_dv_loop_seqk_parallel_kernelI23Flash_bwd_kernel_traitsILi128ELi64ELi128ELi8ELi2ELi4ELi2ELb0ELb0EN7cutlass6half_tE19Flash_kernel_traitsILi128ELi64ELi128ELi8ES3_EELb0ELb0ELb0ELb0ELb0ELb0ELb1EEEvNS_16Flash_bwd_paramsE,"ax",@progbits
	.align	128
        .global         _ZN5flash44flash_bwd_dq_dk_dv_loop_seqk_parallel_kernelI23Flash_bwd_kernel_traitsILi128ELi64ELi128ELi8ELi2ELi4ELi2ELb0ELb0EN7cutlass6half_tE19Flash_kernel_traitsILi128ELi64ELi128ELi8ES3_EELb0ELb0ELb0ELb0ELb0ELb0ELb1EEEvNS_16Flash_bwd_paramsE
        .type           _ZN5flash44flash_bwd_dq_dk_dv_loop_seqk_parallel_kernelI23Flash_bwd_kernel_traitsILi128ELi64ELi128ELi8ELi2ELi4ELi2ELb0ELb0EN7cutlass6half_tE19Flash_kernel_traitsILi128ELi64ELi128ELi8ES3_EELb0ELb0ELb0ELb0ELb0ELb0ELb1EEEvNS_16Flash_bwd_paramsE,@function
        .size           _ZN5flash44flash_bwd_dq_dk_dv_loop_seqk_parallel_kernelI23Flash_bwd_kernel_traitsILi128ELi64ELi128ELi8ELi2ELi4ELi2ELb0ELb0EN7cutlass6half_tE19Flash_kernel_traitsILi128ELi64ELi128ELi8ES3_EELb0ELb0ELb0ELb0ELb0ELb0ELb1EEEvNS_16Flash_bwd_paramsE,(.L_x_2446 - _ZN5flash44flash_bwd_dq_dk_dv_loop_seqk_parallel_kernelI23Flash_bwd_kernel_traitsILi128ELi64ELi128ELi8ELi2ELi4ELi2ELb0ELb0EN7cutlass6half_tE19Flash_kernel_traitsILi128ELi64ELi128ELi8ES3_EELb0ELb0ELb0ELb0ELb0ELb0ELb1EEEvNS_16Flash_bwd_paramsE)
        .other          _ZN5flash44flash_bwd_dq_dk_dv_loop_seqk_parallel_kernelI23Flash_bwd_kernel_traitsILi128ELi64ELi128ELi8ELi2ELi4ELi2ELb0ELb0EN7cutlass6half_tE19Flash_kernel_traitsILi128ELi64ELi128ELi8ES3_EELb0ELb0ELb0ELb0ELb0ELb0ELb1EEEvNS_16Flash_bwd_paramsE,@"STO_CUDA_ENTRY STV_DEFAULT"
_ZN5flash44flash_bwd_dq_dk_dv_loop_seqk_parallel_kernelI23Flash_bwd_kernel_traitsILi128ELi64ELi128ELi8ELi2ELi4ELi2ELb0ELb0EN7cutlass6half_tE19Flash_kernel_traitsILi128ELi64ELi128ELi8ES3_EELb0ELb0ELb0ELb0ELb0ELb0ELb1EEEvNS_16Flash_bwd_paramsE:
.text._ZN5flash44flash_bwd_dq_dk_dv_loop_seqk_parallel_kernelI23Flash_bwd_kernel_traitsILi128ELi64ELi128ELi8ELi2ELi4ELi2ELb0ELb0EN7cutlass6half_tE19Flash_kernel_traitsILi128ELi64ELi128ELi8ES3_EELb0ELb0ELb0ELb0ELb0ELb0ELb1EEEvNS_16Flash_bwd_paramsE:
        /* <DEDUP_REMOVED lines=49> */
.L_x_1753:
[----:B------:R-:W1:Y:S01]  /*0310*/  LDCU.64 UR8, c[0x0][0x478] ;  /* 0x00008f00ff0877ac */ /* 0x000e620008000a00 */
        /* <DEDUP_REMOVED lines=10> */
[----:B---3--:R-:W3:Y:S02]  /*03c0*/  @P1 LDG.E R6, desc[UR34][R4.64] ;  /* 0x0000002204061981 */ /* 0x008ee4000c1e1900 */
        /* <DEDUP_REMOVED lines=9> */
[----:B------:R5:W2:Y:S01]  /*0460*/  @P0 LDG.E R4, desc[UR34][R2.64] ;  /* 0x0000002202040981 */ /* 0x000aa2000c1e1900 */
        /* <DEDUP_REMOVED lines=30> */
.L_x_1672:
        /* <DEDUP_REMOVED lines=33> */
.L_x_1674:
[----:B------:R-:W1:Y:S01]  /*0860*/  LDCU.64 UR14, c[0x0][0x3b8] ;  /* 0x00007700ff0e77ac */ /* 0x000e620008000a00 */
[----:B------:R-:W-:-:S04]  /*0870*/  UIADD3 UR5, UPT, UPT, UR36, UR40, URZ ;  /* 0x0000002824057290 */ /* 0x000fc8000fffe0ff */
[----:B-1----:R-:W-:Y:S02]  /*0880*/  UIMAD.WIDE.U32 UR8, UR5, UR14, URZ ;  /* 0x0000000e050872a5 */ /* 0x002fe4000f8e00ff */
[----:B------:R-:W-:-:S04]  /*0890*/  UIMAD UR5, UR5, UR15, URZ ;  /* 0x0000000f050572a4 */ /* 0x000fc8000f8e02ff */
[----:B------:R-:W-:Y:S01]  /*08a0*/  UIADD3 UR5, UPT, UPT, UR9, UR5, URZ ;  /* 0x0000000509057290 */ /* 0x000fe2000fffe0ff */
[----:B------:R-:W-:-:S05]  /*08b0*/  UMOV UR48, UR8 ;  /* 0x0000000800307c82 */ /* 0x000fca0008000000 */
[----:B------:R-:W-:-:S07]  /*08c0*/  MOV R20, UR5 ;  /* 0x0000000500147c02 */ /* 0x000fce0008000f00 */
.L_x_1675:
        /* <DEDUP_REMOVED lines=44> */
.L_x_1676:
[----:B------:R-:W1:Y:S01]  /*0b90*/  LDCU.64 UR12, c[0x0][0x3c0] ;  /* 0x00007800ff0c77ac */ /* 0x000e620008000a00 */
[----:B------:R-:W-:-:S04]  /*0ba0*/  UIADD3 UR8, UPT, UPT, UR36, UR40, URZ ;  /* 0x0000002824087290 */ /* 0x000fc8000fffe0ff */
[----:B-1----:R-:W-:Y:S02]  /*0bb0*/  UIMAD.WIDE.U32 UR10, UR8, UR12, URZ ;  /* 0x0000000c080a72a5 */ /* 0x002fe4000f8e00ff */
[----:B------:R-:W-:-:S04]  /*0bc0*/  UIMAD UR8, UR8, UR13, URZ ;  /* 0x0000000d080872a4 */ /* 0x000fc8000f8e02ff */
[----:B------:R-:W-:Y:S01]  /*0bd0*/  UIADD3 UR8, UPT, UPT, UR11, UR8, URZ ;  /* 0x000000080b087290 */ /* 0x000fe2000fffe0ff */
[----:B------:R-:W-:-:S05]  /*0be0*/  UMOV UR44, UR10 ;  /* 0x0000000a002c7c82 */ /* 0x000fca0008000000 */
[----:B------:R-:W-:-:S07]  /*0bf0*/  MOV R24, UR8 ;  /* 0x0000000800187c02 */ /* 0x000fce0008000f00 */
.L_x_1677:
        /* <DEDUP_REMOVED lines=27> */
.L_x_1678:
[----:B------:R-:W-:Y:S02]  /*0db0*/  UIMAD.WIDE.U32 UR52, UR62, UR16, URZ ;  /* 0x000000103e3472a5 */ /* 0x000fe4000f8e00ff */
[----:B------:R-:W-:-:S04]  /*0dc0*/  UIMAD UR8, UR63, UR16, URZ ;  /* 0x000000103f0872a4 */ /* 0x000fc8000f8e02ff */
[----:B------:R-:W-:Y:S02]  /*0dd0*/  UIADD3 UR8, UPT, UPT, UR53, UR8, URZ ;  /* 0x0000000835087290 */ /* 0x000fe4000fffe0ff */
.L_x_1679:
        /* <DEDUP_REMOVED lines=20> */
.L_x_1680:
[----:B------:R-:W1:Y:S01]  /*0f20*/  LDCU UR54, c[0x0][0x434] ;  /* 0x00008680ff3677ac */ /* 0x000e620008000800 */
[----:B------:R-:W-:-:S04]  /*0f30*/  UIMAD UR11, UR45, UR17, UR23 ;  /* 0x000000112d0b72a4 */ /* 0x000fc8000f8e0217 */
[----:B-1----:R-:W-:Y:S02]  /*0f40*/  UIMAD UR54, UR11, UR54, URZ ;  /* 0x000000360b3672a4 */ /* 0x002fe4000f8e02ff */
.L_x_1681:
        /* <DEDUP_REMOVED lines=11> */
.L_x_1682:
[----:B------:R-:W1:Y:S01]  /*1000*/  LDCU UR53, c[0x0][0x444] ;  /* 0x00008880ff3577ac */ /* 0x000e620008000800 */
[----:B------:R-:W-:-:S04]  /*1010*/  UIMAD UR10, UR45, UR17, UR23 ;  /* 0x000000112d0a72a4 */ /* 0x000fc8000f8e0217 */
[----:B-1----:R-:W-:-:S12]  /*1020*/  UIMAD UR53, UR10, UR53, URZ ;  /* 0x000000350a3572a4 */ /* 0x002fd8000f8e02ff */
.L_x_1683:
        /* <DEDUP_REMOVED lines=26> */
[----:B------:R-:W-:Y:S02]  /*11d0*/  LOP3.LUT R8, R29, 0x1f, RZ, 0xc0, !PT ;  /* 0x0000001f1d087812 */ /* 0x000fe400078ec0ff */
[----:B------:R-:W-:Y:S01]  /*11e0*/  IADD3 R28, PT, PT, R25, 0x60, RZ ;  /* 0x00000060191c7810 */ /* 0x000fe20007ffe0ff */
[----:B------:R-:W-:Y:S01]  /*11f0*/  IMAD.X R3, RZ, RZ, UR42, P0 ;  /* 0x0000002aff037e24 */ /* 0x000fe200080e06ff */
[----:B------:R-:W-:Y:S01]  /*1200*/  USHF.L.U64.HI UR42, UR8, 0x5, UR9 ;  /* 0x00000005082a7899 */ /* 0x000fe20008010209 */
[----:B------:R-:W-:Y:S01]  /*1210*/  IMAD R8, R9, UR55, R8 ;  /* 0x0000003709087c24 */ /* 0x000fe2000f8e0208 */
[----:B------:R-:W-:Y:S01]  /*1220*/  USHF.L.U32 UR55, UR55, 0x6, URZ ;  /* 0x0000000637377899 */ /* 0x000fe200080006ff */
        /* <DEDUP_REMOVED lines=18> */
[----:B---3--:R-:W-:Y:S02]  /*1350*/  LEA R33, P2, R6, UR10, 0x1 ;  /* 0x0000000a06217c11 */ /* 0x008fe4000f8408ff */
[----:B------:R-:W-:Y:S01]  /*1360*/  LOP3.LUT R14, R12, 0x40, RZ, 0xfc, !PT ;  /* 0x000000400c0e7812 */ /* 0x000fe200078efcff */
        /* <DEDUP_REMOVED lines=12> */
[----:B------:R-:W-:Y:S01]  /*1430*/  STL [R1+0x2c], R33 ;  /* 0x00002c2101007387 */ /* 0x000fe20000100800 */
[----:B------:R-:W-:Y:S01]  /*1440*/  IADD3.X R5, PT, PT, R5, UR51, R0, P1, P0 ;  /* 0x0000003305057c10 */ /* 0x000fe20008fe0400 */
[----:B------:R-:W-:Y:S01]  /*1450*/  IMAD R3, R25, R11, R3 ;  /* 0x0000000b19037224 */ /* 0x000fe200078e0203 */
[----:B------:R-:W-:Y:S01]  /*1460*/  IADD3 R0, P0, PT, R9, UR55, RZ ;  /* 0x0000003709007c10 */ /* 0x000fe2000ff1e0ff */
[----:B------:R-:W-:Y:S01]  /*1470*/  STL [R1+0x28], R30 ;  /* 0x0000281e01007387 */ /* 0x000fe20000100800 */
[----:B--2---:R-:W-:Y:S01]  /*1480*/  LEA R32, P1, R2, UR8, 0x1 ;  /* 0x0000000802207c11 */ /* 0x004fe2000f8208ff */
[----:B------:R-:W-:Y:S01]  /*1490*/  IMAD.SHL.U32 R7, R10, 0x20, RZ ;  /* 0x000000200a077824 */ /* 0x000fe200078e00ff */
[----:B------:R-:W-:Y:S01]  /*14a0*/  LEA.HI.X.SX32 R4, R4, R5, 0x1, P0 ;  /* 0x0000000504047211 */ /* 0x000fe200000f0eff */
[----:B-1----:R-:W-:Y:S01]  /*14b0*/  UIMAD.WIDE UR10, UR53, 0x4, UR58 ;  /* 0x00000004350a78a5 */ /* 0x002fe2000f8e023a */
[----:B---3--:R-:W-:Y:S01]  /*14c0*/  LEA R18, P0, R0, UR16, 0x2 ;  /* 0x0000001000127c11 */ /* 0x008fe2000f8010ff */
[----:B------:R-:W-:Y:S01]  /*14d0*/  STL [R1+0x24], R32 ;  /* 0x0000242001007387 */ /* 0x000fe20000100800 */
[----:B------:R-:W-:Y:S01]  /*14e0*/  LEA.HI.X R31, R2, UR9, R3, 0x1, P1 ;  /* 0x00000009021f7c11 */ /* 0x000fe200088f0c03 */
[----:B------:R-:W-:Y:S01]  /*14f0*/  UIMAD.WIDE UR50, UR54, 0x4, UR56 ;  /* 0x00000004363278a5 */ /* 0x000fe2000f8e0238 */
[----:B------:R-:W-:-:S02]  /*1500*/  LEA.HI.X R19, R0, UR17, R4, 0x2, P0 ;  /* 0x0000001100137c11 */ /* 0x000fc400080f1404 */
[C---:B------:R-:W-:Y:S01]  /*1510*/  IADD3 R15, P2, PT, R25.reuse, 0x20, RZ ;  /* 0x00000020190f7810 */ /* 0x040fe20007f5e0ff */
[----:B------:R-:W-:Y:S01]  /*1520*/  STL [R1+0x20], R31 ;  /* 0x0000201f01007387 */ /* 0x000fe20000100800 */
[C---:B------:R-:W-:Y:S02]  /*1530*/  IADD3 R17, P1, PT, R25.reuse, 0x40, RZ ;  /* 0x0000004019117810 */ /* 0x040fe40007f3e0ff */
[----:B------:R-:W-:Y:S01]  /*1540*/  SHF.L.U64.HI R11, R10, 0x5, R11 ;  /* 0x000000050a0b7819 */ /* 0x000fe2000001020b */
[----:B------:R1:W-:Y:S01]  /*1550*/  STL.64 [R1], R18 ;  /* 0x0000001201007387 */ /* 0x0003e20000100a00 */
[C---:B------:R-:W-:Y:S01]  /*1560*/  VIADD R10, R25.reuse, 0x20 ;  /* 0x00000020190a7836 */ /* 0x040fe20000000000 */
[----:B------:R-:W-:Y:S02]  /*1570*/  IADD3.X R21, PT, PT, RZ, RZ, RZ, P1, !PT ;  /* 0x000000ffff157210 */ /* 0x000fe40000ffe4ff */
[----:B-1----:R-:W-:Y:S01]  /*1580*/  IADD3 R18, P0, PT, R25, 0x60, RZ ;  /* 0x0000006019127810 */ /* 0x002fe20007f1e0ff */
[----:B------:R-:W-:-:S04]  /*1590*/  IMAD.X R19, RZ, RZ, RZ, P2 ;  /* 0x000000ffff137224 */ /* 0x000fc800010e06ff */
[----:B------:R-:W-:Y:S01]  /*15a0*/  IMAD.X R22, RZ, RZ, RZ, P0 ;  /* 0x000000ffff167224 */ /* 0x000fe200000e06ff */
[----:B------:R-:W-:Y:S07]  /*15b0*/  BRA.U UP0, `(.L_x_1684) ;  /* 0x0000000d00147547 */ /* 0x000fee000b800000 */
        /* <DEDUP_REMOVED lines=13> */
.L_x_1685:
[----:B------:R-:W1:Y:S01]  /*1690*/  LDCU.64 UR12, c[0x0][0x5c0] ;  /* 0x0000b800ff0c77ac */ /* 0x000e620008000a00 */
[----:B------:R-:W-:-:S04]  /*16a0*/  UIADD3 UR8, UPT, UPT, UR36, UR40, URZ ;  /* 0x0000002824087290 */ /* 0x000fc8000fffe0ff */
[----:B-1----:R-:W-:Y:S02]  /*16b0*/  UIMAD.WIDE.U32 UR16, UR8, UR12, URZ ;  /* 0x0000000c081072a5 */ /* 0x002fe4000f8e00ff */
[----:B------:R-:W-:-:S04]  /*16c0*/  UIMAD UR8, UR8, UR13, URZ ;  /* 0x0000000d080872a4 */ /* 0x000fc8000f8e02ff */
[----:B------:R-:W-:-:S06]  /*16d0*/  UIADD3 UR8, UPT, UPT, UR17, UR8, URZ ;  /* 0x0000000811087290 */ /* 0x000fcc000fffe0ff */
[----:B------:R-:W-:Y:S02]  /*16e0*/  MOV R4, UR8 ;  /* 0x0000000800047c02 */ /* 0x000fe40008000f00 */
.L_x_1686:
        /* <DEDUP_REMOVED lines=13> */
.L_x_1687:
[----:B------:R-:W1:Y:S01]  /*17c0*/  LDCU.64 UR10, c[0x0][0x5c8] ;  /* 0x0000b900ff0a77ac */ /* 0x000e620008000a00 */
[----:B------:R-:W-:-:S04]  /*17d0*/  UIADD3 UR36, UPT, UPT, UR36, UR40, URZ ;  /* 0x0000002824247290 */ /* 0x000fc8000fffe0ff */
[----:B-1----:R-:W-:Y:S02]  /*17e0*/  UIMAD.WIDE.U32 UR14, UR36, UR10, URZ ;  /* 0x0000000a240e72a5 */ /* 0x002fe4000f8e00ff */
[----:B------:R-:W-:-:S04]  /*17f0*/  UIMAD UR36, UR36, UR11, URZ ;  /* 0x0000000b242472a4 */ /* 0x000fc8000f8e02ff */
[----:B------:R-:W-:-:S06]  /*1800*/  UIADD3 UR36, UPT, UPT, UR15, UR36, URZ ;  /* 0x000000240f247290 */ /* 0x000fcc000fffe0ff */
[----:B------:R-:W-:-:S07]  /*1810*/  MOV R9, UR36 ;  /* 0x0000002400097c02 */ /* 0x000fce0008000f00 */
.L_x_1688:
        /* <DEDUP_REMOVED lines=30> */
.L_x_1690:
[----:B------:R-:W-:Y:S05]  /*1a00*/  BSYNC.RECONVERGENT B0 ;  /* 0x0000000000007941 */ /* 0x000fea0003800200 */
.L_x_1689:
        /* <DEDUP_REMOVED lines=16> */
.L_x_1692:
[----:B------:R-:W-:Y:S05]  /*1b10*/  BSYNC.RECONVERGENT B0 ;  /* 0x0000000000007941 */ /* 0x000fea0003800200 */
.L_x_1691:
        /* <DEDUP_REMOVED lines=16> */
.L_x_1694:
[----:B------:R-:W-:Y:S05]  /*1c20*/  BSYNC.RECONVERGENT B0 ;  /* 0x0000000000007941 */ /* 0x000fea0003800200 */
.L_x_1693:
        /* <DEDUP_REMOVED lines=16> */
.L_x_1696:
[----:B------:R-:W-:Y:S05]  /*1d30*/  BSYNC.RECONVERGENT B0 ;  /* 0x0000000000007941 */ /* 0x000fea0003800200 */
.L_x_1695:
        /* <DEDUP_REMOVED lines=25> */
.L_x_1698:
[----:B------:R-:W-:Y:S05]  /*1ed0*/  BSYNC.RECONVERGENT B0 ;  /* 0x0000000000007941 */ /* 0x000fea0003800200 */
.L_x_1697:
        /* <DEDUP_REMOVED lines=16> */
.L_x_1700:
[----:B------:R-:W-:Y:S05]  /*1fe0*/  BSYNC.RECONVERGENT B0 ;  /* 0x0000000000007941 */ /* 0x000fea0003800200 */
.L_x_1699:
        /* <DEDUP_REMOVED lines=16> */
.L_x_1702:
[----:B------:R-:W-:Y:S05]  /*20f0*/  BSYNC.RECONVERGENT B0 ;  /* 0x0000000000007941 */ /* 0x000fea0003800200 */
.L_x_1701:
        /* <DEDUP_REMOVED lines=17> */
.L_x_1684:
        /* <DEDUP_REMOVED lines=30> */
.L_x_1705:
[----:B------:R2:W-:Y:S04]  /*23f0*/  STS.128 [R6+0x8000], RZ ;  /* 0x008000ff06007388 */ /* 0x0005e80000000c00 */
[----:B------:R2:W-:Y:S02]  /*2400*/  STS.128 [R6+0xa000], RZ ;  /* 0x00a000ff06007388 */ /* 0x0005e40000000c00 */
.L_x_1706:
[----:B------:R-:W-:Y:S05]  /*2410*/  BSYNC.RECONVERGENT B0 ;  /* 0x0000000000007941 */ /* 0x000fea0003800200 */
.L_x_1704:
        /* <DEDUP_REMOVED lines=23> */
.L_x_1708:
[----:B------:R-:W-:Y:S05]  /*2590*/  BSYNC.RECONVERGENT B0 ;  /* 0x0000000000007941 */ /* 0x000fea0003800200 */
.L_x_1707:
        /* <DEDUP_REMOVED lines=21> */
.L_x_1710:
[----:B------:R1:W-:Y:S04]  /*26f0*/  STS.128 [R238], RZ ;  /* 0x000000ffee007388 */ /* 0x0003e80000000c00 */
[----:B------:R1:W-:Y:S02]  /*2700*/  STS.128 [R238+0x2000], RZ ;  /* 0x002000ffee007388 */ /* 0x0003e40000000c00 */
.L_x_1711:
[----:B------:R-:W-:Y:S05]  /*2710*/  BSYNC.RECONVERGENT B0 ;  /* 0x0000000000007941 */ /* 0x000fea0003800200 */
.L_x_1709:
[--C-:B------:R-:W-:Y:S01]  /*2720*/  SHF.R.U32.HI R30, RZ, 0x1, R29.reuse ;  /* 0x00000001ff1e7819 */ /* 0x100fe2000001161d */
[----:B-1----:R-:W-:Y:S01]  /*2730*/  IMAD.MOV.U32 R5, RZ, RZ, 0x7f800000 ;  /* 0x7f800000ff057424 */ /* 0x002fe200078e00ff */
[----:B----4-:R-:W-:Y:S01]  /*2740*/  SHF.R.U32.HI R2, RZ, 0x2, R29 ;  /* 0x00000002ff027819 */ /* 0x010fe2000001161d */
[----:B------:R-:W-:Y:S01]  /*2750*/  IMAD.MOV.U32 R8, RZ, RZ, 0x7f800000 ;  /* 0x7f800000ff087424 */ /* 0x000fe200078e00ff */
[----:B------:R-:W-:-:S04]  /*2760*/  LOP3.LUT R0, R30, 0x10, RZ, 0xc0, !PT ;  /* 0x000000101e007812 */ /* 0x000fc800078ec0ff */
[----:B------:R-:W-:-:S04]  /*2770*/  LOP3.LUT R4, R0, 0x7, R2, 0xf8, !PT ;  /* 0x0000000700047812 */ /* 0x000fc800078ef802 */
[C---:B------:R-:W-:Y:S01]  /*2780*/  LOP3.LUT R2, R4.reuse, 0x20, RZ, 0xfc, !PT ;  /* 0x0000002004027812 */ /* 0x040fe200078efcff */
[C---:B------:R-:W-:Y:S01]  /*2790*/  VIADD R0, R4.reuse, 0x28 ;  /* 0x0000002804007836 */ /* 0x040fe20000000000 */
[C---:B------:R-:W-:Y:S01]  /*27a0*/  ISETP.GE.AND P3, PT, R4.reuse, UR9, PT ;  /* 0x0000000904007c0c */ /* 0x040fe2000bf66270 */
[----:B------:R-:W-:Y:S01]  /*27b0*/  VIADD R3, R4, 0x8 ;  /* 0x0000000804037836 */ /* 0x000fe20000000000 */
[----:B------:R-:W-:Y:S01]  /*27c0*/  ISETP.GE.AND P1, PT, R2, UR9, PT ;  /* 0x0000000902007c0c */ /* 0x000fe2000bf26270 */
[----:B------:R-:W-:Y:S01]  /*27d0*/  IMAD.MOV.U32 R2, RZ, RZ, 0x4 ;  /* 0x00000004ff027424 */ /* 0x000fe200078e00ff */
[----:B------:R-:W-:Y:S01]  /*27e0*/  ISETP.GE.AND P0, PT, R0, UR9, PT ;  /* 0x0000000900007c0c */ /* 0x000fe2000bf06270 */
[----:B------:R1:W-:Y:S01]  /*27f0*/  STL [R1+0x30], R4 ;  /* 0x0000300401007387 */ /* 0x0003e20000100800 */
[----:B------:R-:W-:Y:S01]  /*2800*/  ISETP.GE.AND P2, PT, R3, UR9, PT ;  /* 0x0000000903007c0c */ /* 0x000fe2000bf46270 */
[----:B------:R-:W-:-:S04]  /*2810*/  IMAD.WIDE.U32 R2, R4, R2, UR50 ;  /* 0x0000003204027e25 */ /* 0x000fc8000f8e0002 */
[----:B------:R-:W-:Y:S02]  /*2820*/  IMAD.MOV.U32 R0, RZ, RZ, 0x7f800000 ;  /* 0x7f800000ff007424 */ /* 0x000fe400078e00ff */
[----:B------:R-:W4:Y:S04]  /*2830*/  @!P3 LDG.E R8, desc[UR34][R2.64] ;  /* 0x000000220208b981 */ /* 0x000f28000c1e1900 */
[----:B------:R-:W5:Y:S04]  /*2840*/  @!P0 LDG.E R0, desc[UR34][R2.64+0xa0] ;  /* 0x0000a02202008981 */ /* 0x000f68000c1e1900 */
[----:B------:R-:W2:Y:S01]  /*2850*/  @!P2 LDG.E R5, desc[UR34][R2.64+0x20] ;  /* 0x000020220205a981 */ /* 0x000ea2000c1e1900 */
[----:B-1----:R-:W-:-:S06]  /*2860*/  IMAD.MOV.U32 R4, RZ, RZ, 0x7f800000 ;  /* 0x7f800000ff047424 */ /* 0x002fcc00078e00ff */
[----:B------:R-:W3:Y:S04]  /*2870*/  @!P1 LDG.E R4, desc[UR34][R2.64+0x80] ;  /* 0x0000802202049981 */ /* 0x000ee8000c1e1900 */
[----:B------:R1:W-:Y:S04]  /*2880*/  @P4 STS.128 [R238+0x1000], RZ ;  /* 0x001000ffee004388 */ /* 0x0003e80000000c00 */
[----:B------:R1:W-:Y:S01]  /*2890*/  @P4 STS.128 [R238+0x3000], RZ ;  /* 0x003000ffee004388 */ /* 0x0003e20000000c00 */
[----:B------:R-:W-:Y:S03]  /*28a0*/  BSSY.RECONVERGENT B0, `(.L_x_1712) ;  /* 0x0000015000007945 */ /* 0x000fe60003800200 */
[----:B-----5:R1:W-:Y:S04]  /*28b0*/  STL [R1+0x34], R0 ;  /* 0x0000340001007387 */ /* 0x0203e80000100800 */
[----:B---3--:R1:W-:Y:S04]  /*28c0*/  STL [R1+0x38], R4 ;  /* 0x0000380401007387 */ /* 0x0083e80000100800 */
[----:B--2---:R1:W-:Y:S04]  /*28d0*/  STL [R1+0x3c], R5 ;  /* 0x00003c0501007387 */ /* 0x0043e80000100800 */
[----:B----4-:R1:W-:Y:S01]  /*28e0*/  STL [R1+0x40], R8 ;  /* 0x0000400801007387 */ /* 0x0103e20000100800 */
        /* <DEDUP_REMOVED lines=16> */
.L_x_1713:
[----:B------:R-:W-:Y:S05]  /*29f0*/  BSYNC.RECONVERGENT B0 ;  /* 0x0000000000007941 */ /* 0x000fea0003800200 */
.L_x_1712:
[----:B------:R-:W1:Y:S01]  /*2a00*/  LDCU.64 UR8, c[0x0][0x3d0] ;  /* 0x00007a00ff0877ac */ /* 0x000e620008000a00 */
[----:B--2---:R-:W-:Y:S01]  /*2a10*/  MOV R2, UR14 ;  /* 0x0000000e00027c02 */ /* 0x004fe20008000f00 */
        /* <DEDUP_REMOVED lines=8> */
[----:B-1----:R-:W-:-:S04]  /*2aa0*/  IMAD R0, R23, UR8, RZ ;  /* 0x0000000817007c24 */ /* 0x002fc8000f8e02ff */
        /* <DEDUP_REMOVED lines=25> */
.L_x_1715:
[----:B------:R2:W-:Y:S04]  /*2c40*/  STS.128 [R6+0xc000], RZ ;  /* 0x00c000ff06007388 */ /* 0x0005e80000000c00 */
[----:B------:R2:W-:Y:S02]  /*2c50*/  STS.128 [R6+0x10000], RZ ;  /* 0x010000ff06007388 */ /* 0x0005e40000000c00 */
.L_x_1716:
[----:B------:R-:W-:Y:S05]  /*2c60*/  BSYNC.RECONVERGENT B0 ;  /* 0x0000000000007941 */ /* 0x000fea0003800200 */
.L_x_1714:
[----:B------:R-:W-:Y:S01]  /*2c70*/  ISETP.GE.AND P5, PT, R10, UR17, PT ;  /* 0x000000110a007c0c */ /* 0x000fe2000bfa6270 */
[----:B------:R-:W-:Y:S01]  /*2c80*/  BSSY.RECONVERGENT B0, `(.L_x_1717) ;  /* 0x000001c000007945 */ /* 0x000fe20003800200 */
[----:B------:R-:W-:Y:S02]  /*2c90*/  ISETP.GE.AND P2, PT, R27, UR17, PT ;  /* 0x000000111b007c0c */ /* 0x000fe4000bf46270 */
[----:B------:R-:W-:-:S09]  /*2ca0*/  ISETP.GE.AND P1, PT, R28, UR17, PT ;  /* 0x000000111c007c0c */ /* 0x000fd2000bf26270 */
[----:B------:R3:W-:Y:S04]  /*2cb0*/  @P5 STS.128 [R6+0xd000], RZ ;  /* 0x00d000ff06005388 */ /* 0x0007e80000000c00 */
[----:B------:R3:W-:Y:S01]  /*2cc0*/  @P5 STS.128 [R6+0x11000], RZ ;  /* 0x011000ff06005388 */ /* 0x0007e20000000c00 */
[----:B------:R-:W-:Y:S05]  /*2cd0*/  @P5 BRA `(.L_x_1718) ;  /* 0x0000000000585947 */ /* 0x000fea0003800000 */
[----:B------:R-:W4:Y:S01]  /*2ce0*/  LDCU UR45, c[0x0][0x440] ;  /* 0x00008800ff2d77ac */ /* 0x000f220008000800 */
[----:B-1----:R-:W-:Y:S01]  /*2cf0*/  MOV R3, R7 ;  /* 0x0000000700037202 */ /* 0x002fe20000000f00 */
        /* <DEDUP_REMOVED lines=20> */
.L_x_1718:
[----:B------:R-:W-:Y:S05]  /*2e40*/  BSYNC.RECONVERGENT B0 ;  /* 0x0000000000007941 */ /* 0x000fea0003800200 */
.L_x_1717:
[----:B------:R1:W-:Y:S01]  /*2e50*/  @P2 STS.128 [R6+0xe000], RZ ;  /* 0x00e000ff06002388 */ /* 0x0003e20000000c00 */
[----:B------:R-:W-:Y:S03]  /*2e60*/  BSSY.RECONVERGENT B0, `(.L_x_1719) ;  /* 0x0000019000007945 */ /* 0x000fe60003800200 */
[----:B------:R1:W-:Y:S01]  /*2e70*/  @P2 STS.128 [R6+0x12000], RZ ;  /* 0x012000ff06002388 */ /* 0x0003e20000000c00 */
[----:B------:R-:W-:Y:S05]  /*2e80*/  @P2 BRA `(.L_x_1720) ;  /* 0x0000000000582947 */ /* 0x000fea0003800000 */
[----:B------:R-:W5:Y:S01]  /*2e90*/  LDCU UR45, c[0x0][0x440] ;  /* 0x00008800ff2d77ac */ /* 0x000f620008000800 */
[----:B-1--4-:R-:W-:Y:S01]  /*2ea0*/  MOV R3, R7 ;  /* 0x0000000700037202 */ /* 0x012fe20000000f00 */
        /* <DEDUP_REMOVED lines=20> */
.L_x_1720:
[----:B------:R-:W-:Y:S05]  /*2ff0*/  BSYNC.RECONVERGENT B0 ;  /* 0x0000000000007941 */ /* 0x000fea0003800200 */
.L_x_1719:
        /* <DEDUP_REMOVED lines=26> */
.L_x_1722:
[----:B------:R-:W-:Y:S05]  /*31a0*/  BSYNC.RECONVERGENT B0 ;  /* 0x0000000000007941 */ /* 0x000fea0003800200 */
.L_x_1721:
[----:B------:R-:W5:Y:S01]  /*31b0*/  LDCU.64 UR8, c[0x0][0x3d8] ;  /* 0x00007b00ff0877ac */ /* 0x000f620008000a00 */
[----:B-1--4-:R-:W-:Y:S01]  /*31c0*/  MOV R2, UR12 ;  /* 0x0000000c00027c02 */ /* 0x012fe20008000f00 */
[----:B------:R-:W-:Y:S01]  /*31d0*/  BSSY.RECONVERGENT B0, `(.L_x_1723) ;  /* 0x0000022000007945 */ /* 0x000fe20003800200 */
[----:B------:R-:W-:-:S03]  /*31e0*/  UIMAD UR5, UR5, UR12, URZ ;  /* 0x0000000c050572a4 */ /* 0x000fc6000f8e02ff */
[----:B------:R-:W-:Y:S01]  /*31f0*/  IMAD.WIDE.U32 R2, R2, UR27, R12 ;  /* 0x0000001b02027c25 */ /* 0x000fe2000f8e000c */
[----:B------:R-:W-:Y:S02]  /*3200*/  UIMAD UR5, UR27, UR13, UR5 ;  /* 0x0000000d1b0572a4 */ /* 0x000fe4000f8e0205 */
[----:B------:R-:W-:-:S04]  /*3210*/  IADD3 R2, P0, PT, R2, UR44, RZ ;  /* 0x0000002c02027c10 */ /* 0x000fc8000ff1e0ff */
[----:B------:R-:W-:Y:S01]  /*3220*/  IADD3.X R3, PT, PT, R24, UR5, R3, P0, !PT ;  /* 0x0000000518037c10 */ /* 0x000fe200087fe403 */
[----:B-----5:R-:W-:Y:S02]  /*3230*/  IMAD R0, R23, UR8, RZ ;  /* 0x0000000817007c24 */ /* 0x020fe4000f8e02ff */
[----:B------:R-:W-:-:S04]  /*3240*/  IMAD.WIDE.U32 R10, R16, UR8, R2 ;  /* 0x00000008100a7c25 */ /* 0x000fc8000f8e0002 */
[----:B------:R-:W-:-:S05]  /*3250*/  IMAD R0, R16, UR9, R0 ;  /* 0x0000000910007c24 */ /* 0x000fca000f8e0200 */
[----:B------:R-:W-:Y:S01]  /*3260*/  IADD3 R7, PT, PT, R11, R0, RZ ;  /* 0x000000000b077210 */ /* 0x000fe20007ffe0ff */
[----:B------:R-:W-:Y:S06]  /*3270*/  @P6 BRA `(.L_x_1724) ;  /* 0x0000000000546947 */ /* 0x000fec0003800000 */
[----:B------:R-:W1:Y:S01]  /*3280*/  LDCU UR5, c[0x0][0x440] ;  /* 0x00008800ff0577ac */ /* 0x000e620008000800 */
[----:B------:R-:W-:Y:S02]  /*3290*/  IMAD.MOV.U32 R2, RZ, RZ, R10 ;  /* 0x000000ffff027224 */ /* 0x000fe400078e000a */
[----:B------:R-:W-:Y:S01]  /*32a0*/  IMAD.MOV.U32 R3, RZ, RZ, R7 ;  /* 0x000000ffff037224 */ /* 0x000fe200078e0007 */
[----:B------:R-:W4:Y:S01]  /*32b0*/  LDCU.64 UR8, c[0x0][0x390] ;  /* 0x00007200ff0877ac */ /* 0x000f220008000a00 */
[----:B------:R-:W-:-:S04]  /*32c0*/  IMAD.WIDE.U32 R4, R25, UR12, R2 ;  /* 0x0000000c19047c25 */ /* 0x000fc8000f8e0002 */
[----:B------:R-:W-:Y:S01]  /*32d0*/  IMAD R0, R25, UR13, R5 ;  /* 0x0000000d19007c24 */ /* 0x000fe2000f8e0205 */
[----:B-1----:R-:W-:Y:S02]  /*32e0*/  ISETP.GE.AND P3, PT, R12, UR5, PT ;  /* 0x000000050c007c0c */ /* 0x002fe4000bf66270 */
        /* <DEDUP_REMOVED lines=14> */
.L_x_1724:
[----:B------:R1:W-:Y:S04]  /*33d0*/  STS.128 [R6+0x14000], RZ ;  /* 0x014000ff06007388 */ /* 0x0003e80000000c00 */
[----:B------:R1:W-:Y:S02]  /*33e0*/  STS.128 [R6+0x18000], RZ ;  /* 0x018000ff06007388 */ /* 0x0003e40000000c00 */
.L_x_1725:
[----:B------:R-:W-:Y:S05]  /*33f0*/  BSYNC.RECONVERGENT B0 ;  /* 0x0000000000007941 */ /* 0x000fea0003800200 */
.L_x_1723:
[----:B------:R-:W1:Y:S01]  /*3400*/  S2R R218, SR_TID.X ;  /* 0x0000000000da7919 */ /* 0x000e620000002100 */
[----:B------:R-:W-:Y:S01]  /*3410*/  SHF.L.U32 R204, R29, 0x6, RZ ;  /* 0x000000061dcc7819 */ /* 0x000fe200000006ff */
[----:B------:R-:W-:Y:S01]  /*3420*/  BSSY.RECONVERGENT B0, `(.L_x_1726) ;  /* 0x000001b000007945 */ /* 0x000fe20003800200 */
[----:B------:R1:W-:Y:S02]  /*3430*/  @P5 STS.128 [R6+0x15000], RZ ;  /* 0x015000ff06005388 */ /* 0x0003e40000000c00 */
[----:B------:R-:W-:Y:S02]  /*3440*/  LOP3.LUT R8, R204, 0x1c0, RZ, 0xc0, !PT ;  /* 0x000001c0cc087812 */ /* 0x000fe400078ec0ff */
[----:B------:R1:W-:Y:S01]  /*3450*/  @P5 STS.128 [R6+0x19000], RZ ;  /* 0x019000ff06005388 */ /* 0x0003e20000000c00 */
        /* <DEDUP_REMOVED lines=23> */
.L_x_1727:
[----:B------:R-:W-:Y:S05]  /*35d0*/  BSYNC.RECONVERGENT B0 ;  /* 0x0000000000007941 */ /* 0x000fea0003800200 */
.L_x_1726:
[--C-:B------:R-:W-:Y:S01]  /*35e0*/  SHF.R.U32.HI R0, RZ, 0x4, R29.reuse ;  /* 0x00000004ff007819 */ /* 0x100fe2000001161d */
[----:B------:R2:W-:Y:S01]  /*35f0*/  @P2 STS.128 [R6+0x16000], RZ ;  /* 0x016000ff06002388 */ /* 0x0005e20000000c00 */
[----:B-1--4-:R-:W-:Y:S01]  /*3600*/  LOP3.LUT R2, R218, 0x2, RZ, 0xc0, !PT ;  /* 0x00000002da027812 */ /* 0x012fe200078ec0ff */
[----:B------:R-:W-:Y:S01]  /*3610*/  IMAD.SHL.U32 R205, R29, 0x20, RZ ;  /* 0x000000201dcd7824 */ /* 0x000fe200078e00ff */
[----:B------:R-:W-:Y:S01]  /*3620*/  LOP3.LUT R0, R0, 0x8, RZ, 0xc0, !PT ;  /* 0x0000000800007812 */ /* 0x000fe200078ec0ff */
[----:B------:R2:W-:Y:S01]  /*3630*/  @P2 STS.128 [R6+0x1a000], RZ ;  /* 0x01a000ff06002388 */ /* 0x0005e20000000c00 */
[----:B------:R-:W-:Y:S01]  /*3640*/  LOP3.LUT R5, R8, 0x38, R26, 0xf8, !PT ;  /* 0x0000003808057812 */ /* 0x000fe200078ef81a */
[----:B------:R-:W-:Y:S01]  /*3650*/  IMAD.SHL.U32 R220, R218, 0x40, RZ ;  /* 0x00000040dadc7824 */ /* 0x000fe200078e00ff */
[--C-:B------:R-:W-:Y:S01]  /*3660*/  LOP3.LUT R0, R0, 0x10, R29.reuse, 0xf8, !PT ;  /* 0x0000001000007812 */ /* 0x100fe200078ef81d */
[----:B------:R-:W-:Y:S01]  /*3670*/  IMAD.SHL.U32 R15, R218, 0x2, RZ ;  /* 0x00000002da0f7824 */ /* 0x000fe200078e00ff */
[----:B------:R-:W-:Y:S01]  /*3680*/  ISETP.NE.AND P0, PT, R2, RZ, PT ;  /* 0x000000ff0200720c */ /* 0x000fe20003f05270 */
[----:B------:R-:W-:Y:S01]  /*3690*/  IMAD.SHL.U32 R219, R218, 0x8, RZ ;  /* 0x00000008dadb7824 */ /* 0x000fe200078e00ff */
[----:B------:R-:W-:Y:S01]  /*36a0*/  LOP3.LUT R2, R0, R5, RZ, 0x3c, !PT ;  /* 0x0000000500027212 */ /* 0x000fe200078e3cff */
[----:B------:R-:W-:Y:S01]  /*36b0*/  IMAD.SHL.U32 R221, R218, 0x20, RZ ;  /* 0x00000020dadd7824 */ /* 0x000fe200078e00ff */
[----:B------:R-:W-:Y:S01]  /*36c0*/  LOP3.LUT R4, R204, 0x200, RZ, 0xc0, !PT ;  /* 0x00000200cc047812 */ /* 0x000fe200078ec0ff */
[----:B------:R-:W1:Y:S01]  /*36d0*/  LDCU UR5, c[0x0][0x440] ;  /* 0x00008800ff0577ac */ /* 0x000e620008000800 */
[----:B------:R-:W-:Y:S01]  /*36e0*/  LOP3.LUT R204, R2, 0x200, R204, 0xf8, !PT ;  /* 0x0000020002cc7812 */ /* 0x000fe200078ef8cc */
[----:B------:R-:W-:Y:S01]  /*36f0*/  IMAD.SHL.U32 R2, R218, 0x10, RZ ;  /* 0x00000010da027824 */ /* 0x000fe200078e00ff */
[----:B------:R-:W-:Y:S01]  /*3700*/  LOP3.LUT R0, R5, 0x8, R29, 0x78, !PT ;  /* 0x0000000805007812 */ /* 0x000fe200078e781d */
[----:B------:R-:W4:Y:S01]  /*3710*/  LDCU UR14, c[0x0][0x3e0] ;  /* 0x00007c00ff0e77ac */ /* 0x000f220008000800 */
[--C-:B------:R-:W-:Y:S01]  /*3720*/  LOP3.LUT R4, R4, 0x400, R205.reuse, 0xf8, !PT ;  /* 0x0000040004047812 */ /* 0x100fe200078ef8cd */
[----:B------:R-:W-:Y:S01]  /*3730*/  BSSY.RECONVERGENT B0, `(.L_x_1728) ;  /* 0x0000028000007945 */ /* 0x000fe20003800200 */
[----:B------:R-:W-:Y:S01]  /*3740*/  LOP3.LUT R2, R2, 0x1c0, RZ, 0xc0, !PT ;  /* 0x000001c002027812 */ /* 0x000fe200078ec0ff */
[----:B------:R-:W1:Y:S01]  /*3750*/  LDCU UR17, c[0x0][0x50c] ;  /* 0x0000a180ff1177ac */ /* 0x000e620008000800 */
[----:B------:R-:W-:-:S02]  /*3760*/  LOP3.LUT R205, R0, 0x7a00, R205, 0xf8, !PT ;  /* 0x00007a0000cd7812 */ /* 0x000fc400078ef8cd */
[----:B------:R-:W-:Y:S01]  /*3770*/  LOP3.LUT R0, R220, 0x1c0, RZ, 0xc0, !PT ;  /* 0x000001c0dc007812 */ /* 0x000fe200078ec0ff */
[----:B------:R-:W1:Y:S01]  /*3780*/  LDCU UR15, c[0x0][0x45c] ;  /* 0x00008b80ff0f77ac */ /* 0x000e620008000800 */
[----:B------:R-:W-:Y:S02]  /*3790*/  LOP3.LUT R9, R2, 0x38, R15, 0xf8, !PT ;  /* 0x0000003802097812 */ /* 0x000fe400078ef80f */
[----:B------:R-:W-:Y:S02]  /*37a0*/  LOP3.LUT R2, R220, 0x200, RZ, 0xc0, !PT ;  /* 0x00000200dc027812 */ /* 0x000fe400078ec0ff */
[----:B------:R-:W-:Y:S02]  /*37b0*/  SHF.R.U32.HI R16, RZ, 0x1, R218 ;  /* 0x00000001ff107819 */ /* 0x000fe400000116da */
[----:B------:R-:W-:Y:S02]  /*37c0*/  LOP3.LUT R214, R0, 0x38, R219, 0xf8, !PT ;  /* 0x0000003800d67812 */ /* 0x000fe400078ef8db */
[----:B------:R-:W-:-:S02]  /*37d0*/  LOP3.LUT R3, R5, 0x8, R30, 0x78, !PT ;  /* 0x0000000805037812 */ /* 0x000fc400078e781e */
[--C-:B------:R-:W-:Y:S02]  /*37e0*/  LOP3.LUT R15, R15, 0x7006, R221.reuse, 0xc8, !PT ;  /* 0x000070060f0f7812 */ /* 0x100fe400078ec8dd */
[--C-:B------:R-:W-:Y:S02]  /*37f0*/  LOP3.LUT R0, R2, 0x400, R221.reuse, 0xf8, !PT ;  /* 0x0000040002007812 */ /* 0x100fe400078ef8dd */
[--C-:B------:R-:W-:Y:S02]  /*3800*/  LOP3.LUT R2, R214, 0x8, R16.reuse, 0x78, !PT ;  /* 0x00000008d6027812 */ /* 0x100fe400078e7810 */
[----:B------:R-:W-:Y:S02]  /*3810*/  LOP3.LUT R206, R4, R3, RZ, 0xfc, !PT ;  /* 0x0000000304ce7212 */ /* 0x000fe400078efcff */
[----:B------:R-:W-:Y:S02]  /*3820*/  LOP3.LUT R15, R15, 0x400, R221, 0xf8, !PT ;  /* 0x000004000f0f7812 */ /* 0x000fe400078ef8dd */
[----:B------:R-:W-:Y:S01]  /*3830*/  LOP3.LUT R16, R9, 0x20, R16, 0x78, !PT ;  /* 0x0000002009107812 */ /* 0x000fe200078e7810 */
[----:B-12-4-:R-:W-:Y:S06]  /*3840*/  @P2 BRA `(.L_x_1729) ;  /* 0x0000000000582947 */ /* 0x016fec0003800000 */
        /* <DEDUP_REMOVED lines=22> */
.L_x_1729:
[----:B------:R-:W-:Y:S05]  /*39b0*/  BSYNC.RECONVERGENT B0 ;  /* 0x0000000000007941 */ /* 0x000fea0003800200 */
.L_x_1728:
[----:B------:R-:W-:Y:S01]  /*39c0*/  LOP3.LUT R3, R15, R16, RZ, 0xfc, !PT ;  /* 0x000000100f037212 */ /* 0x000fe200078efcff */
[----:B------:R2:W-:Y:S01]  /*39d0*/  @P1 STS.128 [R6+0x17000], RZ ;  /* 0x017000ff06001388 */ /* 0x0005e20000000c00 */
[----:B------:R-:W-:Y:S01]  /*39e0*/  BSSY.RECONVERGENT B0, `(.L_x_1730) ;  /* 0x000001b000007945 */ /* 0x000fe20003800200 */
[----:B------:R-:W-:Y:S02]  /*39f0*/  LOP3.LUT R217, R0, R2, RZ, 0xfc, !PT ;  /* 0x0000000200d97212 */ /* 0x000fe400078efcff */
[----:B------:R2:W-:Y:S04]  /*3a00*/  STL [R1+0x44], R3 ;  /* 0x0000440301007387 */ /* 0x0005e80000100800 */
        /* <DEDUP_REMOVED lines=13> */
[----:B--2---:R-:W-:-:S05]  /*3ae0*/  LEA.HI.X R3, R4, UR9, R0, 0x1, P3 ;  /* 0x0000000904037c11 */ /* 0x004fca00098f0c00 */
        /* <DEDUP_REMOVED lines=10> */
.L_x_1731:
[----:B------:R-:W-:Y:S05]  /*3b90*/  BSYNC.RECONVERGENT B0 ;  /* 0x0000000000007941 */ /* 0x000fea0003800200 */
.L_x_1730:
[----:B------:R-:W-:Y:S01]  /*3ba0*/  R2P PR, R29, 0x6 ;  /* 0x000000061d007804 */ /* 0x000fe20000000000 */
[----:B--2-4-:R-:W-:Y:S01]  /*3bb0*/  IMAD.MOV.U32 R3, RZ, RZ, 0x10 ;  /* 0x00000010ff037424 */ /* 0x014fe200078e00ff */
[C---:B------:R-:W-:Y:S01]  /*3bc0*/  LOP3.LUT P3, RZ, R218.reuse, 0x4, RZ, 0xc0, !PT ;  /* 0x00000004daff7812 */ /* 0x040fe2000786c0ff */
[----:B------:R2:W-:Y:S01]  /*3bd0*/  STL [R1+0x1c], R238 ;  /* 0x00001cee01007387 */ /* 0x0005e20000100800 */
[----:B------:R-:W-:Y:S01]  /*3be0*/  IMAD.SHL.U32 R0, R218, 0x2, RZ ;  /* 0x00000002da007824 */ /* 0x000fe200078e00ff */
[----:B-1----:R-:W-:Y:S01]  /*3bf0*/  SHF.R.U32.HI R4, RZ, 0x3, R218 ;  /* 0x00000003ff047819 */ /* 0x002fe200000116da */
[----:B------:R-:W1:Y:S01]  /*3c00*/  LDCU UR8, c[0x0][0x590] ;  /* 0x0000b200ff0877ac */ /* 0x000e620008000800 */
[----:B------:R-:W-:Y:S01]  /*3c10*/  SEL R3, R3, 0xfffffff0, !P3 ;  /* 0xfffffff003037807 */ /* 0x000fe20005800000 */
[----:B------:R-:W0:Y:S01]  /*3c20*/  LDGDEPBAR ;  /* 0x00000000000079af */ /* 0x000e220000000000 */
[----:B------:R-:W-:Y:S01]  /*3c30*/  LOP3.LUT R0, R0, 0x20, RZ, 0xc0, !PT ;  /* 0x0000002000007812 */ /* 0x000fe200078ec0ff */
[----:B------:R-:W-:Y:S01]  /*3c40*/  IMAD.MOV.U32 R215, RZ, RZ, 0x40 ;  /* 0x00000040ffd77424 */ /* 0x000fe200078e00ff */
[----:B------:R-:W-:Y:S01]  /*3c50*/  LOP3.LUT R2, R219, 0x38, RZ, 0xc0, !PT ;  /* 0x00000038db027812 */ /* 0x000fe200078ec0ff */
[----:B------:R2:W-:Y:S01]  /*3c60*/  STL [R1+0x48], R3 ;  /* 0x0000480301007387 */ /* 0x0005e20000100800 */
[----:B------:R-:W-:Y:S01]  /*3c70*/  LOP3.LUT R0, R0, 0x18, R4, 0xf8, !PT ;  /* 0x0000001800007812 */ /* 0x000fe200078ef804 */
[----:B------:R-:W-:Y:S01]  /*3c80*/  IMAD.MOV.U32 R211, RZ, RZ, 0x20 ;  /* 0x00000020ffd37424 */ /* 0x000fe200078e00ff */
[----:B------:R-:W-:Y:S01]  /*3c90*/  LEA R205, R205, UR24, 0x1 ;  /* 0x00000018cdcd7c11 */ /* 0x000fe2000f8e08ff */
[----:B------:R-:W-:Y:S01]  /*3ca0*/  IMAD.MOV.U32 R210, RZ, RZ, 0x20 ;  /* 0x00000020ffd27424 */ /* 0x000fe200078e00ff */
[----:B------:R-:W-:Y:S01]  /*3cb0*/  SEL R215, R215, 0xffffffc0, !P2 ;  /* 0xffffffc0d7d77807 */ /* 0x000fe20005000000 */
[----:B------:R-:W-:Y:S01]  /*3cc0*/  IMAD.MOV.U32 R213, RZ, RZ, 0x40 ;  /* 0x00000040ffd57424 */ /* 0x000fe200078e00ff */
[----:B------:R-:W-:Y:S01]  /*3cd0*/  LOP3.LUT R0, R0, 0x1c0, R220, 0xf8, !PT ;  /* 0x000001c000007812 */ /* 0x000fe200078ef8dc */
[----:B------:R-:W-:Y:S01]  /*3ce0*/  IMAD.MOV.U32 R222, RZ, RZ, 0x20 ;  /* 0x00000020ffde7424 */ /* 0x000fe200078e00ff */
[----:B------:R-:W-:Y:S01]  /*3cf0*/  LOP3.LUT R2, R2, 0x40, RZ, 0xfc, !PT ;  /* 0x0000004002027812 */ /* 0x000fe200078efcff */
[----:B------:R-:W-:Y:S01]  /*3d00*/  IMAD.IADD R207, R215, 0x1, R205 ;  /* 0x00000001d7cf7824 */ /* 0x000fe200078e02cd */
[----:B------:R-:W-:Y:S01]  /*3d10*/  LEA R206, R206, UR24, 0x1 ;  /* 0x00000018cece7c11 */ /* 0x000fe2000f8e08ff */
[----:B------:R-:W-:Y:S01]  /*3d20*/  UIADD3 UR27, UPT, UPT, UR27, 0x80, URZ ;  /* 0x000000801b1b7890 */ /* 0x000fe2000fffe0ff */
[----:B------:R-:W-:-:S02]  /*3d30*/  LEA R204, R204, UR24, 0x1 ;  /* 0x00000018cccc7c11 */ /* 0x000fc4000f8e08ff */
[----:B------:R-:W-:Y:S02]  /*3d40*/  CS2R R158, SRZ ;  /* 0x00000000009e7805 */ /* 0x000fe4000001ff00 */
[----:B------:R-:W-:Y:S02]  /*3d50*/  SEL R211, R211, 0xffffffe0, !P1 ;  /* 0xffffffe0d3d37807 */ /* 0x000fe40004800000 */
[----:B------:R-:W-:Y:S02]  /*3d60*/  CS2R R156, SRZ ;  /* 0x00000000009c7805 */ /* 0x000fe4000001ff00 */
[----:B------:R-:W-:Y:S02]  /*3d70*/  LOP3.LUT P4, RZ, R218, 0x2, RZ, 0xc0, !PT ;  /* 0x00000002daff7812 */ /* 0x000fe4000788c0ff */
[----:B------:R-:W-:Y:S02]  /*3d80*/  CS2R R162, SRZ ;  /* 0x0000000000a27805 */ /* 0x000fe4000001ff00 */
[----:B------:R-:W-:-:S02]  /*3d90*/  LOP3.LUT R2, R214, 0x8, R218, 0x78, !PT ;  /* 0x00000008d6027812 */ /* 0x000fc400078e78da */
[----:B------:R-:W-:Y:S02]  /*3da0*/  CS2R R160, SRZ ;  /* 0x0000000000a07805 */ /* 0x000fe4000001ff00 */
[----:B------:R-:W-:Y:S02]  /*3db0*/  LOP3.LUT R0, R0, 0x38, R219, 0x78, !PT ;  /* 0x0000003800007812 */ /* 0x000fe400078e78db */
        /* <DEDUP_REMOVED lines=60> */
[----:B------:R-:W-:Y:S01]  /*4180*/  LOP3.LUT P5, RZ, R218, 0x8, RZ, 0xc0, !PT ;  /* 0x00000008daff7812 */ /* 0x000fe200078ac0ff */
[----:B------:R-:W-:Y:S01]  /*4190*/  VIADD R206, R206, UR16 ;  /* 0x00000010cece7c36 */ /* 0x000fe20008000000 */
[----:B------:R-:W-:Y:S01]  /*41a0*/  SEL R210, R210, 0xffffffe0, !P4 ;  /* 0xffffffe0d2d27807 */ /* 0x000fe20006000000 */
[----:B------:R-:W-:Y:S01]  /*41b0*/  VIADD R204, R204, UR16 ;  /* 0x00000010cccc7c36 */ /* 0x000fe20008000000 */
[----:B------:R-:W-:Y:S01]  /*41c0*/  SEL R213, R213, 0xffffffc0, !P3 ;  /* 0xffffffc0d5d57807 */ /* 0x000fe20005800000 */
[C---:B------:R-:W-:Y:S01]  /*41d0*/  IMAD.IADD R209, R211.reuse, 0x1, R205 ;  /* 0x00000001d3d17824 */ /* 0x040fe200078e02cd */
[----:B------:R-:W-:Y:S01]  /*41e0*/  SEL R212, R222, 0xffffffe0, !P0 ;  /* 0xffffffe0ded47807 */ /* 0x000fe20004000000 */
[----:B------:R-:W-:Y:S01]  /*41f0*/  IMAD.IADD R208, R211, 0x1, R207 ;  /* 0x00000001d3d07824 */ /* 0x000fe200078e02cf */
[----:B------:R-:W-:Y:S01]  /*4200*/  LOP3.LUT R2, R2, 0x7a00, R221, 0xf8, !PT ;  /* 0x00007a0002027812 */ /* 0x000fe200078ef8dd */
[----:B-1----:R-:W-:Y:S01]  /*4210*/  USHF.L.U32 UR8, UR8, 0x6, URZ ;  /* 0x0000000608087899 */ /* 0x002fe200080006ff */
[----:B------:R-:W-:Y:S01]  /*4220*/  LOP3.LUT R216, R0, 0x200, R220, 0xf8, !PT ;  /* 0x0000020000d87812 */ /* 0x000fe200078ef8dc */
[----:B--2---:R-:W-:-:S11]  /*4230*/  UISETP.GE.AND UP1, UPT, UR27, UR33, UPT ;  /* 0x000000211b00728c */ /* 0x004fd6000bf26270 */
.L_x_1734:
[----:B------:R-:W0:Y:S01]  /*4240*/  LDGDEPBAR ;  /* 0x00000000000079af */ /* 0x000e220000000000 */
[C---:B------:R-:W-:Y:S01]  /*4250*/  IMAD.IADD R0, R206.reuse, 0x1, R211 ;  /* 0x00000001ce007824 */ /* 0x040fe200078e02d3 */
[----:B------:R-:W-:Y:S01]  /*4260*/  PLOP3.LUT P2, PT, PT, PT, UP1, 0x80, 0x8 ;  /* 0x000000000008781c */ /* 0x000fe20003f4f018 */
[----:B------:R-:W-:Y:S05]  /*4270*/  IMAD.IADD R3, R206, 0x1, R215 ;  /* 0x00000001ce037824 */ /* 0x000fea00078e02d7 */
[----:B------:R-:W2:Y:S01]  /*4280*/  LDL R219, [R1+0x40] ;  /* 0x0000400001db7983 */ /* 0x000ea20000100800 */
[----:B------:R-:W-:Y:S01]  /*4290*/  PLOP3.LUT P1, PT, PT, PT, UP1, 0x80, 0x8 ;  /* 0x000000000008781c */ /* 0x000fe20003f2f018 */
[----:B------:R-:W-:Y:S01]  /*42a0*/  UISETP.NE.AND UP2, UPT, UR41, URZ, UPT ;  /* 0x000000ff2900728c */ /* 0x000fe2000bf45270 */
[----:B------:R-:W-:Y:S01]  /*42b0*/  PLOP3.LUT P0, PT, PT, PT, UP1, 0x80, 0x8 ;  /* 0x000000000008781c */ /* 0x000fe20003f0f018 */
[----:B------:R-:W4:Y:S01]  /*42c0*/  LDL R218, [R1+0x3c] ;  /* 0x00003c0001da7983 */ /* 0x000f220000100800 */
[----:B------:R-:W-:Y:S02]  /*42d0*/  IADD3 R2, PT, PT, R211, R3, RZ ;  /* 0x00000003d3027210 */ /* 0x000fe40007ffe0ff */
[----:B------:R-:W-:Y:S01]  /*42e0*/  PLOP3.LUT P3, PT, PT, PT, UP1, 0x80, 0x8 ;  /* 0x000000000008781c */ /* 0x000fe20003f6f018 */
[----:B------:R-:W-:Y:S01]  /*42f0*/  STL [R1+0x68], R43 ;  /* 0x0000682b01007387 */ /* 0x000fe20000100800 */
[----:B------:R-:W-:Y:S03]  /*4300*/  PLOP3.LUT P4, PT, PT, PT, UP1, 0x80, 0x8 ;  /* 0x000000000008781c */ /* 0x000fe60003f8f018 */
[----:B------:R-:W-:Y:S04]  /*4310*/  STL [R1+0x64], R42 ;  /* 0x0000642a01007387 */ /* 0x000fe80000100800 */
[----:B------:R-:W-:Y:S04]  /*4320*/  STL [R1+0x60], R41 ;  /* 0x0000602901007387 */ /* 0x000fe80000100800 */
[----:B------:R-:W-:Y:S04]  /*4330*/  STL [R1+0x5c], R40 ;  /* 0x00005c2801007387 */ /* 0x000fe80000100800 */
[----:B------:R-:W-:Y:S04]  /*4340*/  STL [R1+0x58], R39 ;  /* 0x0000582701007387 */ /* 0x000fe80000100800 */
[----:B------:R-:W-:Y:S04]  /*4350*/  STL [R1+0x54], R38 ;  /* 0x0000542601007387 */ /* 0x000fe80000100800 */
[----:B------:R-:W-:Y:S04]  /*4360*/  STL [R1+0x50], R37 ;  /* 0x0000502501007387 */ /* 0x000fe80000100800 */
[----:B------:R-:W-:Y:S01]  /*4370*/  STL [R1+0x4c], R36 ;  /* 0x00004c2401007387 */ /* 0x000fe20000100800 */
[----:B------:R-:W1:Y:S01]  /*4380*/  S2R R221, SR_TID.X ;  /* 0x0000000000dd7919 */ /* 0x000e620000002100 */
[----:B------:R-:W3:Y:S01]  /*4390*/  S2R R220, SR_TID.X ;  /* 0x0000000000dc7919 */ /* 0x000ee20000002100 */
[----:B----4-:R-:W-:Y:S01]  /*43a0*/  FSETP.NEU.FTZ.AND P6, PT, R218, -INF , PT ;  /* 0xff800000da00780b */ /* 0x010fe20003fdd000 */
[----:B------:R-:W-:Y:S04]  /*43b0*/  DEPBAR.LE SB0, 0x0 ;  /* 0x000080000000791a */ /* 0x000fe80000000000 */
[----:B------:R-:W-:Y:S01]  /*43c0*/  BAR.SYNC.DEFER_BLOCKING 0x0 ;  /* 0x0000000000007b1d */ /* 0x000fe20000010000 */
[----:B-1----:R-:W-:Y:S01]  /*43d0*/  IMAD.SHL.U32 R221, R221, 0x2, RZ ;  /* 0x00000002dddd7824 */ /* 0x002fe200078e00ff */
[----:B---3--:R-:W-:Y:S04]  /*43e0*/  SHF.R.U32.HI R220, RZ, 0x1, R220 ;  /* 0x00000001ffdc7819 */ /* 0x008fe800000116dc */
        /* <DEDUP_REMOVED lines=77> */
[----:B--2---:R-:W-:Y:S05]  /*48c0*/  FMUL.FTZ R3, R218, 1.4426950216293334961 ;  /* 0x3fb8aa3bda037820 */ /* 0x004fea0000410000 */
        /* <DEDUP_REMOVED lines=15> */
[----:B------:R-:W-:Y:S04]  /*49c0*/  HMMA.16816.F32 R32, R196, R182, R32 ;  /* 0x000000b6c420723c */ /* 0x000fe80000001820 */
[----:B------:R-:W-:Y:S04]  /*49d0*/  LEA R196, R217, UR4, 0x1 ;  /* 0x00000004d9c47c11 */ /* 0x000fe8000f8e08ff */
        /* <DEDUP_REMOVED lines=27> */
[----:B------:R4:W-:Y:S01]  /*4b90*/  MUFU.TANH R228, R9 ;  /* 0x0000000900e47308 */ /* 0x0009e20000002400 */
[----:B-1----:R-:W2:Y:S09]  /*4ba0*/  LDL R13, [R1+0x34] ;  /* 0x00003400010d7983 */ /* 0x002eb20000100800 */
[----:B------:R-:W1:Y:S01]  /*4bb0*/  MUFU.TANH R200, R6 ;  /* 0x0000000600c87308 */ /* 0x000e620000002400 */
[----:B---3--:R-:W3:Y:S09]  /*4bc0*/  LDL R19, [R1+0x44] ;  /* 0x0000440001137983 */ /* 0x008ef20000100800 */
[----:B------:R1:W1:Y:S01]  /*4bd0*/  MUFU.TANH R199, R7 ;  /* 0x0000000700c77308 */ /* 0x0002620000002400 */
[----:B----4-:R-:W-:Y:S05]  /*4be0*/  IMAD.U32 R9, RZ, RZ, UR37 ;  /* 0x00000025ff097e24 */ /* 0x010fea000f8e00ff */
[----:B------:R-:W-:Y:S04]  /*4bf0*/  @P0 LEA R9, R9, R0, 0x7 ;  /* 0x0000000009090211 */ /* 0x000fe800078e38ff */
[----:B------:R4:W4:Y:S01]  /*4c00*/  MUFU.TANH R227, R8 ;  /* 0x0000000800e37308 */ /* 0x0009220000002400 */
[----:B------:R-:W-:Y:S02]  /*4c10*/  FSETP.NEU.FTZ.AND P0, PT, R219, -INF , PT ;  /* 0xff800000db00780b */ /* 0x000fe40003f1d000 */
[C---:B------:R-:W-:Y:S01]  /*4c20*/  @P2 ISETP.GE.AND P2, PT, R9.reuse, UR33, PT ;  /* 0x0000002109002c0c */ /* 0x040fe2000bf46270 */
[----:B------:R-:W-:Y:S01]  /*4c30*/  @P3 VIADD R0, R9, 0x1 ;  /* 0x0000000109003836 */ /* 0x000fe20000000000 */
[----:B------:R-:W-:Y:S02]  /*4c40*/  PLOP3.LUT P3, PT, PT, PT, UP1, 0x80, 0x8 ;  /* 0x000000000008781c */ /* 0x000fe40003f6f018 */
[----:B------:R-:W-:Y:S03]  /*4c50*/  @P1 FSEL R2, R169, -INF , !P2 ;  /* 0xff800000a9021808 */ /* 0x000fe60005000000 */
[----:B------:R4:W4:Y:S01]  /*4c60*/  MUFU.TANH R232, R10 ;  /* 0x0000000a00e87308 */ /* 0x0009220000002400 */
[----:B------:R-:W-:Y:S01]  /*4c70*/  @P4 ISETP.GE.AND P4, PT, R0, UR33, PT ;  /* 0x0000002100004c0c */ /* 0x000fe2000bf86270 */
[----:B-1----:R-:W1:Y:S01]  /*4c80*/  LDSM.16.M88.4 R4, [R208+0x10800] ;  /* 0x01080000d004783b */ /* 0x002e620000000200 */
[----:B------:R-:W-:Y:S01]  /*4c90*/  IMAD.MOV.U32 R0, RZ, RZ, R200 ;  /* 0x000000ffff007224 */ /* 0x000fe200078e00c8 */
[----:B------:R-:W-:Y:S06]  /*4ca0*/  PLOP3.LUT P1, PT, PT, PT, UP1, 0x80, 0x8 ;  /* 0x000000000008781c */ /* 0x000fec0003f2f018 */
[----:B------:R-:W1:Y:S01]  /*4cb0*/  MUFU.TANH R231, R11 ;  /* 0x0000000b00e77308 */ /* 0x000e620000002400 */
[----:B----4-:R-:W-:Y:S01]  /*4cc0*/  FMUL.FTZ R8, R219, 1.4426950216293334961 ;  /* 0x3fb8aa3bdb087820 */ /* 0x010fe20000410000 */
[----:B------:R-:W-:Y:S02]  /*4cd0*/  @P3 FSEL R0, R200, -INF , !P2 ;  /* 0xff800000c8003808 */ /* 0x000fe40005000000 */
[----:B------:R-:W-:Y:S02]  /*4ce0*/  PLOP3.LUT P3, PT, PT, PT, UP1, 0x80, 0x8 ;  /* 0x000000000008781c */ /* 0x000fe40003f6f018 */
[----:B------:R-:W-:Y:S04]  /*4cf0*/  FSEL R8, R8, RZ, P0 ;  /* 0x000000ff08087208 */ /* 0x000fe80000000000 */
[----:B------:R4:W-:Y:S01]  /*4d00*/  MUFU.TANH R226, R12 ;  /* 0x0000000c00e27308 */ /* 0x0009e20000002400 */
[----:B------:R-:W-:Y:S02]  /*4d10*/  PLOP3.LUT P0, PT, PT, PT, UP1, 0x80, 0x8 ;  /* 0x000000000008781c */ /* 0x000fe40003f0f018 */
[----:B------:R-:W-:Y:S07]  /*4d20*/  MOV R10, R183 ;  /* 0x000000b7000a7202 */ /* 0x000fee0000000f00 */
[----:B------:R1:W-:Y:S04]  /*4d30*/  MUFU.TANH R230, R14 ;  /* 0x0000000e00e67308 */ /* 0x0003e80000002400 */
[----:B------:R-:W-:Y:S06]  /*4d40*/  @P0 FSEL R10, R183, -INF , !P4 ;  /* 0xff800000b70a0808 */ /* 0x000fec0006000000 */
[----:B------:R-:W-:Y:S01]  /*4d50*/  MUFU.TANH R39, R16 ;  /* 0x0000001000277308 */ /* 0x000fe20000002400 */
[----:B------:R-:W-:Y:S01]  /*4d60*/  PLOP3.LUT P0, PT, PT, PT, UP1, 0x80, 0x8 ;  /* 0x000000000008781c */ /* 0x000fe20003f0f018 */
[--C-:B----4-:R-:W-:Y:S01]  /*4d70*/  FFMA.FTZ R12, R2, UR15, -R8.reuse ;  /* 0x0000000f020c7c23 */ /* 0x110fe20008010808 */
[----:B------:R-:W-:Y:S01]  /*4d80*/  FFMA.FTZ R11, R10, UR15, -R8 ;  /* 0x0000000f0a0b7c23 */ /* 0x000fe20008010808 */
[----:B------:R-:W-:Y:S01]  /*4d90*/  FFMA.FTZ R10, R0, UR15, -R3 ;  /* 0x0000000f000a7c23 */ /* 0x000fe20008010803 */
[----:B------:R-:W-:Y:S01]  /*4da0*/  IMAD.MOV.U32 R2, RZ, RZ, R199 ;  /* 0x000000ffff027224 */ /* 0x000fe200078e00c7 */
[----:B------:R-:W-:Y:S04]  /*4db0*/  @P1 FSEL R2, R199, -INF , !P4 ;  /* 0xff800000c7021808 */ /* 0x000fe80006000000 */
[----:B------:R4:W-:Y:S01]  /*4dc0*/  MUFU.EX2 R249, R10 ;  /* 0x0000000a00f97308 */ /* 0x0009e20000000800 */
[----:B------:R-:W-:Y:S01]  /*4dd0*/  PLOP3.LUT P1, PT, PT, PT, UP1, 0x80, 0x8 ;  /* 0x000000000008781c */ /* 0x000fe20003f2f018 */
[-C--:B-1----:R-:W-:Y:S08]  /*4de0*/  HMMA.16816.F32 R20, R184, R4.reuse, R20 ;  /* 0x00000004b814723c */ /* 0x082ff00000001814 */
[----:B------:R-:W-:Y:S01]  /*4df0*/  MUFU.TANH R38, R17 ;  /* 0x0000001100267308 */ /* 0x000fe20000002400 */
[----:B------:R-:W-:Y:S01]  /*4e00*/  FFMA.FTZ R0, R2, UR15, -R3 ;  /* 0x0000000f02007c23 */ /* 0x000fe20008010803 */
[C---:B------:R-:W-:Y:S08]  /*4e10*/  HMMA.16816.F32 R24, R164.reuse, R4, R24 ;  /* 0x00000004a418723c */ /* 0x040ff00000001818 */
[----:B------:R1:W-:Y:S01]  /*4e20*/  MUFU.EX2 R248, R0 ;  /* 0x0000000000f87308 */ /* 0x0003e20000000800 */
[----:B----4-:R-:W-:Y:S01]  /*4e30*/  MOV R10, R227 ;  /* 0x000000e3000a7202 */ /* 0x010fe20000000f00 */
[----:B------:R-:W-:Y:S01]  /*4e40*/  @P1 VIADD R2, R9, 0x8 ;  /* 0x0000000809021836 */ /* 0x000fe20000000000 */
[----:B------:R-:W-:Y:S07]  /*4e50*/  @P6 FSEL R10, R227, -INF , !P2 ;  /* 0xff800000e30a6808 */ /* 0x000fee0005000000 */
[----:B------:R4:W-:Y:S01]  /*4e60*/  MUFU.EX2 R218, R11 ;  /* 0x0000000b00da7308 */ /* 0x0009e20000000800 */
[-C--:B------:R-:W-:Y:S01]  /*4e70*/  HMMA.16816.F32 R28, R164, R6.reuse, R28 ;  /* 0x00000006a41c723c */ /* 0x080fe2000000181c */
[----:B------:R-:W-:Y:S08]  /*4e80*/  PLOP3.LUT P6, PT, PT, PT, UP1, 0x80, 0x8 ;  /* 0x000000000008781c */ /* 0x000ff00003fcf018 */
[----:B------:R-:W4:Y:S01]  /*4e90*/  MUFU.EX2 R14, R12 ;  /* 0x0000000c000e7308 */ /* 0x000f220000000800 */
[----:B------:R-:W-:Y:S01]  /*4ea0*/  PLOP3.LUT P1, PT, PT, PT, UP1, 0x80, 0x8 ;  /* 0x000000000008781c */ /* 0x000fe20003f2f018 */
[----:B------:R-:W-:Y:S01]  /*4eb0*/  FMUL.FTZ R22, R22, UR17 ;  /* 0x0000001116167c20 */ /* 0x000fe20008410000 */
[----:B------:R-:W-:Y:S01]  /*4ec0*/  FMUL.FTZ R23, R23, UR17 ;  /* 0x0000001117177c20 */ /* 0x000fe20008410000 */
[----:B------:R-:W-:Y:S01]  /*4ed0*/  IMAD.MOV.U32 R5, RZ, RZ, R228 ;  /* 0x000000ffff057224 */ /* 0x000fe200078e00e4 */
[----:B------:R-:W-:Y:S05]  /*4ee0*/  HMMA.16816.F32 R32, R184, R6, R32 ;  /* 0x00000006b820723c */ /* 0x000fea0000001820 */
[----:B------:R-:W-:Y:S01]  /*4ef0*/  MUFU.TANH R194, R22 ;  /* 0x0000001600c27308 */ /* 0x000fe20000002400 */
[----:B-1----:R-:W-:Y:S01]  /*4f00*/  @P0 IADD3 R0, PT, PT, R9, 0x9, RZ ;  /* 0x0000000909000810 */ /* 0x002fe20007ffe0ff */
[----:B----4-:R-:W-:Y:S01]  /*4f10*/  IMAD.MOV.U32 R11, RZ, RZ, R232 ;  /* 0x000000ffff0b7224 */ /* 0x010fe200078e00e8 */
[----:B------:R-:W-:Y:S01]  /*4f20*/  @P6 ISETP.GE.AND P6, PT, R2, UR33, PT ;  /* 0x0000002102006c0c */ /* 0x000fe2000bfc6270 */
[----:B------:R-:W-:Y:S01]  /*4f30*/  FMUL.FTZ R24, R24, UR17 ;  /* 0x0000001118187c20 */ /* 0x000fe20008410000 */
[----:B------:R-:W-:Y:S01]  /*4f40*/  @P3 FSEL R11, R232, -INF , !P2 ;  /* 0xff800000e80b3808 */ /* 0x000fe20005000000 */
[----:B------:R-:W-:Y:S01]  /*4f50*/  IMAD.MOV.U32 R4, RZ, RZ, R231 ;  /* 0x000000ffff047224 */ /* 0x000fe200078e00e7 */
[----:B------:R-:W-:Y:S03]  /*4f60*/  PLOP3.LUT P3, PT, PT, PT, UP1, 0x80, 0x8 ;  /* 0x000000000008781c */ /* 0x000fe60003f6f018 */
[----:B------:R-:W-:Y:S01]  /*4f70*/  MUFU.TANH R201, R24 ;  /* 0x0000001800c97308 */ /* 0x000fe20000002400 */
[----:B------:R-:W-:Y:S01]  /*4f80*/  PLOP3.LUT P2, PT, PT, PT, UP1, 0x80, 0x8 ;  /* 0x000000000008781c */ /* 0x000fe20003f4f018 */
[----:B------:R-:W-:Y:S01]  /*4f90*/  FMUL.FTZ R21, R21, UR17 ;  /* 0x0000001115157c20 */ /* 0x000fe20008410000 */
[----:B------:R-:W-:Y:S01]  /*4fa0*/  @P1 FSEL R4, R231, -INF , !P4 ;  /* 0xff800000e7041808 */ /* 0x000fe20006000000 */
[----:B------:R-:W-:Y:S01]  /*4fb0*/  FMUL.FTZ R20, R20, UR17 ;  /* 0x0000001114147c20 */ /* 0x000fe20008410000 */
[----:B------:R-:W-:Y:S01]  /*4fc0*/  PLOP3.LUT P1, PT, PT, PT, UP1, 0x80, 0x8 ;  /* 0x000000000008781c */ /* 0x000fe20003f2f018 */
[----:B------:R-:W-:Y:S01]  /*4fd0*/  IMAD.MOV.U32 R187, RZ, RZ, R14 ;  /* 0x000000ffffbb7224 */ /* 0x000fe200078e000e */
[----:B------:R-:W-:Y:S03]  /*4fe0*/  MOV R14, R195 ;  /* 0x000000c3000e7202 */ /* 0x000fe60000000f00 */
[----:B------:R-:W-:Y:S01]  /*4ff0*/  MUFU.TANH R191, R23 ;  /* 0x0000001700bf7308 */ /* 0x000fe20000002400 */
[----:B------:R-:W-:Y:S01]  /*5000*/  FMUL.FTZ R26, R26, UR17 ;  /* 0x000000111a1a7c20 */ /* 0x000fe20008410000 */
[----:B------:R-:W-:Y:S01]  /*5010*/  FMUL.FTZ R25, R25, UR17 ;  /* 0x0000001119197c20 */ /* 0x000fe20008410000 */
[----:B------:R-:W-:Y:S01]  /*5020*/  FMUL.FTZ R28, R28, UR17 ;  /* 0x000000111c1c7c20 */ /* 0x000fe20008410000 */
[----:B------:R-:W-:Y:S01]  /*5030*/  @P3 ISETP.GE.AND P3, PT, R0, UR33, PT ;  /* 0x0000002100003c0c */ /* 0x000fe2000bf66270 */
[----:B------:R-:W-:Y:S01]  /*5040*/  FMUL.FTZ R27, R27, UR17 ;  /* 0x000000111b1b7c20 */ /* 0x000fe20008410000 */
[----:B------:R-:W-:Y:S01]  /*5050*/  @P2 FSEL R5, R228, -INF , !P4 ;  /* 0xff800000e4052808 */ /* 0x000fe20006000000 */
[----:B------:R-:W-:Y:S03]  /*5060*/  FMUL.FTZ R29, R29, UR17 ;  /* 0x000000111d1d7c20 */ /* 0x000fe60008410000 */
[----:B------:R-:W1:Y:S01]  /*5070*/  MUFU.TANH R197, R18 ;  /* 0x0000001200c57308 */ /* 0x000e620000002400 */
[----:B------:R-:W-:Y:S01]  /*5080*/  PLOP3.LUT P2, PT, PT, PT, UP1, 0x80, 0x8 ;  /* 0x000000000008781c */ /* 0x000fe20003f4f018 */
[----:B------:R-:W-:Y:S01]  /*5090*/  FMUL.FTZ R32, R32, UR17 ;  /* 0x0000001120207c20 */ /* 0x000fe20008410000 */
[----:B------:R-:W-:Y:S01]  /*50a0*/  FMUL.FTZ R34, R34, UR17 ;  /* 0x0000001122227c20 */ /* 0x000fe20008410000 */
[----:B------:R-:W-:Y:S01]  /*50b0*/  FMUL.FTZ R33, R33, UR17 ;  /* 0x0000001121217c20 */ /* 0x000fe20008410000 */
[----:B------:R-:W-:Y:S01]  /*50c0*/  FMUL.FTZ R35, R35, UR17 ;  /* 0x0000001123237c20 */ /* 0x000fe20008410000 */
[----:B------:R-:W-:Y:S01]  /*50d0*/  FMUL.FTZ R30, R30, UR17 ;  /* 0x000000111e1e7c20 */ /* 0x000fe20008410000 */
[----:B------:R-:W-:Y:S03]  /*50e0*/  FMUL.FTZ R31, R31, UR17 ;  /* 0x000000111f1f7c20 */ /* 0x000fe60008410000 */
[----:B------:R-:W-:Y:S01]  /*50f0*/  MUFU.TANH R36, R21 ;  /* 0x0000001500247308 */ /* 0x000fe20000002400 */
[----:B------:R-:W-:Y:S09]  /*5100*/  IMAD.MOV.U32 R186, RZ, RZ, R169 ;  /* 0x000000ffffba7224 */ /* 0x000ff200078e00a9 */
[----:B------:R4:W4:Y:S01]  /*5110*/  MUFU.TANH R37, R20 ;  /* 0x0000001400257308 */ /* 0x0009220000002400 */
[----:B-1----:R-:W-:Y:S09]  /*5120*/  IMAD.MOV.U32 R16, RZ, RZ, R197 ;  /* 0x000000ffff107224 */ /* 0x002ff200078e00c5 */
[----:B------:R-:W1:Y:S10]  /*5130*/  MUFU.TANH R225, R26 ;  /* 0x0000001a00e17308 */ /* 0x000e740000002400 */
[----:B------:R-:W-:Y:S10]  /*5140*/  MUFU.TANH R198, R25 ;  /* 0x0000001900c67308 */ /* 0x000ff40000002400 */
        /* <DEDUP_REMOVED lines=10> */
[----:B------:R-:W-:Y:S02]  /*51f0*/  FSETP.NEU.FTZ.AND P0, PT, R15, -INF , PT ;  /* 0xff8000000f00780b */ /* 0x000fe40003f1d000 */
[----:B------:R-:W-:Y:S02]  /*5200*/  MOV R15, R39 ;  /* 0x00000027000f7202 */ /* 0x000fe40000000f00 */
[----:B------:R-:W-:Y:S02]  /*5210*/  FSEL R2, R2, RZ, P0 ;  /* 0x000000ff02027208 */ /* 0x000fe40000000000 */
[----:B------:R-:W-:Y:S01]  /*5220*/  PLOP3.LUT P0, PT, PT, PT, UP1, 0x80, 0x8 ;  /* 0x000000000008781c */ /* 0x000fe20003f0f018 */
[C---:B------:R-:W-:Y:S01]  /*5230*/  FMUL.FTZ R0, R13.reuse, 1.4426950216293334961 ;  /* 0x3fb8aa3b0d007820 */ /* 0x040fe20000410000 */
[----:B------:R-:W-:Y:S01]  /*5240*/  FSETP.NEU.FTZ.AND P4, PT, R13, -INF , PT ;  /* 0xff8000000d00780b */ /* 0x000fe20003f9d000 */
[--C-:B------:R-:W-:Y:S01]  /*5250*/  FFMA.FTZ R12, R10, UR15, -R2.reuse ;  /* 0x0000000f0a0c7c23 */ /* 0x100fe20008010802 */
[----:B------:R-:W-:Y:S01]  /*5260*/  FFMA.FTZ R5, R5, UR15, -R2 ;  /* 0x0000000f05057c23 */ /* 0x000fe20008010802 */
[----:B------:R-:W-:Y:S01]  /*5270*/  IMAD.MOV.U32 R10, RZ, RZ, R226 ;  /* 0x000000ffff0a7224 */ /* 0x000fe200078e00e2 */
[----:B------:R-:W-:Y:S01]  /*5280*/  FSEL R0, R0, RZ, P4 ;  /* 0x000000ff00007208 */ /* 0x000fe20002000000 */
[----:B------:R2:W-:Y:S01]  /*5290*/  MUFU.EX2 R252, R12 ;  /* 0x0000000c00fc7308 */ /* 0x0005e20000000800 */
[----:B------:R-:W-:Y:S02]  /*52a0*/  PLOP3.LUT P4, PT, PT, PT, UP1, 0x80, 0x8 ;  /* 0x000000000008781c */ /* 0x000fe40003f8f018 */
[----:B---3--:R-:W-:Y:S07]  /*52b0*/  LEA R185, R19, UR4, 0x1 ;  /* 0x0000000413b97c11 */ /* 0x008fee000f8e08ff */
[----:B------:R-:W3:Y:S01]  /*52c0*/  MUFU.EX2 R24, R5 ;  /* 0x0000000500187308 */ /* 0x000ee20000000800 */
[----:B------:R-:W-:Y:S01]  /*52d0*/  FFMA.FTZ R4, R4, UR15, -R0 ;  /* 0x0000000f04047c23 */ /* 0x000fe20008010800 */
[----:B------:R-:W-:Y:S02]  /*52e0*/  @P1 FSEL R10, R226, -INF , !P6 ;  /* 0xff800000e20a1808 */ /* 0x000fe40007000000 */
[----:B------:R-:W-:Y:S06]  /*52f0*/  PLOP3.LUT P1, PT, PT, PT, UP1, 0x80, 0x8 ;  /* 0x000000000008781c */ /* 0x000fec0003f2f018 */
[----:B------:R4:W-:Y:S01]  /*5300*/  MUFU.EX2 R23, R4 ;  /* 0x0000000400177308 */ /* 0x0009e20000000800 */
[----:B------:R-:W-:Y:S01]  /*5310*/  @P2 IADD3 R13, PT, PT, R9, 0x10, RZ ;  /* 0x00000010090d2810 */ /* 0x000fe20007ffe0ff */
[----:B------:R-:W-:Y:S01]  /*5320*/  FFMA.FTZ R6, R10, UR15, -R2 ;  /* 0x0000000f0a067c23 */ /* 0x000fe20008010802 */
[----:B------:R-:W-:Y:S01]  /*5330*/  PLOP3.LUT P2, PT, PT, PT, UP1, 0x80, 0x8 ;  /* 0x000000000008781c */ /* 0x000fe20003f4f018 */
[----:B--2---:R-:W-:Y:S01]  /*5340*/  FFMA.FTZ R12, R11, UR15, -R0 ;  /* 0x0000000f0b0c7c23 */ /* 0x004fe20008010800 */
[----:B------:R-:W-:Y:S01]  /*5350*/  IMAD.MOV.U32 R11, RZ, RZ, R230 ;  /* 0x000000ffff0b7224 */ /* 0x000fe200078e00e6 */
[----:B------:R-:W-:Y:S04]  /*5360*/  @P0 FSEL R11, R230, -INF , !P6 ;  /* 0xff800000e60b0808 */ /* 0x000fe80007000000 */
[----:B------:R2:W-:Y:S01]  /*5370*/  MUFU.EX2 R247, R6 ;  /* 0x0000000600f77308 */ /* 0x0005e20000000800 */
[----:B---3--:R-:W-:Y:S01]  /*5380*/  STL [R1+0x8], R24 ;  /* 0x0000081801007387 */ /* 0x008fe20000100800 */
[----:B------:R-:W-:Y:S01]  /*5390*/  PLOP3.LUT P0, PT, PT, PT, UP1, 0x80, 0x8 ;  /* 0x000000000008781c */ /* 0x000fe20003f0f018 */
[----:B------:R-:W-:Y:S07]  /*53a0*/  IMAD.MOV.U32 R5, RZ, RZ, R229 ;  /* 0x000000ffff057224 */ /* 0x000fee00078e00e5 */
[----:B------:R-:W3:Y:S01]  /*53b0*/  MUFU.EX2 R22, R12 ;  /* 0x0000000c00167308 */ /* 0x000ee20000000800 */
[----:B------:R-:W-:Y:S01]  /*53c0*/  @P4 FSEL R15, R39, -INF , !P6 ;  /* 0xff800000270f4808 */ /* 0x000fe20007000000 */
[----:B------:R-:W-:Y:S01]  /*53d0*/  FFMA.FTZ R7, R11, UR15, -R0 ;  /* 0x0000000f0b077c23 */ /* 0x000fe20008010800 */
[----:B----4-:R-:W-:Y:S01]  /*53e0*/  MOV R4, R224 ;  /* 0x000000e000047202 */ /* 0x010fe20000000f00 */
[----:B------:R-:W-:Y:S01]  /*53f0*/  IMAD.MOV.U32 R11, RZ, RZ, R194 ;  /* 0x000000ffff0b7224 */ /* 0x000fe200078e00c2 */
[----:B------:R-:W-:Y:S05]  /*5400*/  PLOP3.LUT P4, PT, PT, PT, UP1, 0x80, 0x8 ;  /* 0x000000000008781c */ /* 0x000fea0003f8f018 */
[----:B------:R-:W4:Y:S01]  /*5410*/  MUFU.EX2 R20, R7 ;  /* 0x0000000700147308 */ /* 0x000f220000000800 */
[----:B------:R-:W-:Y:S01]  /*5420*/  @P1 FSEL R16, R197, -INF , !P6 ;  /* 0xff800000c5101808 */ /* 0x000fe20007000000 */
[----:B------:R-:W-:Y:S01]  /*5430*/  FFMA.FTZ R15, R15, UR15, -R8 ;  /* 0x0000000f0f0f7c23 */ /* 0x000fe20008010808 */
[----:B------:R-:W-:Y:S01]  /*5440*/  PLOP3.LUT P1, PT, PT, PT, UP1, 0x80, 0x8 ;  /* 0x000000000008781c */ /* 0x000fe20003f2f018 */
[----:B--2---:R-:W-:Y:S01]  /*5450*/  IMAD.MOV.U32 R6, RZ, RZ, R37 ;  /* 0x000000ffff067224 */ /* 0x004fe200078e0025 */
[----:B------:R-:W-:Y:S05]  /*5460*/  @P0 FSEL R4, R224, -INF , !P3 ;  /* 0xff800000e0040808 */ /* 0x000fea0005800000 */
[----:B------:R2:W-:Y:S01]  /*5470*/  MUFU.EX2 R43, R15 ;  /* 0x0000000f002b7308 */ /* 0x0005e20000000800 */
[----:B------:R-:W-:Y:S01]  /*5480*/  PLOP3.LUT P6, PT, PT, PT, UP1, 0x80, 0x8 ;  /* 0x000000000008781c */ /* 0x000fe20003fcf018 */
[----:B---3--:R-:W-:Y:S01]  /*5490*/  STL [R1+0x18], R22 ;  /* 0x0000181601007387 */ /* 0x008fe20000100800 */
[----:B------:R-:W-:Y:S01]  /*54a0*/  PLOP3.LUT P0, PT, PT, PT, UP1, 0x80, 0x8 ;  /* 0x000000000008781c */ /* 0x000fe20003f0f018 */
[----:B------:R-:W-:Y:S01]  /*54b0*/  FFMA.FTZ R4, R4, UR15, -R2 ;  /* 0x0000000f04047c23 */ /* 0x000fe20008010802 */
[----:B------:R-:W-:Y:S01]  /*54c0*/  @P2 ISETP.GE.AND P2, PT, R13, UR33, PT ;  /* 0x000000210d002c0c */ /* 0x000fe2000bf46270 */
[----:B------:R-:W-:Y:S01]  /*54d0*/  STL [R1+0x14], R23 ;  /* 0x0000141701007387 */ /* 0x000fe20000100800 */
[----:B------:R-:W-:Y:S03]  /*54e0*/  @P4 FSEL R5, R229, -INF , !P3 ;  /* 0xff800000e5054808 */ /* 0x000fe60005800000 */
[----:B------:R3:W-:Y:S01]  /*54f0*/  MUFU.EX2 R245, R4 ;  /* 0x0000000400f57308 */ /* 0x0007e20000000800 */
[----:B------:R-:W-:Y:S01]  /*5500*/  IMAD.MOV.U32 R13, RZ, RZ, R38 ;  /* 0x000000ffff0d7224 */ /* 0x000fe200078e0026 */
[----:B------:R-:W3:Y:S01]  /*5510*/  LDL R19, [R1+0x48] ;  /* 0x0000480001137983 */ /* 0x000ee20000100800 */
[----:B------:R-:W-:Y:S02]  /*5520*/  @P1 FSEL R14, R195, -INF , !P3 ;  /* 0xff800000c30e1808 */ /* 0x000fe40005800000 */
[----:B------:R-:W-:Y:S01]  /*5530*/  PLOP3.LUT P1, PT, PT, PT, UP1, 0x80, 0x8 ;  /* 0x000000000008781c */ /* 0x000fe20003f2f018 */
[----:B--2---:R-:W-:Y:S01]  /*5540*/  FFMA.FTZ R15, R16, UR15, -R3 ;  /* 0x0000000f100f7c23 */ /* 0x004fe20008010803 */
[----:B------:R-:W-:Y:S01]  /*5550*/  @P6 FSEL R13, R38, -INF , !P3 ;  /* 0xff800000260d6808 */ /* 0x000fe20005800000 */
[----:B------:R-:W-:Y:S01]  /*5560*/  @P0 VIADD R17, R9, 0x11 ;  /* 0x0000001109110836 */ /* 0x000fe20000000000 */
[----:B------:R-:W-:Y:S01]  /*5570*/  PLOP3.LUT P6, PT, PT, PT, UP1, 0x80, 0x8 ;  /* 0x000000000008781c */ /* 0x000fe20003fcf018 */
[----:B------:R-:W-:Y:S01]  /*5580*/  MUFU.EX2 R239, R15 ;  /* 0x0000000f00ef7308 */ /* 0x000fe20000000800 */
[----:B------:R-:W-:Y:S01]  /*5590*/  PLOP3.LUT P0, PT, PT, PT, UP1, 0x80, 0x8 ;  /* 0x000000000008781c */ /* 0x000fe20003f0f018 */
[----:B----4-:R-:W-:Y:S01]  /*55a0*/  STL [R1+0x10], R20 ;  /* 0x0000101401007387 */ /* 0x010fe20000100800 */
[----:B------:R-:W-:Y:S01]  /*55b0*/  PLOP3.LUT P4, PT, PT, PT, UP1, 0x80, 0x8 ;  /* 0x000000000008781c */ /* 0x000fe20003f8f018 */
[----:B---3--:R-:W-:Y:S01]  /*55c0*/  FFMA.FTZ R4, R5, UR15, -R0 ;  /* 0x0000000f05047c23 */ /* 0x008fe20008010800 */
[----:B------:R-:W-:Y:S02]  /*55d0*/  F2FP.F16.F32.PACK_AB R5, R218, R187 ;  /* 0x000000bbda05723e */ /* 0x000fe400000000ff */
[----:B------:R-:W-:Y:S03]  /*55e0*/  PLOP3.LUT P3, PT, PT, PT, UP1, 0x80, 0x8 ;  /* 0x000000000008781c */ /* 0x000fe60003f6f018 */
[----:B------:R-:W2:Y:S01]  /*55f0*/  MUFU.EX2 R21, R4 ;  /* 0x0000000400157308 */ /* 0x000ea20000000800 */
[----:B------:R-:W-:Y:S01]  /*5600*/  @P1 FSEL R6, R37, -INF , !P2 ;  /* 0xff80000025061808 */ /* 0x000fe20005000000 */
[----:B------:R3:W-:Y:S01]  /*5610*/  STS [R185+0x20000], R5 ;  /* 0x02000005b9007388 */ /* 0x0007e20000000800 */
[----:B------:R-:W-:Y:S02]  /*5620*/  PLOP3.LUT P1, PT, PT, PT, UP1, 0x80, 0x8 ;  /* 0x000000000008781c */ /* 0x000fe40003f2f018 */
[C---:B------:R-:W-:Y:S02]  /*5630*/  @P6 IADD3 R12, PT, PT, R9.reuse, 0x19, RZ ;  /* 0x00000019090c6810 */ /* 0x040fe40007ffe0ff */
[----:B------:R-:W-:Y:S01]  /*5640*/  PLOP3.LUT P6, PT, PT, PT, UP1, 0x80, 0x8 ;  /* 0x000000000008781c */ /* 0x000fe20003fcf018 */
[----:B------:R-:W-:Y:S01]  /*5650*/  @P4 VIADD R18, R9, 0x18 ;  /* 0x0000001809124836 */ /* 0x000fe20000000000 */
[----:B------:R-:W-:Y:S01]  /*5660*/  @P0 FSEL R11, R194, -INF , !P2 ;  /* 0xff800000c20b0808 */ /* 0x000fe20005000000 */
[----:B------:R-:W-:Y:S01]  /*5670*/  VIADD R9, R185, 0x20000 ;  /* 0x00020000b9097836 */ /* 0x000fe20000000000 */
[----:B------:R-:W-:Y:S02]  /*5680*/  PLOP3.LUT P0, PT, PT, PT, UP1, 0x80, 0x8 ;  /* 0x000000000008781c */ /* 0x000fe40003f0f018 */
[----:B------:R-:W-:Y:S01]  /*5690*/  MOV R10, R201 ;  /* 0x000000c9000a7202 */ /* 0x000fe20000000f00 */
[----:B--2---:R-:W-:Y:S01]  /*56a0*/  STL [R1+0xc], R21 ;  /* 0x00000c1501007387 */ /* 0x004fe20000100800 */
[----:B------:R-:W-:Y:S02]  /*56b0*/  F2FP.F16.F32.PACK_AB R4, R248, R249 ;  /* 0x000000f9f804723e */ /* 0x000fe400000000ff */
[----:B------:R-:W-:Y:S01]  /*56c0*/  @P1 FSEL R10, R201, -INF , !P2 ;  /* 0xff800000c90a1808 */ /* 0x000fe20005000000 */
[----:B------:R-:W2:Y:S01]  /*56d0*/  LDL R184, [R1+0x30] ;  /* 0x0000300001b87983 */ /* 0x000ea20000100800 */
[----:B------:R-:W-:Y:S02]  /*56e0*/  PLOP3.LUT P1, PT, PT, PT, UP1, 0x80, 0x8 ;  /* 0x000000000008781c */ /* 0x000fe40003f2f018 */
[----:B------:R-:W-:Y:S01]  /*56f0*/  @P6 ISETP.GE.AND P6, PT, R12, UR33, PT ;  /* 0x000000210c006c0c */ /* 0x000fe2000bfc6270 */
[----:B------:R4:W-:Y:S01]  /*5700*/  STS [R185+0x20400], R4 ;  /* 0x02040004b9007388 */ /* 0x0009e20000000800 */
[----:B-1----:R-:W-:Y:S01]  /*5710*/  IMAD.MOV.U32 R12, RZ, RZ, R225 ;  /* 0x000000ffff0c7224 */ /* 0x002fe200078e00e1 */
[----:B------:R-:W-:Y:S01]  /*5720*/  @P0 FSEL R12, R225, -INF , !P2 ;  /* 0xff800000e10c0808 */ /* 0x000fe20005000000 */
[----:B------:R-:W-:Y:S01]  /*5730*/  FFMA.FTZ R10, R10, UR15, -R2 ;  /* 0x0000000f0a0a7c23 */ /* 0x000fe20008010802 */
[----:B------:R-:W-:Y:S01]  /*5740*/  PLOP3.LUT P2, PT, PT, PT, UP1, 0x80, 0x8 ;  /* 0x000000000008781c */ /* 0x000fe20003f4f018 */
[----:B---3--:R-:W-:Y:S01]  /*5750*/  FFMA.FTZ R5, R13, UR15, -R8 ;  /* 0x0000000f0d057c23 */ /* 0x008fe20008010808 */
[----:B------:R-:W-:Y:S01]  /*5760*/  @P3 ISETP.GE.AND P3, PT, R17, UR33, PT ;  /* 0x0000002111003c0c */ /* 0x000fe2000bf66270 */
[--C-:B------:R-:W-:Y:S01]  /*5770*/  FFMA.FTZ R13, R14, UR15, -R3.reuse ;  /* 0x0000000f0e0d7c23 */ /* 0x100fe20008010803 */
[----:B------:R-:W-:Y:S01]  /*5780*/  PLOP3.LUT P4, PT, PT, PT, UP1, 0x80, 0x8 ;  /* 0x000000000008781c */ /* 0x000fe20003f8f018 */
[----:B------:R1:W3:Y:S01]  /*5790*/  MUFU.EX2 R42, R5 ;  /* 0x00000005002a7308 */ /* 0x0002e20000000800 */
[----:B------:R-:W-:Y:S01]  /*57a0*/  IADD3 R188, PT, PT, R185, 0x20020, RZ ;  /* 0x00020020b9bc7810 */ /* 0x000fe20007ffe0ff */
[----:B------:R-:W-:Y:S01]  /*57b0*/  @P5 VIADD R188, R9, 0xffffffe0 ;  /* 0xffffffe009bc5836 */ /* 0x000fe20000000000 */
[----:B------:R-:W-:Y:S01]  /*57c0*/  PLOP3.LUT P0, PT, PT, PT, UP1, 0x80, 0x8 ;  /* 0x000000000008781c */ /* 0x000fe20003f0f018 */
[----:B------:R-:W-:Y:S01]  /*57d0*/  IMAD.MOV.U32 R9, RZ, RZ, R36 ;  /* 0x000000ffff097224 */ /* 0x000fe200078e0024 */
[----:B------:R-:W-:Y:S01]  /*57e0*/  @P1 FSEL R9, R36, -INF , !P3 ;  /* 0xff80000024091808 */ /* 0x000fe20005800000 */
[--C-:B------:R-:W-:Y:S01]  /*57f0*/  FFMA.FTZ R14, R6, UR15, -R8.reuse ;  /* 0x0000000f060e7c23 */ /* 0x100fe20008010808 */
[----:B------:R-:W-:Y:S03]  /*5800*/  PLOP3.LUT P1, PT, PT, PT, UP1, 0x80, 0x8 ;  /* 0x000000000008781c */ /* 0x000fe60003f2f018 */
[----:B------:R4:W3:Y:S01]  /*5810*/  MUFU.EX2 R237, R13 ;  /* 0x0000000d00ed7308 */ /* 0x0008e20000000800 */
[----:B------:R-:W-:Y:S01]  /*5820*/  MOV R7, R191 ;  /* 0x000000bf00077202 */ /* 0x000fe20000000f00 */
[----:B------:R-:W-:Y:S01]  /*5830*/  FFMA.FTZ R9, R9, UR15, -R8 ;  /* 0x0000000f09097c23 */ /* 0x000fe20008010808 */
[----:B------:R-:W-:Y:S07]  /*5840*/  MOV R6, R193 ;  /* 0x000000c100067202 */ /* 0x000fee0000000f00 */
[----:B------:R4:W-:Y:S01]  /*5850*/  MUFU.EX2 R41, R14 ;  /* 0x0000000e00297308 */ /* 0x0009e20000000800 */
[----:B------:R-:W-:Y:S01]  /*5860*/  @P4 ISETP.GE.AND P4, PT, R18, UR33, PT ;  /* 0x0000002112004c0c */ /* 0x000fe2000bf86270 */
[----:B-1----:R-:W-:Y:S02]  /*5870*/  IMAD.MOV.U32 R5, RZ, RZ, R192 ;  /* 0x000000ffff057224 */ /* 0x002fe400078e00c0 */
[----:B----4-:R-:W-:Y:S01]  /*5880*/  IMAD.MOV.U32 R4, RZ, RZ, R198 ;  /* 0x000000ffff047224 */ /* 0x010fe200078e00c6 */
[----:B------:R-:W-:Y:S05]  /*5890*/  @P2 FSEL R4, R198, -INF , !P3 ;  /* 0xff800000c6042808 */ /* 0x000fea0005800000 */
[----:B------:R-:W1:Y:S01]  /*58a0*/  MUFU.EX2 R40, R9 ;  /* 0x0000000900287308 */ /* 0x000e620000000800 */
[----:B------:R-:W-:Y:S02]  /*58b0*/  PLOP3.LUT P2, PT, PT, PT, UP1, 0x80, 0x8 ;  /* 0x000000000008781c */ /* 0x000fe40003f4f018 */
[----:B------:R-:W-:Y:S07]  /*58c0*/  @P0 FSEL R7, R191, -INF , !P3 ;  /* 0xff800000bf070808 */ /* 0x000fee0005800000 */
[----:B------:R4:W-:Y:S01]  /*58d0*/  MUFU.EX2 R243, R10 ;  /* 0x0000000a00f37308 */ /* 0x0009e20000000800 */
[----:B------:R-:W-:Y:S01]  /*58e0*/  PLOP3.LUT P0, PT, PT, PT, UP1, 0x80, 0x8 ;  /* 0x000000000008781c */ /* 0x000fe20003f0f018 */
[----:B------:R-:W-:Y:S01]  /*58f0*/  FFMA.FTZ R13, R11, UR15, -R3 ;  /* 0x0000000f0b0d7c23 */ /* 0x000fe20008010803 */
[----:B------:R-:W-:Y:S01]  /*5900*/  @P1 FSEL R5, R192, -INF , !P4 ;  /* 0xff800000c0051808 */ /* 0x000fe20006000000 */
[--C-:B------:R-:W-:Y:S01]  /*5910*/  FFMA.FTZ R11, R4, UR15, -R2.reuse ;  /* 0x0000000f040b7c23 */ /* 0x100fe20008010802 */
[----:B------:R-:W-:Y:S01]  /*5920*/  IMAD.MOV.U32 R4, RZ, RZ, R223 ;  /* 0x000000ffff047224 */ /* 0x000fe200078e00df */
[----:B------:R-:W-:Y:S04]  /*5930*/  PLOP3.LUT P1, PT, PT, PT, UP1, 0x80, 0x8 ;  /* 0x000000000008781c */ /* 0x000fe80003f2f018 */
[----:B------:R-:W-:Y:S01]  /*5940*/  MUFU.EX2 R235, R13 ;  /* 0x0000000d00eb7308 */ /* 0x000fe20000000800 */
[----:B------:R-:W-:Y:S01]  /*5950*/  FFMA.FTZ R14, R5, UR15, -R2 ;  /* 0x0000000f050e7c23 */ /* 0x000fe20008010802 */
[----:B------:R-:W-:Y:S01]  /*5960*/  FFMA.FTZ R5, R7, UR15, -R3 ;  /* 0x0000000f07057c23 */ /* 0x000fe20008010803 */
[----:B------:R-:W-:Y:S01]  /*5970*/  @P2 FSEL R4, R223, -INF , !P3 ;  /* 0xff800000df042808 */ /* 0x000fe20005800000 */
[----:B------:R-:W-:Y:S01]  /*5980*/  IMAD.MOV.U32 R7, RZ, RZ, R222 ;  /* 0x000000ffff077224 */ /* 0x000fe200078e00de */
[----:B------:R-:W-:Y:S05]  /*5990*/  PLOP3.LUT P3, PT, PT, PT, UP1, 0x80, 0x8 ;  /* 0x000000000008781c */ /* 0x000fea0003f6f018 */
[----:B------:R1:W3:Y:S01]  /*59a0*/  MUFU.EX2 R234, R5 ;  /* 0x0000000500ea7308 */ /* 0x0002e20000000800 */
[----:B------:R-:W-:Y:S01]  /*59b0*/  @P0 FSEL R6, R193, -INF , !P6 ;  /* 0xff800000c1060808 */ /* 0x000fe20007000000 */
[--C-:B----4-:R-:W-:Y:S01]  /*59c0*/  FFMA.FTZ R10, R12, UR15, -R0.reuse ;  /* 0x0000000f0c0a7c23 */ /* 0x110fe20008010800 */
[----:B------:R-:W-:Y:S01]  /*59d0*/  FFMA.FTZ R9, R4, UR15, -R0 ;  /* 0x0000000f04097c23 */ /* 0x000fe20008010800 */
[----:B------:R-:W-:Y:S06]  /*59e0*/  PLOP3.LUT P2, PT, PT, PT, UP1, 0x80, 0x8 ;  /* 0x000000000008781c */ /* 0x000fec0003f4f018 */
[----:B------:R-:W-:Y:S01]  /*59f0*/  MUFU.EX2 R242, R11 ;  /* 0x0000000b00f27308 */ /* 0x000fe20000000800 */
[----:B------:R-:W-:Y:S01]  /*5a00*/  PLOP3.LUT P0, PT, PT, PT, UP1, 0x80, 0x8 ;  /* 0x000000000008781c */ /* 0x000fe20003f0f018 */
[----:B------:R-:W-:Y:S01]  /*5a10*/  FFMA.FTZ R2, R6, UR15, -R2 ;  /* 0x0000000f06027c23 */ /* 0x000fe20008010802 */
[----:B------:R-:W-:Y:S07]  /*5a20*/  IMAD.MOV.U32 R6, RZ, RZ, R189 ;  /* 0x000000ffff067224 */ /* 0x000fee00078e00bd */
[----:B------:R4:W-:Y:S01]  /*5a30*/  MUFU.EX2 R251, R10 ;  /* 0x0000000a00fb7308 */ /* 0x0009e20000000800 */
[----:B------:R-:W-:Y:S02]  /*5a40*/  MOV R4, R221 ;  /* 0x000000dd00047202 */ /* 0x000fe40000000f00 */
[----:B------:R-:W-:Y:S07]  /*5a50*/  @P1 FSEL R7, R222, -INF , !P4 ;  /* 0xff800000de071808 */ /* 0x000fee0006000000 */
[----:B------:R3:W-:Y:S01]  /*5a60*/  MUFU.EX2 R250, R9 ;  /* 0x0000000900fa7308 */ /* 0x0007e20000000800 */
[----:B-1----:R-:W-:Y:S01]  /*5a70*/  IMAD.MOV.U32 R5, RZ, RZ, R190 ;  /* 0x000000ffff057224 */ /* 0x002fe200078e00be */
[----:B------:R-:W-:Y:S02]  /*5a80*/  @P3 FSEL R5, R190, -INF , !P4 ;  /* 0xff800000be053808 */ /* 0x000fe40006000000 */
[----:B------:R-:W-:Y:S06]  /*5a90*/  @P2 FSEL R6, R189, -INF , !P6 ;  /* 0xff800000bd062808 */ /* 0x000fec0007000000 */
[----:B------:R1:W-:Y:S01]  /*5aa0*/  MUFU.EX2 R240, R2 ;  /* 0x0000000200f07308 */ /* 0x0003e20000000800 */
[----:B------:R-:W-:Y:S02]  /*5ab0*/  @P0 FSEL R4, R221, -INF , !P6 ;  /* 0xff800000dd040808 */ /* 0x000fe40007000000 */
[----:B------:R-:W-:Y:S07]  /*5ac0*/  PLOP3.LUT P1, PT, PT, PT, UP1, 0x80, 0x8 ;  /* 0x000000000008781c */ /* 0x000fee0003f2f018 */
[----:B------:R-:W-:Y:S01]  /*5ad0*/  MUFU.EX2 R241, R14 ;  /* 0x0000000e00f17308 */ /* 0x000fe20000000800 */
[--C-:B----4-:R-:W-:Y:S01]  /*5ae0*/  FFMA.FTZ R10, R5, UR15, -R3.reuse ;  /* 0x0000000f050a7c23 */ /* 0x110fe20008010803 */
[----:B------:R-:W-:Y:S01]  /*5af0*/  FFMA.FTZ R3, R6, UR15, -R3 ;  /* 0x0000000f06037c23 */ /* 0x000fe20008010803 */
[----:B---3--:R-:W-:Y:S01]  /*5b00*/  F2FP.F16.F32.PACK_AB R6, R42, R43 ;  /* 0x0000002b2a06723e */ /* 0x008fe200000000ff */
[--C-:B------:R-:W-:Y:S01]  /*5b10*/  FFMA.FTZ R9, R7, UR15, -R8.reuse ;  /* 0x0000000f07097c23 */ /* 0x100fe20008010808 */
[----:B------:R-:W-:Y:S01]  /*5b20*/  FFMA.FTZ R8, R4, UR15, -R8 ;  /* 0x0000000f04087c23 */ /* 0x000fe20008010808 */
[----:B------:R-:W-:Y:S04]  /*5b30*/  F2FP.F16.F32.PACK_AB R5, R237, R239 ;  /* 0x000000efed05723e */ /* 0x000fe800000000ff */
[----:B------:R3:W-:Y:S01]  /*5b40*/  MUFU.EX2 R233, R3 ;  /* 0x0000000300e97308 */ /* 0x0007e20000000800 */
[----:B------:R-:W-:Y:S02]  /*5b50*/  PLOP3.LUT P0, PT, PT, PT, UP1, 0x80, 0x8 ;  /* 0x000000000008781c */ /* 0x000fe40003f0f018 */
[----:B-1----:R-:W-:Y:S07]  /*5b60*/  F2FP.F16.F32.PACK_AB R2, R21, R20 ;  /* 0x000000141502723e */ /* 0x002fee00000000ff */
[----:B------:R1:W-:Y:S01]  /*5b70*/  MUFU.EX2 R220, R9 ;  /* 0x0000000900dc7308 */ /* 0x0003e20000000800 */
[----:B------:R-:W-:Y:S01]  /*5b80*/  MOV R7, R203 ;  /* 0x000000cb00077202 */ /* 0x000fe20000000f00 */
[----:B------:R-:W4:Y:S01]  /*5b90*/  S2R R20, SR_TID.X ;  /* 0x0000000000147919 */ /* 0x000f220000002100 */
[----:B------:R-:W-:Y:S07]  /*5ba0*/  @P1 FSEL R7, R203, -INF , !P4 ;  /* 0xff800000cb071808 */ /* 0x000fee0006000000 */
[----:B------:R-:W2:Y:S01]  /*5bb0*/  MUFU.EX2 R219, R8 ;  /* 0x0000000800db7308 */ /* 0x000ea20000000800 */
[----:B------:R-:W-:Y:S09]  /*5bc0*/  FFMA.FTZ R7, R7, UR15, -R0 ;  /* 0x0000000f07077c23 */ /* 0x000ff20008010800 */
[----:B------:R-:W2:Y:S01]  /*5bd0*/  MUFU.EX2 R236, R10 ;  /* 0x0000000a00ec7308 */ /* 0x000ea20000000800 */
[----:B---3--:R-:W-:Y:S09]  /*5be0*/  F2FP.F16.F32.PACK_AB R3, R245, R247 ;  /* 0x000000f7f503723e */ /* 0x008ff200000000ff */
[----:B------:R-:W-:Y:S01]  /*5bf0*/  MUFU.EX2 R246, R7 ;  /* 0x0000000700f67308 */ /* 0x000fe20000000800 */
[----:B-1----:R-:W-:Y:S01]  /*5c00*/  IMAD.MOV.U32 R9, RZ, RZ, R202 ;  /* 0x000000ffff097224 */ /* 0x002fe200078e00ca */
[----:B------:R-:W-:Y:S05]  /*5c10*/  @P0 FSEL R9, R202, -INF , !P6 ;  /* 0xff800000ca090808 */ /* 0x000fea0007000000 */
[----:B------:R-:W-:Y:S04]  /*5c20*/  FFMA.FTZ R0, R9, UR15, -R0 ;  /* 0x0000000f09007c23 */ /* 0x000fe80008010800 */
[----:B------:R1:W3:Y:S01]  /*5c30*/  MUFU.EX2 R244, R0 ;  /* 0x0000000000f47308 */ /* 0x0002e20000000800 */
[----:B----4-:R-:W-:Y:S02]  /*5c40*/  IMAD.SHL.U32 R20, R20, 0x20, RZ ;  /* 0x0000002014147824 */ /* 0x010fe400078e00ff */
[----:B------:R-:W-:Y:S01]  /*5c50*/  IMAD.IADD R4, R185, 0x1, R19 ;  /* 0x00000001b9047824 */ /* 0x000fe200078e0213 */
[----:B-1----:R-:W-:Y:S02]  /*5c60*/  IADD3 R0, PT, PT, R19, R188, RZ ;  /* 0x000000bc13007210 */ /* 0x002fe40007ffe0ff */
[----:B------:R-:W1:Y:S02]  /*5c70*/  S2R R19, SR_TID.X ;  /* 0x0000000000137919 */ /* 0x000e640000002100 */
[----:B------:R4:W-:Y:S04]  /*5c80*/  STS [R4+0x20000], R6 ;  /* 0x0200000604007388 */ /* 0x0009e80000000800 */
[----:B------:R3:W-:Y:S01]  /*5c90*/  STS [R4+0x20400], R5 ;  /* 0x0204000504007388 */ /* 0x0007e20000000800 */
[----:B----4-:R-:W-:Y:S02]  /*5ca0*/  F2FP.F16.F32.PACK_AB R6, R24, R252 ;  /* 0x000000fc1806723e */ /* 0x010fe400000000ff */
[----:B-1----:R-:W-:Y:S02]  /*5cb0*/  LOP3.LUT R19, R214, 0x8, R19, 0x78, !PT ;  /* 0x00000008d6137812 */ /* 0x002fe400078e7813 */
[----:B---3--:R-:W-:Y:S01]  /*5cc0*/  F2FP.F16.F32.PACK_AB R5, R23, R22 ;  /* 0x000000161705723e */ /* 0x008fe200000000ff */
[----:B------:R1:W-:Y:S01]  /*5cd0*/  STS [R185+0x21000], R6 ;  /* 0x02100006b9007388 */ /* 0x0003e20000000800 */
[----:B------:R-:W-:Y:S03]  /*5ce0*/  LOP3.LUT R19, R19, 0x7a00, R20, 0xf8, !PT ;  /* 0x00007a0013137812 */ /* 0x000fe600078ef814 */
[----:B------:R3:W-:Y:S01]  /*5cf0*/  STS [R185+0x21400], R5 ;  /* 0x02140005b9007388 */ /* 0x0007e20000000800 */
[----:B------:R-:W-:Y:S03]  /*5d00*/  LEA R205, R19, UR4, 0x1 ;  /* 0x0000000413cd7c11 */ /* 0x000fe6000f8e08ff */
[----:B------:R2:W-:Y:S01]  /*5d10*/  STS [R4+0x21000], R3 ;  /* 0x0210000304007388 */ /* 0x0005e20000000800 */
[C---:B------:R-:W-:Y:S01]  /*5d20*/  IADD3 R182, PT, PT, R205.reuse, R213, RZ ;  /* 0x000000d5cdb67210 */ /* 0x040fe20007ffe0ff */
[----:B------:R-:W-:Y:S02]  /*5d30*/  IMAD.IADD R181, R205, 0x1, R210 ;  /* 0x00000001cdb57824 */ /* 0x000fe400078e02d2 */
[----:B------:R4:W-:Y:S01]  /*5d40*/  STS [R4+0x21400], R2 ;  /* 0x0214000204007388 */ /* 0x0009e20000000800 */
[----:B------:R-:W-:Y:S02]  /*5d50*/  IADD3 R180, PT, PT, R210, R182, RZ ;  /* 0x000000b6d2b47210 */ /* 0x000fe40007ffe0ff */
[----:B-1----:R-:W-:Y:S02]  /*5d60*/  F2FP.F16.F32.PACK_AB R6, R40, R41 ;  /* 0x000000292806723e */ /* 0x002fe400000000ff */
[----:B---3--:R-:W-:Y:S03]  /*5d70*/  F2FP.F16.F32.PACK_AB R5, R234, R235 ;  /* 0x000000ebea05723e */ /* 0x008fe600000000ff */
[----:B------:R-:W-:Y:S01]  /*5d80*/  STS [R188], R6 ;  /* 0x00000006bc007388 */ /* 0x000fe20000000800 */
[----:B--2---:R-:W-:Y:S03]  /*5d90*/  F2FP.F16.F32.PACK_AB R3, R219, R220 ;  /* 0x000000dcdb03723e */ /* 0x004fe600000000ff */
[----:B------:R-:W-:Y:S01]  /*5da0*/  STS [R188+0x400], R5 ;  /* 0x00040005bc007388 */ /* 0x000fe20000000800 */
[----:B----4-:R-:W-:Y:S03]  /*5db0*/  F2FP.F16.F32.PACK_AB R2, R233, R236 ;  /* 0x000000ece902723e */ /* 0x010fe600000000ff */
        /* <DEDUP_REMOVED lines=11> */
[----:B------:R-:W3:Y:S08]  /*5e70*/  LDSM.16.M88.4 R16, [R205+0x14000] ;  /* 0x01400000cd10783b */ /* 0x000ef00000000200 */
[----:B------:R-:W4:Y:S01]  /*5e80*/  LDSM.16.M88.4 R28, [R196+0x9000] ;  /* 0x00900000c41c783b */ /* 0x000f220000000200 */
[C---:B-1----:R-:W-:Y:S01]  /*5e90*/  IADD3 R3, PT, PT, R196.reuse, R210, RZ ;  /* 0x000000d2c4037210 */ /* 0x042fe20007ffe0ff */
[----:B--2---:R-:W-:Y:S06]  /*5ea0*/  IMAD.IADD R0, R196, 0x1, R213 ;  /* 0x00000001c4007824 */ /* 0x004fec00078e02d5 */
[----:B------:R-:W1:Y:S01]  /*5eb0*/  LDSM.16.M88.4 R164, [R205+0x14800] ;  /* 0x01480000cda4783b */ /* 0x000e620000000200 */
[----:B------:R-:W-:Y:S07]  /*5ec0*/  IMAD.IADD R2, R210, 0x1, R0 ;  /* 0x00000001d2027824 */ /* 0x000fee00078e0200 */
        /* <DEDUP_REMOVED lines=58> */
[----:B------:R1:W2:Y:S08]  /*6270*/  LDSM.16.M88.4 R164, [R181+0x18000] ;  /* 0x01800000b5a4783b */ /* 0x0002b00000000200 */
[----:B------:R3:W4:Y:S01]  /*6280*/  LDSM.16.M88.4 R172, [R3+0xb000] ;  /* 0x00b0000003ac783b */ /* 0x0007220000000200 */
[----:B-1----:R-:W-:Y:S01]  /*6290*/  MOV R181, R187 ;  /* 0x000000bb00b57202 */ /* 0x002fe20000000f00 */
[----:B---3--:R-:W-:Y:S01]  /*62a0*/  IMAD.MOV.U32 R3, RZ, RZ, R186 ;  /* 0x000000ffff037224 */ /* 0x008fe200078e00ba */
[-C--:B--2---:R-:W-:Y:S08]  /*62b0*/  HMMA.16816.F32 R4, R168, R164.reuse, R4 ;  /* 0x000000a4a804723c */ /* 0x084ff00000001804 */
[C---:B----4-:R-:W-:Y:S01]  /*62c0*/  HMMA.16816.F32 R8, R172.reuse, R164, R8 ;  /* 0x000000a4ac08723c */ /* 0x050fe20000001808 */
[----:B------:R-:W-:Y:S01]  /*62d0*/  IMAD.U32 R164, RZ, RZ, UR10 ;  /* 0x0000000affa47e24 */ /* 0x000fe2000f8e00ff */
[----:B------:R-:W-:Y:S04]  /*62e0*/  MOV R165, UR11 ;  /* 0x0000000b00a57c02 */ /* 0x000fe80008000f00 */
[C---:B------:R-:W-:Y:S02]  /*62f0*/  LEA R186, P0, R184.reuse, R164, 0x2 ;  /* 0x000000a4b8ba7211 */ /* 0x040fe400078010ff */
[-C--:B------:R-:W-:Y:S03]  /*6300*/  HMMA.16816.F32 R12, R172, R166.reuse, R12 ;  /* 0x000000a6ac0c723c */ /* 0x080fe6000000180c */
[----:B------:R-:W-:Y:S05]  /*6310*/  LEA.HI.X R187, R184, R165, RZ, 0x2, P0 ;  /* 0x000000a5b8bb7211 */ /* 0x000fea00000f14ff */
[C---:B------:R-:W-:Y:S01]  /*6320*/  HMMA.16816.F32 R16, R168.reuse, R166, R16 ;  /* 0x000000a6a810723c */ /* 0x040fe20000001810 */
[----:B------:R-:W2:Y:S04]  /*6330*/  LDG.E R184, desc[UR34][R186.64] ;  /* 0x00000022bab87981 */ /* 0x000ea8000c1e1900 */
[----:B------:R-:W-:Y:S03]  /*6340*/  LDSM.16.M88.4 R164, [R0+0xa000] ;  /* 0x00a0000000a4783b */ /* 0x000fe60000000200 */
[-C--:B------:R-:W-:Y:S08]  /*6350*/  HMMA.16816.F32 R20, R168, R176.reuse, R20 ;  /* 0x000000b0a814723c */ /* 0x080ff00000001814 */
[C---:B------:R-:W-:Y:S04]  /*6360*/  HMMA.16816.F32 R24, R172.reuse, R176, R24 ;  /* 0x000000b0ac18723c */ /* 0x040fe80000001818 */
[----:B------:R-:W-:Y:S01]  /*6370*/  IMAD.MOV.U32 R176, RZ, RZ, R181 ;  /* 0x000000ffffb07224 */ /* 0x000fe200078e00b5 */
[----:B------:R-:W-:Y:S01]  /*6380*/  MOV R177, R3 ;  /* 0x0000000300b17202 */ /* 0x000fe20000000f00 */
[----:B------:R-:W5:Y:S02]  /*6390*/  LDG.E R181, desc[UR34][R186.64+0x80] ;  /* 0x00008022bab57981 */ /* 0x000f64000c1e1900 */
[-C--:B------:R-:W-:Y:S02]  /*63a0*/  HMMA.16816.F32 R28, R172, R178.reuse, R28 ;  /* 0x000000b2ac1c723c */ /* 0x080fe4000000181c */
[----:B------:R-:W-:Y:S06]  /*63b0*/  LDSM.16.M88.4 R172, [R0+0xb000] ;  /* 0x00b0000000ac783b */ /* 0x000fec0000000200 */
[----:B------:R-:W-:Y:S02]  /*63c0*/  HMMA.16816.F32 R32, R168, R178, R32 ;  /* 0x000000b2a820723c */ /* 0x000fe40000001820 */
[----:B------:R-:W1:Y:S02]  /*63d0*/  LDSM.16.M88.4 R168, [R182+0x18000] ;  /* 0x01800000b6a8783b */ /* 0x000e640000000200 */
[----:B------:R-:W-:Y:S06]  /*63e0*/  IMAD.MOV.U32 R179, RZ, RZ, R183 ;  /* 0x000000ffffb37224 */ /* 0x000fec00078e00b7 */
[----:B------:R-:W5:Y:S04]  /*63f0*/  LDG.E R183, desc[UR34][R186.64+0x20] ;  /* 0x00002022bab77981 */ /* 0x000f68000c1e1900 */
[----:B------:R3:W5:Y:S02]  /*6400*/  LDG.E R3, desc[UR34][R186.64+0xa0] ;  /* 0x0000a022ba037981 */ /* 0x000764000c1e1900 */
[----:B---3--:R-:W-:Y:S01]  /*6410*/  MOV R186, R179 ;  /* 0x000000b300ba7202 */ /* 0x008fe20000000f00 */
[----:B------:R-:W-:Y:S01]  /*6420*/  IMAD.MOV.U32 R187, RZ, RZ, R176 ;  /* 0x000000ffffbb7224 */ /* 0x000fe200078e00b0 */
[-C--:B-1----:R-:W-:Y:S08]  /*6430*/  HMMA.16816.F32 R4, R164, R168.reuse, R4 ;  /* 0x000000a8a404723c */ /* 0x082ff00000001804 */
[C---:B------:R-:W-:Y:S08]  /*6440*/  HMMA.16816.F32 R8, R172.reuse, R168, R8 ;  /* 0x000000a8ac08723c */ /* 0x040ff00000001808 */
[-C--:B------:R-:W-:Y:S08]  /*6450*/  HMMA.16816.F32 R12, R172, R170.reuse, R12 ;  /* 0x000000aaac0c723c */ /* 0x080ff0000000180c */
[C---:B------:R-:W-:Y:S01]  /*6460*/  HMMA.16816.F32 R16, R164.reuse, R170, R16 ;  /* 0x000000aaa410723c */ /* 0x040fe20000001810 */
[----:B------:R1:W3:Y:S03]  /*6470*/  LDSM.16.M88.4 R168, [R182+0x18800] ;  /* 0x01880000b6a8783b */ /* 0x0002e60000000200 */
[----:B-1----:R-:W-:Y:S05]  /*6480*/  MOV R182, R177 ;  /* 0x000000b100b67202 */ /* 0x002fea0000000f00 */
[----:B------:R-:W-:Y:S01]  /*6490*/  LDSM.16.M88.4 R176, [R180+0x18800] ;  /* 0x01880000b4b0783b */ /* 0x000fe20000000200 */
[-C--:B---3--:R-:W-:Y:S08]  /*64a0*/  HMMA.16816.F32 R20, R164, R168.reuse, R20 ;  /* 0x000000a8a414723c */ /* 0x088ff00000001814 */
[C---:B------:R-:W-:Y:S08]  /*64b0*/  HMMA.16816.F32 R24, R172.reuse, R168, R24 ;  /* 0x000000a8ac18723c */ /* 0x040ff00000001818 */
[-C--:B------:R-:W-:Y:S01]  /*64c0*/  HMMA.16816.F32 R28, R172, R170.reuse, R28 ;  /* 0x000000aaac1c723c */ /* 0x080fe2000000181c */
[----:B------:R-:W-:Y:S07]  /*64d0*/  LDSM.16.M88.4 R172, [R2+0xb000] ;  /* 0x00b0000002ac783b */ /* 0x000fee0000000200 */
[----:B------:R-:W-:Y:S01]  /*64e0*/  HMMA.16816.F32 R32, R164, R170, R32 ;  /* 0x000000aaa420723c */ /* 0x000fe20000001820 */
[----:B------:R1:W-:Y:S08]  /*64f0*/  LDSM.16.M88.4 R164, [R2+0xa000] ;  /* 0x00a0000002a4783b */ /* 0x0003f00000000200 */
[----:B------:R-:W3:Y:S01]  /*6500*/  LDSM.16.M88.4 R168, [R180+0x18000] ;  /* 0x01800000b4a8783b */ /* 0x000ee20000000200 */
[----:B-1----:R-:W-:Y:S04]  /*6510*/  FFMA.FTZ R2, -R186, R186, 1 ;  /* 0x3f800000ba027423 */ /* 0x002fe800000101ba */
[----:B------:R-:W-:Y:S01]  /*6520*/  FMUL.FTZ R2, R2, UR17 ;  /* 0x0000001102027c20 */ /* 0x000fe20008410000 */
[-C--:B---3--:R-:W-:Y:S08]  /*6530*/  HMMA.16816.F32 R4, R164, R168.reuse, R4 ;  /* 0x000000a8a404723c */ /* 0x088ff00000001804 */
[C---:B------:R-:W-:Y:S08]  /*6540*/  HMMA.16816.F32 R8, R172.reuse, R168, R8 ;  /* 0x000000a8ac08723c */ /* 0x040ff00000001808 */
[-C--:B------:R-:W-:Y:S08]  /*6550*/  HMMA.16816.F32 R12, R172, R170.reuse, R12 ;  /* 0x000000aaac0c723c */ /* 0x080ff0000000180c */
[C---:B------:R-:W-:Y:S08]  /*6560*/  HMMA.16816.F32 R16, R164.reuse, R170, R16 ;  /* 0x000000aaa410723c */ /* 0x040ff00000001810 */
[-C--:B------:R-:W-:Y:S08]  /*6570*/  HMMA.16816.F32 R20, R164, R176.reuse, R20 ;  /* 0x000000b0a414723c */ /* 0x080ff00000001814 */
[C---:B------:R-:W-:Y:S08]  /*6580*/  HMMA.16816.F32 R24, R172.reuse, R176, R24 ;  /* 0x000000b0ac18723c */ /* 0x040ff00000001818 */
[-C--:B------:R-:W-:Y:S08]  /*6590*/  HMMA.16816.F32 R28, R172, R178.reuse, R28 ;  /* 0x000000b2ac1c723c */ /* 0x080ff0000000181c */
[----:B------:R-:W-:Y:S04]  /*65a0*/  HMMA.16816.F32 R32, R164, R178, R32 ;  /* 0x000000b2a420723c */ /* 0x000fe80000001820 */
[C---:B--2---:R-:W-:Y:S01]  /*65b0*/  FADD.FTZ R16, -R184.reuse, R16 ;  /* 0x00000010b8107221 */ /* 0x044fe20000010100 */
[C---:B------:R-:W-:Y:S01]  /*65c0*/  FADD.FTZ R164, -R184.reuse, R21 ;  /* 0x00000015b8a47221 */ /* 0x040fe20000010100 */
[C---:B------:R-:W-:Y:S01]  /*65d0*/  FADD.FTZ R5, -R184.reuse, R5 ;  /* 0x00000005b8057221 */ /* 0x040fe20000010100 */
[----:B------:R-:W-:Y:S01]  /*65e0*/  FADD.FTZ R0, -R184, R4 ;  /* 0x00000004b8007221 */ /* 0x000fe20000010100 */
[----:B------:R-:W-:Y:S01]  /*65f0*/  FFMA.FTZ R4, -R182, R182, 1 ;  /* 0x3f800000b6047423 */ /* 0x000fe200000101b6 */
[----:B------:R-:W-:Y:S01]  /*6600*/  FMUL.FTZ R164, R40, R164 ;  /* 0x000000a428a47220 */ /* 0x000fe20000410000 */
[----:B------:R-:W-:Y:S01]  /*6610*/  FMUL.FTZ R5, R218, R5 ;  /* 0x00000005da057220 */ /* 0x000fe20000410000 */
[----:B------:R-:W-:Y:S01]  /*6620*/  FMUL.FTZ R0, R187, R0 ;  /* 0x00000000bb007220 */ /* 0x000fe20000410000 */
[----:B------:R-:W1:Y:S01]  /*6630*/  S2R R218, SR_TID.X ;  /* 0x0000000000da7919 */ /* 0x000e620000002100 */
[----:B------:R-:W-:Y:S01]  /*6640*/  FMUL.FTZ R4, R4, UR17 ;  /* 0x0000001104047c20 */ /* 0x000fe20008410000 */
[----:B------:R-:W-:Y:S01]  /*6650*/  FMUL.FTZ R2, R5, R2 ;  /* 0x0000000205027220 */ /* 0x000fe20000410000 */
[----:B------:R-:W-:Y:S04]  /*6660*/  FFMA.FTZ R5, -R37, R37, 1 ;  /* 0x3f80000025057423 */ /* 0x000fe80000010125 */
[----:B------:R-:W-:Y:S01]  /*6670*/  FADD.FTZ R32, -R184, R32 ;  /* 0x00000020b8207221 */ /* 0x000fe20000010100 */
[----:B------:R-:W-:Y:S01]  /*6680*/  FMUL.FTZ R4, R0, R4 ;  /* 0x0000000400047220 */ /* 0x000fe20000410000 */
[----:B------:R-:W-:Y:S01]  /*6690*/  FADD.FTZ R33, -R184, R33 ;  /* 0x00000021b8217221 */ /* 0x000fe20000010100 */
[----:B------:R-:W-:Y:S01]  /*66a0*/  FMUL.FTZ R5, R5, UR17 ;  /* 0x0000001105057c20 */ /* 0x000fe20008410000 */
[----:B------:R-:W-:Y:S02]  /*66b0*/  FMUL.FTZ R32, R220, R32 ;  /* 0x00000020dc207220 */ /* 0x000fe40000410000 */
[----:B------:R-:W-:Y:S01]  /*66c0*/  F2FP.F16.F32.PACK_AB R2, R2, R4 ;  /* 0x000000040202723e */ /* 0x000fe200000000ff */
[----:B------:R-:W-:Y:S01]  /*66d0*/  FADD.FTZ R4, -R184, R17 ;  /* 0x00000011b8047221 */ /* 0x000fe20000010100 */
[----:B------:R-:W-:Y:S01]  /*66e0*/  FMUL.FTZ R17, R43, R16 ;  /* 0x000000102b117220 */ /* 0x000fe20000410000 */
[----:B------:R-:W-:Y:S01]  /*66f0*/  FFMA.FTZ R16, -R38, R38, 1 ;  /* 0x3f80000026107423 */ /* 0x000fe20000010126 */
[----:B------:R2:W5:Y:S01]  /*6700*/  LDL.LU R43, [R1+0x68] ;  /* 0x00006800012b7983 */ /* 0x0005620000300800 */
[----:B------:R-:W-:Y:S02]  /*6710*/  FMUL.FTZ R33, R219, R33 ;  /* 0x00000021db217220 */ /* 0x000fe40000410000 */
[----:B------:R-:W-:Y:S01]  /*6720*/  FMUL.FTZ R16, R16, UR17 ;  /* 0x0000001110107c20 */ /* 0x000fe20008410000 */
[C---:B-1----:R-:W-:Y:S01]  /*6730*/  LOP3.LUT R0, R218.reuse, 0x4, RZ, 0xc0, !PT ;  /* 0x00000004da007812 */ /* 0x042fe200078ec0ff */
[C---:B------:R-:W-:Y:S01]  /*6740*/  IMAD.SHL.U32 R220, R218.reuse, 0x40, RZ ;  /* 0x00000040dadc7824 */ /* 0x040fe200078e00ff */
[----:B------:R-:W-:Y:S02]  /*6750*/  SHF.L.U32 R219, R218, 0x3, RZ ;  /* 0x00000003dadb7819 */ /* 0x000fe400000006ff */
[----:B------:R-:W-:Y:S01]  /*6760*/  ISETP.NE.AND P0, PT, R0, RZ, PT ;  /* 0x000000ff0000720c */ /* 0x000fe20003f05270 */
[----:B------:R-:W-:Y:S01]  /*6770*/  FADD.FTZ R0, -R184, R20 ;  /* 0x00000014b8007221 */ /* 0x000fe20000010100 */
[----:B------:R-:W-:Y:S01]  /*6780*/  FMUL.FTZ R20, R42, R4 ;  /* 0x000000042a147220 */ /* 0x000fe20000410000 */
[----:B------:R-:W-:Y:S01]  /*6790*/  FFMA.FTZ R4, -R36, R36, 1 ;  /* 0x3f80000024047423 */ /* 0x000fe20000010124 */
[----:B------:R2:W5:Y:S01]  /*67a0*/  LDL.LU R42, [R1+0x64] ;  /* 0x00006400012a7983 */ /* 0x0005620000300800 */
[----:B------:R-:W-:Y:S01]  /*67b0*/  FMUL.FTZ R21, R41, R0 ;  /* 0x0000000029157220 */ /* 0x000fe20000410000 */
[----:B------:R-:W-:Y:S01]  /*67c0*/  FFMA.FTZ R0, -R39, R39, 1 ;  /* 0x3f80000027007423 */ /* 0x000fe20000010127 */
[----:B------:R-:W-:Y:S01]  /*67d0*/  FMUL.FTZ R4, R4, UR17 ;  /* 0x0000001104047c20 */ /* 0x000fe20008410000 */
[----:B------:R2:W5:Y:S01]  /*67e0*/  LDL.LU R41, [R1+0x60] ;  /* 0x0000600001297983 */ /* 0x0005620000300800 */
[----:B------:R-:W-:Y:S01]  /*67f0*/  FMUL.FTZ R5, R21, R5 ;  /* 0x0000000515057220 */ /* 0x000fe20000410000 */
[----:B------:R-:W-:Y:S01]  /*6800*/  FMUL.FTZ R0, R0, UR17 ;  /* 0x0000001100007c20 */ /* 0x000fe20008410000 */
[----:B------:R-:W-:Y:S01]  /*6810*/  FFMA.FTZ R21, -R222, R222, 1 ;  /* 0x3f800000de157423 */ /* 0x000fe200000101de */
[----:B------:R2:W5:Y:S01]  /*6820*/  LDL.LU R40, [R1+0x5c] ;  /* 0x00005c0001287983 */ /* 0x0005620000300800 */
[----:B------:R-:W-:Y:S01]  /*6830*/  FMUL.FTZ R16, R20, R16 ;  /* 0x0000001014107220 */ /* 0x000fe20000410000 */
[----:B------:R-:W-:Y:S01]  /*6840*/  FMUL.FTZ R0, R17, R0 ;  /* 0x0000000011007220 */ /* 0x000fe20000410000 */
[----:B------:R-:W-:Y:S01]  /*6850*/  FFMA.FTZ R17, -R221, R221, 1 ;  /* 0x3f800000dd117423 */ /* 0x000fe200000101dd */
[----:B------:R2:W5:Y:S01]  /*6860*/  LDL.LU R39, [R1+0x58] ;  /* 0x0000580001277983 */ /* 0x0005620000300800 */
[----:B------:R-:W-:Y:S01]  /*6870*/  FMUL.FTZ R4, R164, R4 ;  /* 0x00000004a4047220 */ /* 0x000fe20000410000 */
[----:B------:R-:W-:Y:S01]  /*6880*/  FMUL.FTZ R21, R21, UR17 ;  /* 0x0000001115157c20 */ /* 0x000fe20008410000 */
[----:B------:R-:W-:Y:S01]  /*6890*/  FMUL.FTZ R17, R17, UR17 ;  /* 0x0000001111117c20 */ /* 0x000fe20008410000 */
[----:B------:R2:W5:Y:S01]  /*68a0*/  LDL.LU R38, [R1+0x54] ;  /* 0x0000540001267983 */ /* 0x0005620000300800 */
[----:B------:R-:W-:Y:S01]  /*68b0*/  IMAD.MOV.U32 R222, RZ, RZ, 0x20 ;  /* 0x00000020ffde7424 */ /* 0x000fe200078e00ff */
[----:B------:R-:W-:Y:S01]  /*68c0*/  SHF.L.U32 R221, R218, 0x5, RZ ;  /* 0x00000005dadd7819 */ /* 0x000fe200000006ff */
[----:B------:R-:W-:Y:S01]  /*68d0*/  FMUL.FTZ R21, R32, R21 ;  /* 0x0000001520157220 */ /* 0x000fe20000410000 */
[----:B------:R2:W5:Y:S01]  /*68e0*/  LDL.LU R37, [R1+0x50] ;  /* 0x0000500001257983 */ /* 0x0005620000300800 */
[----:B------:R-:W-:Y:S01]  /*68f0*/  F2FP.F16.F32.PACK_AB R16, R16, R0 ;  /* 0x000000001010723e */ /* 0x000fe200000000ff */
[----:B------:R-:W-:Y:S01]  /*6900*/  FMUL.FTZ R17, R33, R17 ;  /* 0x0000001121117220 */ /* 0x000fe20000410000 */
[----:B------:R-:W-:Y:S01]  /*6910*/  F2FP.F16.F32.PACK_AB R20, R4, R5 ;  /* 0x000000050414723e */ /* 0x000fe200000000ff */
[----:B------:R2:W5:Y:S01]  /*6920*/  LDL.LU R36, [R1+0x4c] ;  /* 0x00004c0001247983 */ /* 0x0005620000300800 */
[----:B------:R-:W-:Y:S05]  /*6930*/  BRA.U !UP2, `(.L_x_1732) ;  /* 0x000000010aec7547 */ /* 0x000fea000b800000 */
[----:B------:R-:W3:Y:S01]  /*6940*/  LDL.LU R167, [R1+0x24] ;  /* 0x0000240001a77983 */ /* 0x000ee20000300800 */
[----:B------:R-:W1:Y:S01]  /*6950*/  LDC R32, c[0x0][0x3b0] ;  /* 0x0000ec00ff207b82 */ /* 0x000e620000000800 */
[----:B------:R-:W-:Y:S01]  /*6960*/  IADD3 R4, P1, PT, RZ, -UR31, RZ ;  /* 0x8000001fff047c10 */ /* 0x000fe2000ff3e0ff */
[----:B------:R-:W-:Y:S01]  /*6970*/  ULOP3.LUT UR9, UR41, 0x1, URZ, 0xc0, !UPT ;  /* 0x0000000129097892 */ /* 0x000fe2000f8ec0ff */
[----:B------:R-:W4:Y:S01]  /*6980*/  LDL.LU R166, [R1+0x20] ;  /* 0x0000200001a67983 */ /* 0x000f220000300800 */
[----:B------:R-:W-:Y:S02]  /*6990*/  LOP3.LUT R187, R219, 0x38, RZ, 0xc0, !PT ;  /* 0x00000038dbbb7812 */ /* 0x000fe400078ec0ff */
[----:B------:R-:W-:Y:S01]  /*69a0*/  UISETP.NE.U32.AND UP0, UPT, UR9, 0x1, UPT ;  /* 0x000000010900788c */ /* 0x000fe2000bf05070 */
[----:B------:R-:W2:Y:S01]  /*69b0*/  LDL.LU R165, [R1+0x1c] ;  /* 0x00001c0001a57983 */ /* 0x000ea20000300800 */
[C---:B------:R-:W-:Y:S02]  /*69c0*/  ISETP.GE.AND P3, PT, R187.reuse, UR5, PT ;  /* 0x00000005bb007c0c */ /* 0x040fe4000bf66270 */
[----:B------:R-:W-:Y:S01]  /*69d0*/  USEL UR9, UR30, 0x4000, !UP0 ;  /* 0x000040001e097887 */ /* 0x000fe2000c000000 */
[----:B------:R-:W-:Y:S04]  /*69e0*/  LOP3.LUT R168, R187, 0x40, RZ, 0xfc, !PT ;  /* 0x00000040bba87812 */ /* 0x000fe800078efcff */
[----:B------:R-:W-:Y:S01]  /*69f0*/  ISETP.GE.AND P2, PT, R168, UR5, PT ;  /* 0x00000005a8007c0c */ /* 0x000fe2000bf46270 */
[----:B------:R-:W-:Y:S02]  /*6a00*/  VIADD R238, R238, UR9 ;  /* 0x00000009eeee7c36 */ /* 0x000fe40008000000 */
[----:B------:R-:W-:Y:S02]  /*6a10*/  VIADD R206, R206, UR9 ;  /* 0x00000009cece7c36 */ /* 0x000fe40008000000 */
[----:B--2---:R-:W-:Y:S02]  /*6a20*/  VIADD R165, R165, UR9 ;  /* 0x00000009a5a57c36 */ /* 0x004fe40008000000 */
[----:B-1----:R-:W-:Y:S04]  /*6a30*/  IMAD.SHL.U32 R0, R32, 0x40, RZ ;  /* 0x0000004020007824 */ /* 0x002fe800078e00ff */
[----:B------:R-:W-:Y:S05]  /*6a40*/  IMAD.X R0, RZ, RZ, ~R0, P1 ;  /* 0x000000ffff007224 */ /* 0x000fea00008e0e00 */
[----:B------:R-:W-:Y:S04]  /*6a50*/  SHF.R.S64 R4, R4, 0x1f, R0 ;  /* 0x0000001f04047819 */ /* 0x000fe80000001000 */
[----:B---3--:R-:W-:Y:S04]  /*6a60*/  IADD3 R167, P1, PT, R4, R167, RZ ;  /* 0x000000a704a77210 */ /* 0x008fe80007f3e0ff */
[----:B----4-:R-:W-:Y:S01]  /*6a70*/  LEA.HI.X.SX32 R166, R0, R166, 0x1, P1 ;  /* 0x000000a600a67211 */ /* 0x010fe200008f0eff */
[----:B------:R1:W-:Y:S01]  /*6a80*/  STL [R1+0x24], R167 ;  /* 0x000024a701007387 */ /* 0x0003e20000100800 */
[--C-:B------:R-:W-:Y:S01]  /*6a90*/  @!P3 IMAD.MOV.U32 R4, RZ, RZ, R167.reuse ;  /* 0x000000ffff04b224 */ /* 0x100fe200078e00a7 */
[----:B------:R-:W2:Y:S02]  /*6aa0*/  LDC R0, c[0x0][0x3b4] ;  /* 0x0000ed00ff007b82 */ /* 0x000ea40000000800 */
[----:B------:R1:W-:Y:S01]  /*6ab0*/  STL [R1+0x20], R166 ;  /* 0x000020a601007387 */ /* 0x0003e20000100800 */
[----:B------:R-:W-:Y:S03]  /*6ac0*/  @!P3 IMAD.MOV.U32 R5, RZ, RZ, R166 ;  /* 0x000000ffff05b224 */ /* 0x000fe600078e00a6 */
[----:B------:R1:W-:Y:S04]  /*6ad0*/  STL [R1+0x1c], R165 ;  /* 0x00001ca501007387 */ /* 0x0003e80000100800 */
[----:B------:R-:W-:Y:S01]  /*6ae0*/  @!PT LDS RZ, [RZ] ;  /* 0x00000000fffff984 */ /* 0x000fe20000000800 */
[----:B------:R-:W-:Y:S01]  /*6af0*/  @!PT LDS RZ, [RZ] ;  /* 0x00000000fffff984 */ /* 0x000fe20000000800 */
[----:B------:R-:W-:Y:S01]  /*6b00*/  @!PT LDS RZ, [RZ] ;  /* 0x00000000fffff984 */ /* 0x000fe20000000800 */
[----:B------:R3:W-:Y:S04]  /*6b10*/  @!P3 LDGSTS.E.BYPASS.LTC128B.128 [R165], desc[UR34][R4.64] ;  /* 0x0000000004a5bfae */ /* 0x0007e8000b981a22 */
[----:B------:R1:W-:Y:S04]  /*6b20*/  @P3 STS.64 [R238], RZ ;  /* 0x000000ffee003388 */ /* 0x0003e80000000a00 */
[----:B------:R1:W-:Y:S01]  /*6b30*/  @P3 STS.64 [R238+0x8], RZ ;  /* 0x000008ffee003388 */ /* 0x0003e20000000a00 */
[C---:B--2---:R-:W-:Y:S01]  /*6b40*/  SHF.L.U64.HI R0, R32.reuse, 0x5, R0 ;  /* 0x0000000520007819 */ /* 0x044fe20000010200 */
[----:B------:R-:W-:Y:S02]  /*6b50*/  IMAD.SHL.U32 R32, R32, 0x20, RZ ;  /* 0x0000002020207824 */ /* 0x000fe400078e00ff */
[----:B---3--:R-:W-:Y:S02]  /*6b60*/  @!P2 IMAD.MOV.U32 R4, RZ, RZ, R167 ;  /* 0x000000ffff04a224 */ /* 0x008fe400078e00a7 */
[----:B------:R-:W-:Y:S05]  /*6b70*/  @!P2 IMAD.MOV.U32 R5, RZ, RZ, R166 ;  /* 0x000000ffff05a224 */ /* 0x000fea00078e00a6 */
[----:B------:R-:W-:Y:S01]  /*6b80*/  @!PT LDS RZ, [RZ] ;  /* 0x00000000fffff984 */ /* 0x000fe20000000800 */
[----:B------:R-:W-:Y:S01]  /*6b90*/  @!PT LDS RZ, [RZ] ;  /* 0x00000000fffff984 */ /* 0x000fe20000000800 */
[----:B------:R-:W-:Y:S01]  /*6ba0*/  @!PT LDS RZ, [RZ] ;  /* 0x00000000fffff984 */ /* 0x000fe20000000800 */
[----:B------:R2:W-:Y:S04]  /*6bb0*/  @!P2 LDGSTS.E.BYPASS.LTC128B.128 [R165+0x2000], desc[UR34][R4.64+0x80] ;  /* 0x0200008004a5afae */ /* 0x0005e8000b981a22 */
[----:B------:R1:W-:Y:S04]  /*6bc0*/  @P2 STS.64 [R238+0x2000], RZ ;  /* 0x002000ffee002388 */ /* 0x0003e80000000a00 */
[----:B------:R1:W-:Y:S01]  /*6bd0*/  @P2 STS.64 [R238+0x2008], RZ ;  /* 0x002008ffee002388 */ /* 0x0003e20000000a00 */
[CC--:B--2---:R-:W-:Y:S04]  /*6be0*/  @!P3 LEA R4, P1, R32.reuse, R167.reuse, 0x1 ;  /* 0x000000a72004b211 */ /* 0x0c4fe800078208ff */
[CCC-:B------:R-:W-:Y:S05]  /*6bf0*/  @!P3 LEA.HI.X R5, R32.reuse, R166.reuse, R0.reuse, 0x1, P1 ;  /* 0x000000a62005b211 */ /* 0x1c0fea00008f0c00 */
[----:B------:R-:W-:Y:S01]  /*6c00*/  @!PT LDS RZ, [RZ] ;  /* 0x00000000fffff984 */ /* 0x000fe20000000800 */
[----:B------:R-:W-:Y:S01]  /*6c10*/  @!PT LDS RZ, [RZ] ;  /* 0x00000000fffff984 */ /* 0x000fe20000000800 */
[----:B------:R-:W-:Y:S01]  /*6c20*/  @!PT LDS RZ, [RZ] ;  /* 0x00000000fffff984 */ /* 0x000fe20000000800 */
[----:B------:R2:W-:Y:S04]  /*6c30*/  @!P3 LDGSTS.E.BYPASS.LTC128B.128 [R165+0x1000], desc[UR34][R4.64] ;  /* 0x0100000004a5bfae */ /* 0x0005e8000b981a22 */
[----:B------:R1:W-:Y:S04]  /*6c40*/  @P3 STS.64 [R238+0x1000], RZ ;  /* 0x001000ffee003388 */ /* 0x0003e80000000a00 */
[----:B------:R1:W-:Y:S01]  /*6c50*/  @P3 STS.64 [R238+0x1008], RZ ;  /* 0x001008ffee003388 */ /* 0x0003e20000000a00 */
[C---:B--2---:R-:W-:Y:S04]  /*6c60*/  @!P2 LEA R4, P1, R32.reuse, R167, 0x1 ;  /* 0x000000a72004a211 */ /* 0x044fe800078208ff */
[----:B------:R-:W-:Y:S05]  /*6c70*/  @!P2 LEA.HI.X R5, R32, R166, R0, 0x1, P1 ;  /* 0x000000a62005a211 */ /* 0x000fea00008f0c00 */
[----:B------:R-:W-:Y:S01]  /*6c80*/  @!PT LDS RZ, [RZ] ;  /* 0x00000000fffff984 */ /* 0x000fe20000000800 */
[----:B------:R-:W-:Y:S01]  /*6c90*/  @!PT LDS RZ, [RZ] ;  /* 0x00000000fffff984 */ /* 0x000fe20000000800 */
[----:B------:R-:W-:Y:S01]  /*6ca0*/  @!PT LDS RZ, [RZ] ;  /* 0x00000000fffff984 */ /* 0x000fe20000000800 */
[----:B------:R1:W-:Y:S04]  /*6cb0*/  @!P2 LDGSTS.E.BYPASS.LTC128B.128 [R165+0x3000], desc[UR34][R4.64+0x80] ;  /* 0x0300008004a5afae */ /* 0x0003e8000b981a22 */
[----:B------:R1:W-:Y:S04]  /*6cc0*/  @P2 STS.64 [R238+0x3000], RZ ;  /* 0x003000ffee002388 */ /* 0x0003e80000000a00 */
[----:B------:R1:W-:Y:S04]  /*6cd0*/  @P2 STS.64 [R238+0x3008], RZ ;  /* 0x003008ffee002388 */ /* 0x0003e80000000a00 */
[----:B------:R-:W0:Y:S02]  /*6ce0*/  LDGDEPBAR ;  /* 0x00000000000079af */ /* 0x000e240000000000 */
.L_x_1732:
[----:B------:R-:W3:Y:S01]  /*6cf0*/  LDL.LU R32, [R1+0x8] ;  /* 0x0000080001207983 */ /* 0x000ee20000300800 */
[C---:B-----5:R-:W-:Y:S01]  /*6d00*/  FADD.FTZ R6, -R183.reuse, R6 ;  /* 0x00000006b7067221 */ /* 0x060fe20000010100 */
[----:B------:R-:W-:Y:S01]  /*6d10*/  FADD.FTZ R7, -R183, R7 ;  /* 0x00000007b7077221 */ /* 0x000fe20000010100 */
[----:B------:R-:W-:Y:S01]  /*6d20*/  FFMA.FTZ R0, -R199, R199, 1 ;  /* 0x3f800000c7007423 */ /* 0x000fe200000101c7 */
[----:B------:R4:W-:Y:S01]  /*6d30*/  STS [R185+0x1c000], R2 ;  /* 0x01c00002b9007388 */ /* 0x0009e20000000800 */
[----:B------:R-:W-:Y:S01]  /*6d40*/  FMUL.FTZ R6, R249, R6 ;  /* 0x00000006f9067220 */ /* 0x000fe20000410000 */
[----:B------:R-:W-:Y:S01]  /*6d50*/  FMUL.FTZ R7, R248, R7 ;  /* 0x00000007f8077220 */ /* 0x000fe20000410000 */
[----:B------:R-:W-:Y:S01]  /*6d60*/  FMUL.FTZ R0, R0, UR17 ;  /* 0x0000001100007c20 */ /* 0x000fe20008410000 */
[C---:B------:R-:W-:Y:S01]  /*6d70*/  FADD.FTZ R19, -R183.reuse, R19 ;  /* 0x00000013b7137221 */ /* 0x040fe20000010100 */
[----:B------:R-:W-:Y:S01]  /*6d80*/  FADD.FTZ R18, -R183, R18 ;  /* 0x00000012b7127221 */ /* 0x000fe20000010100 */
[----:B-1----:R-:W2:Y:S01]  /*6d90*/  LDL.LU R165, [R1+0x18] ;  /* 0x0000180001a57983 */ /* 0x002ea20000300800 */
[----:B------:R-:W-:Y:S01]  /*6da0*/  FMUL.FTZ R7, R7, R0 ;  /* 0x0000000007077220 */ /* 0x000fe20000410000 */
[----:B------:R-:W-:Y:S01]  /*6db0*/  FFMA.FTZ R0, -R195, R195, 1 ;  /* 0x3f800000c3007423 */ /* 0x000fe200000101c3 */
[----:B------:R-:W-:Y:S01]  /*6dc0*/  FMUL.FTZ R19, R237, R19 ;  /* 0x00000013ed137220 */ /* 0x000fe20000410000 */
[----:B------:R-:W-:Y:S01]  /*6dd0*/  FADD.FTZ R23, -R183, R23 ;  /* 0x00000017b7177221 */ /* 0x000fe20000010100 */
[----:B------:R-:W-:Y:S01]  /*6de0*/  FMUL.FTZ R18, R239, R18 ;  /* 0x00000012ef127220 */ /* 0x000fe20000410000 */
[----:B------:R-:W-:Y:S01]  /*6df0*/  FMUL.FTZ R5, R0, UR17 ;  /* 0x0000001100057c20 */ /* 0x000fe20008410000 */
[----:B------:R-:W-:Y:S01]  /*6e00*/  FFMA.FTZ R0, -R191, R191, 1 ;  /* 0x3f800000bf007423 */ /* 0x000fe200000101bf */
[----:B------:R-:W-:Y:S01]  /*6e10*/  FADD.FTZ R9, -R181, R9 ;  /* 0x00000009b5097221 */ /* 0x000fe20000010100 */
[----:B------:R-:W2:Y:S01]  /*6e20*/  LDL.LU R164, [R1+0x14] ;  /* 0x0000140001a47983 */ /* 0x000ea20000300800 */
[----:B------:R-:W-:Y:S01]  /*6e30*/  FMUL.FTZ R19, R19, R5 ;  /* 0x0000000513137220 */ /* 0x000fe20000410000 */
[----:B------:R-:W-:Y:S01]  /*6e40*/  FMUL.FTZ R23, R234, R23 ;  /* 0x00000017ea177220 */ /* 0x000fe20000410000 */
[C---:B------:R-:W-:Y:S01]  /*6e50*/  FADD.FTZ R22, -R183.reuse, R22 ;  /* 0x00000016b7167221 */ /* 0x040fe20000010100 */
[----:B------:R-:W3:Y:S01]  /*6e60*/  LDL.LU R33, [R1+0x10] ;  /* 0x0000100001217983 */ /* 0x000ee20000300800 */
[C---:B------:R-:W-:Y:S01]  /*6e70*/  FADD.FTZ R34, -R183.reuse, R34 ;  /* 0x00000022b7227221 */ /* 0x040fe20000010100 */
[----:B------:R-:W-:Y:S01]  /*6e80*/  FADD.FTZ R35, -R183, R35 ;  /* 0x00000023b7237221 */ /* 0x000fe20000010100 */
[----:B------:R-:W-:Y:S01]  /*6e90*/  FMUL.FTZ R22, R235, R22 ;  /* 0x00000016eb167220 */ /* 0x000fe20000410000 */
[----:B------:R-:W-:Y:S01]  /*6ea0*/  FADD.FTZ R8, -R181, R8 ;  /* 0x00000008b5087221 */ /* 0x000fe20000010100 */
[----:B------:R-:W-:Y:S01]  /*6eb0*/  FMUL.FTZ R34, R236, R34 ;  /* 0x00000022ec227220 */ /* 0x000fe20000410000 */
[----:B----4-:R-:W-:Y:S01]  /*6ec0*/  FFMA.FTZ R2, -R200, R200, 1 ;  /* 0x3f800000c8027423 */ /* 0x010fe200000101c8 */
[----:B------:R-:W-:Y:S01]  /*6ed0*/  FMUL.FTZ R35, R233, R35 ;  /* 0x00000023e9237220 */ /* 0x000fe20000410000 */
[----:B------:R-:W-:Y:S01]  /*6ee0*/  FMUL.FTZ R8, R252, R8 ;  /* 0x00000008fc087220 */ /* 0x000fe20000410000 */
[C---:B------:R-:W-:Y:S01]  /*6ef0*/  FADD.FTZ R12, -R181.reuse, R12 ;  /* 0x0000000cb50c7221 */ /* 0x040fe20000010100 */
[----:B------:R-:W-:Y:S01]  /*6f00*/  FMUL.FTZ R2, R2, UR17 ;  /* 0x0000001102027c20 */ /* 0x000fe20008410000 */
[C---:B------:R-:W-:Y:S01]  /*6f10*/  FADD.FTZ R13, -R181.reuse, R13 ;  /* 0x0000000db50d7221 */ /* 0x040fe20000010100 */
[----:B------:R-:W-:Y:S01]  /*6f20*/  FADD.FTZ R29, -R181, R29 ;  /* 0x0000001db51d7221 */ /* 0x000fe20000010100 */
[----:B------:R-:W-:Y:S01]  /*6f30*/  FMUL.FTZ R12, R247, R12 ;  /* 0x0000000cf70c7220 */ /* 0x000fe20000410000 */
[----:B------:R-:W-:Y:S01]  /*6f40*/  FMUL.FTZ R6, R6, R2 ;  /* 0x0000000206067220 */ /* 0x000fe20000410000 */
[----:B------:R-:W-:Y:S01]  /*6f50*/  FFMA.FTZ R2, -R197, R197, 1 ;  /* 0x3f800000c5027423 */ /* 0x000fe200000101c5 */
[----:B------:R-:W-:Y:S01]  /*6f60*/  FMUL.FTZ R13, R245, R13 ;  /* 0x0000000df50d7220 */ /* 0x000fe20000410000 */
[C---:B------:R-:W-:Y:S01]  /*6f70*/  FADD.FTZ R28, -R181.reuse, R28 ;  /* 0x0000001cb51c7221 */ /* 0x040fe20000010100 */
[----:B------:R-:W-:Y:S01]  /*6f80*/  FADD.FTZ R24, -R181, R24 ;  /* 0x00000018b5187221 */ /* 0x000fe20000010100 */
[----:B------:R-:W-:Y:S01]  /*6f90*/  FMUL.FTZ R4, R2, UR17 ;  /* 0x0000001102047c20 */ /* 0x000fe20008410000 */
[----:B------:R-:W-:Y:S01]  /*6fa0*/  FFMA.FTZ R2, -R194, R194, 1 ;  /* 0x3f800000c2027423 */ /* 0x000fe200000101c2 */
[----:B------:R-:W-:Y:S01]  /*6fb0*/  FMUL.FTZ R29, R240, R29 ;  /* 0x0000001df01d7220 */ /* 0x000fe20000410000 */
[----:B------:R-:W-:Y:S01]  /*6fc0*/  FMUL.FTZ R28, R241, R28 ;  /* 0x0000001cf11c7220 */ /* 0x000fe20000410000 */
[----:B------:R-:W-:Y:S01]  /*6fd0*/  FMUL.FTZ R4, R18, R4 ;  /* 0x0000000412047220 */ /* 0x000fe20000410000 */
[----:B------:R-:W-:Y:S01]  /*6fe0*/  FMUL.FTZ R5, R2, UR17 ;  /* 0x0000001102057c20 */ /* 0x000fe20008410000 */
[----:B------:R-:W-:Y:S01]  /*6ff0*/  FMUL.FTZ R2, R0, UR17 ;  /* 0x0000001100027c20 */ /* 0x000fe20008410000 */
[----:B------:R-:W-:Y:S01]  /*7000*/  F2FP.F16.F32.PACK_AB R18, R17, R21 ;  /* 0x000000151112723e */ /* 0x000fe200000000ff */
[----:B------:R-:W-:Y:S01]  /*7010*/  FMUL.FTZ R24, R243, R24 ;  /* 0x00000018f3187220 */ /* 0x000fe20000410000 */
[----:B------:R-:W-:Y:S01]  /*7020*/  F2FP.F16.F32.PACK_AB R0, R7, R6 ;  /* 0x000000060700723e */ /* 0x000fe200000000ff */
[----:B------:R-:W-:Y:S01]  /*7030*/  FMUL.FTZ R17, R23, R2 ;  /* 0x0000000217117220 */ /* 0x000fe20000410000 */
[----:B------:R-:W-:Y:S01]  /*7040*/  F2FP.F16.F32.PACK_AB R2, R19, R4 ;  /* 0x000000041302723e */ /* 0x000fe200000000ff */
[----:B------:R-:W-:Y:S01]  /*7050*/  FMUL.FTZ R22, R22, R5 ;  /* 0x0000000516167220 */ /* 0x000fe20000410000 */
[----:B------:R-:W-:Y:S01]  /*7060*/  FFMA.FTZ R5, -R190, R190, 1 ;  /* 0x3f800000be057423 */ /* 0x000fe200000101be */
[----:B------:R-:W-:Y:S01]  /*7070*/  FFMA.FTZ R4, -R189, R189, 1 ;  /* 0x3f800000bd047423 */ /* 0x000fe200000101bd */
[----:B------:R1:W-:Y:S01]  /*7080*/  STS [R185+0x1c400], R0 ;  /* 0x01c40000b9007388 */ /* 0x0003e20000000800 */
[----:B------:R-:W-:Y:S01]  /*7090*/  FADD.FTZ R11, -R3, R11 ;  /* 0x0000000b030b7221 */ /* 0x000fe20000010100 */
[----:B------:R-:W-:Y:S01]  /*70a0*/  FMUL.FTZ R5, R5, UR17 ;  /* 0x0000001105057c20 */ /* 0x000fe20008410000 */
[----:B------:R-:W-:Y:S01]  /*70b0*/  FMUL.FTZ R4, R4, UR17 ;  /* 0x0000001104047c20 */ /* 0x000fe20008410000 */
[C---:B------:R-:W-:Y:S01]  /*70c0*/  FADD.FTZ R10, -R3.reuse, R10 ;  /* 0x0000000a030a7221 */ /* 0x040fe20000010100 */
[----:B------:R-:W-:Y:S01]  /*70d0*/  FADD.FTZ R14, -R3, R14 ;  /* 0x0000000e030e7221 */ /* 0x000fe20000010100 */
[----:B------:R-:W-:Y:S01]  /*70e0*/  FMUL.FTZ R34, R34, R5 ;  /* 0x0000000522227220 */ /* 0x000fe20000410000 */
[----:B------:R-:W-:Y:S01]  /*70f0*/  FMUL.FTZ R35, R35, R4 ;  /* 0x0000000423237220 */ /* 0x000fe20000410000 */
[----:B------:R-:W-:Y:S01]  /*7100*/  FFMA.FTZ R5, -R228, R228, 1 ;  /* 0x3f800000e4057423 */ /* 0x000fe200000101e4 */
[----:B------:R-:W-:Y:S01]  /*7110*/  FFMA.FTZ R4, -R226, R226, 1 ;  /* 0x3f800000e2047423 */ /* 0x000fe200000101e2 */
[C---:B------:R-:W-:Y:S01]  /*7120*/  FADD.FTZ R15, -R3.reuse, R15 ;  /* 0x0000000f030f7221 */ /* 0x040fe20000010100 */
[----:B------:R-:W-:Y:S01]  /*7130*/  FADD.FTZ R27, -R3, R27 ;  /* 0x0000001b031b7221 */ /* 0x000fe20000010100 */
[----:B------:R-:W-:Y:S01]  /*7140*/  FMUL.FTZ R7, R5, UR17 ;  /* 0x0000001105077c20 */ /* 0x000fe20008410000 */
[----:B------:R-:W-:Y:S01]  /*7150*/  FMUL.FTZ R5, R4, UR17 ;  /* 0x0000001104057c20 */ /* 0x000fe20008410000 */
[C---:B------:R-:W-:Y:S01]  /*7160*/  FADD.FTZ R31, -R3.reuse, R31 ;  /* 0x0000001f031f7221 */ /* 0x040fe20000010100 */
[C---:B------:R-:W-:Y:S01]  /*7170*/  FADD.FTZ R26, -R3.reuse, R26 ;  /* 0x0000001a031a7221 */ /* 0x040fe20000010100 */
[----:B------:R-:W-:Y:S01]  /*7180*/  FADD.FTZ R30, -R3, R30 ;  /* 0x0000001e031e7221 */ /* 0x000fe20000010100 */
[----:B------:R-:W-:Y:S01]  /*7190*/  FMUL.FTZ R5, R12, R5 ;  /* 0x000000050c057220 */ /* 0x000fe20000410000 */
[----:B------:R-:W-:Y:S01]  /*71a0*/  FFMA.FTZ R3, -R223, R223, 1 ;  /* 0x3f800000df037423 */ /* 0x000fe200000101df */
[----:B------:R-:W-:Y:S01]  /*71b0*/  FMUL.FTZ R26, R251, R26 ;  /* 0x0000001afb1a7220 */ /* 0x000fe20000410000 */
[----:B------:R-:W-:Y:S01]  /*71c0*/  FMUL.FTZ R27, R250, R27 ;  /* 0x0000001bfa1b7220 */ /* 0x000fe20000410000 */
[----:B------:R-:W-:Y:S01]  /*71d0*/  FADD.FTZ R25, -R181, R25 ;  /* 0x00000019b5197221 */ /* 0x000fe20000010100 */
[----:B------:R-:W-:Y:S01]  /*71e0*/  FMUL.FTZ R3, R3, UR17 ;  /* 0x0000001103037c20 */ /* 0x000fe20008410000 */
[----:B------:R-:W-:Y:S01]  /*71f0*/  F2FP.F16.F32.PACK_AB R17, R17, R22 ;  /* 0x000000161111723e */ /* 0x000fe200000000ff */
[----:B------:R-:W-:Y:S01]  /*7200*/  FMUL.FTZ R31, R244, R31 ;  /* 0x0000001ff41f7220 */ /* 0x000fe20000410000 */
[----:B-1----:R-:W-:Y:S01]  /*7210*/  FFMA.FTZ R0, -R227, R227, 1 ;  /* 0x3f800000e3007423 */ /* 0x002fe200000101e3 */
[----:B------:R-:W-:Y:S01]  /*7220*/  FMUL.FTZ R25, R242, R25 ;  /* 0x00000019f2197220 */ /* 0x000fe20000410000 */
[----:B------:R-:W-:Y:S01]  /*7230*/  FMUL.FTZ R30, R246, R30 ;  /* 0x0000001ef61e7220 */ /* 0x000fe20000410000 */
[--C-:B------:R-:W-:Y:S01]  /*7240*/  SHF.R.U32.HI R184, RZ, 0x1, R218.reuse ;  /* 0x00000001ffb87819 */ /* 0x100fe200000116da */
[----:B------:R-:W-:Y:S01]  /*7250*/  FMUL.FTZ R0, R0, UR17 ;  /* 0x0000001100007c20 */ /* 0x000fe20008410000 */
[----:B------:R-:W1:Y:S01]  /*7260*/  LDC R189, c[0x0][0x44c] ;  /* 0x00011300ffbd7b82 */ /* 0x000e620000000800 */
[----:B------:R-:W-:Y:S02]  /*7270*/  LOP3.LUT R248, R219, 0x38, RZ, 0xc0, !PT ;  /* 0x00000038dbf87812 */ /* 0x000fe400078ec0ff */
[----:B------:R-:W-:Y:S01]  /*7280*/  FMUL.FTZ R8, R8, R0 ;  /* 0x0000000008087220 */ /* 0x000fe20000410000 */
[----:B------:R-:W-:Y:S01]  /*7290*/  FFMA.FTZ R0, -R224, R224, 1 ;  /* 0x3f800000e0007423 */ /* 0x000fe200000101e0 */
[----:B------:R-:W-:Y:S02]  /*72a0*/  LOP3.LUT R223, R218, 0x10, RZ, 0xc0, !PT ;  /* 0x00000010dadf7812 */ /* 0x000fe400078ec0ff */
[----:B------:R-:W-:Y:S01]  /*72b0*/  LOP3.LUT R249, R248, 0x40, RZ, 0xfc, !PT ;  /* 0x00000040f8f97812 */ /* 0x000fe200078efcff */
[----:B------:R-:W-:Y:S04]  /*72c0*/  FMUL.FTZ R6, R0, UR17 ;  /* 0x0000001100067c20 */ /* 0x000fe80008410000 */
[----:B------:R-:W-:Y:S01]  /*72d0*/  FMUL.FTZ R12, R13, R6 ;  /* 0x000000060d0c7220 */ /* 0x000fe20000410000 */
[----:B------:R-:W-:Y:S01]  /*72e0*/  FFMA.FTZ R6, -R201, R201, 1 ;  /* 0x3f800000c9067423 */ /* 0x000fe200000101c9 */
[----:B------:R-:W-:Y:S03]  /*72f0*/  F2FP.F16.F32.PACK_AB R13, R35, R34 ;  /* 0x00000022230d723e */ /* 0x000fe600000000ff */
[----:B------:R-:W-:Y:S01]  /*7300*/  F2FP.F16.F32.PACK_AB R12, R12, R5 ;  /* 0x000000050c0c723e */ /* 0x000fe200000000ff */
[----:B------:R-:W-:Y:S01]  /*7310*/  FFMA.FTZ R5, -R192, R192, 1 ;  /* 0x3f800000c0057423 */ /* 0x000fe200000101c0 */
[----:B------:R-:W-:Y:S03]  /*7320*/  FMUL.FTZ R6, R6, UR17 ;  /* 0x0000001106067c20 */ /* 0x000fe60008410000 */
[----:B------:R-:W-:Y:S01]  /*7330*/  FMUL.FTZ R5, R5, UR17 ;  /* 0x0000001105057c20 */ /* 0x000fe20008410000 */
[----:B------:R-:W-:Y:S03]  /*7340*/  FMUL.FTZ R24, R24, R6 ;  /* 0x0000000618187220 */ /* 0x000fe60000410000 */
[----:B------:R-:W-:Y:S01]  /*7350*/  FMUL.FTZ R28, R28, R5 ;  /* 0x000000051c1c7220 */ /* 0x000fe20000410000 */
[----:B------:R-:W-:Y:S01]  /*7360*/  FFMA.FTZ R5, -R232, R232, 1 ;  /* 0x3f800000e8057423 */ /* 0x000fe200000101e8 */
[----:B---3--:R-:W-:Y:S01]  /*7370*/  FMUL.FTZ R14, R33, R14 ;  /* 0x0000000e210e7220 */ /* 0x008fe20000410000 */
[----:B------:R-:W-:Y:S01]  /*7380*/  FMUL.FTZ R9, R32, R9 ;  /* 0x0000000920097220 */ /* 0x000fe20000410000 */
[----:B------:R-:W-:Y:S01]  /*7390*/  MOV R32, 0x10 ;  /* 0x0000001000207802 */ /* 0x000fe20000000f00 */
[----:B--2---:R-:W-:Y:S01]  /*73a0*/  FMUL.FTZ R11, R164, R11 ;  /* 0x0000000ba40b7220 */ /* 0x004fe20000410000 */
[----:B------:R-:W-:Y:S01]  /*73b0*/  FMUL.FTZ R10, R165, R10 ;  /* 0x0000000aa50a7220 */ /* 0x000fe20000410000 */
[----:B------:R-:W-:Y:S01]  /*73c0*/  FMUL.FTZ R0, R9, R7 ;  /* 0x0000000709007220 */ /* 0x000fe20000410000 */
[----:B------:R-:W-:Y:S01]  /*73d0*/  SEL R19, R32, 0xfffffff0, !P0 ;  /* 0xfffffff020137807 */ /* 0x000fe20004000000 */
[----:B------:R-:W-:Y:S01]  /*73e0*/  FMUL.FTZ R7, R5, UR17 ;  /* 0x0000001105077c20 */ /* 0x000fe20008410000 */
[----:B------:R-:W2:Y:S01]  /*73f0*/  LDL.LU R32, [R1+0xc] ;  /* 0x00000c0001207983 */ /* 0x000ea20000300800 */
[----:B------:R-:W-:Y:S01]  /*7400*/  FFMA.FTZ R5, -R230, R230, 1 ;  /* 0x3f800000e6057423 */ /* 0x000fe200000101e6 */
[----:B------:R-:W-:Y:S01]  /*7410*/  IADD3 R4, PT, PT, R185, R19, RZ ;  /* 0x00000013b9047210 */ /* 0x000fe20007ffe0ff */
[----:B------:R-:W-:Y:S01]  /*7420*/  FMUL.FTZ R10, R10, R7 ;  /* 0x000000070a0a7220 */ /* 0x000fe20000410000 */
[----:B------:R-:W-:Y:S01]  /*7430*/  F2FP.F16.F32.PACK_AB R0, R0, R8 ;  /* 0x000000080000723e */ /* 0x000fe200000000ff */
[----:B------:R-:W-:Y:S01]  /*7440*/  FMUL.FTZ R5, R5, UR17 ;  /* 0x0000001105057c20 */ /* 0x000fe20008410000 */
[----:B------:R-:W3:Y:S03]  /*7450*/  LDL.LU.64 R186, [R1] ;  /* 0x0000000001ba7983 */ /* 0x000ee60000300a00 */
[----:B------:R-:W-:Y:S03]  /*7460*/  FMUL.FTZ R14, R14, R5 ;  /* 0x000000050e0e7220 */ /* 0x000fe60000410000 */
[----:B------:R4:W-:Y:S04]  /*7470*/  STS [R4+0x1c400], R2 ;  /* 0x01c4000204007388 */ /* 0x0009e80000000800 */
[----:B------:R-:W-:Y:S04]  /*7480*/  STS [R4+0x1c000], R16 ;  /* 0x01c0001004007388 */ /* 0x000fe80000000800 */
[----:B------:R1:W-:Y:S01]  /*7490*/  STS [R185+0x1d000], R0 ;  /* 0x01d00000b9007388 */ /* 0x0003e20000000800 */
[----:B----4-:R-:W-:Y:S04]  /*74a0*/  FFMA.FTZ R2, -R198, R198, 1 ;  /* 0x3f800000c6027423 */ /* 0x010fe800000101c6 */
[----:B------:R-:W-:Y:S01]  /*74b0*/  FMUL.FTZ R9, R2, UR17 ;  /* 0x0000001102097c20 */ /* 0x000fe20008410000 */
[----:B------:R-:W-:Y:S01]  /*74c0*/  FFMA.FTZ R2, -R193, R193, 1 ;  /* 0x3f800000c1027423 */ /* 0x000fe200000101c1 */
[----:B-1----:R-:W-:Y:S03]  /*74d0*/  FFMA.FTZ R0, -R202, R202, 1 ;  /* 0x3f800000ca007423 */ /* 0x002fe600000101ca */
[----:B------:R-:W-:Y:S01]  /*74e0*/  FMUL.FTZ R2, R2, UR17 ;  /* 0x0000001102027c20 */ /* 0x000fe20008410000 */
[----:B------:R-:W-:Y:S01]  /*74f0*/  FMUL.FTZ R9, R25, R9 ;  /* 0x0000000919097220 */ /* 0x000fe20000410000 */
[----:B------:R-:W-:Y:S02]  /*7500*/  FMUL.FTZ R0, R0, UR17 ;  /* 0x0000001100007c20 */ /* 0x000fe40008410000 */
[----:B------:R-:W-:Y:S01]  /*7510*/  FMUL.FTZ R8, R29, R2 ;  /* 0x000000021d087220 */ /* 0x000fe20000410000 */
[----:B------:R-:W-:Y:S01]  /*7520*/  FFMA.FTZ R2, -R231, R231, 1 ;  /* 0x3f800000e7027423 */ /* 0x000fe200000101e7 */
[----:B------:R-:W-:Y:S01]  /*7530*/  F2FP.F16.F32.PACK_AB R9, R9, R24 ;  /* 0x000000180909723e */ /* 0x000fe200000000ff */
[----:B------:R-:W-:Y:S01]  /*7540*/  FMUL.FTZ R7, R31, R0 ;  /* 0x000000001f077220 */ /* 0x000fe20000410000 */
[----:B------:R-:W-:Y:S01]  /*7550*/  LOP3.LUT R0, R184, 0x30, RZ, 0xc0, !PT ;  /* 0x00000030b8007812 */ /* 0x000fe200078ec0ff */
[----:B------:R-:W-:Y:S01]  /*7560*/  FMUL.FTZ R6, R2, UR17 ;  /* 0x0000001102067c20 */ /* 0x000fe20008410000 */
[----:B------:R-:W-:Y:S01]  /*7570*/  FFMA.FTZ R2, -R229, R229, 1 ;  /* 0x3f800000e5027423 */ /* 0x000fe200000101e5 */
[----:B------:R-:W-:Y:S02]  /*7580*/  F2FP.F16.F32.PACK_AB R8, R8, R28 ;  /* 0x0000001c0808723e */ /* 0x000fe400000000ff */
[----:B------:R-:W-:Y:S01]  /*7590*/  FMUL.FTZ R11, R11, R6 ;  /* 0x000000060b0b7220 */ /* 0x000fe20000410000 */
[----:B------:R-:W-:Y:S01]  /*75a0*/  FFMA.FTZ R6, -R225, R225, 1 ;  /* 0x3f800000e1067423 */ /* 0x000fe200000101e1 */
[----:B------:R-:W-:Y:S01]  /*75b0*/  FMUL.FTZ R2, R2, UR17 ;  /* 0x0000001102027c20 */ /* 0x000fe20008410000 */
[----:B------:R-:W-:Y:S02]  /*75c0*/  LOP3.LUT R0, R0, 0x8, R218, 0xf8, !PT ;  /* 0x0000000800007812 */ /* 0x000fe400078ef8da */
[----:B------:R-:W-:Y:S01]  /*75d0*/  FMUL.FTZ R6, R6, UR17 ;  /* 0x0000001106067c20 */ /* 0x000fe20008410000 */
[----:B------:R-:W-:Y:S02]  /*75e0*/  F2FP.F16.F32.PACK_AB R5, R11, R10 ;  /* 0x0000000a0b05723e */ /* 0x000fe400000000ff */
[----:B------:R-:W-:Y:S01]  /*75f0*/  LOP3.LUT R0, R0, 0x1c0, R220, 0xf8, !PT ;  /* 0x000001c000007812 */ /* 0x000fe200078ef8dc */
[----:B------:R-:W-:Y:S01]  /*7600*/  FMUL.FTZ R26, R26, R6 ;  /* 0x000000061a1a7220 */ /* 0x000fe20000410000 */
[----:B------:R-:W-:Y:S01]  /*7610*/  FMUL.FTZ R6, R27, R3 ;  /* 0x000000031b067220 */ /* 0x000fe20000410000 */
[----:B------:R-:W-:Y:S04]  /*7620*/  STS [R185+0x1d400], R5 ;  /* 0x01d40005b9007388 */ /* 0x000fe80000000800 */
[----:B------:R-:W-:Y:S01]  /*7630*/  STS [R4+0x1d000], R12 ;  /* 0x01d0000c04007388 */ /* 0x000fe20000000800 */
[----:B------:R-:W-:Y:S01]  /*7640*/  F2FP.F16.F32.PACK_AB R6, R6, R26 ;  /* 0x0000001a0606723e */ /* 0x000fe200000000ff */
[----:B--2---:R-:W-:Y:S04]  /*7650*/  FMUL.FTZ R15, R32, R15 ;  /* 0x0000000f200f7220 */ /* 0x004fe80000410000 */
[----:B------:R-:W-:Y:S01]  /*7660*/  FMUL.FTZ R15, R15, R2 ;  /* 0x000000020f0f7220 */ /* 0x000fe20000410000 */
[----:B------:R-:W-:Y:S01]  /*7670*/  FFMA.FTZ R2, -R203, R203, 1 ;  /* 0x3f800000cb027423 */ /* 0x000fe200000101cb */
[----:B------:R-:W-:Y:S03]  /*7680*/  IMAD R203, R189, UR14, RZ ;  /* 0x0000000ebdcb7c24 */ /* 0x000fe6000f8e02ff */
[----:B------:R-:W-:Y:S01]  /*7690*/  F2FP.F16.F32.PACK_AB R3, R15, R14 ;  /* 0x0000000e0f03723e */ /* 0x000fe200000000ff */
[----:B------:R-:W-:Y:S04]  /*76a0*/  FMUL.FTZ R2, R2, UR17 ;  /* 0x0000001102027c20 */ /* 0x000fe80008410000 */
[----:B------:R1:W-:Y:S01]  /*76b0*/  STS [R4+0x1d400], R3 ;  /* 0x01d4000304007388 */ /* 0x0003e20000000800 */
[----:B------:R-:W-:Y:S01]  /*76c0*/  FMUL.FTZ R30, R30, R2 ;  /* 0x000000021e1e7220 */ /* 0x000fe20000410000 */
[--C-:B------:R-:W-:Y:S02]  /*76d0*/  SHF.R.U32.HI R2, RZ, 0x4, R218.reuse ;  /* 0x00000004ff027819 */ /* 0x100fe400000116da */
[----:B------:R-:W-:Y:S02]  /*76e0*/  STS [R188+-0x4000], R20 ;  /* 0xffc00014bc007388 */ /* 0x000fe40000000800 */
[----:B------:R-:W-:Y:S02]  /*76f0*/  F2FP.F16.F32.PACK_AB R7, R7, R30 ;  /* 0x0000001e0707723e */ /* 0x000fe400000000ff */
[----:B------:R-:W-:Y:S01]  /*7700*/  STS [R188+-0x3c00], R17 ;  /* 0xffc40011bc007388 */ /* 0x000fe20000000800 */
[----:B------:R-:W-:Y:S02]  /*7710*/  LOP3.LUT R202, R2, 0x8, RZ, 0xc0, !PT ;  /* 0x0000000802ca7812 */ /* 0x000fe400078ec0ff */
[----:B------:R-:W-:Y:S04]  /*7720*/  LOP3.LUT R2, R0, 0x38, R219, 0x78, !PT ;  /* 0x0000003800027812 */ /* 0x000fe800078e78db */
[----:B------:R-:W-:Y:S04]  /*7730*/  LOP3.LUT R2, R2, 0x200, R221, 0xf8, !PT ;  /* 0x0000020002027812 */ /* 0x000fe800078ef8dd */
[----:B------:R-:W-:Y:S02]  /*7740*/  LEA R2, R2, UR4, 0x1 ;  /* 0x0000000402027c11 */ /* 0x000fe4000f8e08ff */
[----:B-1----:R-:W-:Y:S02]  /*7750*/  IADD3 R4, PT, PT, R188, R19, RZ ;  /* 0x00000013bc047210 */ /* 0x002fe40007ffe0ff */
[----:B------:R-:W-:Y:S03]  /*7760*/  LOP3.LUT R3, R202, 0x10, R218, 0xf8, !PT ;  /* 0x00000010ca037812 */ /* 0x000fe600078ef8da */
[----:B------:R-:W-:Y:S01]  /*7770*/  STS [R4+-0x4000], R18 ;  /* 0xffc0001204007388 */ /* 0x000fe20000000800 */
[----:B------:R-:W-:Y:S02]  /*7780*/  LOP3.LUT R0, R3, R214, RZ, 0x3c, !PT ;  /* 0x000000d603007212 */ /* 0x000fe400078e3cff */
[----:B------:R-:W-:Y:S01]  /*7790*/  MOV R3, 0x40 ;  /* 0x0000004000037802 */ /* 0x000fe20000000f00 */
[----:B------:R-:W-:Y:S01]  /*77a0*/  STS [R4+-0x3c00], R13 ;  /* 0xffc4000d04007388 */ /* 0x000fe20000000800 */
[----:B------:R-:W-:Y:S02]  /*77b0*/  LOP3.LUT R0, R0, 0x200, R220, 0xf8, !PT ;  /* 0x0000020000007812 */ /* 0x000fe400078ef8dc */
[----:B------:R-:W-:Y:S01]  /*77c0*/  SEL R3, R3, 0xffffffc0, !P0 ;  /* 0xffffffc003037807 */ /* 0x000fe20004000000 */
[----:B------:R-:W-:Y:S01]  /*77d0*/  STS [R188+-0x3000], R9 ;  /* 0xffd00009bc007388 */ /* 0x000fe20000000800 */
[----:B------:R-:W-:Y:S03]  /*77e0*/  LEA R180, R0, UR4, 0x1 ;  /* 0x0000000400b47c11 */ /* 0x000fe6000f8e08ff */
[----:B------:R-:W-:Y:S01]  /*77f0*/  STS [R188+-0x2c00], R6 ;  /* 0xffd40006bc007388 */ /* 0x000fe20000000800 */
[----:B------:R-:W-:Y:S03]  /*7800*/  IADD3 R0, PT, PT, R180, R3, RZ ;  /* 0x00000003b4007210 */ /* 0x000fe60007ffe0ff */
[----:B------:R-:W-:Y:S04]  /*7810*/  STS [R4+-0x3000], R8 ;  /* 0xffd0000804007388 */ /* 0x000fe80000000800 */
[----:B------:R-:W-:Y:S01]  /*7820*/  STS [R4+-0x2c00], R7 ;  /* 0xffd4000704007388 */ /* 0x000fe20000000800 */
[----:B------:R-:W-:Y:S06]  /*7830*/  BAR.SYNC.DEFER_BLOCKING 0x0 ;  /* 0x0000000000007b1d */ /* 0x000fec0000010000 */
[----:B------:R-:W-:Y:S08]  /*7840*/  LDSM.16.MT88.4 R4, [R2+0x20000] ;  /* 0x020000000204783b */ /* 0x000ff00000004200 */
[----:B------:R-:W1:Y:S08]  /*7850*/  LDSM.16.MT88.4 R8, [R180+0x8000] ;  /* 0x00800000b408783b */ /* 0x000e700000004200 */
[----:B------:R-:W2:Y:S08]  /*7860*/  LDSM.16.MT88.4 R12, [R2+0x22000] ;  /* 0x02200000020c783b */ /* 0x000eb00000004200 */
[----:B------:R-:W4:Y:S08]  /*7870*/  LDSM.16.MT88.4 R16, [R0+0x8000] ;  /* 0x008000000010783b */ /* 0x000f300000004200 */
[----:B------:R-:W3:Y:S08]  /*7880*/  LDSM.16.MT88.4 R20, [R180+0xa000] ;  /* 0x00a00000b414783b */ /* 0x000ef00000004200 */
[----:B------:R-:W3:Y:S01]  /*7890*/  LDSM.16.MT88.4 R24, [R0+0xa000] ;  /* 0x00a000000018783b */ /* 0x000ee20000004200 */
        /* <DEDUP_REMOVED lines=16> */
[-C--:B---3--:R-:W-:Y:S08]  /*79a0*/  HMMA.16816.F32 R68, R4, R20.reuse, R68 ;  /* 0x000000140444723c */ /* 0x088ff00000001844 */
        /* <DEDUP_REMOVED lines=9> */
[----:B------:R-:W3:Y:S07]  /*7a40*/  LDSM.16.MT88.4 R4, [R2+0x21000] ;  /* 0x021000000204783b */ /* 0x000eee0000004200 */
        /* <DEDUP_REMOVED lines=23> */
[-C--:B---3--:R-:W-:Y:S01]  /*7bc0*/  HMMA.16816.F32 R36, R4, R12.reuse, R36 ;  /* 0x0000000c0424723c */ /* 0x088fe20000001824 */
        /* <DEDUP_REMOVED lines=18> */
[-C--:B----4-:R-:W-:Y:S05]  /*7cf0*/  HMMA.16816.F32 R36, R168, R172.reuse, R36 ;  /* 0x000000aca824723c */ /* 0x090fea0000001824 */
[----:B------:R-:W-:Y:S02]  /*7d00*/  MOV R240, R4 ;  /* 0x0000000400f07202 */ /* 0x000fe40000000f00 */
[----:B------:R-:W-:Y:S01]  /*7d10*/  LEA.HI.X.SX32 R0, R0, R187, 0x2, P1 ;  /* 0x000000bb00007211 */ /* 0x000fe200008f16ff */
[C---:B------:R-:W-:Y:S04]  /*7d20*/  HMMA.16816.F32 R40, R176.reuse, R172, R40 ;  /* 0x000000acb028723c */ /* 0x040fe80000001828 */
[----:B------:R-:W-:Y:S04]  /*7d30*/  MOV R241, R0 ;  /* 0x0000000000f17202 */ /* 0x000fe80000000f00 */
[-C--:B------:R-:W-:Y:S01]  /*7d40*/  HMMA.16816.F32 R44, R176, R174.reuse, R44 ;  /* 0x000000aeb02c723c */ /* 0x080fe2000000182c */
[----:B------:R1:W-:Y:S07]  /*7d50*/  STL.64 [R1], R240 ;  /* 0x000000f001007387 */ /* 0x0003ee0000100a00 */
        /* <DEDUP_REMOVED lines=14> */
[----:B-1----:R-:W-:Y:S11]  /*7e40*/  BRA.U !UP2, `(.L_x_1733) ;  /* 0x000000010ab47547 */ /* 0x002ff6000b800000 */
[----:B------:R-:W2:Y:S01]  /*7e50*/  LDL.LU R187, [R1+0x28] ;  /* 0x0000280001bb7983 */ /* 0x000ea20000300800 */
[----:B------:R-:W-:Y:S01]  /*7e60*/  ISETP.GE.AND P3, PT, R248, UR5, PT ;  /* 0x00000005f8007c0c */ /* 0x000fe2000bf66270 */
[----:B------:R-:W-:Y:S01]  /*7e70*/  IMAD.U32 R6, RZ, RZ, UR43 ;  /* 0x0000002bff067e24 */ /* 0x000fe2000f8e00ff */
[----:B------:R-:W-:Y:S01]  /*7e80*/  ISETP.GE.AND P2, PT, R249, UR5, PT ;  /* 0x00000005f9007c0c */ /* 0x000fe2000bf46270 */
[----:B------:R-:W3:Y:S01]  /*7e90*/  LDL.LU R186, [R1+0x2c] ;  /* 0x00002c0001ba7983 */ /* 0x000ee20000300800 */
[----:B------:R-:W-:Y:S01]  /*7ea0*/  IADD3 R4, P1, PT, RZ, -UR32, RZ ;  /* 0x80000020ff047c10 */ /* 0x000fe2000ff3e0ff */
[----:B------:R-:W-:Y:S04]  /*7eb0*/  IMAD.U32 R5, RZ, RZ, UR42 ;  /* 0x0000002aff057e24 */ /* 0x000fe8000f8e00ff */
[----:B------:R-:W-:Y:S05]  /*7ec0*/  IMAD.X R0, RZ, RZ, ~UR8, P1 ;  /* 0x80000008ff007e24 */ /* 0x000fea00088e06ff */
[----:B------:R-:W-:Y:S04]  /*7ed0*/  SHF.R.S64 R4, R4, 0x1f, R0 ;  /* 0x0000001f04047819 */ /* 0x000fe80000001000 */
[----:B---3--:R-:W-:Y:S02]  /*7ee0*/  IADD3 R186, P1, PT, R4, R186, RZ ;  /* 0x000000ba04ba7210 */ /* 0x008fe40007f3e0ff */
[----:B------:R-:W-:Y:S02]  /*7ef0*/  LOP3.LUT R4, R219, 0x1f8, RZ, 0xc0, !PT ;  /* 0x000001f8db047812 */ /* 0x000fe400078ec0ff */
[----:B--2---:R-:W-:Y:S01]  /*7f00*/  LEA.HI.X.SX32 R187, R0, R187, 0x1, P1 ;  /* 0x000000bb00bb7211 */ /* 0x004fe200008f0eff */
[----:B------:R1:W-:Y:S01]  /*7f10*/  STL [R1+0x2c], R186 ;  /* 0x00002cba01007387 */ /* 0x0003e20000100800 */
[----:B------:R-:W-:Y:S01]  /*7f20*/  LOP3.LUT R0, R4, 0x38, R218, 0x78, !PT ;  /* 0x0000003804007812 */ /* 0x000fe200078e78da */
[----:B------:R-:W-:Y:S02]  /*7f30*/  IMAD.U32 R4, RZ, RZ, UR43 ;  /* 0x0000002bff047e24 */ /* 0x000fe4000f8e00ff */
[----:B------:R1:W-:Y:S01]  /*7f40*/  STL [R1+0x28], R187 ;  /* 0x000028bb01007387 */ /* 0x0003e20000100800 */
[----:B------:R-:W-:Y:S01]  /*7f50*/  LOP3.LUT R0, R0, 0x1e00, R219, 0xf8, !PT ;  /* 0x00001e0000007812 */ /* 0x000fe200078ef8db */
[--C-:B------:R-:W-:Y:S01]  /*7f60*/  @!P3 IMAD.MOV.U32 R8, RZ, RZ, R186.reuse ;  /* 0x000000ffff08b224 */ /* 0x100fe200078e00ba */
[----:B------:R-:W-:Y:S01]  /*7f70*/  LEA R4, P1, R4, R186, 0x1 ;  /* 0x000000ba04047211 */ /* 0x000fe200078208ff */
[--C-:B------:R-:W-:Y:S01]  /*7f80*/  @!P3 IMAD.MOV.U32 R9, RZ, RZ, R187.reuse ;  /* 0x000000ffff09b224 */ /* 0x100fe200078e00bb */
[----:B------:R-:W-:Y:S01]  /*7f90*/  LEA R0, R0, UR4, 0x1 ;  /* 0x0000000400007c11 */ /* 0x000fe2000f8e08ff */
[----:B------:R-:W-:Y:S01]  /*7fa0*/  @!P2 IMAD.MOV.U32 R7, RZ, RZ, R187 ;  /* 0x000000ffff07a224 */ /* 0x000fe200078e00bb */
        /* <DEDUP_REMOVED lines=23> */
.L_x_1733:
[----:B-1----:R1:W2:Y:S01]  /*8120*/  LDL R4, [R1+0x30] ;  /* 0x0000300001047983 */ /* 0x0022a20000100800 */
[----:B------:R-:W-:Y:S01]  /*8130*/  PLOP3.LUT P3, PT, PT, PT, UP2, 0x80, 0x8 ;  /* 0x000000000008781c */ /* 0x000fe20003f6f028 */
[----:B------:R-:W-:Y:S01]  /*8140*/  IMAD.MOV.U32 R5, RZ, RZ, 0x4 ;  /* 0x00000004ff057424 */ /* 0x000fe200078e00ff */
[----:B------:R-:W-:Y:S02]  /*8150*/  @UP2 UIADD3 UR13, UP0, UPT, UR50, -0x100, URZ ;  /* 0xffffff00320d2890 */ /* 0x000fe4000ff1e0ff */
[----:B------:R-:W-:Y:S01]  /*8160*/  LDSM.16.M88.4 R32, [R196+0x1c000] ;  /* 0x01c00000c420783b */ /* 0x000fe20000000200 */
[C---:B------:R-:W-:Y:S01]  /*8170*/  IMAD.IADD R200, R196.reuse, 0x1, R212 ;  /* 0x00000001c4c87824 */ /* 0x040fe200078e02d4 */
[----:B------:R-:W-:Y:S01]  /*8180*/  ULOP3.LUT UR9, UR41, 0x1, URZ, 0xc0, !UPT ;  /* 0x0000000129097892 */ /* 0x000fe2000f8ec0ff */
[----:B------:R-:W-:Y:S01]  /*8190*/  IMAD.IADD R3, R196, 0x1, R3 ;  /* 0x00000001c4037824 */ /* 0x000fe200078e0203 */
[----:B------:R-:W-:Y:S01]  /*81a0*/  @UP2 UIADD3.X UR12, UPT, UPT, UR51, -0x1, URZ, UP0, !UPT ;  /* 0xffffffff330c2890 */ /* 0x000fe200087fe4ff */
[----:B------:R-:W-:Y:S01]  /*81b0*/  LDSM.16.M88.4 R28, [R196+0x1d000] ;  /* 0x01d00000c41c783b */ /* 0x000fe20000000200 */
[----:B------:R-:W-:Y:S01]  /*81c0*/  @UP2 UIADD3 UR10, UP0, UPT, UR10, -0x100, URZ ;  /* 0xffffff000a0a2890 */ /* 0x000fe2000ff1e0ff */
[----:B------:R-:W-:Y:S02]  /*81d0*/  IMAD.IADD R201, R212, 0x1, R3 ;  /* 0x00000001d4c97824 */ /* 0x000fe400078e0203 */
[----:B------:R-:W-:Y:S01]  /*81e0*/  @P3 LOP3.LUT R184, R184, 0x10, RZ, 0xc0, !PT ;  /* 0x00000010b8b83812 */ /* 0x000fe200078ec0ff */
[----:B------:R-:W-:Y:S01]  /*81f0*/  LDSM.16.M88.4 R168, [R200+0x1c000] ;  /* 0x01c00000c8a8783b */ /* 0x000fe20000000200 */
[----:B------:R-:W-:Y:S01]  /*8200*/  @P3 SHF.R.U32.HI R0, RZ, 0x2, R218 ;  /* 0x00000002ff003819 */ /* 0x000fe200000116da */
[----:B------:R-:W-:Y:S02]  /*8210*/  @UP2 UIADD3.X UR11, UPT, UPT, UR11, -0x1, URZ, UP0, !UPT ;  /* 0xffffffff0b0b2890 */ /* 0x000fe400087fe4ff */
[----:B------:R-:W-:Y:S01]  /*8220*/  UISETP.NE.U32.AND UP0, UPT, UR9, 0x1, UPT ;  /* 0x000000010900788c */ /* 0x000fe2000bf05070 */
[----:B------:R-:W-:Y:S01]  /*8230*/  LDSM.16.M88.4 R176, [R200+0x1d000] ;  /* 0x01d00000c8b0783b */ /* 0x000fe20000000200 */
[----:B------:R-:W-:Y:S04]  /*8240*/  UIADD3 UR9, UPT, UPT, UR41, -0x1, URZ ;  /* 0xffffffff29097890 */ /* 0x000fe8000fffe0ff */
[----:B------:R-:W-:Y:S01]  /*8250*/  LDSM.16.M88.4 R192, [R3+0x1d000] ;  /* 0x01d0000003c0783b */ /* 0x000fe20000000200 */
[----:B------:R-:W-:Y:S01]  /*8260*/  PLOP3.LUT P2, PT, PT, PT, UP0, 0x80, 0x8 ;  /* 0x000000000008781c */ /* 0x000fe20003f4f008 */
[----:B------:R-:W-:Y:S03]  /*8270*/  UISETP.GT.AND UP0, UPT, UR41, URZ, UPT ;  /* 0x000000ff2900728c */ /* 0x000fe6000bf04270 */
[----:B------:R-:W-:Y:S01]  /*8280*/  UMOV UR41, UR9 ;  /* 0x0000000900297c82 */ /* 0x000fe20008000000 */
[----:B--2---:R-:W-:Y:S02]  /*8290*/  @P3 LOP3.LUT R4, R184, 0x7, R0, 0xf8, !PT ;  /* 0x00000007b8043812 */ /* 0x004fe400078ef800 */
[----:B------:R-:W-:Y:S01]  /*82a0*/  LEA R0, R216, UR4, 0x1 ;  /* 0x00000004d8007c11 */ /* 0x000fe2000f8e08ff */
[----:B------:R-:W-:Y:S02]  /*82b0*/  LDSM.16.M88.4 R184, [R3+0x1c000] ;  /* 0x01c0000003b8783b */ /* 0x000fe40000000200 */
[----:B------:R-:W-:Y:S01]  /*82c0*/  @P3 IMAD.WIDE.U32 R236, R4, R5, UR50 ;  /* 0x0000003204ec3e25 */ /* 0x000fe2000f8e0005 */
[----:B------:R-:W-:Y:S01]  /*82d0*/  @UP2 UMOV UR50, UR13 ;  /* 0x0000000d00322c82 */ /* 0x000fe20008000000 */
[----:B------:R-:W-:Y:S01]  /*82e0*/  @UP2 UMOV UR51, UR12 ;  /* 0x0000000c00332c82 */ /* 0x000fe20008000000 */
[----:B------:R-:W2:Y:S05]  /*82f0*/  LDSM.16.MT88.4 R16, [R0+0xc000] ;  /* 0x00c000000010783b */ /* 0x000eaa0000004200 */
[----:B------:R2:W-:Y:S05]  /*8300*/  @P3 STL [R1+0x30], R4 ;  /* 0x0000300401003387 */ /* 0x0005ea0000100800 */
[----:B------:R-:W3:Y:S05]  /*8310*/  LDSM.16.MT88.4 R164, [R0+0x10000] ;  /* 0x0100000000a4783b */ /* 0x000eea0000004200 */
[----:B------:R1:W4:Y:S05]  /*8320*/  LDL R244, [R1+0x40] ;  /* 0x0000400001f47983 */ /* 0x00032a0000100800 */
[----:B------:R-:W5:Y:S05]  /*8330*/  LDSM.16.MT88.4 R172, [R0+0xc800] ;  /* 0x00c8000000ac783b */ /* 0x000f6a0000004200 */
[----:B------:R1:W4:Y:S05]  /*8340*/  LDL R243, [R1+0x3c] ;  /* 0x00003c0001f37983 */ /* 0x00032a0000100800 */
[----:B------:R-:W1:Y:S05]  /*8350*/  LDSM.16.MT88.4 R180, [R0+0x10800] ;  /* 0x0108000000b4783b */ /* 0x000e6a0000004200 */
[----:B------:R1:W4:Y:S05]  /*8360*/  LDL R242, [R1+0x38] ;  /* 0x0000380001f27983 */ /* 0x00032a0000100800 */
[----:B------:R-:W1:Y:S01]  /*8370*/  LDSM.16.MT88.4 R188, [R0+0xd000] ;  /* 0x00d0000000bc783b */ /* 0x000e620000004200 */
[-C--:B--2---:R-:W-:Y:S04]  /*8380*/  HMMA.16816.F32 R4, R32, R16.reuse, RZ ;  /* 0x000000102004723c */ /* 0x084fe800000018ff */
[----:B------:R2:W2:Y:S04]  /*8390*/  LDL R239, [R1+0x34] ;  /* 0x0000340001ef7983 */ /* 0x0004a80000100800 */
        /* <DEDUP_REMOVED lines=8> */
[-C--:B-----5:R-:W-:Y:S08]  /*8420*/  HMMA.16816.F32 R4, R168, R172.reuse, R4 ;  /* 0x000000aca804723c */ /* 0x0a0ff00000001804 */
        /* <DEDUP_REMOVED lines=10> */
[----:B------:R-:W5:Y:S02]  /*84d0*/  LDSM.16.MT88.4 R180, [R0+0x11800] ;  /* 0x0118000000b4783b */ /* 0x000f640000004200 */
[-C--:B------:R-:W-:Y:S08]  /*84e0*/  HMMA.16816.F32 R4, R184, R188.reuse, R4 ;  /* 0x000000bcb804723c */ /* 0x080ff00000001804 */
[C---:B------:R-:W-:Y:S08]  /*84f0*/  HMMA.16816.F32 R8, R192.reuse, R188, R8 ;  /* 0x000000bcc008723c */ /* 0x040ff00000001808 */
[-C--:B------:R-:W-:Y:S08]  /*8500*/  HMMA.16816.F32 R12, R192, R190.reuse, R12 ;  /* 0x000000bec00c723c */ /* 0x080ff0000000180c */
[C---:B------:R-:W-:Y:S01]  /*8510*/  HMMA.16816.F32 R16, R184.reuse, R190, R16 ;  /* 0x000000beb810723c */ /* 0x040fe20000001810 */
[----:B------:R-:W-:Y:S05]  /*8520*/  LDSM.16.M88.4 R188, [R196+0x1e000] ;  /* 0x01e00000c4bc783b */ /* 0x000fea0000000200 */
[----:B------:R-:W-:Y:S02]  /*8530*/  LDSM.16.M88.4 R196, [R196+0x1f000] ;  /* 0x01f00000c4c4783b */ /* 0x000fe40000000200 */
[-C--:B---3--:R-:W-:Y:S08]  /*8540*/  HMMA.16816.F32 R20, R184, R164.reuse, R20 ;  /* 0x000000a4b814723c */ /* 0x088ff00000001814 */
[C---:B------:R-:W-:Y:S08]  /*8550*/  HMMA.16816.F32 R24, R192.reuse, R164, R24 ;  /* 0x000000a4c018723c */ /* 0x040ff00000001818 */
[-C--:B------:R-:W-:Y:S01]  /*8560*/  HMMA.16816.F32 R28, R192, R166.reuse, R28 ;  /* 0x000000a6c01c723c */ /* 0x080fe2000000181c */
[----:B------:R-:W3:Y:S07]  /*8570*/  LDSM.16.MT88.4 R192, [R0+0xe000] ;  /* 0x00e0000000c0783b */ /* 0x000eee0000004200 */
[----:B------:R-:W-:Y:S01]  /*8580*/  HMMA.16816.F32 R32, R184, R166, R32 ;  /* 0x000000a6b820723c */ /* 0x000fe20000001820 */
[----:B------:R-:W4:Y:S05]  /*8590*/  LDSM.16.MT88.4 R164, [R0+0x12000] ;  /* 0x0120000000a4783b */ /* 0x000f2a0000004200 */
[----:B------:R-:W-:Y:S02]  /*85a0*/  LDSM.16.M88.4 R184, [R200+0x1f000] ;  /* 0x01f00000c8b8783b */ /* 0x000fe40000000200 */
[-C--:B-1----:R-:W-:Y:S08]  /*85b0*/  HMMA.16816.F32 R4, R168, R172.reuse, R4 ;  /* 0x000000aca804723c */ /* 0x082ff00000001804 */
[C---:B------:R-:W-:Y:S08]  /*85c0*/  HMMA.16816.F32 R8, R176.reuse, R172, R8 ;  /* 0x000000acb008723c */ /* 0x040ff00000001808 */
[-C--:B------:R-:W-:Y:S08]  /*85d0*/  HMMA.16816.F32 R12, R176, R174.reuse, R12 ;  /* 0x000000aeb00c723c */ /* 0x080ff0000000180c */
[C---:B------:R-:W-:Y:S01]  /*85e0*/  HMMA.16816.F32 R16, R168.reuse, R174, R16 ;  /* 0x000000aea810723c */ /* 0x040fe20000001810 */
[----:B------:R-:W-:Y:S07]  /*85f0*/  LDSM.16.M88.4 R172, [R200+0x1e000] ;  /* 0x01e00000c8ac783b */ /* 0x000fee0000000200 */
[-C--:B-----5:R-:W-:Y:S08]  /*8600*/  HMMA.16816.F32 R20, R168, R180.reuse, R20 ;  /* 0x000000b4a814723c */ /* 0x0a0ff00000001814 */
[C---:B------:R-:W-:Y:S08]  /*8610*/  HMMA.16816.F32 R24, R176.reuse, R180, R24 ;  /* 0x000000b4b018723c */ /* 0x040ff00000001818 */
[-C--:B------:R-:W-:Y:S01]  /*8620*/  HMMA.16816.F32 R28, R176, R182.reuse, R28 ;  /* 0x000000b6b01c723c */ /* 0x080fe2000000181c */
[----:B------:R-:W1:Y:S07]  /*8630*/  LDSM.16.MT88.4 R176, [R0+0xe800] ;  /* 0x00e8000000b0783b */ /* 0x000e6e0000004200 */
[----:B------:R-:W-:Y:S01]  /*8640*/  HMMA.16816.F32 R32, R168, R182, R32 ;  /* 0x000000b6a820723c */ /* 0x000fe20000001820 */
[----:B------:R-:W5:Y:S05]  /*8650*/  LDSM.16.MT88.4 R168, [R0+0x12800] ;  /* 0x0128000000a8783b */ /* 0x000f6a0000004200 */
[----:B------:R-:W-:Y:S02]  /*8660*/  LDSM.16.MT88.4 R180, [R0+0xf000] ;  /* 0x00f0000000b4783b */ /* 0x000fe40000004200 */
[-C--:B---3--:R-:W-:Y:S08]  /*8670*/  HMMA.16816.F32 R4, R188, R192.reuse, R4 ;  /* 0x000000c0bc04723c */ /* 0x088ff00000001804 */
[C---:B------:R-:W-:Y:S08]  /*8680*/  HMMA.16816.F32 R8, R196.reuse, R192, R8 ;  /* 0x000000c0c408723c */ /* 0x040ff00000001808 */
[-C--:B------:R-:W-:Y:S01]  /*8690*/  HMMA.16816.F32 R12, R196, R194.reuse, R12 ;  /* 0x000000c2c40c723c */ /* 0x080fe2000000180c */
[----:B----4-:R-:W3:Y:S07]  /*86a0*/  @P3 LDG.E R244, desc[UR34][R236.64+-0x100] ;  /* 0xffff0022ecf43981 */ /* 0x010eee000c1e1900 */
[C---:B------:R-:W-:Y:S01]  /*86b0*/  HMMA.16816.F32 R16, R188.reuse, R194, R16 ;  /* 0x000000c2bc10723c */ /* 0x040fe20000001810 */
[----:B------:R-:W4:Y:S07]  /*86c0*/  @P3 LDG.E R243, desc[UR34][R236.64+-0xe0] ;  /* 0xffff2022ecf33981 */ /* 0x000f2e000c1e1900 */
[-C--:B------:R-:W-:Y:S01]  /*86d0*/  HMMA.16816.F32 R20, R188, R164.reuse, R20 ;  /* 0x000000a4bc14723c */ /* 0x080fe20000001814 */
[----:B------:R-:W4:Y:S07]  /*86e0*/  @P3 LDG.E R242, desc[UR34][R236.64+-0x80] ;  /* 0xffff8022ecf23981 */ /* 0x000f2e000c1e1900 */
[C---:B------:R-:W-:Y:S01]  /*86f0*/  HMMA.16816.F32 R24, R196.reuse, R164, R24 ;  /* 0x000000a4c418723c */ /* 0x040fe20000001818 */
[----:B--2---:R-:W2:Y:S07]  /*8700*/  @P3 LDG.E R239, desc[UR34][R236.64+-0x60] ;  /* 0xffffa022ecef3981 */ /* 0x004eae000c1e1900 */
[-C--:B------:R-:W-:Y:S08]  /*8710*/  HMMA.16816.F32 R28, R196, R166.reuse, R28 ;  /* 0x000000a6c41c723c */ /* 0x080ff0000000181c */
[----:B------:R-:W-:Y:S01]  /*8720*/  HMMA.16816.F32 R32, R188, R166, R32 ;  /* 0x000000a6bc20723c */ /* 0x000fe20000001820 */
[----:B------:R-:W5:Y:S07]  /*8730*/  LDSM.16.M88.4 R164, [R3+0x1e000] ;  /* 0x01e0000003a4783b */ /* 0x000f6e0000000200 */
[-C--:B-1----:R-:W-:Y:S08]  /*8740*/  HMMA.16816.F32 R4, R172, R176.reuse, R4 ;  /* 0x000000b0ac04723c */ /* 0x082ff00000001804 */
[C---:B------:R-:W-:Y:S08]  /*8750*/  HMMA.16816.F32 R8, R184.reuse, R176, R8 ;  /* 0x000000b0b808723c */ /* 0x040ff00000001808 */
[-C--:B------:R-:W-:Y:S08]  /*8760*/  HMMA.16816.F32 R12, R184, R178.reuse, R12 ;  /* 0x000000b2b80c723c */ /* 0x080ff0000000180c */
[C---:B------:R-:W-:Y:S01]  /*8770*/  HMMA.16816.F32 R16, R172.reuse, R178, R16 ;  /* 0x000000b2ac10723c */ /* 0x040fe20000001810 */
[----:B------:R1:W1:Y:S07]  /*8780*/  LDSM.16.M88.4 R176, [R3+0x1f000] ;  /* 0x01f0000003b0783b */ /* 0x00026e0000000200 */
[-C--:B-----5:R-:W-:Y:S08]  /*8790*/  HMMA.16816.F32 R20, R172, R168.reuse, R20 ;  /* 0x000000a8ac14723c */ /* 0x0a0ff00000001814 */
[C---:B------:R-:W-:Y:S08]  /*87a0*/  HMMA.16816.F32 R24, R184.reuse, R168, R24 ;  /* 0x000000a8b818723c */ /* 0x040ff00000001818 */
[-C--:B------:R-:W-:Y:S01]  /*87b0*/  HMMA.16816.F32 R28, R184, R170.reuse, R28 ;  /* 0x000000aab81c723c */ /* 0x080fe2000000181c */
[----:B------:R-:W5:Y:S02]  /*87c0*/  LDSM.16.MT88.4 R184, [R0+0x13000] ;  /* 0x0130000000b8783b */ /* 0x000f640000004200 */
[----:B-1----:R-:W-:Y:S05]  /*87d0*/  IMAD.SHL.U32 R3, R203, 0x8, RZ ;  /* 0x00000008cb037824 */ /* 0x002fea00078e00ff */
[----:B------:R-:W-:Y:S01]  /*87e0*/  HMMA.16816.F32 R32, R172, R170, R32 ;  /* 0x000000aaac20723c */ /* 0x000fe20000001820 */
[----:B------:R-:W-:Y:S03]  /*87f0*/  LDSM.16.MT88.4 R172, [R0+0xf800] ;  /* 0x00f8000000ac783b */ /* 0x000fe60000004200 */
[C---:B------:R-:W-:Y:S02]  /*8800*/  LEA R230, P1, R3.reuse, R240, 0x2 ;  /* 0x000000f003e67211 */ /* 0x040fe400078210ff */
[----:B------:R-:W1:Y:S02]  /*8810*/  LDSM.16.M88.4 R168, [R201+0x1e000] ;  /* 0x01e00000c9a8783b */ /* 0x000e640000000200 */
[-C--:B------:R-:W-:Y:S05]  /*8820*/  HMMA.16816.F32 R4, R164, R180.reuse, R4 ;  /* 0x000000b4a404723c */ /* 0x080fea0000001804 */
[----:B------:R-:W-:Y:S02]  /*8830*/  LEA.HI.X.SX32 R231, R3, R241, 0x2, P1 ;  /* 0x000000f103e77211 */ /* 0x000fe400008f16ff */
[C---:B------:R-:W-:Y:S01]  /*8840*/  LEA R228, P1, R203.reuse, R230, 0x5 ;  /* 0x000000e6cbe47211 */ /* 0x040fe200078228ff */
        /* <DEDUP_REMOVED lines=10> */
[-C--:B-----5:R-:W-:Y:S03]  /*88f0*/  HMMA.16816.F32 R20, R164, R184.reuse, R20 ;  /* 0x000000b8a414723c */ /* 0x0a0fe60000001814 */
        /* <DEDUP_REMOVED lines=8> */
[----:B------:R5:W5:Y:S03]  /*8980*/  LDSM.16.MT88.4 R164, [R0+0x13800] ;  /* 0x0138000000a4783b */ /* 0x000b660000004200 */
[C---:B------:R-:W-:Y:S04]  /*8990*/  IMAD.WIDE R234, R203.reuse, -0xc0, R232 ;  /* 0xffffff40cbea7825 */ /* 0x040fe800078e02e8 */
[-C--:B-1----:R-:W-:Y:S05]  /*89a0*/  HMMA.16816.F32 R4, R168, R172.reuse, R4 ;  /* 0x000000aca804723c */ /* 0x082fea0000001804 */
[C---:B------:R-:W-:Y:S03]  /*89b0*/  LEA R192, P1, R203.reuse, R234, 0x5 ;  /* 0x000000eacbc07211 */ /* 0x040fe600078228ff */
[C---:B------:R-:W-:Y:S04]  /*89c0*/  HMMA.16816.F32 R8, R180.reuse, R172, R8 ;  /* 0x000000acb408723c */ /* 0x040fe80000001808 */
[C---:B------:R-:W-:Y:S02]  /*89d0*/  LEA.HI.X.SX32 R193, R203.reuse, R235, 0x5, P1 ;  /* 0x000000ebcbc17211 */ /* 0x040fe400008f2eff */
[C---:B------:R-:W-:Y:S02]  /*89e0*/  LEA R190, P1, R203.reuse, R192, 0x5 ;  /* 0x000000c0cbbe7211 */ /* 0x040fe400078228ff */
[-C--:B------:R-:W-:Y:S03]  /*89f0*/  HMMA.16816.F32 R12, R180, R174.reuse, R12 ;  /* 0x000000aeb40c723c */ /* 0x080fe6000000180c */
[----:B------:R-:W-:Y:S01]  /*8a00*/  REDG.E.ADD.F32.FTZ.RN.STRONG.GPU desc[UR34][R240.64], R4 ;  /* 0x00000004f00079a6 */ /* 0x000fe2000c12f322 */
[C---:B------:R-:W-:Y:S01]  /*8a10*/  LEA.HI.X.SX32 R191, R203.reuse, R193, 0x5, P1 ;  /* 0x000000c1cbbf7211 */ /* 0x040fe200008f2eff */
[C---:B-----5:R-:W-:Y:S01]  /*8a20*/  VIADD R0, R204.reuse, 0x40 ;  /* 0x00000040cc007836 */ /* 0x060fe20000000000 */
[C---:B------:R-:W-:Y:S02]  /*8a30*/  LEA R188, P1, R203.reuse, R190, 0x5 ;  /* 0x000000becbbc7211 */ /* 0x040fe400078228ff */
[----:B------:R-:W-:Y:S01]  /*8a40*/  REDG.E.ADD.F32.FTZ.RN.STRONG.GPU desc[UR34][R230.64], R5 ;  /* 0x00000005e60079a6 */ /* 0x000fe2000c12f322 */
[C---:B------:R-:W-:Y:S04]  /*8a50*/  HMMA.16816.F32 R16, R168.reuse, R174, R16 ;  /* 0x000000aea810723c */ /* 0x040fe80000001810 */
[----:B------:R1:W-:Y:S01]  /*8a60*/  REDG.E.ADD.F32.FTZ.RN.STRONG.GPU desc[UR34][R228.64], R6 ;  /* 0x00000006e40079a6 */ /* 0x0003e2000c12f322 */
[C---:B------:R-:W-:Y:S01]  /*8a70*/  LEA.HI.X.SX32 R189, R203.reuse, R191, 0x5, P1 ;  /* 0x000000bfcbbd7211 */ /* 0x040fe200008f2eff */
[C---:B------:R-:W-:Y:S01]  /*8a80*/  @P0 VIADD R0, R204.reuse, 0xffffffc0 ;  /* 0xffffffc0cc000836 */ /* 0x040fe20000000000 */
[C---:B------:R-:W-:Y:S02]  /*8a90*/  LEA R186, P1, R203.reuse, R188, 0x5 ;  /* 0x000000bccbba7211 */ /* 0x040fe400078228ff */
[----:B------:R5:W-:Y:S01]  /*8aa0*/  REDG.E.ADD.F32.FTZ.RN.STRONG.GPU desc[UR34][R226.64], R7 ;  /* 0x00000007e20079a6 */ /* 0x000be2000c12f322 */
[-C--:B------:R-:W-:Y:S04]  /*8ab0*/  HMMA.16816.F32 R20, R168, R164.reuse, R20 ;  /* 0x000000a4a814723c */ /* 0x080fe80000001814 */
        /* <DEDUP_REMOVED lines=11> */
[C---:B------:R-:W-:Y:S04]  /*8b70*/  LEA.HI.X.SX32 R195, R203.reuse, R185, 0x5, P1 ;  /* 0x000000b9cbc37211 */ /* 0x040fe800008f2eff */
[----:B------:R-:W-:Y:S01]  /*8b80*/  REDG.E.ADD.F32.FTZ.RN.STRONG.GPU desc[UR34][R234.64+0x80], R17 ;  /* 0x00008011ea0079a6 */ /* 0x000fe2000c12f322 */
[----:B------:R-:W-:Y:S04]  /*8b90*/  HMMA.16816.F32 R32, R168, R166, R32 ;  /* 0x000000a6a820723c */ /* 0x000fe80000001820 */
        /* <DEDUP_REMOVED lines=42> */
[----:B------:R-:W-:Y:S02]  /*8e40*/  LDSM.16.MT88.4 R12, [R2+0x1e000] ;  /* 0x01e00000020c783b */ /* 0x000fe40000004200 */
[C---:B------:R-:W-:Y:S02]  /*8e50*/  LEA.HI.X.SX32 R5, R203.reuse, R7, 0x5, P1 ;  /* 0x00000007cb057211 */ /* 0x040fe400008f2eff */
[C---:B------:R-:W-:Y:S01]  /*8e60*/  LEA R8, P1, R203.reuse, R4, 0x5 ;  /* 0x00000004cb087211 */ /* 0x040fe200078228ff */
[----:B------:R-:W-:Y:S03]  /*8e70*/  REDG.E.ADD.F32.FTZ.RN.STRONG.GPU desc[UR34][R6.64+0x180], R29 ;  /* 0x0001801d060079a6 */ /* 0x000fe6000c12f322 */
[----:B------:R-:W-:Y:S02]  /*8e80*/  LEA.HI.X.SX32 R9, R203, R5, 0x5, P1 ;  /* 0x00000005cb097211 */ /* 0x000fe400008f2eff */
[----:B------:R-:W-:Y:S05]  /*8e90*/  REDG.E.ADD.F32.FTZ.RN.STRONG.GPU desc[UR34][R4.64+0x180], R30 ;  /* 0x0001801e040079a6 */ /* 0x000fea000c12f322 */
[----:B------:R-:W-:Y:S05]  /*8ea0*/  REDG.E.ADD.F32.FTZ.RN.STRONG.GPU desc[UR34][R8.64+0x180], R31 ;  /* 0x0001801f080079a6 */ /* 0x000fea000c12f322 */
[----:B------:R-:W-:Y:S05]  /*8eb0*/  LDSM.16.MT88.4 R4, [R2+0x1c000] ;  /* 0x01c000000204783b */ /* 0x000fea0000004200 */
[----:B------:R-:W1:Y:S05]  /*8ec0*/  LDSM.16.MT88.4 R8, [R204] ;  /* 0x00000000cc08783b */ /* 0x000e6a0000004200 */
[----:B------:R-:W5:Y:S05]  /*8ed0*/  LDSM.16.MT88.4 R16, [R0] ;  /* 0x000000000010783b */ /* 0x000f6a0000004200 */
[----:B------:R-:W2:Y:S05]  /*8ee0*/  LDSM.16.MT88.4 R20, [R204+0x2000] ;  /* 0x00200000cc14783b */ /* 0x000eaa0000004200 */
[----:B------:R-:W2:Y:S05]  /*8ef0*/  LDSM.16.MT88.4 R24, [R0+0x2000] ;  /* 0x002000000018783b */ /* 0x000eaa0000004200 */
[----:B------:R-:W-:Y:S05]  /*8f00*/  LDSM.16.MT88.4 R32, [R2+0x1c800] ;  /* 0x01c800000220783b */ /* 0x000fea0000004200 */
[----:B------:R-:W2:Y:S05]  /*8f10*/  LDSM.16.MT88.4 R28, [R204+0x800] ;  /* 0x00080000cc1c783b */ /* 0x000eaa0000004200 */
[----:B------:R-:W2:Y:S05]  /*8f20*/  LDSM.16.MT88.4 R164, [R2+0x1e800] ;  /* 0x01e8000002a4783b */ /* 0x000eaa0000004200 */
[----:B------:R-:W2:Y:S01]  /*8f30*/  LDSM.16.MT88.4 R168, [R0+0x800] ;  /* 0x0008000000a8783b */ /* 0x000ea20000004200 */
[-C--:B-1----:R-:W-:Y:S04]  /*8f40*/  HMMA.16816.F32 R100, R4, R8.reuse, R100 ;  /* 0x000000080464723c */ /* 0x082fe80000001864 */
[----:B------:R-:W1:Y:S05]  /*8f50*/  LDSM.16.MT88.4 R172, [R204+0x2800] ;  /* 0x00280000ccac783b */ /* 0x000e6a0000004200 */
[----:B------:R-:W-:Y:S01]  /*8f60*/  LDSM.16.MT88.4 R176, [R2+0x1f800] ;  /* 0x01f8000002b0783b */ /* 0x000fe20000004200 */
[C---:B------:R-:W-:Y:S04]  /*8f70*/  HMMA.16816.F32 R104, R12.reuse, R8, R104 ;  /* 0x000000080c68723c */ /* 0x040fe80000001868 */
[----:B------:R-:W-:Y:S04]  /*8f80*/  LDSM.16.MT88.4 R180, [R204+0x3800] ;  /* 0x00380000ccb4783b */ /* 0x000fe80000004200 */
[-C--:B------:R-:W-:Y:S01]  /*8f90*/  HMMA.16816.F32 R108, R12, R10.reuse, R108 ;  /* 0x0000000a0c6c723c */ /* 0x080fe2000000186c */
[----:B---3--:R-:W-:Y:S05]  /*8fa0*/  @P3 STL [R1+0x40], R244 ;  /* 0x000040f401003387 */ /* 0x008fea0000100800 */
[----:B----4-:R-:W-:Y:S02]  /*8fb0*/  @P3 STL [R1+0x3c], R243 ;  /* 0x00003cf301003387 */ /* 0x010fe40000100800 */
[C---:B------:R-:W-:Y:S03]  /*8fc0*/  HMMA.16816.F32 R112, R4.reuse, R10, R112 ;  /* 0x0000000a0470723c */ /* 0x040fe60000001870 */
[----:B------:R-:W3:Y:S05]  /*8fd0*/  LDSM.16.MT88.4 R8, [R0+0x2800] ;  /* 0x002800000008783b */ /* 0x000eea0000004200 */
[----:B------:R-:W-:Y:S01]  /*8fe0*/  @P3 STL [R1+0x38], R242 ;  /* 0x000038f201003387 */ /* 0x000fe20000100800 */
[-C--:B-----5:R-:W-:Y:S04]  /*8ff0*/  HMMA.16816.F32 R116, R4, R16.reuse, R116 ;  /* 0x000000100474723c */ /* 0x0a0fe80000001874 */
[----:B--2---:R-:W-:Y:S04]  /*9000*/  @P3 STL [R1+0x34], R239 ;  /* 0x000034ef01003387 */ /* 0x004fe80000100800 */
        /* <DEDUP_REMOVED lines=21> */
[-C--:B------:R-:W-:Y:S08]  /*9160*/  HMMA.16816.F32 R116, R32, R168.reuse, R116 ;  /* 0x000000a82074723c */ /* 0x080ff00000001874 */
[C---:B------:R-:W-:Y:S08]  /*9170*/  HMMA.16816.F32 R120, R164.reuse, R168, R120 ;  /* 0x000000a8a478723c */ /* 0x040ff00000001878 */
[-C--:B------:R-:W-:Y:S08]  /*9180*/  HMMA.16816.F32 R124, R164, R170.reuse, R124 ;  /* 0x000000aaa47c723c */ /* 0x080ff0000000187c */
[C---:B------:R-:W-:Y:S01]  /*9190*/  HMMA.16816.F32 R128, R32.reuse, R170, R128 ;  /* 0x000000aa2080723c */ /* 0x040fe20000001880 */
[----:B------:R-:W-:Y:S07]  /*91a0*/  LDSM.16.MT88.4 R168, [R2+0x1d800] ;  /* 0x01d8000002a8783b */ /* 0x000fee0000004200 */
[-C--:B-1----:R-:W-:Y:S08]  /*91b0*/  HMMA.16816.F32 R132, R32, R172.reuse, R132 ;  /* 0x000000ac2084723c */ /* 0x082ff00000001884 */
        /* <DEDUP_REMOVED lines=48> */
[----:B------:R-:W-:Y:S01]  /*94c0*/  LOP3.LUT R0, R221, 0xc00, RZ, 0xc0, !PT ;  /* 0x00000c00dd007812 */ /* 0x000fe200078ec0ff */
[----:B------:R-:W1:Y:S01]  /*94d0*/  LDCU UR5, c[0x0][0x500] ;  /* 0x0000a000ff0577ac */ /* 0x000e620008000800 */
[C---:B------:R-:W-:Y:S01]  /*94e0*/  IMAD.SHL.U32 R4, R218.reuse, 0x2, RZ ;  /* 0x00000002da047824 */ /* 0x040fe200078e00ff */
[----:B------:R-:W-:Y:S02]  /*94f0*/  LOP3.LUT R2, R218, 0x8, RZ, 0xc0, !PT ;  /* 0x00000008da027812 */ /* 0x000fe400078ec0ff */
[----:B------:R-:W-:Y:S01]  /*9500*/  LOP3.LUT R0, R0, 0x6, R3, 0xf8, !PT ;  /* 0x0000000600007812 */ /* 0x000fe200078ef803 */
[----:B------:R-:W-:Y:S01]  /*9510*/  IMAD.SHL.U32 R3, R218, 0x10, RZ ;  /* 0x00000010da037824 */ /* 0x000fe200078e00ff */
[----:B------:R-:W-:Y:S01]  /*9520*/  ISETP.NE.AND P0, PT, R223, RZ, PT ;  /* 0x000000ffdf00720c */ /* 0x000fe20003f05270 */
[----:B------:R-:W-:Y:S01]  /*9530*/  UISETP.NE.AND UP0, UPT, UR40, -0x1, UPT ;  /* 0xffffffff2800788c */ /* 0x000fe2000bf05270 */
[----:B------:R-:W-:Y:S01]  /*9540*/  ISETP.NE.AND P1, PT, R2, RZ, PT ;  /* 0x000000ff0200720c */ /* 0x000fe20003f25270 */
[----:B------:R-:W-:Y:S01]  /*9550*/  UMOV UR45, UR18 ;  /* 0x00000012002d7c82 */ /* 0x000fe20008000000 */
[----:B------:R-:W-:-:S02]  /*9560*/  LOP3.LUT R3, R3, 0x1c0, RZ, 0xc0, !PT ;  /* 0x000001c003037812 */ /* 0x000fc400078ec0ff */
[----:B------:R-:W-:Y:S02]  /*9570*/  F2FP.F16.F32.PACK_AB R164, R37, R36 ;  /* 0x0000002425a4723e */ /* 0x000fe400000000ff */
[----:B------:R-:W-:Y:S02]  /*9580*/  LOP3.LUT R3, R3, 0x38, R4, 0xf8, !PT ;  /* 0x0000003803037812 */ /* 0x000fe400078ef804 */
[----:B------:R-:W-:Y:S02]  /*9590*/  SEL R4, R222, 0xffffffe0, !P1 ;  /* 0xffffffe0de047807 */ /* 0x000fe40004800000 */
[----:B------:R-:W-:Y:S01]  /*95a0*/  LOP3.LUT R0, R0, R3, R202, 0xf6, !PT ;  /* 0x0000000300007212 */ /* 0x000fe200078ef6ca */
[----:B-1----:R-:W-:Y:S01]  /*95b0*/  FMUL.FTZ R100, R100, UR5 ;  /* 0x0000000564647c20 */ /* 0x002fe20008410000 */
[----:B------:R-:W-:Y:S01]  /*95c0*/  FMUL.FTZ R12, R101, UR5 ;  /* 0x00000005650c7c20 */ /* 0x000fe20008410000 */
        /* <DEDUP_REMOVED lines=208> */
.L_x_1735:
[----:B------:R-:W2:Y:S01]  /*a2d0*/  LDCU.64 UR10, c[0x0][0x5c0] ;  /* 0x0000b800ff0a77ac */ /* 0x000ea20008000a00 */
[----:B------:R-:W-:-:S04]  /*a2e0*/  UIADD3 UR5, UPT, UPT, UR36, UR40, URZ ;  /* 0x0000002824057290 */ /* 0x000fc8000fffe0ff */
[----:B--2---:R-:W-:Y:S02]  /*a2f0*/  UIMAD.WIDE.U32 UR42, UR5, UR10, URZ ;  /* 0x0000000a052a72a5 */ /* 0x004fe4000f8e00ff */
[----:B------:R-:W-:-:S04]  /*a300*/  UIMAD UR5, UR5, UR11, URZ ;  /* 0x0000000b050572a4 */ /* 0x000fc8000f8e02ff */
[----:B------:R-:W-:-:S06]  /*a310*/  UIADD3 UR5, UPT, UPT, UR43, UR5, URZ ;  /* 0x000000052b057290 */ /* 0x000fcc000fffe0ff */
[----:B-1----:R-:W-:Y:S02]  /*a320*/  MOV R4, UR5 ;  /* 0x0000000500047c02 */ /* 0x002fe40008000f00 */
.L_x_1736:
        /* <DEDUP_REMOVED lines=12> */
.L_x_1737:
[----:B------:R-:W1:Y:S01]  /*a3f0*/  LDCU.64 UR8, c[0x0][0x5c8] ;  /* 0x0000b900ff0877ac */ /* 0x000e620008000a00 */
[----:B------:R-:W-:-:S04]  /*a400*/  UIADD3 UR5, UPT, UPT, UR36, UR40, URZ ;  /* 0x0000002824057290 */ /* 0x000fc8000fffe0ff */
[----:B-1----:R-:W-:Y:S02]  /*a410*/  UIMAD.WIDE.U32 UR16, UR5, UR8, URZ ;  /* 0x00000008051072a5 */ /* 0x002fe4000f8e00ff */
[----:B------:R-:W-:-:S04]  /*a420*/  UIMAD UR5, UR5, UR9, URZ ;  /* 0x00000009050572a4 */ /* 0x000fc8000f8e02ff */
[----:B------:R-:W-:-:S06]  /*a430*/  UIADD3 UR5, UPT, UPT, UR17, UR5, URZ ;  /* 0x0000000511057290 */ /* 0x000fcc000fffe0ff */
[----:B------:R-:W-:-:S07]  /*a440*/  MOV R30, UR5 ;  /* 0x00000005001e7c02 */ /* 0x000fce0008000f00 */
.L_x_1738:
[----:B------:R-:W-:Y:S01]  /*a450*/  BAR.SYNC.DEFER_BLOCKING 0x0 ;  /* 0x0000000000007b1d */ /* 0x000fe20000010000 */
[----:B------:R-:W-:Y:S01]  /*a460*/  LOP3.LUT R0, R219, 0x1f8, RZ, 0xc0, !PT ;  /* 0x000001f8db007812 */ /* 0x000fe200078ec0ff */
[----:B------:R-:W-:Y:S02]  /*a470*/  USHF.L.U32 UR5, UR37, 0x7, URZ ;  /* 0x0000000725057899 */ /* 0x000fe400080006ff */
[----:B------:R-:W-:Y:S01]  /*a480*/  USHF.L.U32 UR13, UR37, 0x7, URZ ;  /* 0x00000007250d7899 */ /* 0x000fe200080006ff */
[----:B------:R-:W-:Y:S01]  /*a490*/  LOP3.LUT R0, R0, 0x38, R218, 0x78, !PT ;  /* 0x0000003800007812 */ /* 0x000fe200078e78da */
[----:B------:R-:W-:Y:S02]  /*a4a0*/  UIMAD.WIDE.U32 UR40, UR5, UR10, URZ ;  /* 0x0000000a052872a5 */ /* 0x000fe4000f8e00ff */
[----:B------:R-:W1:Y:S01]  /*a4b0*/  LDC.64 R8, c[0x0][0x5d8] ;  /* 0x00017600ff087b82 */ /* 0x000e620000000a00 */
[----:B------:R-:W2:Y:S01]  /*a4c0*/  S2R R31, SR_TID.X ;  /* 0x00000000001f7919 */ /* 0x000ea20000002100 */
[--C-:B------:R-:W-:Y:S01]  /*a4d0*/  LOP3.LUT R0, R0, 0x1e00, R219.reuse, 0xf8, !PT ;  /* 0x00001e0000007812 */ /* 0x100fe200078ef8db */
[----:B------:R-:W-:Y:S01]  /*a4e0*/  USHF.R.S32.HI UR14, URZ, 0x1f, UR5 ;  /* 0x0000001fff0e7899 */ /* 0x000fe20008011405 */
[----:B------:R-:W-:Y:S01]  /*a4f0*/  BSSY.RECONVERGENT B0, `(.L_x_1739) ;  /* 0x000002f000007945 */ /* 0x000fe20003800200 */
[----:B------:R-:W-:Y:S01]  /*a500*/  IMAD.U32 R2, RZ, RZ, UR40 ;  /* 0x00000028ff027e24 */ /* 0x000fe2000f8e00ff */
[----:B------:R-:W-:Y:S01]  /*a510*/  LEA R6, R0, UR4, 0x1 ;  /* 0x0000000400067c11 */ /* 0x000fe2000f8e08ff */
[----:B------:R-:W-:Y:S01]  /*a520*/  UIMAD UR12, UR14, UR10, URZ ;  /* 0x0000000a0e0c72a4 */ /* 0x000fe2000f8e02ff */
[----:B------:R-:W3:Y:S01]  /*a530*/  LDC.64 R56, c[0x0][0x5e0] ;  /* 0x00017800ff387b82 */ /* 0x000ee20000000a00 */
[----:B------:R-:W-:Y:S01]  /*a540*/  UIADD3 UR33, UPT, UPT, -UR13, UR33, URZ ;  /* 0x000000210d217290 */ /* 0x000fe2000fffe1ff */
[----:B------:R-:W-:Y:S01]  /*a550*/  LOP3.LUT R2, R2, 0x38, R219, 0xf8, !PT ;  /* 0x0000003802027812 */ /* 0x000fe200078ef8db */
[----:B------:R-:W-:Y:S01]  /*a560*/  UIMAD UR12, UR5, UR11, UR12 ;  /* 0x0000000b050c72a4 */ /* 0x000fe2000f8e020c */
[----:B------:R-:W-:-:S02]  /*a570*/  IMAD.U32 R3, RZ, RZ, UR41 ;  /* 0x00000029ff037e24 */ /* 0x000fc4000f8e00ff */
[----:B------:R-:W-:Y:S01]  /*a580*/  IADD3 R2, P0, PT, R2, UR42, RZ ;  /* 0x0000002a02027c10 */ /* 0x000fe2000ff1e0ff */
[----:B------:R4:W3:Y:S02]  /*a590*/  LDS.128 R24, [R6+0xd000] ;  /* 0x00d0000006187984 */ /* 0x0008e40000000c00 */
[----:B------:R-:W-:Y:S02]  /*a5a0*/  IMAD.U32 R0, RZ, RZ, UR12 ;  /* 0x0000000cff007e24 */ /* 0x000fe4000f8e00ff */
[----:B------:R4:W3:Y:S04]  /*a5b0*/  LDS.128 R20, [R6+0x11000] ;  /* 0x0110000006147984 */ /* 0x0008e80000000c00 */
[----:B------:R4:W3:Y:S04]  /*a5c0*/  LDS.128 R36, [R6+0x15000] ;  /* 0x0150000006247984 */ /* 0x0008e80000000c00 */
[----:B------:R4:W3:Y:S04]  /*a5d0*/  LDS.128 R44, [R6+0x16000] ;  /* 0x01600000062c7984 */ /* 0x0008e80000000c00 */
[----:B------:R4:W3:Y:S01]  /*a5e0*/  LDS.128 R52, [R6+0x17000] ;  /* 0x0170000006347984 */ /* 0x0008e20000000c00 */
[----:B--2---:R-:W-:-:S03]  /*a5f0*/  SHF.R.U32.HI R31, RZ, 0x3, R31 ;  /* 0x00000003ff1f7819 */ /* 0x004fc6000001161f */
[----:B------:R4:W2:Y:S01]  /*a600*/  LDS.128 R32, [R6+0x19000] ;  /* 0x0190000006207984 */ /* 0x0008a20000000c00 */
[C---:B------:R-:W-:Y:S01]  /*a610*/  ISETP.GE.AND P3, PT, R31.reuse, UR33, PT ;  /* 0x000000211f007c0c */ /* 0x040fe2000bf66270 */
[C---:B------:R-:W-:Y:S02]  /*a620*/  VIADD R3, R31.reuse, 0x20 ;  /* 0x000000201f037836 */ /* 0x040fe40000000000 */
[----:B------:R4:W2:Y:S01]  /*a630*/  LDS.128 R40, [R6+0x1a000] ;  /* 0x01a0000006287984 */ /* 0x0008a20000000c00 */
[----:B------:R-:W-:Y:S02]  /*a640*/  VIADD R7, R31, 0x40 ;  /* 0x000000401f077836 */ /* 0x000fe40000000000 */
[----:B------:R-:W-:Y:S01]  /*a650*/  ISETP.GE.AND P6, PT, R3, UR33, PT ;  /* 0x0000002103007c0c */ /* 0x000fe2000bfc6270 */
[----:B------:R4:W2:Y:S01]  /*a660*/  LDS.128 R48, [R6+0x1b000] ;  /* 0x01b0000006307984 */ /* 0x0008a20000000c00 */
[----:B------:R-:W-:Y:S01]  /*a670*/  IADD3.X R3, PT, PT, R4, UR41, R0, P0, !PT ;  /* 0x0000002904037c10 */ /* 0x000fe200087fe400 */
[C---:B------:R-:W-:Y:S01]  /*a680*/  VIADD R5, R31.reuse, 0x60 ;  /* 0x000000601f057836 */ /* 0x040fe20000000000 */
[----:B------:R-:W-:-:S02]  /*a690*/  IADD3 R28, P0, PT, R31, 0x20, RZ ;  /* 0x000000201f1c7810 */ /* 0x000fc40007f1e0ff */
[----:B------:R-:W-:Y:S01]  /*a6a0*/  ISETP.GE.AND P5, PT, R7, UR33, PT ;  /* 0x0000002107007c0c */ /* 0x000fe2000bfa6270 */
[----:B-1----:R-:W-:Y:S01]  /*a6b0*/  IMAD.WIDE.U32 R16, R8, UR20, R2 ;  /* 0x0000001408107c25 */ /* 0x002fe2000f8e0002 */
[----:B------:R-:W-:-:S03]  /*a6c0*/  ISETP.GE.AND P4, PT, R5, UR33, PT ;  /* 0x0000002105007c0c */ /* 0x000fc6000bf86270 */
[----:B------:R-:W-:Y:S02]  /*a6d0*/  IMAD.X R29, RZ, RZ, RZ, P0 ;  /* 0x000000ffff1d7224 */ /* 0x000fe400000e06ff */
[----:B------:R-:W-:Y:S01]  /*a6e0*/  IMAD R7, R9, UR20, R17 ;  /* 0x0000001409077c24 */ /* 0x000fe2000f8e0211 */
[----:B------:R-:W-:Y:S07]  /*a6f0*/  @P3 BRA `(.L_x_1740) ;  /* 0x0000000000383947 */ /* 0x000fee0003800000 */
[----:B------:R-:W1:Y:S01]  /*a700*/  LDCU UR15, c[0x0][0x440] ;  /* 0x00008800ff0f77ac */ /* 0x000e620008000800 */
[----:B------:R-:W5:Y:S01]  /*a710*/  LDS.128 R12, [R6+0x10000] ;  /* 0x01000000060c7984 */ /* 0x000f620000000c00 */
[----:B------:R-:W-:Y:S01]  /*a720*/  IMAD.MOV.U32 R2, RZ, RZ, R16 ;  /* 0x000000ffff027224 */ /* 0x000fe200078e0010 */
[----:B------:R-:W4:Y:S01]  /*a730*/  LDCU.64 UR12, c[0x0][0x560] ;  /* 0x0000ac00ff0c77ac */ /* 0x000f220008000a00 */
[----:B------:R-:W-:Y:S02]  /*a740*/  IMAD.MOV.U32 R3, RZ, RZ, R7 ;  /* 0x000000ffff037224 */ /* 0x000fe400078e0007 */
[----:B------:R-:W-:-:S04]  /*a750*/  IMAD.WIDE.U32 R4, R31, UR10, R2 ;  /* 0x0000000a1f047c25 */ /* 0x000fc8000f8e0002 */
[----:B------:R-:W-:Y:S01]  /*a760*/  IMAD R0, R31, UR11, R5 ;  /* 0x0000000b1f007c24 */ /* 0x000fe2000f8e0205 */
[----:B-1----:R-:W-:Y:S02]  /*a770*/  ISETP.GE.AND P1, PT, R248, UR15, PT ;  /* 0x0000000ff8007c0c */ /* 0x002fe4000bf26270 */
[----:B------:R-:W-:Y:S02]  /*a780*/  ISETP.GE.AND P0, PT, R249, UR15, PT ;  /* 0x0000000ff9007c0c */ /* 0x000fe4000bf06270 */
[----:B----4-:R-:W-:-:S04]  /*a790*/  LEA R2, P2, R4, UR12, 0x1 ;  /* 0x0000000c04027c11 */ /* 0x010fc8000f8408ff */
[----:B------:R-:W-:-:S05]  /*a7a0*/  LEA.HI.X R3, R4, UR13, R0, 0x1, P2 ;  /* 0x0000000d04037c11 */ /* 0x000fca00090f0c00 */
[----:B------:R-:W1:Y:S04]  /*a7b0*/  @!P1 LDS.128 R8, [R6+0xc000] ;  /* 0x00c0000006089984 */ /* 0x000e680000000c00 */
[----:B-----5:R4:W-:Y:S04]  /*a7c0*/  @!P0 STG.E.128 desc[UR34][R2.64+0x80], R12 ;  /* 0x0000800c02008986 */ /* 0x0209e8000c101d22 */
[----:B-1----:R4:W-:Y:S02]  /*a7d0*/  @!P1 STG.E.128 desc[UR34][R2.64], R8 ;  /* 0x0000000802009986 */ /* 0x0029e4000c101d22 */
.L_x_1740:
[----:B------:R-:W-:Y:S05]  /*a7e0*/  BSYNC.RECONVERGENT B0 ;  /* 0x0000000000007941 */ /* 0x000fea0003800200 */
.L_x_1739:
[----:B------:R-:W-:Y:S04]  /*a7f0*/  BSSY.RECONVERGENT B0, `(.L_x_1741) ;  /* 0x0000010000007945 */ /* 0x000fe80003800200 */
[----:B------:R-:W-:Y:S05]  /*a800*/  @P6 BRA `(.L_x_1742) ;  /* 0x0000000000386947 */ /* 0x000fea0003800000 */
[----:B------:R-:W1:Y:S01]  /*a810*/  LDCU UR15, c[0x0][0x440] ;  /* 0x00008800ff0f77ac */ /* 0x000e620008000800 */
[----:B----4-:R-:W-:Y:S01]  /*a820*/  MOV R3, R7 ;  /* 0x0000000700037202 */ /* 0x010fe20000000f00 */
[----:B------:R-:W-:Y:S01]  /*a830*/  IMAD R0, R29, UR10, RZ ;  /* 0x0000000a1d007c24 */ /* 0x000fe2000f8e02ff */
[----:B------:R-:W4:Y:S01]  /*a840*/  LDCU.64 UR12, c[0x0][0x560] ;  /* 0x0000ac00ff0c77ac */ /* 0x000f220008000a00 */
[----:B------:R-:W-:Y:S02]  /*a850*/  IMAD.MOV.U32 R2, RZ, RZ, R16 ;  /* 0x000000ffff027224 */ /* 0x000fe400078e0010 */
[C---:B------:R-:W-:Y:S02]  /*a860*/  IMAD R0, R28.reuse, UR11, R0 ;  /* 0x0000000b1c007c24 */ /* 0x040fe4000f8e0200 */
[----:B------:R-:W-:-:S04]  /*a870*/  IMAD.WIDE.U32 R4, R28, UR10, R2 ;  /* 0x0000000a1c047c25 */ /* 0x000fc8000f8e0002 */
[----:B------:R-:W-:Y:S01]  /*a880*/  IMAD.IADD R0, R0, 0x1, R5 ;  /* 0x0000000100007824 */ /* 0x000fe200078e0205 */
[----:B-1----:R-:W-:Y:S02]  /*a890*/  ISETP.GE.AND P1, PT, R248, UR15, PT ;  /* 0x0000000ff8007c0c */ /* 0x002fe4000bf26270 */
[----:B------:R-:W-:Y:S02]  /*a8a0*/  ISETP.GE.AND P0, PT, R249, UR15, PT ;  /* 0x0000000ff9007c0c */ /* 0x000fe4000bf06270 */
[----:B----4-:R-:W-:-:S04]  /*a8b0*/  LEA R2, P2, R4, UR12, 0x1 ;  /* 0x0000000c04027c11 */ /* 0x010fc8000f8408ff */
[----:B------:R-:W-:-:S05]  /*a8c0*/  LEA.HI.X R3, R4, UR13, R0, 0x1, P2 ;  /* 0x0000000d04037c11 */ /* 0x000fca00090f0c00 */
[----:B---3--:R1:W-:Y:S04]  /*a8d0*/  @!P1 STG.E.128 desc[UR34][R2.64], R24 ;  /* 0x0000001802009986 */ /* 0x0083e8000c101d22 */
[----:B------:R1:W-:Y:S02]  /*a8e0*/  @!P0 STG.E.128 desc[UR34][R2.64+0x80], R20 ;  /* 0x0000801402008986 */ /* 0x0003e4000c101d22 */
.L_x_1742:
[----:B------:R-:W-:Y:S05]  /*a8f0*/  BSYNC.RECONVERGENT B0 ;  /* 0x0000000000007941 */ /* 0x000fea0003800200 */
.L_x_1741:
[----:B----4-:R4:W2:Y:S01]  /*a900*/  LDS.128 R12, [R6+0xe000] ;  /* 0x00e00000060c7984 */ /* 0x0108a20000000c00 */
[----:B-1----:R-:W-:Y:S01]  /*a910*/  MOV R3, RZ ;  /* 0x000000ff00037202 */ /* 0x002fe20000000f00 */
[----:B------:R-:W-:Y:S01]  /*a920*/  IMAD.U32 R0, RZ, RZ, UR8 ;  /* 0x00000008ff007e24 */ /* 0x000fe2000f8e00ff */
[C---:B---3--:R-:W-:Y:S01]  /*a930*/  IADD3 R20, P1, PT, R31.reuse, 0x40, RZ ;  /* 0x000000401f147810 */ /* 0x048fe20007f3e0ff */
[----:B------:R4:W1:Y:S01]  /*a940*/  LDS.128 R8, [R6+0x12000] ;  /* 0x0120000006087984 */ /* 0x0008620000000c00 */
        /* <DEDUP_REMOVED lines=8> */
[----:B------:R-:W-:Y:S01]  /*a9d0*/  IMAD R0, R23, UR10, RZ ;  /* 0x0000000a17007c24 */ /* 0x000fe2000f8e02ff */
[----:B------:R-:W5:Y:S01]  /*a9e0*/  LDCU UR15, c[0x0][0x440] ;  /* 0x00008800ff0f77ac */ /* 0x000f620008000800 */
[----:B------:R-:W-:Y:S02]  /*a9f0*/  IMAD.MOV.U32 R2, RZ, RZ, R16 ;  /* 0x000000ffff027224 */ /* 0x000fe400078e0010 */
[C---:B------:R-:W-:Y:S02]  /*aa00*/  IMAD R0, R20.reuse, UR11, R0 ;  /* 0x0000000b14007c24 */ /* 0x040fe4000f8e0200 */
[----:B------:R-:W-:-:S04]  /*aa10*/  IMAD.WIDE.U32 R4, R20, UR10, R2 ;  /* 0x0000000a14047c25 */ /* 0x000fc8000f8e0002 */
[----:B------:R-:W-:Y:S01]  /*aa20*/  IMAD.IADD R0, R0, 0x1, R5 ;  /* 0x0000000100007824 */ /* 0x000fe200078e0205 */
[----:B---3--:R-:W-:-:S04]  /*aa30*/  LEA R2, P1, R4, UR12, 0x1 ;  /* 0x0000000c04027c11 */ /* 0x008fc8000f8208ff */
[----:B------:R-:W-:Y:S02]  /*aa40*/  LEA.HI.X R3, R4, UR13, R0, 0x1, P1 ;  /* 0x0000000d04037c11 */ /* 0x000fe400088f0c00 */
[----:B-----5:R-:W-:Y:S02]  /*aa50*/  ISETP.GE.AND P2, PT, R248, UR15, PT ;  /* 0x0000000ff8007c0c */ /* 0x020fe4000bf46270 */
[----:B------:R-:W-:-:S11]  /*aa60*/  ISETP.GE.AND P1, PT, R249, UR15, PT ;  /* 0x0000000ff9007c0c */ /* 0x000fd6000bf26270 */
[----:B--2---:R3:W-:Y:S04]  /*aa70*/  @!P2 STG.E.128 desc[UR34][R2.64], R12 ;  /* 0x0000000c0200a986 */ /* 0x0047e8000c101d22 */
[----:B-1----:R3:W-:Y:S02]  /*aa80*/  @!P1 STG.E.128 desc[UR34][R2.64+0x80], R8 ;  /* 0x0000800802009986 */ /* 0x0027e4000c101d22 */
.L_x_1744:
[----:B------:R-:W-:Y:S05]  /*aa90*/  BSYNC.RECONVERGENT B0 ;  /* 0x0000000000007941 */ /* 0x000fea0003800200 */
.L_x_1743:
[----:B--23--:R2:W3:Y:S01]  /*aaa0*/  LDS.128 R12, [R6+0xf000] ;  /* 0x00f00000060c7984 */ /* 0x00c4e20000000c00 */
[----:B------:R-:W-:Y:S01]  /*aab0*/  BSSY.RECONVERGENT B0, `(.L_x_1745) ;  /* 0x0000012000007945 */ /* 0x000fe20003800200 */
[----:B------:R-:W-:Y:S02]  /*aac0*/  IADD3.X R22, PT, PT, RZ, RZ, RZ, P0, !PT ;  /* 0x000000ffff167210 */ /* 0x000fe400007fe4ff */
[----:B-1----:R2:W1:Y:S01]  /*aad0*/  LDS.128 R8, [R6+0x13000] ;  /* 0x0130000006087984 */ /* 0x0024620000000c00 */
        /* <DEDUP_REMOVED lines=13> */
[----:B---3--:R3:W-:Y:S04]  /*abb0*/  @!P1 STG.E.128 desc[UR34][R2.64], R12 ;  /* 0x0000000c02009986 */ /* 0x0087e8000c101d22 */
[----:B-1----:R3:W-:Y:S02]  /*abc0*/  @!P0 STG.E.128 desc[UR34][R2.64+0x80], R8 ;  /* 0x0000800802008986 */ /* 0x0027e4000c101d22 */
.L_x_1746:
[----:B------:R-:W-:Y:S05]  /*abd0*/  BSYNC.RECONVERGENT B0 ;  /* 0x0000000000007941 */ /* 0x000fea0003800200 */
.L_x_1745:
[----:B------:R-:W-:Y:S01]  /*abe0*/  UIMAD UR14, UR14, UR8, URZ ;  /* 0x000000080e0e72a4 */ /* 0x000fe2000f8e02ff */
[----:B---3--:R-:W-:Y:S01]  /*abf0*/  IADD3 R2, P0, PT, R18, UR16, RZ ;  /* 0x0000001012027c10 */ /* 0x008fe2000ff1e0ff */
[----:B------:R-:W3:Y:S01]  /*ac00*/  LDS.128 R12, [R6+0x14000] ;  /* 0x01400000060c7984 */ /* 0x000ee20000000c00 */
[----:B------:R-:W-:Y:S01]  /*ac10*/  BSSY.RECONVERGENT B0, `(.L_x_1747) ;  /* 0x0000013000007945 */ /* 0x000fe20003800200 */
[----:B------:R-:W-:Y:S02]  /*ac20*/  UIMAD UR14, UR5, UR9, UR14 ;  /* 0x00000009050e72a4 */ /* 0x000fe4000f8e020e */
[----:B-1----:R2:W1:Y:S04]  /*ac30*/  LDS.128 R8, [R6+0x18000] ;  /* 0x0180000006087984 */ /* 0x0024680000000c00 */
[----:B------:R-:W-:-:S03]  /*ac40*/  IADD3.X R3, PT, PT, R30, UR14, R19, P0, !PT ;  /* 0x0000000e1e037c10 */ /* 0x000fc600087fe413 */
[----:B--2-4-:R-:W-:-:S04]  /*ac50*/  IMAD.WIDE.U32 R6, R56, UR20, R2 ;  /* 0x0000001438067c25 */ /* 0x014fc8000f8e0002 */
[----:B------:R-:W-:Y:S01]  /*ac60*/  IMAD R16, R57, UR20, R7 ;  /* 0x0000001439107c24 */ /* 0x000fe2000f8e0207 */
[----:B------:R-:W-:Y:S06]  /*ac70*/  @P3 BRA `(.L_x_1748) ;  /* 0x0000000000303947 */ /* 0x000fec0003800000 */
[----:B------:R-:W2:Y:S01]  /*ac80*/  LDCU UR5, c[0x0][0x440] ;  /* 0x00008800ff0577ac */ /* 0x000ea20008000800 */
[----:B------:R-:W-:Y:S02]  /*ac90*/  IMAD.MOV.U32 R2, RZ, RZ, R6 ;  /* 0x000000ffff027224 */ /* 0x000fe400078e0006 */
[----:B------:R-:W-:Y:S01]  /*aca0*/  IMAD.MOV.U32 R3, RZ, RZ, R16 ;  /* 0x000000ffff037224 */ /* 0x000fe200078e0010 */
[----:B------:R-:W4:Y:S01]  /*acb0*/  LDCU.64 UR10, c[0x0][0x568] ;  /* 0x0000ad00ff0a77ac */ /* 0x000f220008000a00 */
[----:B------:R-:W-:-:S04]  /*acc0*/  IMAD.WIDE.U32 R4, R31, UR8, R2 ;  /* 0x000000081f047c25 */ /* 0x000fc8000f8e0002 */
[----:B------:R-:W-:Y:S01]  /*acd0*/  IMAD R0, R31, UR9, R5 ;  /* 0x000000091f007c24 */ /* 0x000fe2000f8e0205 */
[----:B--2---:R-:W-:Y:S02]  /*ace0*/  ISETP.GE.AND P1, PT, R248, UR5, PT ;  /* 0x00000005f8007c0c */ /* 0x004fe4000bf26270 */
[----:B------:R-:W-:Y:S02]  /*acf0*/  ISETP.GE.AND P0, PT, R249, UR5, PT ;  /* 0x00000005f9007c0c */ /* 0x000fe4000bf06270 */
[----:B----4-:R-:W-:-:S04]  /*ad00*/  LEA R2, P2, R4, UR10, 0x1 ;  /* 0x0000000a04027c11 */ /* 0x010fc8000f8408ff */
[----:B------:R-:W-:-:S05]  /*ad10*/  LEA.HI.X R3, R4, UR11, R0, 0x1, P2 ;  /* 0x0000000b04037c11 */ /* 0x000fca00090f0c00 */
[----:B---3--:R2:W-:Y:S04]  /*ad20*/  @!P1 STG.E.128 desc[UR34][R2.64], R12 ;  /* 0x0000000c02009986 */ /* 0x0085e8000c101d22 */
[----:B-1----:R2:W-:Y:S02]  /*ad30*/  @!P0 STG.E.128 desc[UR34][R2.64+0x80], R8 ;  /* 0x0000800802008986 */ /* 0x0025e4000c101d22 */
.L_x_1748:
[----:B------:R-:W-:Y:S05]  /*ad40*/  BSYNC.RECONVERGENT B0 ;  /* 0x0000000000007941 */ /* 0x000fea0003800200 */
.L_x_1747:
[----:B------:R-:W-:Y:S04]  /*ad50*/  BSSY.RECONVERGENT B0, `(.L_x_1749) ;  /* 0x0000010000007945 */ /* 0x000fe80003800200 */
[----:B------:R-:W-:Y:S05]  /*ad60*/  @P6 BRA `(.L_x_1750) ;  /* 0x0000000000386947 */ /* 0x000fea0003800000 */
[----:B------:R-:W4:Y:S01]  /*ad70*/  LDCU UR5, c[0x0][0x440] ;  /* 0x00008800ff0577ac */ /* 0x000f220008000800 */
[----:B--2---:R-:W-:Y:S01]  /*ad80*/  MOV R3, R16 ;  /* 0x0000001000037202 */ /* 0x004fe20000000f00 */
[----:B------:R-:W-:Y:S01]  /*ad90*/  IMAD R0, R29, UR8, RZ ;  /* 0x000000081d007c24 */ /* 0x000fe2000f8e02ff */
[----:B------:R-:W2:Y:S01]  /*ada0*/  LDCU.64 UR10, c[0x0][0x568] ;  /* 0x0000ad00ff0a77ac */ /* 0x000ea20008000a00 */
[----:B------:R-:W-:Y:S02]  /*adb0*/  IMAD.MOV.U32 R2, RZ, RZ, R6 ;  /* 0x000000ffff027224 */ /* 0x000fe400078e0006 */
[C---:B------:R-:W-:Y:S02]  /*adc0*/  IMAD R0, R28.reuse, UR9, R0 ;  /* 0x000000091c007c24 */ /* 0x040fe4000f8e0200 */
[----:B------:R-:W-:-:S04]  /*add0*/  IMAD.WIDE.U32 R4, R28, UR8, R2 ;  /* 0x000000081c047c25 */ /* 0x000fc8000f8e0002 */
[----:B------:R-:W-:Y:S01]  /*ade0*/  IMAD.IADD R0, R0, 0x1, R5 ;  /* 0x0000000100007824 */ /* 0x000fe200078e0205 */
[----:B----4-:R-:W-:Y:S02]  /*adf0*/  ISETP.GE.AND P1, PT, R248, UR5, PT ;  /* 0x00000005f8007c0c */ /* 0x010fe4000bf26270 */
[----:B------:R-:W-:Y:S02]  /*ae00*/  ISETP.GE.AND P0, PT, R249, UR5, PT ;  /* 0x00000005f9007c0c */ /* 0x000fe4000bf06270 */
[----:B--2---:R-:W-:-:S04]  /*ae10*/  LEA R2, P2, R4, UR10, 0x1 ;  /* 0x0000000a04027c11 */ /* 0x004fc8000f8408ff */
[----:B------:R-:W-:-:S05]  /*ae20*/  LEA.HI.X R3, R4, UR11, R0, 0x1, P2 ;  /* 0x0000000b04037c11 */ /* 0x000fca00090f0c00 */
[----:B------:R4:W-:Y:S04]  /*ae30*/  @!P1 STG.E.128 desc[UR34][R2.64], R36 ;  /* 0x0000002402009986 */ /* 0x0009e8000c101d22 */
[----:B------:R4:W-:Y:S02]  /*ae40*/  @!P0 STG.E.128 desc[UR34][R2.64+0x80], R32 ;  /* 0x0000802002008986 */ /* 0x0009e4000c101d22 */
.L_x_1750:
[----:B------:R-:W-:Y:S05]  /*ae50*/  BSYNC.RECONVERGENT B0 ;  /* 0x0000000000007941 */ /* 0x000fea0003800200 */
.L_x_1749:
[----:B------:R-:W-:Y:S04]  /*ae60*/  BSSY.RECONVERGENT B0, `(.L_x_1751) ;  /* 0x0000010000007945 */ /* 0x000fe80003800200 */
[----:B------:R-:W-:Y:S05]  /*ae70*/  @P5 BRA `(.L_x_1752) ;  /* 0x0000000000385947 */ /* 0x000fea0003800000 */
[----:B------:R-:W5:Y:S01]  /*ae80*/  LDCU UR5, c[0x0][0x440] ;  /* 0x00008800ff0577ac */ /* 0x000f620008000800 */
[----:B--2-4-:R-:W-:Y:S01]  /*ae90*/  MOV R3, R16 ;  /* 0x0000001000037202 */ /* 0x014fe20000000f00 */
        /* <DEDUP_REMOVED lines=12> */
.L_x_1752:
[----:B------:R-:W-:Y:S05]  /*af60*/  BSYNC.RECONVERGENT B0 ;  /* 0x0000000000007941 */ /* 0x000fea0003800200 */
.L_x_1751:
        /* <DEDUP_REMOVED lines=15> */
.L_x_1703:
[----:B------:R-:W-:Y:S05]  /*b060*/  BSYNC.RECONVERGENT B1 ;  /* 0x0000000000017941 */ /* 0x000fea0003800200 */
.L_x_1673:
[----:B------:R-:W5:Y:S01]  /*b070*/  LDCU UR8, c[0x0][0x438] ;  /* 0x00008700ff0877ac */ /* 0x000f620008000800 */
[----:B------:R-:W1:Y:S01]  /*b080*/  LDCU UR9, c[0x0][0x370] ;  /* 0x00006e00ff0977ac */ /* 0x000e620008000800 */
[----:B------:R-:W-:Y:S01]  /*b090*/  UMOV UR10, UR19 ;  /* 0x00000013000a7c82 */ /* 0x000fe20008000000 */
[----:B-----5:R-:W-:-:S04]  /*b0a0*/  UIADD3 UR8, UPT, UPT, UR8, 0x7f, URZ ;  /* 0x0000007f08087890 */ /* 0x020fc8000fffe0ff */
[----:B------:R-:W-:Y:S02]  /*b0b0*/  USHF.R.S32.HI UR5, URZ, 0x1f, UR8 ;  /* 0x0000001fff057899 */ /* 0x000fe40008011408 */
[----:B-1----:R-:W-:Y:S02]  /*b0c0*/  UIADD3 UR37, UPT, UPT, UR9, UR37, URZ ;  /* 0x0000002509257290 */ /* 0x002fe4000fffe0ff */
[----:B------:R-:W-:-:S04]  /*b0d0*/  ULEA.HI UR5, UR5, UR8, URZ, 0x7 ;  /* 0x0000000805057291 */ /* 0x000fc8000f8f38ff */
[----:B------:R-:W-:-:S04]  /*b0e0*/  USHF.R.S32.HI UR5, URZ, 0x7, UR5 ;  /* 0x00000007ff057899 */ /* 0x000fc80008011405 */
[----:B------:R-:W-:-:S09]  /*b0f0*/  UISETP.GE.AND UP0, UPT, UR37, UR5, UPT ;  /* 0x000000052500728c */ /* 0x000fd2000bf06270 */
[----:B------:R-:W-:Y:S05]  /*b100*/  BRA.U !UP0, `(.L_x_1753) ;  /* 0xffffff5108807547 */ /* 0x000fea000b83ffff */
[----:B------:R-:W-:Y:S05]  /*b110*/  EXIT ;  /* 0x000000000000794d */ /* 0x000fea0003800000 */
.L_x_1754:
        /* <DEDUP_REMOVED lines=14> */
.L_x_2446:


//--------------------- .text._ZN5flash44flash_bwd_dq_dk_dv_loop_seqk_parallel_kernelI23Flash_bwd_kernel_traitsILi128ELi64ELi128ELi8ELi2ELi4ELi2ELb0ELb0EN7cutlass6half_tE19Flash_kernel_traitsILi128ELi64ELi128ELi8ES3_EELb1ELb0ELb1ELb0ELb0ELb0ELb0EEEvNS_16Flash_bwd_paramsE --------------------------
	.section	.text._ZN5flash44flash_bwd_dq_dk_dv_loop_seqk_parallel_kernelI23Flash_bwd_kernel_traitsILi128ELi64ELi128ELi8ELi2ELi4ELi2ELb0ELb0EN7cutlass6half_tE19Flash_kernel_traitsILi128ELi64ELi128ELi8ES3_EELb1ELb0ELb1ELb0ELb0ELb0ELb0EEEvNS_16Flash_bwd_paramsE,"ax",@progbits
	.align	128
        .global         _ZN5flash44flash_bwd_dq_dk_dv_loop_seqk_parallel_kernelI23Flash_bwd_kernel_traitsILi128ELi64ELi128ELi8ELi2ELi4ELi2ELb0ELb0EN7cutlass6half_tE19Flash_kernel_traitsILi128ELi64ELi128ELi8ES3_EELb1ELb0ELb1ELb0ELb0ELb0ELb0EEEvNS_16Flash_bwd_paramsE
        .type           _ZN5flash44flash_bwd_dq_dk_dv_loop_seqk_parallel_kernelI23Flash_bwd_kernel_traitsILi128ELi64ELi128ELi8ELi2ELi4ELi2ELb0ELb0EN7cutlass6half_tE19Flash_kernel_traitsILi128ELi64ELi128ELi8ES3_EELb1ELb0ELb1ELb0ELb0ELb0ELb0EEEvNS_16Flash_bwd_paramsE,@function
        .size           _ZN5flash44flash_bwd_dq_dk_dv_loop_seqk_parallel_kernelI23Flash_bwd_kernel_traitsILi128ELi64ELi128ELi8ELi2ELi4ELi2ELb0ELb0EN7cutlass6half_tE19Flash_kernel_traitsILi128ELi64ELi128ELi8ES3_EELb1ELb0ELb1ELb0ELb0ELb0ELb0EEEvNS_16Flash_bwd_paramsE,(.L_x_2447 - _ZN5flash44flash_bwd_dq_dk_dv_loop_seqk_parallel_kernelI23Flash_bwd_kernel_traitsILi128ELi64ELi128ELi8ELi2ELi4ELi2ELb0ELb0EN7cutlass6half_tE19Flash_kernel_traitsILi128ELi64ELi128ELi8ES3_EELb1ELb0ELb1ELb0ELb0ELb0ELb0EEEvNS_16Flash_bwd_paramsE)
        .other          _ZN5flash44flash_bwd_dq_dk_dv_loop_seqk_parallel_kernelI23Flash_bwd_kernel_traitsILi128ELi64ELi128ELi8ELi2ELi4ELi2ELb0ELb0EN7cutlass6half_tE19Flash_kernel_traitsILi128ELi64ELi128ELi8ES3_EELb1ELb0ELb1ELb0ELb0ELb0ELb0EEEvNS_16Flash_bwd_paramsE,@"STO_CUDA_ENTRY STV_DEFAULT"
_ZN5flash44flash_bwd_dq_dk_dv_loop_seqk_parallel_kernelI23Flash_bwd_kernel_traitsILi128ELi64ELi128ELi8ELi2ELi4ELi2ELb0ELb0EN7cutlass6half_tE19Flash_kernel_traitsILi128ELi64ELi128ELi8ES3_EELb1ELb0ELb1ELb0ELb0ELb0ELb0EEEvNS_16Flash_bwd_paramsE:
.text._ZN5flash44flash_bwd_dq_dk_dv_loop_seqk_parallel_kernelI23Flash_bwd_kernel_traitsILi128ELi64ELi128ELi8ELi2ELi4ELi2ELb0ELb0EN7cutlass6half_tE19Flash_kernel_traitsILi128ELi64ELi128ELi8ES3_EELb1ELb0ELb1ELb0ELb0ELb0ELb0EEEvNS_16Flash_bwd_paramsE:
        /* <DEDUP_REMOVED lines=49> */
.L_x_1837:
[----:B-1----:R-:W1:Y:S01]  /*0310*/  LDCU.64 UR8, c[0x0][0x478] ;  /* 0x00008f00ff0877ac */ /* 0x002e620008000a00 */
[----:B------:R-:W-:Y:S02]  /*0320*/  PLOP3.LUT P1, PT, PT, PT, UP3, 0x80, 0x8 ;  /* 0x000000000008781c */ /* 0x000fe40003f2f038 */
[----:B------:R-:W-:Y:S01]  /*0330*/  PLOP3.LUT P4, PT, PT, PT, UP5, 0x80, 0x8 ;  /* 0x000000000008781c */ /* 0x000fe20003f8f058 */
[----:B------:R-:W-:Y:S01]  /*0340*/  @UP3 ULEA UR12, UP0, UR24, UR6, 0x2 ;  /* 0x00000006180c3291 */ /* 0x000fe2000f8010ff */
[----:B------:R-:W-:Y:S01]  /*0350*/  PLOP3.LUT P2, PT, PT, PT, UP4, 0x80, 0x8 ;  /* 0x000000000008781c */ /* 0x000fe20003f4f048 */
[----:B------:R-:W-:Y:S02]  /*0360*/  UISETP.NE.AND UP2, UPT, UR27, URZ, UPT ;  /* 0x000000ff1b00728c */ /* 0x000fe4000bf45270 */
[----:B------:R-:W-:Y:S02]  /*0370*/  @UP3 ULEA.HI.X UR13, UR24, UR7, URZ, 0x2, UP0 ;  /* 0x00000007180d3291 */ /* 0x000fe400080f14ff */
[----:B------:R-:W-:-:S02]  /*0380*/  IMAD.U32 R12, RZ, RZ, UR12 ;  /* 0x0000000cff0c7e24 */ /* 0x000fc4000f8e00ff */
[----:B------:R-:W-:Y:S02]  /*0390*/  PLOP3.LUT P3, PT, PT, PT, UP2, 0x80, 0x8 ;  /* 0x000000000008781c */ /* 0x000fe40003f6f028 */
[----:B------:R-:W-:Y:S01]  /*03a0*/  IMAD.U32 R13, RZ, RZ, UR13 ;  /* 0x0000000dff0d7e24 */ /* 0x000fe2000f8e00ff */
[----:B----4-:R-:W-:Y:S02]  /*03b0*/  UIMAD.WIDE.U32 UR12, UR24, 0x4, UR28 ;  /* 0x00000004180c78a5 */ /* 0x010fe4000f8e001c */
[----:B-1----:R-:W-:Y:S01]  /*03c0*/  UISETP.NE.U32.AND UP0, UPT, UR8, URZ, UPT ;  /* 0x000000ff0800728c */ /* 0x002fe2000bf05070 */
[----:B--2---:R-:W-:Y:S01]  /*03d0*/  IMAD.U32 R6, RZ, RZ, UR42 ;  /* 0x0000002aff067e24 */ /* 0x004fe2000f8e00ff */
[----:B------:R-:W3:Y:S02]  /*03e0*/  @P1 LDG.E R3, desc[UR34][R12.64] ;  /* 0x000000220c031981 */ /* 0x000ee4000c1e1900 */
[----:B------:R-:W-:-:S06]  /*03f0*/  UISETP.NE.AND.EX UP0, UPT, UR9, URZ, UPT, UP0 ;  /* 0x000000ff0900728c */ /* 0x000fcc000bf05300 */
[----:B------:R-:W-:-:S05]  /*0400*/  PLOP3.LUT P0, PT, PT, PT, UP0, 0x80, 0x8 ;  /* 0x000000000008781c */ /* 0x000fca0003f0f008 */
[----:B------:R-:W-:Y:S01]  /*0410*/  @UP0 ULEA UR14, UP1, UR24, UR8, 0x2 ;  /* 0x00000008180e0291 */ /* 0x000fe2000f8210ff */
[----:B------:R-:W-:Y:S01]  /*0420*/  IMAD.U32 R8, RZ, RZ, UR12 ;  /* 0x0000000cff087e24 */ /* 0x000fe2000f8e00ff */
[----:B------:R-:W1:Y:S02]  /*0430*/  @!UP0 LDCU UR5, c[0x0][0x43c] ;  /* 0x00008780ff0587ac */ /* 0x000e640008000800 */
[----:B------:R-:W-:Y:S02]  /*0440*/  @UP0 ULEA.HI.X UR15, UR24, UR9, URZ, 0x2, UP1 ;  /* 0x00000009180f0291 */ /* 0x000fe400088f14ff */
[----:B------:R-:W-:Y:S01]  /*0450*/  IMAD.U32 R10, RZ, RZ, UR14 ;  /* 0x0000000eff0a7e24 */ /* 0x000fe2000f8e00ff */
[----:B------:R-:W4:Y:S01]  /*0460*/  @!UP0 LDCU.64 UR8, c[0x0][0x488] ;  /* 0x00009100ff0887ac */ /* 0x000f220008000a00 */
[----:B------:R-:W-:Y:S02]  /*0470*/  IMAD.U32 R9, RZ, RZ, UR13 ;  /* 0x0000000dff097e24 */ /* 0x000fe4000f8e00ff */
[----:B------:R-:W-:-:S02]  /*0480*/  IMAD.U32 R7, RZ, RZ, UR43 ;  /* 0x0000002bff077e24 */ /* 0x000fc4000f8e00ff */
[----:B------:R-:W-:Y:S01]  /*0490*/  IMAD.U32 R11, RZ, RZ, UR15 ;  /* 0x0000000fff0b7e24 */ /* 0x000fe2000f8e00ff */
[----:B------:R-:W5:Y:S04]  /*04a0*/  @P4 LDG.E R4, desc[UR34][R8.64] ;  /* 0x0000002208044981 */ /* 0x000f68000c1e1900 */
[----:B------:R-:W2:Y:S04]  /*04b0*/  @P0 LDG.E R0, desc[UR34][R10.64] ;  /* 0x000000220a000981 */ /* 0x000ea8000c1e1900 */
[----:B------:R-:W2:Y:S04]  /*04c0*/  @P2 LDG.E R2, desc[UR34][R8.64+0x4] ;  /* 0x0000042208022981 */ /* 0x000ea8000c1e1900 */
[----:B------:R-:W2:Y:S01]  /*04d0*/  @!P3 LDG.E R6, desc[UR34][R6.64] ;  /* 0x000000220606b981 */ /* 0x000ea2000c1e1900 */
[----:B----4-:R-:W-:-:S04]  /*04e0*/  @!UP0 UISETP.NE.U32.AND UP1, UPT, UR8, URZ, UPT ;  /* 0x000000ff0800828c */ /* 0x010fc8000bf25070 */
[----:B------:R-:W-:Y:S01]  /*04f0*/  @!UP0 UISETP.NE.AND.EX UP1, UPT, UR9, URZ, UPT, UP1 ;  /* 0x000000ff0900828c */ /* 0x000fe2000bf25310 */
[----:B------:R-:W-:Y:S01]  /*0500*/  UMOV UR37, URZ ;  /* 0x000000ff00257c82 */ /* 0x000fe20008000000 */
[----:B------:R-:W-:Y:S02]  /*0510*/  UMOV UR16, 0xffffffff ;  /* 0xffffffff00107882 */ /* 0x000fe40000000000 */
[----:B-1----:R-:W-:Y:S01]  /*0520*/  @!UP0 USEL UR8, UR5, URZ, UP1 ;  /* 0x000000ff05088287 */ /* 0x002fe20008800000 */
[----:B------:R-:W-:Y:S01]  /*0530*/  UMOV UR39, 0xffffffff ;  /* 0xffffffff00277882 */ /* 0x000fe20000000000 */
[----:B------:R-:W-:Y:S01]  /*0540*/  USHF.L.U32 UR47, UR40, 0x7, URZ ;  /* 0x00000007282f7899 */ /* 0x000fe200080006ff */
[----:B---3--:R-:W-:Y:S02]  /*0550*/  @P1 R2UR UR37, R3 ;  /* 0x00000000032512ca */ /* 0x008fe400000e0000 */
[----:B-----5:R-:W-:Y:S02]  /*0560*/  @P4 R2UR UR16, R4 ;  /* 0x00000000041042ca */ /* 0x020fe400000e0000 */
[----:B--2---:R-:W-:-:S02]  /*0570*/  @P0 R2UR UR36, R0 ;  /* 0x00000000002402ca */ /* 0x004fc400000e0000 */
[----:B------:R-:W-:Y:S02]  /*0580*/  @P2 R2UR UR5, R2 ;  /* 0x00000000020522ca */ /* 0x000fe400000e0000 */
[----:B------:R-:W-:-:S09]  /*0590*/  @!P3 R2UR UR39, R6 ;  /* 0x000000000627b2ca */ /* 0x000fd200000e0000 */
[----:B------:R-:W-:Y:S01]  /*05a0*/  @UP0 UIADD3 UR36, UPT, UPT, UR36, -UR37, URZ ;  /* 0x8000002524240290 */ /* 0x000fe2000fffe0ff */
[----:B------:R-:W-:Y:S11]  /*05b0*/  BRA.U !UP6, `(.L_x_1755) ;  /* 0x000000010e2c7547 */ /* 0x000ff6000b800000 */
[----:B------:R-:W-:Y:S01]  /*05c0*/  UISETP.NE.AND UP1, UPT, UR26, URZ, UPT ;  /* 0x000000ff1a00728c */ /* 0x000fe2000bf25270 */
[----:B------:R-:W-:Y:S02]  /*05d0*/  IMAD.U32 R4, RZ, RZ, UR42 ;  /* 0x0000002aff047e24 */ /* 0x000fe4000f8e00ff */
[----:B------:R-:W-:-:S03]  /*05e0*/  IMAD.U32 R5, RZ, RZ, UR43 ;  /* 0x0000002bff057e24 */ /* 0x000fc6000f8e00ff */
[----:B------:R-:W-:-:S13]  /*05f0*/  PLOP3.LUT P0, PT, PT, PT, UP1, 0x80, 0x8 ;  /* 0x000000000008781c */ /* 0x000fda0003f0f018 */
[----:B------:R-:W2:Y:S01]  /*0600*/  @P0 LDG.E R0, desc[UR34][R4.64+0x4] ;  /* 0x0000042204000981 */ /* 0x000ea2000c1e1900 */
[----:B------:R-:W-:Y:S01]  /*0610*/  MOV R2, UR42 ;  /* 0x0000002a00027c02 */ /* 0x000fe20008000f00 */
[----:B------:R-:W-:-:S05]  /*0620*/  IMAD.U32 R3, RZ, RZ, UR43 ;  /* 0x0000002bff037e24 */ /* 0x000fca000f8e00ff */
[----:B------:R-:W3:Y:S01]  /*0630*/  @!P0 LDG.E R2, desc[UR34][R2.64] ;  /* 0x0000002202028981 */ /* 0x000ee2000c1e1900 */
[----:B--2---:R-:W-:-:S13]  /*0640*/  @P0 R2UR UR10, R0 ;  /* 0x00000000000a02ca */ /* 0x004fda00000e0000 */
[----:B------:R-:W-:-:S07]  /*0650*/  @UP1 UIADD3 UR10, UPT, UPT, UR10, -UR39, URZ ;  /* 0x800000270a0a1290 */ /* 0x000fce000fffe0ff */
[----:B---3--:R-:W-:-:S15]  /*0660*/  @!P0 R2UR UR10, R2 ;  /* 0x00000000020a82ca */ /* 0x008fde00000e0000 */
.L_x_1755:
        /* <DEDUP_REMOVED lines=43> */
.L_x_1757:
[----:B------:R-:W1:Y:S01]  /*0920*/  LDCU.64 UR14, c[0x0][0x3b8] ;  /* 0x00007700ff0e77ac */ /* 0x000e620008000a00 */
[----:B------:R-:W-:-:S04]  /*0930*/  UIADD3 UR8, UPT, UPT, UR37, UR39, URZ ;  /* 0x0000002725087290 */ /* 0x000fc8000fffe0ff */
[----:B-1----:R-:W-:Y:S02]  /*0940*/  UIMAD.WIDE.U32 UR54, UR8, UR14, URZ ;  /* 0x0000000e083672a5 */ /* 0x002fe4000f8e00ff */
[----:B------:R-:W-:-:S04]  /*0950*/  UIMAD UR8, UR8, UR15, URZ ;  /* 0x0000000f080872a4 */ /* 0x000fc8000f8e02ff */
[----:B------:R-:W-:-:S06]  /*0960*/  UIADD3 UR8, UPT, UPT, UR55, UR8, URZ ;  /* 0x0000000837087290 */ /* 0x000fcc000fffe0ff */
[----:B------:R-:W-:Y:S02]  /*0970*/  MOV R5, UR8 ;  /* 0x0000000800057c02 */ /* 0x000fe40008000f00 */
.L_x_1758:
        /* <DEDUP_REMOVED lines=12> */
[----:B------:R-:W-:-:S06]  /*0a40*/  IMAD.HI.U32 R3, R7, R3, R6 ;  /* 0x0000000307037227 */ /* 0x000fcc00078e0006 */
[----:B------:R-:W-:-:S04]  /*0a50*/  IMAD.HI.U32 R14, R3, R2, RZ ;  /* 0x00000002030e7227 */ /* 0x000fc800078e00ff */
[----:B------:R-:W-:-:S04]  /*0a60*/  IMAD.MOV R3, RZ, RZ, -R14 ;  /* 0x000000ffff037224 */ /* 0x000fc800078e0a0e */
[----:B------:R-:W-:Y:S01]  /*0a70*/  IMAD R3, R4, R3, R2 ;  /* 0x0000000304037224 */ /* 0x000fe200078e0202 */
[----:B------:R-:W-:-:S04]  /*0a80*/  LOP3.LUT R2, R0, UR23, RZ, 0x3c, !PT ;  /* 0x0000001700027c12 */ /* 0x000fc8000f8e3cff */
[----:B------:R-:W-:Y:S02]  /*0a90*/  ISETP.GT.U32.AND P1, PT, R4, R3, PT ;  /* 0x000000030400720c */ /* 0x000fe40003f24070 */
[----:B------:R-:W-:-:S11]  /*0aa0*/  ISETP.GE.AND P0, PT, R2, RZ, PT ;  /* 0x000000ff0200720c */ /* 0x000fd60003f06270 */
[----:B------:R-:W-:Y:S01]  /*0ab0*/  @!P1 IMAD.IADD R3, R3, 0x1, -R4 ;  /* 0x0000000103039824 */ /* 0x000fe200078e0a04 */
[----:B------:R-:W-:Y:S02]  /*0ac0*/  @!P1 IADD3 R14, PT, PT, R14, 0x1, RZ ;  /* 0x000000010e0e9810 */ /* 0x000fe40007ffe0ff */
[----:B------:R-:W-:Y:S02]  /*0ad0*/  ISETP.NE.AND P1, PT, R0, RZ, PT ;  /* 0x000000ff0000720c */ /* 0x000fe40003f25270 */
[----:B------:R-:W-:-:S13]  /*0ae0*/  ISETP.GE.U32.AND P2, PT, R3, R4, PT ;  /* 0x000000040300720c */ /* 0x000fda0003f46070 */
[----:B------:R-:W-:-:S05]  /*0af0*/  @P2 VIADD R14, R14, 0x1 ;  /* 0x000000010e0e2836 */ /* 0x000fca0000000000 */
        /* <DEDUP_REMOVED lines=17> */
.L_x_1759:
[----:B------:R-:W1:Y:S01]  /*0c10*/  LDCU.64 UR12, c[0x0][0x3c0] ;  /* 0x00007800ff0c77ac */ /* 0x000e620008000a00 */
[----:B------:R-:W-:-:S04]  /*0c20*/  UIADD3 UR8, UPT, UPT, UR37, UR39, URZ ;  /* 0x0000002725087290 */ /* 0x000fc8000fffe0ff */
[----:B-1----:R-:W-:Y:S02]  /*0c30*/  UIMAD.WIDE.U32 UR10, UR8, UR12, URZ ;  /* 0x0000000c080a72a5 */ /* 0x002fe4000f8e00ff */
[----:B------:R-:W-:-:S04]  /*0c40*/  UIMAD UR8, UR8, UR13, URZ ;  /* 0x0000000d080872a4 */ /* 0x000fc8000f8e02ff */
[----:B------:R-:W-:Y:S01]  /*0c50*/  UIADD3 UR8, UPT, UPT, UR11, UR8, URZ ;  /* 0x000000080b087290 */ /* 0x000fe2000fffe0ff */
[----:B------:R-:W-:-:S05]  /*0c60*/  UMOV UR50, UR10 ;  /* 0x0000000a00327c82 */ /* 0x000fca0008000000 */
[----:B------:R-:W-:-:S07]  /*0c70*/  MOV R15, UR8 ;  /* 0x00000008000f7c02 */ /* 0x000fce0008000f00 */
.L_x_1760:
        /* <DEDUP_REMOVED lines=28> */
.L_x_1761:
[----:B------:R-:W-:Y:S02]  /*0e40*/  UIMAD.WIDE.U32 UR10, UR44, UR16, URZ ;  /* 0x000000102c0a72a5 */ /* 0x000fe4000f8e00ff */
[----:B------:R-:W-:-:S04]  /*0e50*/  UIMAD UR8, UR45, UR16, URZ ;  /* 0x000000102d0872a4 */ /* 0x000fc8000f8e02ff */
[----:B------:R-:W-:-:S12]  /*0e60*/  UIADD3 UR8, UPT, UPT, UR11, UR8, URZ ;  /* 0x000000080b087290 */ /* 0x000fd8000fffe0ff */
.L_x_1762:
        /* <DEDUP_REMOVED lines=20> */
.L_x_1763:
[----:B------:R-:W1:Y:S01]  /*0fb0*/  LDCU UR58, c[0x0][0x434] ;  /* 0x00008680ff3a77ac */ /* 0x000e620008000800 */
[----:B------:R-:W-:-:S04]  /*0fc0*/  UIMAD UR9, UR24, UR31, UR23 ;  /* 0x0000001f180972a4 */ /* 0x000fc8000f8e0217 */
[----:B-1----:R-:W-:Y:S02]  /*0fd0*/  UIMAD UR58, UR9, UR58, URZ ;  /* 0x0000003a093a72a4 */ /* 0x002fe4000f8e02ff */
.L_x_1764:
        /* <DEDUP_REMOVED lines=11> */
.L_x_1765:
[----:B------:R-:W1:Y:S01]  /*1090*/  LDCU UR57, c[0x0][0x444] ;  /* 0x00008880ff3977ac */ /* 0x000e620008000800 */
[----:B------:R-:W-:-:S04]  /*10a0*/  UIMAD UR9, UR24, UR31, UR23 ;  /* 0x0000001f180972a4 */ /* 0x000fc8000f8e0217 */
[----:B-1----:R-:W-:-:S12]  /*10b0*/  UIMAD UR57, UR9, UR57, URZ ;  /* 0x00000039093972a4 */ /* 0x002fd8000f8e02ff */
.L_x_1766:
[----:B------:R-:W1:Y:S01]  /*10c0*/  LDCU UR44, c[0x0][0x508] ;  /* 0x0000a100ff2c77ac */ /* 0x000e620008000800 */
[----:B------:R-:W2:Y:S01]  /*10d0*/  S2R R3, SR_TID.X ;  /* 0x0000000000037919 */ /* 0x000ea20000002100 */
[----:B------:R-:W3:Y:S01]  /*10e0*/  LDC.64 R6, c[0x0][0x3b0] ;  /* 0x0000ec00ff067b82 */ /* 0x000ee20000000a00 */
[----:B------:R-:W-:Y:S01]  /*10f0*/  IMAD.MOV.U32 R17, RZ, RZ, RZ ;  /* 0x000000ffff117224 */ /* 0x000fe200078e00ff */
[----:B------:R-:W-:Y:S01]  /*1100*/  USHF.R.S32.HI UR9, URZ, 0x1f, UR55 ;  /* 0x0000001fff097899 */ /* 0x000fe20008011437 */
[----:B------:R-:W-:Y:S01]  /*1110*/  ISETP.NE.AND P3, PT, RZ, UR59, PT ;  /* 0x0000003bff007c0c */ /* 0x000fe2000bf65270 */
[----:B------:R-:W-:Y:S01]  /*1120*/  UIADD3 UR55, UP1, UP0, UR64, UR10, UR55 ;  /* 0x0000000a40377290 */ /* 0x000fe2000f83e037 */
[----:B------:R-:W-:Y:S01]  /*1130*/  BSSY.RECONVERGENT B1, `(.L_x_1756) ;  /* 0x0000a5b000017945 */ /* 0x000fe20003800200 */
[----:B------:R-:W-:Y:S02]  /*1140*/  ULEA UR57, UR45, UR57, 0x6 ;  /* 0x000000392d397291 */ /* 0x000fe4000f8e30ff */
[----:B------:R-:W-:-:S02]  /*1150*/  UIADD3.X UR53, UPT, UPT, UR53, UR8, UR9, UP1, UP0 ;  /* 0x0000000835357290 */ /* 0x000fc40008fe0409 */
[----:B------:R-:W-:Y:S02]  /*1160*/  ULEA UR58, UR45, UR58, 0x6 ;  /* 0x0000003a2d3a7291 */ /* 0x000fe4000f8e30ff */
[----:B-1----:R-:W-:-:S04]  /*1170*/  UIADD3 UR44, UPT, UPT, UR36, UR44, URZ ;  /* 0x0000002c242c7290 */ /* 0x002fc8000fffe0ff */
[----:B------:R-:W-:-:S04]  /*1180*/  UIADD3 UR9, UPT, UPT, UR5, -0x80, -UR44 ;  /* 0xffffff8005097890 */ /* 0x000fc8000fffe82c */
[----:B------:R-:W-:Y:S01]  /*1190*/  USHF.R.S32.HI UR8, URZ, 0x1f, UR9 ;  /* 0x0000001fff087899 */ /* 0x000fe20008011409 */
[----:B---3--:R-:W-:-:S03]  /*11a0*/  IMAD.SHL.U32 R23, R6, 0x20, RZ ;  /* 0x0000002006177824 */ /* 0x008fc600078e00ff */
[----:B------:R-:W-:Y:S01]  /*11b0*/  ULEA.HI UR8, UR8, UR9, URZ, 0x6 ;  /* 0x0000000908087291 */ /* 0x000fe2000f8f30ff */
[----:B--2---:R-:W-:-:S03]  /*11c0*/  IMAD.SHL.U32 R13, R3, 0x8, RZ ;  /* 0x00000008030d7824 */ /* 0x004fc600078e00ff */
[----:B------:R-:W-:Y:S01]  /*11d0*/  USHF.R.S32.HI UR41, URZ, 0x6, UR8 ;  /* 0x00000006ff297899 */ /* 0x000fe20008011408 */
[--C-:B------:R-:W-:Y:S02]  /*11e0*/  SHF.R.U32.HI R22, RZ, 0x3, R3.reuse ;  /* 0x00000003ff167819 */ /* 0x100fe40000011603 */
[----:B------:R-:W-:Y:S01]  /*11f0*/  LOP3.LUT R233, R3, 0x1f, RZ, 0xc0, !PT ;  /* 0x0000001f03e97812 */ /* 0x000fe200078ec0ff */
[----:B------:R-:W-:Y:S01]  /*1200*/  UISETP.LT.AND UP0, UPT, URZ, UR41, UPT ;  /* 0x00000029ff00728c */ /* 0x000fe2000bf01270 */
[----:B------:R-:W-:Y:S02]  /*1210*/  LOP3.LUT R16, R13, 0x38, RZ, 0xc0, !PT ;  /* 0x000000380d107812 */ /* 0x000fe400078ec0ff */
[----:B------:R-:W1:Y:S01]  /*1220*/  LDCU.128 UR8, c[0x0][0x590] ;  /* 0x0000b200ff0877ac */ /* 0x000e620008000c00 */
[----:B------:R-:W-:Y:S02]  /*1230*/  SHF.R.U32.HI R2, RZ, 0x5, R3 ;  /* 0x00000005ff027819 */ /* 0x000fe40000011603 */
[----:B------:R-:W-:Y:S01]  /*1240*/  IADD3 R8, P0, PT, R16, UR62, RZ ;  /* 0x0000003e10087c10 */ /* 0x000fe2000ff1e0ff */
[----:B------:R-:W-:Y:S01]  /*1250*/  IMAD.WIDE.U32 R20, R6, UR51, R16 ;  /* 0x0000003306147c25 */ /* 0x000fe2000f8e0010 */
[----:B------:R-:W-:Y:S01]  /*1260*/  USEL UR41, URZ, UR41, !UP0 ;  /* 0x00000029ff297287 */ /* 0x000fe2000c000000 */
[----:B------:R-:W-:Y:S01]  /*1270*/  LOP3.LUT R12, R16, 0x40, RZ, 0xfc, !PT ;  /* 0x00000040100c7812 */ /* 0x000fe200078efcff */
[----:B------:R-:W2:Y:S01]  /*1280*/  LDCU.64 UR62, c[0x0][0x420] ;  /* 0x00008400ff3e77ac */ /* 0x000ea20008000a00 */
[----:B------:R-:W-:Y:S01]  /*1290*/  IMAD.X R9, RZ, RZ, UR17, P0 ;  /* 0x00000011ff097e24 */ /* 0x000fe200080e06ff */
[----:B------:R-:W-:Y:S01]  /*12a0*/  IADD3 R20, P0, PT, R20, UR56, RZ ;  /* 0x0000003814147c10 */ /* 0x000fe2000ff1e0ff */
[----:B------:R-:W-:-:S02]  /*12b0*/  UISETP.GT.AND UP0, UPT, UR52, UR41, UPT ;  /* 0x000000293400728c */ /* 0x000fc4000bf04270 */
[----:B-1----:R-:W-:Y:S01]  /*12c0*/  UIMAD UR16, UR49, UR8, URZ ;  /* 0x00000008311072a4 */ /* 0x002fe2000f8e02ff */
[----:B------:R-:W-:Y:S01]  /*12d0*/  IMAD.U32 R0, RZ, RZ, UR8 ;  /* 0x00000008ff007e24 */ /* 0x000fe2000f8e00ff */
[----:B------:R-:W-:Y:S01]  /*12e0*/  MOV R10, UR10 ;  /* 0x0000000a000a7c02 */ /* 0x000fe20008000f00 */
[----:B------:R-:W-:Y:S01]  /*12f0*/  IMAD.U32 R19, RZ, RZ, UR11 ;  /* 0x0000000bff137e24 */ /* 0x000fe2000f8e00ff */
[----:B------:R-:W-:Y:S01]  /*1300*/  UIMAD UR16, UR51, UR9, UR16 ;  /* 0x00000009331072a4 */ /* 0x000fe2000f8e0210 */
[----:B------:R-:W-:Y:S01]  /*1310*/  IMAD.WIDE.U32 R8, R0, UR51, R8 ;  /* 0x0000003300087c25 */ /* 0x000fe2000f8e0008 */
[----:B------:R-:W1:Y:S03]  /*1320*/  LDCU.64 UR10, c[0x0][0x550] ;  /* 0x0000aa00ff0a77ac */ /* 0x000e660008000a00 */
[----:B------:R-:W-:Y:S01]  /*1330*/  IMAD R0, R6, UR49, RZ ;  /* 0x0000003106007c24 */ /* 0x000fe2000f8e02ff */
[----:B------:R-:W-:Y:S01]  /*1340*/  UIMAD UR49, UR31, UR60, URZ ;  /* 0x0000003c1f3172a4 */ /* 0x000fe2000f8e02ff */
[----:B------:R-:W-:Y:S01]  /*1350*/  VIADD R9, R9, UR16 ;  /* 0x0000001009097c36 */ /* 0x000fe20008000000 */
[----:B------:R-:W3:Y:S01]  /*1360*/  LDCU.64 UR60, c[0x0][0x5e8] ;  /* 0x0000bd00ff3c77ac */ /* 0x000ee20008000a00 */
[----:B------:R-:W-:-:S02]  /*1370*/  IMAD R0, R7, UR51, R0 ;  /* 0x0000003307007c24 */ /* 0x000fc4000f8e0200 */
[----:B------:R-:W-:Y:S01]  /*1380*/  IMAD.WIDE.U32 R10, R10, UR23, R8 ;  /* 0x000000170a0a7c25 */ /* 0x000fe2000f8e0008 */
[----:B------:R-:W4:Y:S01]  /*1390*/  LDCU.64 UR16, c[0x0][0x3c8] ;  /* 0x00007900ff1077ac */ /* 0x000f220008000a00 */
[----:B------:R-:W5:Y:S01]  /*13a0*/  LDC.64 R8, c[0x0][0x5f8] ;  /* 0x00017e00ff087b82 */ /* 0x000f620000000a00 */
[----:B------:R-:W-:Y:S01]  /*13b0*/  IADD3.X R21, PT, PT, R21, UR48, R0, P0, !PT ;  /* 0x0000003015157c10 */ /* 0x000fe200087fe400 */
[----:B------:R-:W-:Y:S01]  /*13c0*/  IMAD R11, R19, UR23, R11 ;  /* 0x00000017130b7c24 */ /* 0x000fe2000f8e020b */
[----:B------:R-:W-:Y:S01]  /*13d0*/  USHF.L.U64.HI UR48, UR8, 0x5, UR9 ;  /* 0x0000000508307899 */ /* 0x000fe20008010209 */
[----:B------:R-:W-:Y:S01]  /*13e0*/  IMAD R2, R2, UR49, R233 ;  /* 0x0000003102027c24 */ /* 0x000fe2000f8e02e9 */
[----:B------:R-:W-:Y:S01]  /*13f0*/  USHF.L.U32 UR51, UR8, 0x5, URZ ;  /* 0x0000000508337899 */ /* 0x000fe200080006ff */
[----:B------:R-:W-:Y:S01]  /*1400*/  IMAD.WIDE.U32 R18, R22, UR8, R10 ;  /* 0x0000000816127c25 */ /* 0x000fe2000f8e000a */
[----:B------:R-:W-:-:S03]  /*1410*/  USHF.L.U32 UR56, UR49, 0x6, URZ ;  /* 0x0000000631387899 */ /* 0x000fc600080006ff */
[----:B------:R-:W-:Y:S01]  /*1420*/  IMAD R229, R22, UR9, R19 ;  /* 0x0000000916e57c24 */ /* 0x000fe2000f8e0213 */
[----:B------:R-:W2:Y:S01]  /*1430*/  LDCU.64 UR8, c[0x0][0x380] ;  /* 0x00007000ff0877ac */ /* 0x000ea20008000a00 */
[----:B-1----:R-:W-:-:S04]  /*1440*/  LEA R230, P2, R18, UR10, 0x1 ;  /* 0x0000000a12e67c11 */ /* 0x002fc8000f8408ff */
[----:B------:R-:W-:Y:S01]  /*1450*/  LEA.HI.X R229, R18, UR11, R229, 0x1, P2 ;  /* 0x0000000b12e57c11 */ /* 0x000fe200090f0ce5 */
[----:B----4-:R-:W-:Y:S01]  /*1460*/  IMAD.U32 R10, RZ, RZ, UR16 ;  /* 0x00000010ff0a7e24 */ /* 0x010fe2000f8e00ff */
[----:B------:R-:W-:Y:S01]  /*1470*/  MOV R19, UR17 ;  /* 0x0000001100137c02 */ /* 0x000fe20008000f00 */
[----:B------:R-:W1:Y:S01]  /*1480*/  LDCU.64 UR16, c[0x0][0x570] ;  /* 0x0000ae00ff1077ac */ /* 0x000e620008000a00 */
[----:B------:R-:W-:Y:S01]  /*1490*/  SHF.L.U64.HI R18, R6, 0x5, R7 ;  /* 0x0000000506127819 */ /* 0x000fe20000010207 */
[----:B------:R-:W-:Y:S01]  /*14a0*/  IMAD.WIDE.U32 R10, R10, UR23, R20 ;  /* 0x000000170a0a7c25 */ /* 0x000fe2000f8e0014 */
[----:B------:R-:W-:Y:S01]  /*14b0*/  IADD3 R20, PT, PT, R22, 0x40, RZ ;  /* 0x0000004016147810 */ /* 0x000fe20007ffe0ff */
[----:B---3--:R-:W-:Y:S02]  /*14c0*/  UIMAD.WIDE UR10, UR57, 0x4, UR60 ;  /* 0x00000004390a78a5 */ /* 0x008fe4000f8e023c */
[----:B-----5:R-:W-:-:S04]  /*14d0*/  IMAD.WIDE.U32 R24, R8, UR21, RZ ;  /* 0x0000001508187c25 */ /* 0x020fc8000f8e00ff */
[----:B------:R-:W-:Y:S01]  /*14e0*/  IMAD R9, R9, UR21, R25 ;  /* 0x0000001509097c24 */ /* 0x000fe2000f8e0219 */
[----:B------:R-:W-:Y:S01]  /*14f0*/  SEL R21, R24, RZ, P3 ;  /* 0x000000ff18157207 */ /* 0x000fe20001800000 */
[----:B------:R-:W-:-:S03]  /*1500*/  IMAD R11, R19, UR23, R11 ;  /* 0x00000017130b7c24 */ /* 0x000fc6000f8e020b */
[----:B------:R-:W-:Y:S01]  /*1510*/  IADD3 R0, P1, P0, R2, UR55, R21 ;  /* 0x0000003702007c10 */ /* 0x000fe2000f83e015 */
[C---:B------:R-:W-:Y:S01]  /*1520*/  IMAD.WIDE.U32 R10, R22.reuse, R6, R10 ;  /* 0x00000006160a7225 */ /* 0x040fe200078e000a */
[----:B------:R-:W-:Y:S02]  /*1530*/  SHF.R.S32.HI R2, RZ, 0x1f, R2 ;  /* 0x0000001fff027819 */ /* 0x000fe40000011402 */
[----:B------:R-:W-:Y:S01]  /*1540*/  SEL R9, R9, RZ, P3 ;  /* 0x000000ff09097207 */ /* 0x000fe20001800000 */
[C---:B------:R-:W-:Y:S02]  /*1550*/  IMAD R227, R22.reuse, R7, R11 ;  /* 0x0000000716e37224 */ /* 0x040fe400078e020b */
[----:B------:R-:W-:Y:S01]  /*1560*/  VIADD R21, R22, 0x20 ;  /* 0x0000002016157836 */ /* 0x000fe20000000000 */
[----:B------:R-:W-:Y:S01]  /*1570*/  IADD3.X R19, PT, PT, R2, UR53, R9, P1, P0 ;  /* 0x0000003502137c10 */ /* 0x000fe20008fe0409 */
[----:B------:R-:W-:Y:S01]  /*1580*/  IMAD.U32 R2, RZ, RZ, UR56 ;  /* 0x00000038ff027e24 */ /* 0x000fe2000f8e00ff */
[----:B------:R-:W-:Y:S01]  /*1590*/  IADD3 R9, P0, PT, R0, UR56, RZ ;  /* 0x0000003800097c10 */ /* 0x000fe2000ff1e0ff */
[----:B--2---:R-:W-:Y:S01]  /*15a0*/  UIMAD.WIDE UR56, UR58, 0x4, UR62 ;  /* 0x000000043a3878a5 */ /* 0x004fe2000f8e023e */
[----:B------:R-:W-:-:S02]  /*15b0*/  LEA R228, P1, R10, UR8, 0x1 ;  /* 0x000000080ae47c11 */ /* 0x000fc4000f8208ff */
[----:B------:R-:W-:Y:S01]  /*15c0*/  LEA.HI.X.SX32 R0, R2, R19, 0x1, P0 ;  /* 0x0000001302007211 */ /* 0x000fe200000f0eff */
[----:B------:R-:W-:Y:S01]  /*15d0*/  VIADD R19, R22, 0x60 ;  /* 0x0000006016137836 */ /* 0x000fe20000000000 */
[C---:B-1----:R-:W-:Y:S02]  /*15e0*/  LEA R242, P0, R9.reuse, UR16, 0x2 ;  /* 0x0000001009f27c11 */ /* 0x042fe4000f8010ff */
[----:B------:R-:W-:Y:S02]  /*15f0*/  LEA.HI.X R227, R10, UR9, R227, 0x1, P1 ;  /* 0x000000090ae37c11 */ /* 0x000fe400088f0ce3 */
[----:B------:R-:W-:Y:S02]  /*1600*/  LEA.HI.X R243, R9, UR17, R0, 0x2, P0 ;  /* 0x0000001109f37c11 */ /* 0x000fe400080f1400 */
[C---:B------:R-:W-:Y:S02]  /*1610*/  IADD3 R2, P2, PT, R22.reuse, 0x40, RZ ;  /* 0x0000004016027810 */ /* 0x040fe40007f5e0ff */
[----:B------:R-:W-:-:S02]  /*1620*/  IADD3 R9, P0, PT, R22, 0x20, RZ ;  /* 0x0000002016097810 */ /* 0x000fc40007f1e0ff */
        /* <DEDUP_REMOVED lines=17> */
.L_x_1768:
[----:B------:R-:W1:Y:S01]  /*1740*/  LDCU.64 UR10, c[0x0][0x5c0] ;  /* 0x0000b800ff0a77ac */ /* 0x000e620008000a00 */
[----:B------:R-:W-:-:S04]  /*1750*/  UIADD3 UR5, UPT, UPT, UR37, UR39, URZ ;  /* 0x0000002725057290 */ /* 0x000fc8000fffe0ff */
[----:B-1----:R-:W-:Y:S02]  /*1760*/  UIMAD.WIDE.U32 UR16, UR5, UR10, URZ ;  /* 0x0000000a051072a5 */ /* 0x002fe4000f8e00ff */
[----:B------:R-:W-:-:S04]  /*1770*/  UIMAD UR5, UR5, UR11, URZ ;  /* 0x0000000b050572a4 */ /* 0x000fc8000f8e02ff */
[----:B------:R-:W-:-:S06]  /*1780*/  UIADD3 UR5, UPT, UPT, UR17, UR5, URZ ;  /* 0x0000000511057290 */ /* 0x000fcc000fffe0ff */
[----:B------:R-:W-:Y:S02]  /*1790*/  MOV R4, UR5 ;  /* 0x0000000500047c02 */ /* 0x000fe40008000f00 */
.L_x_1769:
        /* <DEDUP_REMOVED lines=12> */
.L_x_1770:
[----:B------:R-:W1:Y:S01]  /*1860*/  LDCU.64 UR8, c[0x0][0x5c8] ;  /* 0x0000b900ff0877ac */ /* 0x000e620008000a00 */
[----:B------:R-:W-:-:S04]  /*1870*/  UIADD3 UR37, UPT, UPT, UR37, UR39, URZ ;  /* 0x0000002725257290 */ /* 0x000fc8000fffe0ff */
[----:B-1----:R-:W-:Y:S02]  /*1880*/  UIMAD.WIDE.U32 UR14, UR37, UR8, URZ ;  /* 0x00000008250e72a5 */ /* 0x002fe4000f8e00ff */
[----:B------:R-:W-:-:S04]  /*1890*/  UIMAD UR37, UR37, UR9, URZ ;  /* 0x00000009252572a4 */ /* 0x000fc8000f8e02ff */
[----:B------:R-:W-:-:S06]  /*18a0*/  UIADD3 UR37, UPT, UPT, UR15, UR37, URZ ;  /* 0x000000250f257290 */ /* 0x000fcc000fffe0ff */
[----:B------:R-:W-:Y:S02]  /*18b0*/  MOV R5, UR37 ;  /* 0x0000002500057c02 */ /* 0x000fe40008000f00 */
.L_x_1771:
        /* <DEDUP_REMOVED lines=30> */
.L_x_1773:
[----:B------:R-:W-:Y:S05]  /*1aa0*/  BSYNC.RECONVERGENT B0 ;  /* 0x0000000000007941 */ /* 0x000fea0003800200 */
.L_x_1772:
        /* <DEDUP_REMOVED lines=16> */
.L_x_1775:
[----:B------:R-:W-:Y:S05]  /*1bb0*/  BSYNC.RECONVERGENT B0 ;  /* 0x0000000000007941 */ /* 0x000fea0003800200 */
.L_x_1774:
        /* <DEDUP_REMOVED lines=16> */
.L_x_1777:
[----:B------:R-:W-:Y:S05]  /*1cc0*/  BSYNC.RECONVERGENT B0 ;  /* 0x0000000000007941 */ /* 0x000fea0003800200 */
.L_x_1776:
        /* <DEDUP_REMOVED lines=15> */
.L_x_1779:
[----:B------:R-:W-:Y:S05]  /*1dc0*/  BSYNC.RECONVERGENT B0 ;  /* 0x0000000000007941 */ /* 0x000fea0003800200 */
.L_x_1778:
        /* <DEDUP_REMOVED lines=25> */
.L_x_1781:
[----:B------:R-:W-:Y:S05]  /*1f60*/  BSYNC.RECONVERGENT B0 ;  /* 0x0000000000007941 */ /* 0x000fea0003800200 */
.L_x_1780:
        /* <DEDUP_REMOVED lines=12> */
[----:B-1--4-:R-:W-:-:S04]  /*2030*/  LEA R14, P2, R10, UR10, 0x1 ;  /* 0x0000000a0a0e7c11 */ /* 0x012fc8000f8408ff */
[----:B------:R-:W-:-:S05]  /*2040*/  LEA.HI.X R15, R10, UR11, R8, 0x1, P2 ;  /* 0x0000000b0a0f7c11 */ /* 0x000fca00090f0c08 */
[----:B------:R1:W-:Y:S04]  /*2050*/  @!P1 STG.E.128 desc[UR34][R14.64], RZ ;  /* 0x000000ff0e009986 */ /* 0x0003e8000c101d22 */
[----:B------:R1:W-:Y:S02]  /*2060*/  @!P0 STG.E.128 desc[UR34][R14.64+0x80], RZ ;  /* 0x000080ff0e008986 */ /* 0x0003e4000c101d22 */
.L_x_1783:
[----:B------:R-:W-:Y:S05]  /*2070*/  BSYNC.RECONVERGENT B0 ;  /* 0x0000000000007941 */ /* 0x000fea0003800200 */
.L_x_1782:
        /* <DEDUP_REMOVED lines=16> */
.L_x_1785:
[----:B------:R-:W-:Y:S05]  /*2180*/  BSYNC.RECONVERGENT B0 ;  /* 0x0000000000007941 */ /* 0x000fea0003800200 */
.L_x_1784:
        /* <DEDUP_REMOVED lines=16> */
.L_x_1767:
        /* <DEDUP_REMOVED lines=15> */
[----:B------:R-:W-:Y:S01]  /*2380*/  @!P1 IMAD.MOV.U32 R24, RZ, RZ, R230 ;  /* 0x000000ffff189224 */ /* 0x000fe200078e00e6 */
[----:B------:R-:W-:Y:S01]  /*2390*/  @!P1 MOV R25, R229 ;  /* 0x000000e500199202 */ /* 0x000fe20000000f00 */
[----:B------:R-:W-:-:S04]  /*23a0*/  @!P0 IMAD.MOV.U32 R231, RZ, RZ, R229 ;  /* 0x000000ffffe78224 */ /* 0x000fc800078e00e5 */
        /* <DEDUP_REMOVED lines=11> */
.L_x_1788:
[----:B------:R2:W-:Y:S04]  /*2460*/  STS.128 [R11+0x8000], RZ ;  /* 0x008000ff0b007388 */ /* 0x0005e80000000c00 */
[----:B------:R2:W-:Y:S02]  /*2470*/  STS.128 [R11+0xa000], RZ ;  /* 0x00a000ff0b007388 */ /* 0x0005e40000000c00 */
.L_x_1789:
[----:B------:R-:W-:Y:S05]  /*2480*/  BSYNC.RECONVERGENT B0 ;  /* 0x0000000000007941 */ /* 0x000fea0003800200 */
.L_x_1787:
        /* <DEDUP_REMOVED lines=23> */
.L_x_1791:
[----:B------:R-:W-:Y:S05]  /*2600*/  BSYNC.RECONVERGENT B0 ;  /* 0x0000000000007941 */ /* 0x000fea0003800200 */
.L_x_1790:
[----:B------:R-:W-:Y:S01]  /*2610*/  BSSY.RECONVERGENT B0, `(.L_x_1792) ;  /* 0x0000016000007945 */ /* 0x000fe20003800200 */
[----:B------:R-:W-:-:S03]  /*2620*/  IADD3 R239, PT, PT, R11, UR16, RZ ;  /* 0x000000100bef7c10 */ /* 0x000fc6000fffe0ff */
[----:B------:R-:W-:Y:S05]  /*2630*/  @P3 BRA `(.L_x_1793) ;  /* 0x0000000000443947 */ /* 0x000fea0003800000 */
[----:B------:R-:W5:Y:S02]  /*2640*/  LDCU UR8, c[0x0][0x440] ;  /* 0x00008800ff0877ac */ /* 0x000f640008000800 */
[----:B-----5:R-:W-:Y:S02]  /*2650*/  ISETP.GE.AND P1, PT, R16, UR8, PT ;  /* 0x0000000810007c0c */ /* 0x020fe4000bf26270 */
[----:B------:R-:W-:-:S11]  /*2660*/  ISETP.GE.AND P0, PT, R12, UR8, PT ;  /* 0x000000080c007c0c */ /* 0x000fd6000bf06270 */
[--C-:B-1----:R-:W-:Y:S01]  /*2670*/  @!P1 IMAD.MOV.U32 R24, RZ, RZ, R228.reuse ;  /* 0x000000ffff189224 */ /* 0x102fe200078e00e4 */
[----:B------:R-:W-:Y:S01]  /*2680*/  @!P1 MOV R25, R227 ;  /* 0x000000e300199202 */ /* 0x000fe20000000f00 */
[----:B------:R-:W-:-:S04]  /*2690*/  @!P0 IMAD.MOV.U32 R226, RZ, RZ, R228 ;  /* 0x000000ffffe28224 */ /* 0x000fc800078e00e4 */
        /* <DEDUP_REMOVED lines=11> */
.L_x_1793:
[----:B------:R1:W-:Y:S04]  /*2750*/  STS.128 [R239], RZ ;  /* 0x000000ffef007388 */ /* 0x0003e80000000c00 */
[----:B------:R1:W-:Y:S02]  /*2760*/  STS.128 [R239+0x2000], RZ ;  /* 0x002000ffef007388 */ /* 0x0003e40000000c00 */
.L_x_1794:
[----:B------:R-:W-:Y:S05]  /*2770*/  BSYNC.RECONVERGENT B0 ;  /* 0x0000000000007941 */ /* 0x000fea0003800200 */
.L_x_1792:
        /* <DEDUP_REMOVED lines=40> */
.L_x_1796:
[----:B------:R-:W-:Y:S05]  /*2a00*/  BSYNC.RECONVERGENT B0 ;  /* 0x0000000000007941 */ /* 0x000fea0003800200 */
.L_x_1795:
        /* <DEDUP_REMOVED lines=36> */
.L_x_1798:
[----:B------:R2:W-:Y:S04]  /*2c50*/  STS.128 [R11+0xc000], RZ ;  /* 0x00c000ff0b007388 */ /* 0x0005e80000000c00 */
[----:B------:R2:W-:Y:S02]  /*2c60*/  STS.128 [R11+0x10000], RZ ;  /* 0x010000ff0b007388 */ /* 0x0005e40000000c00 */
.L_x_1799:
[----:B------:R-:W-:Y:S05]  /*2c70*/  BSYNC.RECONVERGENT B0 ;  /* 0x0000000000007941 */ /* 0x000fea0003800200 */
.L_x_1797:
        /* <DEDUP_REMOVED lines=29> */
.L_x_1801:
[----:B------:R-:W-:Y:S05]  /*2e50*/  BSYNC.RECONVERGENT B0 ;  /* 0x0000000000007941 */ /* 0x000fea0003800200 */
.L_x_1800:
        /* <DEDUP_REMOVED lines=26> */
.L_x_1803:
[----:B------:R-:W-:Y:S05]  /*3000*/  BSYNC.RECONVERGENT B0 ;  /* 0x0000000000007941 */ /* 0x000fea0003800200 */
.L_x_1802:
        /* <DEDUP_REMOVED lines=26> */
.L_x_1805:
[----:B------:R-:W-:Y:S05]  /*31b0*/  BSYNC.RECONVERGENT B0 ;  /* 0x0000000000007941 */ /* 0x000fea0003800200 */
.L_x_1804:
        /* <DEDUP_REMOVED lines=14> */
[----:B------:R-:W-:Y:S01]  /*32a0*/  IMAD.MOV.U32 R14, RZ, RZ, R20 ;  /* 0x000000ffff0e7224 */ /* 0x000fe200078e0014 */
[----:B------:R-:W1:Y:S03]  /*32b0*/  LDCU.64 UR8, c[0x0][0x390] ;  /* 0x00007200ff0877ac */ /* 0x000e660008000a00 */
        /* <DEDUP_REMOVED lines=17> */
.L_x_1807:
[----:B------:R2:W-:Y:S04]  /*33d0*/  STS.128 [R11+0x14000], RZ ;  /* 0x014000ff0b007388 */ /* 0x0005e80000000c00 */
[----:B------:R2:W-:Y:S02]  /*33e0*/  STS.128 [R11+0x18000], RZ ;  /* 0x018000ff0b007388 */ /* 0x0005e40000000c00 */
.L_x_1808:
[----:B------:R-:W-:Y:S05]  /*33f0*/  BSYNC.RECONVERGENT B0 ;  /* 0x0000000000007941 */ /* 0x000fea0003800200 */
.L_x_1806:
[----:B------:R-:W1:Y:S01]  /*3400*/  LDC.64 R22, c[0x0][0x528] ;  /* 0x00014a00ff167b82 */ /* 0x000e620000000a00 */
[----:B------:R-:W1:Y:S01]  /*3410*/  LDCU UR14, c[0x0][0x440] ;  /* 0x00008800ff0e77ac */ /* 0x000e620008000800 */
[----:B------:R-:W1:Y:S02]  /*3420*/  LDCU UR15, c[0x0][0x504] ;  /* 0x0000a080ff0f77ac */ /* 0x000e640008000800 */
[----:B-1----:R1:W5:Y:S04]  /*3430*/  LDG.E.64 R18, desc[UR34][R22.64+0x8] ;  /* 0x0000082216127981 */ /* 0x002368000c1e1b00 */
[----:B------:R1:W5:Y:S01]  /*3440*/  LDG.E.64 R4, desc[UR34][R22.64] ;  /* 0x0000002216047981 */ /* 0x000362000c1e1b00 */
[----:B------:R-:W-:Y:S03]  /*3450*/  BSSY.RECONVERGENT B0, `(.L_x_1809) ;  /* 0x0000019000007945 */ /* 0x000fe60003800200 */
[----:B------:R1:W-:Y:S04]  /*3460*/  @P5 STS.128 [R11+0x15000], RZ ;  /* 0x015000ff0b005388 */ /* 0x0003e80000000c00 */
[----:B------:R1:W-:Y:S01]  /*3470*/  @P5 STS.128 [R11+0x19000], RZ ;  /* 0x019000ff0b005388 */ /* 0x0003e20000000c00 */
[----:B------:R-:W-:Y:S05]  /*3480*/  @P5 BRA `(.L_x_1810) ;  /* 0x0000000000545947 */ /* 0x000fea0003800000 */
[----:B------:R-:W2:Y:S01]  /*3490*/  LDCU UR17, c[0x0][0x440] ;  /* 0x00008800ff1177ac */ /* 0x000ea20008000800 */
[----:B------:R-:W-:Y:S02]  /*34a0*/  IMAD R8, R8, UR12, RZ ;  /* 0x0000000c08087c24 */ /* 0x000fe4000f8e02ff */
[----:B------:R-:W-:Y:S01]  /*34b0*/  IMAD.MOV.U32 R14, RZ, RZ, R20 ;  /* 0x000000ffff0e7224 */ /* 0x000fe200078e0014 */
[----:B------:R-:W3:Y:S01]  /*34c0*/  LDCU.64 UR8, c[0x0][0x390] ;  /* 0x00007200ff0877ac */ /* 0x000ee20008000a00 */
[C---:B------:R-:W-:Y:S02]  /*34d0*/  IMAD R8, R9.reuse, UR13, R8 ;  /* 0x0000000d09087c24 */ /* 0x040fe4000f8e0208 */
[----:B-1----:R-:W-:-:S05]  /*34e0*/  IMAD.WIDE.U32 R22, R9, UR12, R14 ;  /* 0x0000000c09167c25 */ /* 0x002fca000f8e000e */
        /* <DEDUP_REMOVED lines=15> */
.L_x_1810:
[----:B------:R-:W-:Y:S05]  /*35e0*/  BSYNC.RECONVERGENT B0 ;  /* 0x0000000000007941 */ /* 0x000fea0003800200 */
.L_x_1809:
[----:B------:R1:W-:Y:S01]  /*35f0*/  @P4 STS.128 [R11+0x16000], RZ ;  /* 0x016000ff0b004388 */ /* 0x0003e20000000c00 */
[----:B------:R-:W-:Y:S03]  /*3600*/  BSSY.RECONVERGENT B0, `(.L_x_1811) ;  /* 0x0000018000007945 */ /* 0x000fe60003800200 */
[----:B------:R1:W-:Y:S01]  /*3610*/  @P4 STS.128 [R11+0x1a000], RZ ;  /* 0x01a000ff0b004388 */ /* 0x0003e20000000c00 */
        /* <DEDUP_REMOVED lines=22> */
.L_x_1812:
[----:B------:R-:W-:Y:S05]  /*3780*/  BSYNC.RECONVERGENT B0 ;  /* 0x0000000000007941 */ /* 0x000fea0003800200 */
.L_x_1811:
[----:B------:R1:W-:Y:S01]  /*3790*/  @P3 STS.128 [R11+0x17000], RZ ;  /* 0x017000ff0b003388 */ /* 0x0003e20000000c00 */
[----:B------:R-:W-:Y:S03]  /*37a0*/  BSSY.RECONVERGENT B0, `(.L_x_1813) ;  /* 0x0000018000007945 */ /* 0x000fe60003800200 */
[----:B------:R1:W-:Y:S01]  /*37b0*/  @P3 STS.128 [R11+0x1b000], RZ ;  /* 0x01b000ff0b003388 */ /* 0x0003e20000000c00 */
        /* <DEDUP_REMOVED lines=22> */
.L_x_1814:
[----:B------:R-:W-:Y:S05]  /*3920*/  BSYNC.RECONVERGENT B0 ;  /* 0x0000000000007941 */ /* 0x000fea0003800200 */
.L_x_1813:
[----:B------:R-:W-:Y:S01]  /*3930*/  UIMAD UR12, UR24, UR31, UR23 ;  /* 0x0000001f180c72a4 */ /* 0x000fe2000f8e0217 */
[C---:B------:R-:W-:Y:S01]  /*3940*/  IMAD.SHL.U32 R0, R3.reuse, 0x40, RZ ;  /* 0x0000004003007824 */ /* 0x040fe200078e00ff */
[----:B------:R-:W-:Y:S01]  /*3950*/  SHF.R.U32.HI R2, RZ, 0x4, R3 ;  /* 0x00000004ff027819 */ /* 0x000fe20000011603 */
[----:B------:R-:W-:Y:S01]  /*3960*/  IMAD.SHL.U32 R210, R3, 0x20, RZ ;  /* 0x0000002003d27824 */ /* 0x000fe200078e00ff */
[----:B------:R-:W-:Y:S01]  /*3970*/  USHF.L.U32 UR12, UR12, 0x5, URZ ;  /* 0x000000050c0c7899 */ /* 0x000fe200080006ff */
[----:B------:R-:W0:Y:S01]  /*3980*/  LDGDEPBAR ;  /* 0x00000000000079af */ /* 0x000e220000000000 */
[----:B--2---:R-:W-:Y:S01]  /*3990*/  LOP3.LUT R6, R0, 0x1c0, RZ, 0xc0, !PT ;  /* 0x000001c000067812 */ /* 0x004fe200078ec0ff */
[----:B------:R-:W-:Y:S01]  /*39a0*/  IMAD.MOV.U32 R213, RZ, RZ, 0x40 ;  /* 0x00000040ffd57424 */ /* 0x000fe200078e00ff */
[----:B------:R-:W-:Y:S01]  /*39b0*/  LOP3.LUT R2, R2, 0x8, RZ, 0xc0, !PT ;  /* 0x0000000802027812 */ /* 0x000fe200078ec0ff */
[----:B------:R-:W-:Y:S01]  /*39c0*/  USHF.R.S32.HI UR17, URZ, 0x1f, UR12 ;  /* 0x0000001fff117899 */ /* 0x000fe2000801140c */
[----:B------:R-:W-:Y:S01]  /*39d0*/  LOP3.LUT R7, R0, 0x200, RZ, 0xc0, !PT ;  /* 0x0000020000077812 */ /* 0x000fe200078ec0ff */
[----:B------:R-:W-:Y:S01]  /*39e0*/  IMAD.MOV.U32 R211, RZ, RZ, 0x20 ;  /* 0x00000020ffd37424 */ /* 0x000fe200078e00ff */
[----:B------:R-:W-:Y:S01]  /*39f0*/  LOP3.LUT R13, R6, 0x38, R13, 0xf8, !PT ;  /* 0x00000038060d7812 */ /* 0x000fe200078ef80d */
[----:B------:R-:W-:Y:S01]  /*3a00*/  IMAD.MOV.U32 R235, RZ, RZ, R239 ;  /* 0x000000ffffeb7224 */ /* 0x000fe200078e00ef */
[----:B------:R-:W-:Y:S01]  /*3a10*/  LOP3.LUT R2, R2, 0x10, R3, 0xf8, !PT ;  /* 0x0000001002027812 */ /* 0x000fe200078ef803 */
[----:B------:R-:W-:Y:S01]  /*3a20*/  IMAD.MOV.U32 R225, RZ, RZ, 0x4 ;  /* 0x00000004ffe17424 */ /* 0x000fe200078e00ff */
[----:B-----5:R-:W-:-:S02]  /*3a30*/  IADD3 R233, P3, P0, R18, UR12, R233 ;  /* 0x0000000c12e97c10 */ /* 0x020fc4000f87e0e9 */
[----:B------:R-:W-:Y:S02]  /*3a40*/  CS2R R166, SRZ ;  /* 0x0000000000a67805 */ /* 0x000fe4000001ff00 */
[----:B------:R-:W-:Y:S02]  /*3a50*/  LOP3.LUT R6, R7, 0x400, R210, 0xf8, !PT ;  /* 0x0000040007067812 */ /* 0x000fe400078ef8d2 */
[----:B------:R-:W-:Y:S02]  /*3a60*/  CS2R R164, SRZ ;  /* 0x0000000000a47805 */ /* 0x000fe4000001ff00 */
[----:B------:R-:W-:Y:S02]  /*3a70*/  LOP3.LUT R9, R13, 0x8, R10, 0x78, !PT ;  /* 0x000000080d097812 */ /* 0x000fe400078e780a */
[----:B------:R-:W-:Y:S02]  /*3a80*/  CS2R R170, SRZ ;  /* 0x0000000000aa7805 */ /* 0x000fe4000001ff00 */
[----:B------:R-:W-:-:S02]  /*3a90*/  LOP3.LUT R7, R2, R13, RZ, 0x3c, !PT ;  /* 0x0000000d02077212 */ /* 0x000fc400078e3cff */
[----:B------:R-:W-:Y:S02]  /*3aa0*/  CS2R R168, SRZ ;  /* 0x0000000000a87805 */ /* 0x000fe4000001ff00 */
[----:B------:R-:W-:Y:S02]  /*3ab0*/  LOP3.LUT R13, R13, 0x8, R3, 0x78, !PT ;  /* 0x000000080d0d7812 */ /* 0x000fe400078e7803 */
[----:B------:R-:W-:Y:S02]  /*3ac0*/  CS2R R162, SRZ ;  /* 0x0000000000a27805 */ /* 0x000fe4000001ff00 */
[----:B------:R-:W-:Y:S01]  /*3ad0*/  IADD3.X R232, PT, PT, R19, UR17, RZ, P3, P0 ;  /* 0x0000001113e87c10 */ /* 0x000fe20009fe04ff */
[----:B------:R-:W2:Y:S01]  /*3ae0*/  LDCU UR17, c[0x0][0x590] ;  /* 0x0000b200ff1177ac */ /* 0x000ea20008000800 */
[----:B------:R-:W-:Y:S02]  /*3af0*/  R2P PR, R3, 0x6 ;  /* 0x0000000603007804 */ /* 0x000fe40000000000 */
[----:B------:R-:W-:-:S02]  /*3b00*/  CS2R R160, SRZ ;  /* 0x0000000000a07805 */ /* 0x000fc4000001ff00 */
[----:B------:R-:W-:Y:S02]  /*3b10*/  LOP3.LUT R210, R13, 0x7a00, R210, 0xf8, !PT ;  /* 0x00007a000dd27812 */ /* 0x000fe400078ef8d2 */
[----:B------:R-:W-:Y:S02]  /*3b20*/  CS2R R158, SRZ ;  /* 0x00000000009e7805 */ /* 0x000fe4000001ff00 */
[----:B------:R-:W-:Y:S02]  /*3b30*/  R2UR UR24, R5 ;  /* 0x00000000051872ca */ /* 0x000fe400000e0000 */
[----:B------:R-:W-:Y:S02]  /*3b40*/  CS2R R156, SRZ ;  /* 0x00000000009c7805 */ /* 0x000fe4000001ff00 */
[----:B------:R-:W-:Y:S02]  /*3b50*/  R2UR UR31, R4 ;  /* 0x00000000041f72ca */ /* 0x000fe400000e0000 */
[----:B------:R-:W-:-:S02]  /*3b60*/  CS2R R150, SRZ ;  /* 0x0000000000967805 */ /* 0x000fc4000001ff00 */
[----:B------:R-:W-:Y:S02]  /*3b70*/  LOP3.LUT R2, R6, R9, RZ, 0xfc, !PT ;  /* 0x0000000906027212 */ /* 0x000fe400078efcff */
[----:B------:R-:W-:Y:S02]  /*3b80*/  CS2R R148, SRZ ;  /* 0x0000000000947805 */ /* 0x000fe4000001ff00 */
[----:B------:R-:W-:Y:S02]  /*3b90*/  LOP3.LUT R0, R7, 0x200, R0, 0xf8, !PT ;  /* 0x0000020007007812 */ /* 0x000fe400078ef800 */
[----:B------:R-:W-:Y:S02]  /*3ba0*/  CS2R R154, SRZ ;  /* 0x00000000009a7805 */ /* 0x000fe4000001ff00 */
[----:B------:R-:W-:Y:S02]  /*3bb0*/  LEA R210, R210, UR25, 0x1 ;  /* 0x00000019d2d27c11 */ /* 0x000fe4000f8e08ff */
[----:B------:R-:W-:-:S02]  /*3bc0*/  CS2R R152, SRZ ;  /* 0x0000000000987805 */ /* 0x000fc4000001ff00 */
[----:B------:R-:W-:Y:S02]  /*3bd0*/  SEL R213, R213, 0xffffffc0, !P2 ;  /* 0xffffffc0d5d57807 */ /* 0x000fe40005000000 */
[----:B------:R-:W-:Y:S02]  /*3be0*/  CS2R R146, SRZ ;  /* 0x0000000000927805 */ /* 0x000fe4000001ff00 */
[----:B------:R-:W-:Y:S02]  /*3bf0*/  LEA R2, R2, UR25, 0x1 ;  /* 0x0000001902027c11 */ /* 0x000fe4000f8e08ff */
[----:B------:R-:W-:Y:S02]  /*3c00*/  CS2R R144, SRZ ;  /* 0x0000000000907805 */ /* 0x000fe4000001ff00 */
[----:B------:R-:W-:Y:S01]  /*3c10*/  LEA R0, R0, UR25, 0x1 ;  /* 0x0000001900007c11 */ /* 0x000fe2000f8e08ff */
[----:B------:R-:W-:Y:S01]  /*3c20*/  IMAD.IADD R3, R213, 0x1, R210 ;  /* 0x00000001d5037824 */ /* 0x000fe200078e02d2 */
[----:B------:R-:W-:-:S02]  /*3c30*/  SEL R211, R211, 0xffffffe0, !P1 ;  /* 0xffffffe0d3d37807 */ /* 0x000fc40004800000 */
        /* <DEDUP_REMOVED lines=51> */
[----:B------:R-:W-:Y:S01]  /*3f70*/  UIADD3 UR5, UPT, UPT, -UR44, UR5, URZ ;  /* 0x000000052c057290 */ /* 0x000fe2000fffe1ff */
[----:B------:R-:W-:Y:S01]  /*3f80*/  VIADD R0, R0, UR16 ;  /* 0x0000001000007c36 */ /* 0x000fe20008000000 */
[----:B------:R-:W1:Y:S01]  /*3f90*/  LDCU UR8, c[0x0][0x508] ;  /* 0x0000a100ff0877ac */ /* 0x000e620008000800 */
[C---:B------:R-:W-:Y:S02]  /*3fa0*/  IMAD.IADD R209, R211.reuse, 0x1, R210 ;  /* 0x00000001d3d17824 */ /* 0x040fe400078e02d2 */
[----:B------:R-:W-:Y:S01]  /*3fb0*/  IMAD.IADD R208, R211, 0x1, R3 ;  /* 0x00000001d3d07824 */ /* 0x000fe200078e0203 */
[----:B------:R-:W1:Y:S01]  /*3fc0*/  LDCU UR9, c[0x0][0x3e0] ;  /* 0x00007c00ff0977ac */ /* 0x000e620008000800 */
[----:B------:R-:W1:Y:S01]  /*3fd0*/  LDCU UR13, c[0x0][0x45c] ;  /* 0x00008b80ff0d77ac */ /* 0x000e620008000800 */
[----:B------:R-:W1:Y:S01]  /*3fe0*/  LDCU.U8 UR12, c[0x0][0x4f8] ;  /* 0x00009f00ff0c77ac */ /* 0x000e620008000000 */
[----:B--2---:R-:W-:-:S02]  /*3ff0*/  USHF.L.U32 UR17, UR17, 0x6, URZ ;  /* 0x0000000611117899 */ /* 0x004fc400080006ff */
[----:B------:R-:W-:Y:S02]  /*4000*/  USHF.L.U32 UR49, UR49, 0x3, URZ ;  /* 0x0000000331317899 */ /* 0x000fe400080006ff */
[----:B------:R-:W-:Y:S02]  /*4010*/  UIADD3 UR61, UPT, UPT, UR31, -0x61c88647, URZ ;  /* 0x9e3779b91f3d7890 */ /* 0x000fe4000fffe0ff */
[----:B------:R-:W-:Y:S02]  /*4020*/  UIADD3 UR60, UPT, UPT, UR24, -0x4498517b, URZ ;  /* 0xbb67ae85183c7890 */ /* 0x000fe4000fffe0ff */
        /* <DEDUP_REMOVED lines=9> */
[----:B-1----:R-:W-:-:S12]  /*40c0*/  UIADD3 UR44, UPT, UPT, UR24, 0x646e171e, URZ ;  /* 0x646e171e182c7890 */ /* 0x002fd8000fffe0ff */
.L_x_1819:
[----:B------:R-:W0:Y:S01]  /*40d0*/  LDGDEPBAR ;  /* 0x00000000000079af */ /* 0x000e220000000000 */
[C---:B-----5:R-:W-:Y:S01]  /*40e0*/  IMAD.IADD R214, R2.reuse, 0x1, R211 ;  /* 0x0000000102d67824 */ /* 0x060fe200078e02d3 */
[----:B------:R-:W-:Y:S01]  /*40f0*/  IADD3 R212, PT, PT, R2, R213, RZ ;  /* 0x000000d502d47210 */ /* 0x000fe20007ffe0ff */
[----:B------:R-:W-:Y:S01]  /*4100*/  IMAD.U32 R216, RZ, RZ, UR10 ;  /* 0x0000000affd87e24 */ /* 0x000fe2000f8e00ff */
[----:B------:R-:W-:Y:S01]  /*4110*/  MOV R217, UR11 ;  /* 0x0000000b00d97c02 */ /* 0x000fe20008000f00 */
[----:B------:R-:W-:Y:S02]  /*4120*/  USHF.L.U32 UR62, UR45, 0x6, URZ ;  /* 0x000000062d3e7899 */ /* 0x000fe400080006ff */
[----:B------:R-:W-:Y:S01]  /*4130*/  IMAD.IADD R211, R211, 0x1, R212 ;  /* 0x00000001d3d37824 */ /* 0x000fe200078e02d4 */
[C---:B------:R-:W-:Y:S01]  /*4140*/  LEA R222, P0, R240.reuse, R216, 0x2 ;  /* 0x000000d8f0de7211 */ /* 0x040fe200078010ff */
[----:B------:R-:W-:Y:S03]  /*4150*/  UISETP.GE.AND UP0, UPT, UR62, UR5, UPT ;  /* 0x000000053e00728c */ /* 0x000fe6000bf06270 */
[----:B------:R-:W-:Y:S01]  /*4160*/  LEA.HI.X R223, R240, R217, RZ, 0x2, P0 ;  /* 0x000000d9f0df7211 */ /* 0x000fe200000f14ff */
[----:B------:R-:W-:Y:S04]  /*4170*/  DEPBAR.LE SB0, 0x0 ;  /* 0x000080000000791a */ /* 0x000fe80000000000 */
[----:B------:R-:W-:Y:S06]  /*4180*/  BAR.SYNC.DEFER_BLOCKING 0x0 ;  /* 0x0000000000007b1d */ /* 0x000fec0000010000 */
[----:B------:R-:W-:Y:S06]  /*4190*/  LDSM.16.M88.4 R36, [R2] ;  /* 0x000000000224783b */ /* 0x000fec0000000200 */
[----:B------:R-:W1:Y:S06]  /*41a0*/  LDSM.16.M88.4 R40, [R210+0xc000] ;  /* 0x00c00000d228783b */ /* 0x000e6c0000000200 */
[----:B------:R-:W3:Y:S06]  /*41b0*/  LDSM.16.M88.4 R172, [R2+0x1000] ;  /* 0x0010000002ac783b */ /* 0x000eec0000000200 */
[----:B------:R-:W2:Y:S06]  /*41c0*/  LDSM.16.M88.4 R176, [R210+0xc800] ;  /* 0x00c80000d2b0783b */ /* 0x000eac0000000200 */
[----:B------:R-:W-:Y:S06]  /*41d0*/  LDSM.16.M88.4 R180, [R214] ;  /* 0x00000000d6b4783b */ /* 0x000fec0000000200 */
[----:B------:R-:W2:Y:S06]  /*41e0*/  LDSM.16.M88.4 R184, [R209+0xc000] ;  /* 0x00c00000d1b8783b */ /* 0x000eac0000000200 */
[----:B------:R-:W2:Y:S06]  /*41f0*/  LDSM.16.M88.4 R188, [R214+0x1000] ;  /* 0x00100000d6bc783b */ /* 0x000eac0000000200 */
[----:B------:R-:W2:Y:S01]  /*4200*/  LDSM.16.M88.4 R192, [R209+0xc800] ;  /* 0x00c80000d1c0783b */ /* 0x000ea20000000200 */
[-C--:B-1----:R-:W-:Y:S05]  /*4210*/  HMMA.16816.F32 R4, R36, R40.reuse, RZ ;  /* 0x000000282404723c */ /* 0x082fea00000018ff */
[----:B------:R-:W-:Y:S03]  /*4220*/  LDSM.16.M88.4 R196, [R208+0xc000] ;  /* 0x00c00000d0c4783b */ /* 0x000fe60000000200 */
[C---:B---34-:R-:W-:Y:S03]  /*4230*/  HMMA.16816.F32 R8, R172.reuse, R40, RZ ;  /* 0x00000028ac08723c */ /* 0x058fe600000018ff */
[----:B------:R-:W-:Y:S06]  /*4240*/  LDSM.16.M88.4 R200, [R211+0x1000] ;  /* 0x00100000d3c8783b */ /* 0x000fec0000000200 */
[----:B------:R-:W-:Y:S01]  /*4250*/  LDSM.16.M88.4 R204, [R208+0xc800] ;  /* 0x00c80000d0cc783b */ /* 0x000fe20000000200 */
[-C--:B------:R-:W-:Y:S05]  /*4260*/  HMMA.16816.F32 R12, R172, R42.reuse, RZ ;  /* 0x0000002aac0c723c */ /* 0x080fea00000018ff */
[----:B------:R1:W5:Y:S03]  /*4270*/  LDG.E R218, desc[UR34][R222.64] ;  /* 0x00000022deda7981 */ /* 0x000366000c1e1900 */
[C---:B------:R-:W-:Y:S03]  /*4280*/  HMMA.16816.F32 R16, R36.reuse, R42, RZ ;  /* 0x0000002a2410723c */ /* 0x040fe600000018ff */
[----:B------:R-:W-:Y:S06]  /*4290*/  LDSM.16.M88.4 R40, [R3+0xc000] ;  /* 0x00c000000328783b */ /* 0x000fec0000000200 */
[----:B------:R1:W5:Y:S01]  /*42a0*/  LDG.E R216, desc[UR34][R222.64+0x20] ;  /* 0x00002022ded87981 */ /* 0x000362000c1e1900 */
[-C--:B--2---:R-:W-:Y:S05]  /*42b0*/  HMMA.16816.F32 R20, R36, R176.reuse, RZ ;  /* 0x000000b02414723c */ /* 0x084fea00000018ff */
[----:B------:R1:W5:Y:S06]  /*42c0*/  LDG.E R221, desc[UR34][R222.64+0x80] ;  /* 0x00008022dedd7981 */ /* 0x00036c000c1e1900 */
[----:B------:R1:W5:Y:S01]  /*42d0*/  LDG.E R219, desc[UR34][R222.64+0xa0] ;  /* 0x0000a022dedb7981 */ /* 0x000362000c1e1900 */
[C---:B------:R-:W-:Y:S08]  /*42e0*/  HMMA.16816.F32 R24, R172.reuse, R176, RZ ;  /* 0x000000b0ac18723c */ /* 0x040ff000000018ff */
[-C--:B------:R-:W-:Y:S01]  /*42f0*/  HMMA.16816.F32 R28, R172, R178.reuse, RZ ;  /* 0x000000b2ac1c723c */ /* 0x080fe200000018ff */
[----:B------:R-:W-:Y:S07]  /*4300*/  LDSM.16.M88.4 R172, [R212+0x1000] ;  /* 0x00100000d4ac783b */ /* 0x000fee0000000200 */
[----:B------:R-:W-:Y:S01]  /*4310*/  HMMA.16816.F32 R32, R36, R178, RZ ;  /* 0x000000b22420723c */ /* 0x000fe200000018ff */
[----:B------:R-:W2:Y:S06]  /*4320*/  LDSM.16.M88.4 R36, [R212] ;  /* 0x00000000d424783b */ /* 0x000eac0000000200 */
[----:B------:R-:W3:Y:S01]  /*4330*/  LDSM.16.M88.4 R176, [R3+0xc800] ;  /* 0x00c8000003b0783b */ /* 0x000ee20000000200 */
[-C--:B------:R-:W-:Y:S08]  /*4340*/  HMMA.16816.F32 R4, R180, R184.reuse, R4 ;  /* 0x000000b8b404723c */ /* 0x080ff00000001804 */
[C---:B------:R-:W-:Y:S08]  /*4350*/  HMMA.16816.F32 R8, R188.reuse, R184, R8 ;  /* 0x000000b8bc08723c */ /* 0x040ff00000001808 */
[-C--:B------:R-:W-:Y:S08]  /*4360*/  HMMA.16816.F32 R12, R188, R186.reuse, R12 ;  /* 0x000000babc0c723c */ /* 0x080ff0000000180c */
[C---:B------:R-:W-:Y:S01]  /*4370*/  HMMA.16816.F32 R16, R180.reuse, R186, R16 ;  /* 0x000000bab410723c */ /* 0x040fe20000001810 */
[----:B------:R-:W4:Y:S07]  /*4380*/  LDSM.16.M88.4 R184, [R211] ;  /* 0x00000000d3b8783b */ /* 0x000f2e0000000200 */
[-C--:B------:R-:W-:Y:S08]  /*4390*/  HMMA.16816.F32 R20, R180, R192.reuse, R20 ;  /* 0x000000c0b414723c */ /* 0x080ff00000001814 */
[C---:B------:R-:W-:Y:S08]  /*43a0*/  HMMA.16816.F32 R24, R188.reuse, R192, R24 ;  /* 0x000000c0bc18723c */ /* 0x040ff00000001818 */
[-C--:B------:R-:W-:Y:S01]  /*43b0*/  HMMA.16816.F32 R28, R188, R194.reuse, R28 ;  /* 0x000000c2bc1c723c */ /* 0x080fe2000000181c */
[----:B------:R-:W-:Y:S07]  /*43c0*/  LDSM.16.M88.4 R188, [R2+0x3000] ;  /* 0x0030000002bc783b */ /* 0x000fee0000000200 */
[----:B------:R-:W-:Y:S01]  /*43d0*/  HMMA.16816.F32 R32, R180, R194, R32 ;  /* 0x000000c2b420723c */ /* 0x000fe20000001820 */
[----:B------:R-:W-:Y:S06]  /*43e0*/  LDSM.16.M88.4 R180, [R210+0x10000] ;  /* 0x01000000d2b4783b */ /* 0x000fec0000000200 */
[----:B------:R-:W-:Y:S01]  /*43f0*/  LDSM.16.M88.4 R192, [R214+0x3000] ;  /* 0x00300000d6c0783b */ /* 0x000fe20000000200 */
[-C--:B--2---:R-:W-:Y:S08]  /*4400*/  HMMA.16816.F32 R4, R36, R40.reuse, R4 ;  /* 0x000000282404723c */ /* 0x084ff00000001804 */
[C---:B------:R-:W-:Y:S08]  /*4410*/  HMMA.16816.F32 R8, R172.reuse, R40, R8 ;  /* 0x00000028ac08723c */ /* 0x040ff00000001808 */
[-C--:B------:R-:W-:Y:S08]  /*4420*/  HMMA.16816.F32 R12, R172, R42.reuse, R12 ;  /* 0x0000002aac0c723c */ /* 0x080ff0000000180c */
[C---:B------:R-:W-:Y:S01]  /*4430*/  HMMA.16816.F32 R16, R36.reuse, R42, R16 ;  /* 0x0000002a2410723c */ /* 0x040fe20000001810 */
[----:B------:R-:W2:Y:S07]  /*4440*/  LDSM.16.M88.4 R40, [R2+0x2000] ;  /* 0x002000000228783b */ /* 0x000eae0000000200 */
[-C--:B---3--:R-:W-:Y:S08]  /*4450*/  HMMA.16816.F32 R20, R36, R176.reuse, R20 ;  /* 0x000000b02414723c */ /* 0x088ff00000001814 */
[C---:B------:R-:W-:Y:S08]  /*4460*/  HMMA.16816.F32 R24, R172.reuse, R176, R24 ;  /* 0x000000b0ac18723c */ /* 0x040ff00000001818 */
[-C--:B------:R-:W-:Y:S01]  /*4470*/  HMMA.16816.F32 R28, R172, R178.reuse, R28 ;  /* 0x000000b2ac1c723c */ /* 0x080fe2000000181c */
[----:B------:R-:W3:Y:S07]  /*4480*/  LDSM.16.M88.4 R172, [R210+0x10800] ;  /* 0x01080000d2ac783b */ /* 0x000eee0000000200 */
[----:B------:R-:W-:Y:S01]  /*4490*/  HMMA.16816.F32 R32, R36, R178, R32 ;  /* 0x000000b22420723c */ /* 0x000fe20000001820 */
[----:B------:R-:W-:Y:S06]  /*44a0*/  LDSM.16.M88.4 R36, [R214+0x2000] ;  /* 0x00200000d624783b */ /* 0x000fec0000000200 */
[----:B------:R-:W1:Y:S01]  /*44b0*/  LDSM.16.M88.4 R176, [R209+0x10000] ;  /* 0x01000000d1b0783b */ /* 0x000e620000000200 */
[-C--:B----4-:R-:W-:Y:S08]  /*44c0*/  HMMA.16816.F32 R4, R184, R196.reuse, R4 ;  /* 0x000000c4b804723c */ /* 0x090ff00000001804 */
[C---:B------:R-:W-:Y:S08]  /*44d0*/  HMMA.16816.F32 R8, R200.reuse, R196, R8 ;  /* 0x000000c4c808723c */ /* 0x040ff00000001808 */
        /* <DEDUP_REMOVED lines=8> */
[----:B------:R-:W-:Y:S07]  /*4560*/  LDSM.16.M88.4 R184, [R3+0x10000] ;  /* 0x0100000003b8783b */ /* 0x000fee0000000200 */
        /* <DEDUP_REMOVED lines=10> */
[----:B------:R-:W3:Y:S06]  /*4610*/  LDSM.16.M88.4 R40, [R3+0x10800] ;  /* 0x010800000328783b */ /* 0x000eec0000000200 */
[----:B------:R-:W-:Y:S01]  /*4620*/  LDSM.16.M88.4 R172, [R211+0x2000] ;  /* 0x00200000d3ac783b */ /* 0x000fe20000000200 */
        /* <DEDUP_REMOVED lines=9> */
[----:B------:R-:W-:Y:S08]  /*46c0*/  HMMA.16816.F32 R32, R36, R198, R32 ;  /* 0x000000c62420723c */ /* 0x000ff00000001820 */
[-C--:B--2---:R-:W-:Y:S08]  /*46d0*/  HMMA.16816.F32 R4, R180, R184.reuse, R4 ;  /* 0x000000b8b404723c */ /* 0x084ff00000001804 */
[C---:B---3--:R-:W-:Y:S08]  /*46e0*/  HMMA.16816.F32 R8, R188.reuse, R184, R8 ;  /* 0x000000b8bc08723c */ /* 0x048ff00000001808 */
[-C--:B------:R-:W-:Y:S08]  /*46f0*/  HMMA.16816.F32 R12, R188, R186.reuse, R12 ;  /* 0x000000babc0c723c */ /* 0x080ff0000000180c */
[C---:B------:R-:W-:Y:S08]  /*4700*/  HMMA.16816.F32 R16, R180.reuse, R186, R16 ;  /* 0x000000bab410723c */ /* 0x040ff00000001810 */
[-C--:B------:R-:W-:Y:S08]  /*4710*/  HMMA.16816.F32 R20, R180, R40.reuse, R20 ;  /* 0x00000028b414723c */ /* 0x080ff00000001814 */
[C---:B------:R-:W-:Y:S08]  /*4720*/  HMMA.16816.F32 R24, R188.reuse, R40, R24 ;  /* 0x00000028bc18723c */ /* 0x040ff00000001818 */
[-C--:B------:R-:W-:Y:S08]  /*4730*/  HMMA.16816.F32 R28, R188, R42.reuse, R28 ;  /* 0x0000002abc1c723c */ /* 0x080ff0000000181c */
[----:B------:R-:W-:Y:S08]  /*4740*/  HMMA.16816.F32 R32, R180, R42, R32 ;  /* 0x0000002ab420723c */ /* 0x000ff00000001820 */
[-C--:B-1----:R-:W-:Y:S08]  /*4750*/  HMMA.16816.F32 R4, R172, R176.reuse, R4 ;  /* 0x000000b0ac04723c */ /* 0x082ff00000001804 */
[C---:B----4-:R-:W-:Y:S08]  /*4760*/  HMMA.16816.F32 R8, R192.reuse, R176, R8 ;  /* 0x000000b0c008723c */ /* 0x050ff00000001808 */
        /* <DEDUP_REMOVED lines=21> */
.L_x_1815:
        /* <DEDUP_REMOVED lines=8> */
[----:B------:R-:W-:Y:S02]  /*4940*/  IMAD.MOV.U32 R39, RZ, RZ, 0x1 ;  /* 0x00000001ff277424 */ /* 0x000fe400078e00ff */
[----:B------:R-:W-:Y:S01]  /*4950*/  IMAD.MOV.U32 R37, RZ, RZ, 0x9 ;  /* 0x00000009ff257424 */ /* 0x000fe200078e00ff */
[----:B------:R-:W-:Y:S02]  /*4960*/  VIMNMX R173, PT, PT, RZ, R41, !PT ;  /* 0x00000029ffad7248 */ /* 0x000fe40007fe0100 */
[C---:B------:R-:W-:Y:S02]  /*4970*/  VIADDMNMX R39, R38.reuse, R39, UR36, PT ;  /* 0x0000002426277e46 */ /* 0x040fe4000b800127 */
[----:B------:R-:W-:Y:S01]  /*4980*/  VIADDMNMX R37, R38, R37, UR36, PT ;  /* 0x0000002426257e46 */ /* 0x000fe2000b800125 */
[----:B-1----:R-:W-:Y:S01]  /*4990*/  IMAD.SHL.U32 R36, R3, 0x2, RZ ;  /* 0x0000000203247824 */ /* 0x002fe200078e00ff */
[----:B------:R-:W-:Y:S04]  /*49a0*/  SHF.R.U32.HI R3, RZ, 0x1, R3 ;  /* 0x00000001ff037819 */ /* 0x000fe80000011603 */
[----:B------:R-:W-:Y:S04]  /*49b0*/  LOP3.LUT R36, R36, 0x6, RZ, 0xc0, !PT ;  /* 0x0000000624247812 */ /* 0x000fe800078ec0ff */
[----:B------:R-:W-:Y:S02]  /*49c0*/  LOP3.LUT R3, R36, 0x1e0, R3, 0xf8, !PT ;  /* 0x000001e024037812 */ /* 0x000fe400078ef803 */
[----:B------:R-:W-:Y:S02]  /*49d0*/  VIADDMNMX R36, R38, R43, UR36, PT ;  /* 0x0000002426247e46 */ /* 0x000fe4000b80012b */
[----:B------:R-:W-:Y:S01]  /*49e0*/  VIADDMNMX R43, R41, 0x8, RZ, !PT ;  /* 0x00000008292b7846 */ /* 0x000fe200078001ff */
[----:B------:R-:W-:Y:S02]  /*49f0*/  IMAD R196, R196, 0x80, R3 ;  /* 0x00000080c4c47824 */ /* 0x000fe400078e0203 */
[----:B------:R-:W-:Y:S02]  /*4a00*/  IMAD.MOV.U32 R3, RZ, RZ, 0x29 ;  /* 0x00000029ff037424 */ /* 0x000fe400078e00ff */
[C---:B------:R-:W-:Y:S01]  /*4a10*/  VIADD R178, R196.reuse, 0x1 ;  /* 0x00000001c4b27836 */ /* 0x040fe20000000000 */
[C---:B------:R-:W-:Y:S01]  /*4a20*/  ISETP.GE.AND P3, PT, R196.reuse, R173, PT ;  /* 0x000000adc400720c */ /* 0x040fe20003f66270 */
[C---:B------:R-:W-:Y:S01]  /*4a30*/  VIADD R176, R196.reuse, 0x8 ;  /* 0x00000008c4b07836 */ /* 0x040fe20000000000 */
[C---:B------:R-:W-:Y:S01]  /*4a40*/  ISETP.GE.AND P1, PT, R196.reuse, R43, PT ;  /* 0x0000002bc400720c */ /* 0x040fe20003f26270 */
[----:B------:R-:W-:Y:S01]  /*4a50*/  VIADD R174, R196, 0x9 ;  /* 0x00000009c4ae7836 */ /* 0x000fe20000000000 */
[----:B------:R-:W-:Y:S01]  /*4a60*/  ISETP.GE.AND P2, PT, R178, R173, PT ;  /* 0x000000adb200720c */ /* 0x000fe20003f46270 */
[----:B------:R-:W-:Y:S01]  /*4a70*/  VIADD R172, R196, 0x10 ;  /* 0x00000010c4ac7836 */ /* 0x000fe20000000000 */
[----:B------:R-:W-:Y:S01]  /*4a80*/  ISETP.GE.AND P0, PT, R178, R43, PT ;  /* 0x0000002bb200720c */ /* 0x000fe20003f06270 */
        /* <DEDUP_REMOVED lines=23> */
[----:B------:R-:W-:Y:S02]  /*4c00*/  ISETP.GE.AND P4, PT, R176, R173, PT ;  /* 0x000000adb000720c */ /* 0x000fe40003f86270 */
[-C--:B------:R-:W-:Y:S02]  /*4c10*/  ISETP.GE.AND P3, PT, R196, R43.reuse, PT ;  /* 0x0000002bc400720c */ /* 0x080fe40003f66270 */
[----:B------:R-:W-:Y:S02]  /*4c20*/  ISETP.GE.AND P2, PT, R178, R43, PT ;  /* 0x0000002bb200720c */ /* 0x000fe40003f46270 */
        /* <DEDUP_REMOVED lines=10> */
[----:B------:R-:W-:Y:S02]  /*4cd0*/  ISETP.GE.AND P0, PT, R178, R41, PT ;  /* 0x00000029b200720c */ /* 0x000fe40003f06270 */
[----:B------:R-:W-:Y:S02]  /*4ce0*/  ISETP.GE.AND P3, PT, R174, R43, PT ;  /* 0x0000002bae00720c */ /* 0x000fe40003f66270 */
        /* <DEDUP_REMOVED lines=8> */
[----:B------:R-:W-:Y:S02]  /*4d70*/  ISETP.GE.AND P4, PT, R176, R43, PT ;  /* 0x0000002bb000720c */ /* 0x000fe40003f86270 */
[----:B------:R-:W-:Y:S02]  /*4d80*/  ISETP.GE.AND P1, PT, R174, R41, PT ;  /* 0x00000029ae00720c */ /* 0x000fe40003f26270 */
[-C--:B------:R-:W-:Y:S02]  /*4d90*/  ISETP.GE.AND P0, PT, R172, R43.reuse, PT ;  /* 0x0000002bac00720c */ /* 0x080fe40003f06270 */
[-C--:B------:R-:W-:Y:S02]  /*4da0*/  ISETP.GE.AND P6, PT, R42, R43.reuse, PT ;  /* 0x0000002b2a00720c */ /* 0x080fe40003fc6270 */
[----:B------:R-:W-:Y:S02]  /*4db0*/  ISETP.GE.AND P5, PT, R40, R43, PT ;  /* 0x0000002b2800720c */ /* 0x000fe40003fa6270 */
        /* <DEDUP_REMOVED lines=79> */
.L_x_1816:
[----:B------:R-:W1:Y:S01]  /*52b0*/  S2R R212, SR_TID.X ;  /* 0x0000000000d47919 */ /* 0x000e620000002100 */
[C---:B------:R-:W-:Y:S01]  /*52c0*/  FMUL.FTZ R37, R237.reuse, 1.4426950216293334961 ;  /* 0x3fb8aa3bed257820 */ /* 0x040fe20000410000 */
[----:B------:R-:W-:Y:S01]  /*52d0*/  FSETP.NEU.FTZ.AND P0, PT, R237, -INF , PT ;  /* 0xff800000ed00780b */ /* 0x000fe20003f1d000 */
[C---:B------:R-:W-:Y:S01]  /*52e0*/  FMUL.FTZ R36, R238.reuse, 1.4426950216293334961 ;  /* 0x3fb8aa3bee247820 */ /* 0x040fe20000410000 */
[----:B------:R-:W-:Y:S01]  /*52f0*/  FSETP.NEU.FTZ.AND P1, PT, R238, -INF , PT ;  /* 0xff800000ee00780b */ /* 0x000fe20003f3d000 */
[----:B------:R-:W-:Y:S01]  /*5300*/  IMAD.U32 R3, RZ, RZ, UR40 ;  /* 0x00000028ff037e24 */ /* 0x000fe2000f8e00ff */
[----:B------:R-:W-:Y:S01]  /*5310*/  FSEL R37, R37, RZ, P0 ;  /* 0x000000ff25257208 */ /* 0x000fe20000000000 */
[----:B------:R-:W-:Y:S01]  /*5320*/  IMAD.MOV.U32 R211, RZ, RZ, 0x20 ;  /* 0x00000020ffd37424 */ /* 0x000fe200078e00ff */
[----:B------:R-:W-:Y:S01]  /*5330*/  FSEL R36, R36, RZ, P1 ;  /* 0x000000ff24247208 */ /* 0x000fe20000800000 */
[----:B------:R-:W-:Y:S01]  /*5340*/  IMAD.MOV.U32 R213, RZ, RZ, 0x40 ;  /* 0x00000040ffd57424 */ /* 0x000fe200078e00ff */
[----:B------:R-:W-:Y:S01]  /*5350*/  FSETP.NEU.FTZ.AND P1, PT, R236, -INF , PT ;  /* 0xff800000ec00780b */ /* 0x000fe20003f3d000 */
[--C-:B------:R-:W-:Y:S01]  /*5360*/  FFMA.FTZ R252, R7, UR13, -R37.reuse ;  /* 0x0000000d07fc7c23 */ /* 0x100fe20008010825 */
[--C-:B------:R-:W-:Y:S01]  /*5370*/  FFMA.FTZ R7, R6, UR13, -R37.reuse ;  /* 0x0000000d06077c23 */ /* 0x100fe20008010825 */
[----:B------:R-:W-:Y:S01]  /*5380*/  FMUL.FTZ R6, R236, 1.4426950216293334961 ;  /* 0x3fb8aa3bec067820 */ /* 0x000fe20000410000 */
[--C-:B------:R-:W-:Y:S01]  /*5390*/  FFMA.FTZ R241, R16, UR13, -R36.reuse ;  /* 0x0000000d10f17c23 */ /* 0x100fe20008010824 */
[--C-:B------:R-:W-:Y:S01]  /*53a0*/  FFMA.FTZ R16, R5, UR13, -R36.reuse ;  /* 0x0000000d05107c23 */ /* 0x100fe20008010824 */
[--C-:B------:R-:W-:Y:S01]  /*53b0*/  FFMA.FTZ R19, R19, UR13, -R37.reuse ;  /* 0x0000000d13137c23 */ /* 0x100fe20008010825 */
[--C-:B------:R-:W-:Y:S01]  /*53c0*/  FFMA.FTZ R22, R22, UR13, -R37.reuse ;  /* 0x0000000d16167c23 */ /* 0x100fe20008010825 */
[----:B------:R-:W-:Y:S01]  /*53d0*/  FSEL R6, R6, RZ, P1 ;  /* 0x000000ff06067208 */ /* 0x000fe20000800000 */
[--C-:B------:R-:W-:Y:S01]  /*53e0*/  FFMA.FTZ R196, R34, UR13, -R37.reuse ;  /* 0x0000000d22c47c23 */ /* 0x100fe20008010825 */
[--C-:B------:R-:W-:Y:S01]  /*53f0*/  FFMA.FTZ R195, R35, UR13, -R37.reuse ;  /* 0x0000000d23c37c23 */ /* 0x100fe20008010825 */
[----:B------:R-:W-:Y:S01]  /*5400*/  FFMA.FTZ R226, R17, UR13, -R36 ;  /* 0x0000000d11e27c23 */ /* 0x000fe20008010824 */
[--C-:B------:R-:W-:Y:S01]  /*5410*/  FFMA.FTZ R206, R23, UR13, -R37.reuse ;  /* 0x0000000d17ce7c23 */ /* 0x100fe20008010825 */
[--C-:B------:R-:W-:Y:S01]  /*5420*/  FFMA.FTZ R24, R24, UR13, -R6.reuse ;  /* 0x0000000d18187c23 */ /* 0x100fe20008010806 */
[--C-:B------:R-:W-:Y:S01]  /*5430*/  FFMA.FTZ R12, R12, UR13, -R6.reuse ;  /* 0x0000000d0c0c7c23 */ /* 0x100fe20008010806 */
[--C-:B------:R-:W-:Y:S01]  /*5440*/  FFMA.FTZ R13, R13, UR13, -R6.reuse ;  /* 0x0000000d0d0d7c23 */ /* 0x100fe20008010806 */
[--C-:B------:R-:W-:Y:S01]  /*5450*/  FFMA.FTZ R25, R25, UR13, -R6.reuse ;  /* 0x0000000d19197c23 */ /* 0x100fe20008010806 */
[--C-:B------:R-:W-:Y:S01]  /*5460*/  FFMA.FTZ R9, R9, UR13, -R6.reuse ;  /* 0x0000000d09097c23 */ /* 0x100fe20008010806 */
[--C-:B------:R-:W-:Y:S01]  /*5470*/  FFMA.FTZ R29, R29, UR13, -R6.reuse ;  /* 0x0000000d1d1d7c23 */ /* 0x100fe20008010806 */
[--C-:B------:R-:W-:Y:S01]  /*5480*/  FFMA.FTZ R251, R8, UR13, -R6.reuse ;  /* 0x0000000d08fb7c23 */ /* 0x100fe20008010806 */
[----:B------:R-:W-:Y:S01]  /*5490*/  FFMA.FTZ R28, R28, UR13, -R6 ;  /* 0x0000000d1c1c7c23 */ /* 0x000fe20008010806 */
[----:B------:R-:W-:Y:S01]  /*54a0*/  IMAD.U32 R6, RZ, RZ, UR45 ;  /* 0x0000002dff067e24 */ /* 0x000fe2000f8e00ff */
[--C-:B-1----:R-:W-:Y:S01]  /*54b0*/  SHF.R.U32.HI R38, RZ, 0x6, R212.reuse ;  /* 0x00000006ff267819 */ /* 0x102fe200000116d4 */
[----:B------:R-:W-:Y:S01]  /*54c0*/  FFMA.FTZ R18, R18, UR13, -R37 ;  /* 0x0000000d12127c23 */ /* 0x000fe20008010825 */
[----:B------:R-:W-:Y:S01]  /*54d0*/  SHF.R.U32.HI R5, RZ, 0x5, R212 ;  /* 0x00000005ff057819 */ /* 0x000fe200000116d4 */
[--C-:B------:R-:W-:Y:S01]  /*54e0*/  FFMA.FTZ R223, R20, UR13, -R36.reuse ;  /* 0x0000000d14df7c23 */ /* 0x100fe20008010824 */
[----:B------:R-:W-:Y:S01]  /*54f0*/  FFMA.FTZ R21, R21, UR13, -R36 ;  /* 0x0000000d15157c23 */ /* 0x000fe20008010824 */
[----:B------:R-:W-:Y:S01]  /*5500*/  IMAD R3, R3, 0x4, R38 ;  /* 0x0000000403037824 */ /* 0x000fe200078e0226 */
[----:B------:R-:W-:Y:S01]  /*5510*/  LOP3.LUT R5, R5, 0x1, RZ, 0xc0, !PT ;  /* 0x0000000105057812 */ /* 0x000fe200078ec0ff */
[----:B------:R-:W-:Y:S04]  /*5520*/  IMAD.WIDE.U32 R38, R233, -0x2daee0ad, RZ ;  /* 0xd2511f53e9267825 */ /* 0x000fe800078e00ff */
[--C-:B------:R-:W-:Y:S01]  /*5530*/  FFMA.FTZ R17, R4, UR13, -R36.reuse ;  /* 0x0000000d04117c23 */ /* 0x100fe20008010824 */
[----:B------:R-:W-:Y:S01]  /*5540*/  FSETP.NEU.FTZ.AND P0, PT, R234, -INF , PT ;  /* 0xff800000ea00780b */ /* 0x000fe20003f1d000 */
[--C-:B------:R-:W-:Y:S01]  /*5550*/  FFMA.FTZ R198, R32, UR13, -R36.reuse ;  /* 0x0000000d20c67c23 */ /* 0x100fe20008010824 */
[----:B------:R-:W-:Y:S01]  /*5560*/  FFMA.FTZ R33, R33, UR13, -R36 ;  /* 0x0000000d21217c23 */ /* 0x000fe20008010824 */
[----:B------:R-:W-:Y:S01]  /*5570*/  FMUL.FTZ R37, R234, 1.4426950216293334961 ;  /* 0x3fb8aa3bea257820 */ /* 0x000fe20000410000 */
[----:B------:R-:W-:Y:S01]  /*5580*/  LOP3.LUT R36, R3, UR24, R39, 0x96, !PT ;  /* 0x0000001803247c12 */ /* 0x000fe2000f8e9627 */
[----:B------:R-:W-:Y:S01]  /*5590*/  IMAD R5, R6, 0x4, R5 ;  /* 0x0000000406057824 */ /* 0x000fe200078e0205 */
[--C-:B------:R-:W-:Y:S01]  /*55a0*/  SHF.R.U32.HI R8, RZ, 0x1, R212.reuse ;  /* 0x00000001ff087819 */ /* 0x100fe200000116d4 */
[----:B------:R-:W-:Y:S01]  /*55b0*/  IMAD.SHL.U32 R6, R212, 0x20, RZ ;  /* 0x00000020d4067824 */ /* 0x000fe200078e00ff */
[----:B------:R-:W-:Y:S01]  /*55c0*/  FSEL R4, R37, RZ, P0 ;  /* 0x000000ff25047208 */ /* 0x000fe20000000000 */
[C---:B------:R-:W-:Y:S01]  /*55d0*/  VIADD R3, R5.reuse, 0x2 ;  /* 0x0000000205037836 */ /* 0x040fe20000000000 */
[----:B------:R-:W-:Y:S01]  /*55e0*/  MUFU.EX2 R197, R33 ;  /* 0x0000002100c57308 */ /* 0x000fe20000000800 */
[----:B------:R-:W-:Y:S01]  /*55f0*/  IMAD.WIDE.U32 R40, R5, -0x326172a9, RZ ;  /* 0xcd9e8d5705287825 */ /* 0x000fe200078e00ff */
[----:B------:R-:W-:Y:S01]  /*5600*/  SHF.R.U32.HI R215, RZ, 0x4, R212 ;  /* 0x00000004ffd77819 */ /* 0x000fe200000116d4 */
[----:B------:R-:W-:Y:S02]  /*5610*/  UISETP.GT.AND UP0, UPT, UR45, UR41, UPT ;  /* 0x000000292d00728c */ /* 0x000fe4000bf04270 */
[--C-:B------:R-:W-:Y:S01]  /*5620*/  FFMA.FTZ R14, R14, UR13, -R4.reuse ;  /* 0x0000000d0e0e7c23 */ /* 0x100fe20008010804 */
[----:B------:R-:W-:Y:S04]  /*5630*/  IMAD.WIDE.U32 R36, R36, -0x326172a9, RZ ;  /* 0xcd9e8d5724247825 */ /* 0x000fe800078e00ff */
[--C-:B------:R-:W-:Y:S01]  /*5640*/  FFMA.FTZ R11, R11, UR13, -R4.reuse ;  /* 0x0000000d0b0b7c23 */ /* 0x100fe20008010804 */
[----:B------:R-:W1:Y:S01]  /*5650*/  MUFU.EX2 R196, R196 ;  /* 0x000000c400c47308 */ /* 0x000e620000000800 */
[--C-:B------:R-:W-:Y:S01]  /*5660*/  FFMA.FTZ R10, R10, UR13, -R4.reuse ;  /* 0x0000000d0a0a7c23 */ /* 0x100fe20008010804 */
[--C-:B------:R-:W-:Y:S01]  /*5670*/  FFMA.FTZ R27, R27, UR13, -R4.reuse ;  /* 0x0000000d1b1b7c23 */ /* 0x100fe20008010804 */
[--C-:B------:R-:W-:Y:S01]  /*5680*/  FFMA.FTZ R26, R26, UR13, -R4.reuse ;  /* 0x0000000d1a1a7c23 */ /* 0x100fe20008010804 */
[--C-:B------:R-:W-:Y:S01]  /*5690*/  FFMA.FTZ R30, R30, UR13, -R4.reuse ;  /* 0x0000000d1e1e7c23 */ /* 0x100fe20008010804 */
[--C-:B------:R-:W-:Y:S01]  /*56a0*/  FFMA.FTZ R31, R31, UR13, -R4.reuse ;  /* 0x0000000d1f1f7c23 */ /* 0x100fe20008010804 */
[----:B------:R-:W-:Y:S01]  /*56b0*/  FFMA.FTZ R15, R15, UR13, -R4 ;  /* 0x0000000d0f0f7c23 */ /* 0x000fe20008010804 */
[----:B------:R-:W-:Y:S01]  /*56c0*/  IMAD.WIDE.U32 R174, R3, -0x326172a9, RZ ;  /* 0xcd9e8d5703ae7825 */ /* 0x000fe200078e00ff */
[----:B------:R-:W-:Y:S02]  /*56d0*/  LOP3.LUT R176, R232, UR31, R41, 0x96, !PT ;  /* 0x0000001fe8b07c12 */ /* 0x000fe4000f8e9629 */
[----:B------:R-:W2:Y:S01]  /*56e0*/  MUFU.EX2 R223, R223 ;  /* 0x000000df00df7308 */ /* 0x000ea20000000800 */
[----:B------:R-:W-:Y:S01]  /*56f0*/  LOP3.LUT R4, R40, UR61, R37, 0x96, !PT ;  /* 0x0000003d28047c12 */ /* 0x000fe2000f8e9625 */
[----:B------:R-:W-:Y:S01]  /*5700*/  IMAD.SHL.U32 R40, R212, 0x10, RZ ;  /* 0x00000010d4287824 */ /* 0x000fe200078e00ff */
[----:B------:R-:W-:Y:S01]  /*5710*/  LOP3.LUT R42, R232, UR31, R175, 0x96, !PT ;  /* 0x0000001fe82a7c12 */ /* 0x000fe2000f8e96af */
[----:B------:R-:W-:Y:S01]  /*5720*/  IMAD.WIDE.U32 R176, R176, -0x2daee0ad, RZ ;  /* 0xd2511f53b0b07825 */ /* 0x000fe200078e00ff */
[----:B------:R-:W-:Y:S05]  /*5730*/  LOP3.LUT R174, R174, UR61, R37, 0x96, !PT ;  /* 0x0000003daeae7c12 */ /* 0x000fea000f8e9625 */
[----:B------:R-:W-:Y:S01]  /*5740*/  MUFU.EX2 R203, R28 ;  /* 0x0000001c00cb7308 */ /* 0x000fe20000000800 */
[----:B------:R-:W-:Y:S01]  /*5750*/  LOP3.LUT R40, R40, 0x1c0, RZ, 0xc0, !PT ;  /* 0x000001c028287812 */ /* 0x000fe200078ec0ff */
[----:B------:R-:W-:Y:S01]  /*5760*/  IMAD.WIDE.U32 R4, R4, -0x2daee0ad, RZ ;  /* 0xd2511f5304047825 */ /* 0x000fe200078e00ff */
[----:B------:R-:W-:Y:S07]  /*5770*/  LOP3.LUT R3, R38, UR60, R177, 0x96, !PT ;  /* 0x0000003c26037c12 */ /* 0x000fee000f8e96b1 */
[----:B------:R-:W-:Y:S01]  /*5780*/  MUFU.EX2 R206, R206 ;  /* 0x000000ce00ce7308 */ /* 0x000fe20000000800 */
[----:B------:R-:W-:Y:S01]  /*5790*/  LOP3.LUT R215, R215, 0x8, RZ, 0xc0, !PT ;  /* 0x00000008d7d77812 */ /* 0x000fe200078ec0ff */
[----:B------:R-:W-:Y:S01]  /*57a0*/  IMAD.SHL.U32 R37, R212, 0x2, RZ ;  /* 0x00000002d4257824 */ /* 0x000fe200078e00ff */
[----:B------:R-:W-:Y:S01]  /*57b0*/  LOP3.LUT R176, R176, UR58, R5, 0x96, !PT ;  /* 0x0000003ab0b07c12 */ /* 0x000fe2000f8e9605 */
[----:B------:R-:W-:Y:S06]  /*57c0*/  IMAD.WIDE.U32 R42, R42, -0x2daee0ad, RZ ;  /* 0xd2511f532a2a7825 */ /* 0x000fec00078e00ff */
[----:B------:R-:W-:Y:S01]  /*57d0*/  MUFU.EX2 R231, R18 ;  /* 0x0000001200e77308 */ /* 0x000fe20000000800 */
[----:B------:R-:W-:Y:S01]  /*57e0*/  LOP3.LUT R193, R40, 0x38, R37, 0xf8, !PT ;  /* 0x0000003828c17812 */ /* 0x000fe200078ef825 */
[----:B------:R-:W-:Y:S01]  /*57f0*/  IMAD.WIDE.U32 R174, R174, -0x2daee0ad, RZ ;  /* 0xd2511f53aeae7825 */ /* 0x000fe200078e00ff */
[----:B------:R-:W-:Y:S07]  /*5800*/  LOP3.LUT R37, R37, 0x7006, R6, 0xc8, !PT ;  /* 0x0000700625257812 */ /* 0x000fee00078ec806 */
[----:B------:R-:W-:Y:S01]  /*5810*/  MUFU.EX2 R241, R241 ;  /* 0x000000f100f17308 */ /* 0x000fe20000000800 */
[----:B------:R-:W-:Y:S01]  /*5820*/  LOP3.LUT R40, R38, UR60, R43, 0x96, !PT ;  /* 0x0000003c26287c12 */ /* 0x000fe2000f8e962b */
[----:B------:R-:W-:Y:S01]  /*5830*/  IMAD.WIDE.U32 R176, R176, -0x326172a9, RZ ;  /* 0xcd9e8d57b0b07825 */ /* 0x000fe200078e00ff */
[----:B------:R-:W-:Y:S07]  /*5840*/  LOP3.LUT R193, R193, 0x20, R8, 0x78, !PT ;  /* 0x00000020c1c17812 */ /* 0x000fee00078e7808 */
[----:B------:R-:W-:Y:S01]  /*5850*/  MUFU.EX2 R226, R226 ;  /* 0x000000e200e27308 */ /* 0x000fe20000000800 */
[----:B------:R-:W-:Y:S01]  /*5860*/  LOP3.LUT R38, R37, 0x400, R6, 0xf8, !PT ;  /* 0x0000040025267812 */ /* 0x000fe200078ef806 */
[----:B------:R-:W-:Y:S01]  /*5870*/  IMAD.WIDE.U32 R172, R3, -0x326172a9, RZ ;  /* 0xcd9e8d5703ac7825 */ /* 0x000fe200078e00ff */
[----:B------:R-:W-:Y:S07]  /*5880*/  LOP3.LUT R42, R42, UR58, R175, 0x96, !PT ;  /* 0x0000003a2a2a7c12 */ /* 0x000fee000f8e96af */
[----:B------:R-:W-:Y:S01]  /*5890*/  MUFU.EX2 R205, R24 ;  /* 0x0000001800cd7308 */ /* 0x000fe20000000800 */
[----:B------:R-:W-:Y:S01]  /*58a0*/  LOP3.LUT R193, R38, R193, RZ, 0xfc, !PT ;  /* 0x000000c126c17212 */ /* 0x000fe200078efcff */
[----:B------:R-:W-:Y:S01]  /*58b0*/  IMAD.SHL.U32 R3, R212, 0x40, RZ ;  /* 0x00000040d4037824 */ /* 0x000fe200078e00ff */
[----:B------:R-:W-:Y:S01]  /*58c0*/  LOP3.LUT R172, R172, UR55, R177, 0x96, !PT ;  /* 0x00000037acac7c12 */ /* 0x000fe2000f8e96b1 */
[----:B------:R-:W-:Y:S01]  /*58d0*/  IMAD.WIDE.U32 R40, R40, -0x326172a9, RZ ;  /* 0xcd9e8d5728287825 */ /* 0x000fe200078e00ff */
[----:B------:R-:W-:Y:S05]  /*58e0*/  LOP3.LUT R38, R36, UR59, R173, 0x96, !PT ;  /* 0x0000003b24267c12 */ /* 0x000fea000f8e96ad */
[----:B------:R-:W-:Y:S01]  /*58f0*/  MUFU.EX2 R207, R22 ;  /* 0x0000001600cf7308 */ /* 0x000fe20000000800 */
[C---:B------:R-:W-:Y:S01]  /*5900*/  LOP3.LUT R5, R3.reuse, 0x1c0, RZ, 0xc0, !PT ;  /* 0x000001c003057812 */ /* 0x040fe200078ec0ff */
[----:B------:R-:W-:Y:S01]  /*5910*/  IMAD.WIDE.U32 R42, R42, -0x326172a9, RZ ;  /* 0xcd9e8d572a2a7825 */ /* 0x000fe200078e00ff */
[----:B------:R-:W-:Y:S07]  /*5920*/  LOP3.LUT R36, R36, UR59, R41, 0x96, !PT ;  /* 0x0000003b24247c12 */ /* 0x000fee000f8e9629 */
[----:B------:R-:W-:Y:S01]  /*5930*/  MUFU.EX2 R224, R19 ;  /* 0x0000001300e07308 */ /* 0x000fe20000000800 */
[----:B------:R-:W-:Y:S01]  /*5940*/  LOP3.LUT R3, R3, 0x200, RZ, 0xc0, !PT ;  /* 0x0000020003037812 */ /* 0x000fe200078ec0ff */
[----:B------:R-:W-:Y:S01]  /*5950*/  IMAD.WIDE.U32 R172, R172, -0x2daee0ad, RZ ;  /* 0xd2511f53acac7825 */ /* 0x000fe200078e00ff */
[----:B------:R-:W-:Y:S07]  /*5960*/  LOP3.LUT R40, R40, UR55, R43, 0x96, !PT ;  /* 0x0000003728287c12 */ /* 0x000fee000f8e962b */
[----:B------:R-:W-:Y:S01]  /*5970*/  MUFU.EX2 R35, R17 ;  /* 0x0000001100237308 */ /* 0x000fe20000000800 */
[----:B------:R-:W-:Y:S01]  /*5980*/  LEA R193, R193, UR4, 0x1 ;  /* 0x00000004c1c17c11 */ /* 0x000fe2000f8e08ff */
[----:B------:R-:W-:Y:S08]  /*5990*/  IMAD.WIDE.U32 R38, R38, -0x2daee0ad, RZ ;  /* 0xd2511f5326267825 */ /* 0x000ff000078e00ff */
[----:B------:R-:W-:Y:S01]  /*59a0*/  MUFU.EX2 R252, R252 ;  /* 0x000000fc00fc7308 */ /* 0x000fe20000000800 */
[----:B------:R-:W-:Y:S01]  /*59b0*/  IMAD.SHL.U32 R214, R212, 0x8, RZ ;  /* 0x00000008d4d67824 */ /* 0x000fe200078e00ff */
[----:B------:R-:W-:Y:S01]  /*59c0*/  LOP3.LUT R37, R4, UR54, R39, 0x96, !PT ;  /* 0x0000003604257c12 */ /* 0x000fe2000f8e9627 */
[----:B------:R-:W-:Y:S01]  /*59d0*/  IMAD.WIDE.U32 R178, R36, -0x2daee0ad, RZ ;  /* 0xd2511f5324b27825 */ /* 0x000fe200078e00ff */
[----:B------:R-:W-:Y:S06]  /*59e0*/  LOP3.LUT R38, R38, UR52, R173, 0x96, !PT ;  /* 0x0000003426267c12 */ /* 0x000fec000f8e96ad */
[----:B------:R-:W-:Y:S01]  /*59f0*/  MUFU.EX2 R247, R12 ;  /* 0x0000000c00f77308 */ /* 0x000fe20000000800 */
[----:B------:R-:W-:Y:S01]  /*5a00*/  LOP3.LUT R5, R5, 0x38, R214, 0xf8, !PT ;  /* 0x0000003805057812 */ /* 0x000fe200078ef8d6 */
[----:B------:R-:W-:Y:S01]  /*5a10*/  IMAD.WIDE.U32 R180, R37, -0x326172a9, RZ ;  /* 0xcd9e8d5725b47825 */ /* 0x000fe200078e00ff */
[----:B------:R-:W-:Y:S07]  /*5a20*/  LOP3.LUT R4, R3, 0x400, R6, 0xf8, !PT ;  /* 0x0000040003047812 */ /* 0x000fee00078ef806 */
[----:B------:R-:W-:Y:S01]  /*5a30*/  MUFU.EX2 R246, R13 ;  /* 0x0000000d00f67308 */ /* 0x000fe20000000800 */
[C---:B------:R-:W-:Y:S01]  /*5a40*/  LOP3.LUT R3, R5.reuse, 0x8, R8, 0x78, !PT ;  /* 0x0000000805037812 */ /* 0x040fe200078e7808 */
[----:B------:R-:W-:Y:S01]  /*5a50*/  IMAD.WIDE.U32 R40, R40, -0x2daee0ad, RZ ;  /* 0xd2511f5328287825 */ /* 0x000fe200078e00ff */
[----:B------:R-:W-:Y:S07]  /*5a60*/  LOP3.LUT R174, R174, UR54, R179, 0x96, !PT ;  /* 0x00000036aeae7c12 */ /* 0x000fee000f8e96b3 */
[----:B------:R-:W-:Y:S01]  /*5a70*/  MUFU.EX2 R245, R14 ;  /* 0x0000000e00f57308 */ /* 0x000fe20000000800 */
[----:B------:R-:W-:Y:S01]  /*5a80*/  LOP3.LUT R3, R4, R3, RZ, 0xfc, !PT ;  /* 0x0000000304037212 */ /* 0x000fe200078efcff */
[----:B------:R-:W-:Y:S01]  /*5a90*/  IMAD.WIDE.U32 R38, R38, -0x326172a9, RZ ;  /* 0xcd9e8d5726267825 */ /* 0x000fe200078e00ff */
[----:B------:R-:W-:Y:S07]  /*5aa0*/  LOP3.LUT R36, R178, UR52, R41, 0x96, !PT ;  /* 0x00000034b2247c12 */ /* 0x000fee000f8e9629 */
[----:B------:R-:W-:Y:S01]  /*5ab0*/  MUFU.EX2 R244, R15 ;  /* 0x0000000f00f47308 */ /* 0x000fe20000000800 */
[----:B------:R-:W-:Y:S01]  /*5ac0*/  LOP3.LUT R176, R176, UR53, R181, 0x96, !PT ;  /* 0x00000035b0b07c12 */ /* 0x000fe2000f8e96b5 */
[----:B------:R-:W-:Y:S01]  /*5ad0*/  IMAD.WIDE.U32 R178, R174, -0x326172a9, RZ ;  /* 0xcd9e8d57aeb27825 */ /* 0x000fe200078e00ff */
[----:B------:R-:W-:Y:S07]  /*5ae0*/  LOP3.LUT R4, R180, UR50, R39, 0x96, !PT ;  /* 0x00000032b4047c12 */ /* 0x000fee000f8e9627 */
[----:B------:R-:W-:Y:S01]  /*5af0*/  MUFU.EX2 R222, R21 ;  /* 0x0000001500de7308 */ /* 0x000fe20000000800 */
[----:B------:R-:W-:Y:S01]  /*5b00*/  LOP3.LUT R5, R5, 0x8, R212, 0x78, !PT ;  /* 0x0000000805057812 */ /* 0x000fe200078e78d4 */
[----:B------:R-:W-:Y:S01]  /*5b10*/  IMAD.WIDE.U32 R36, R36, -0x326172a9, RZ ;  /* 0xcd9e8d5724247825 */ /* 0x000fe200078e00ff */
[----:B------:R-:W-:Y:S07]  /*5b20*/  LOP3.LUT R42, R42, UR53, R179, 0x96, !PT ;  /* 0x000000352a2a7c12 */ /* 0x000fee000f8e96b3 */
[----:B------:R-:W-:Y:S01]  /*5b30*/  MUFU.EX2 R23, R7 ;  /* 0x0000000700177308 */ /* 0x000fe20000000800 */
[----:B------:R-:W-:Y:S01]  /*5b40*/  LOP3.LUT R6, R5, 0x7a00, R6, 0xf8, !PT ;  /* 0x00007a0005067812 */ /* 0x000fe200078ef806 */
[----:B------:R-:W-:Y:S01]  /*5b50*/  IMAD.WIDE.U32 R174, R4, -0x2daee0ad, RZ ;  /* 0xd2511f5304ae7825 */ /* 0x000fe200078e00ff */
[----:B------:R-:W-:Y:S07]  /*5b60*/  LOP3.LUT R4, R178, UR50, R37, 0x96, !PT ;  /* 0x00000032b2047c12 */ /* 0x000fee000f8e9625 */
[----:B------:R-:W-:Y:S01]  /*5b70*/  MUFU.EX2 R248, R11 ;  /* 0x0000000b00f87308 */ /* 0x000fe20000000800 */
[----:B------:R-:W-:Y:S01]  /*5b80*/  LEA R220, R3, UR4, 0x1 ;  /* 0x0000000403dc7c11 */ /* 0x000fe2000f8e08ff */
[----:B------:R-:W-:Y:S01]  /*5b90*/  IMAD.WIDE.U32 R176, R176, -0x2daee0ad, RZ ;  /* 0xd2511f53b0b07825 */ /* 0x000fe200078e00ff */
[C---:B------:R-:W-:Y:S07]  /*5ba0*/  PRMT R43, R174.reuse, 0x7770, RZ ;  /* 0x00007770ae2b7816 */ /* 0x040fee00000000ff */
[----:B------:R-:W-:Y:S01]  /*5bb0*/  MUFU.EX2 R204, R25 ;  /* 0x0000001900cc7308 */ /* 0x000fe20000000800 */
[----:B------:R-:W-:Y:S01]  /*5bc0*/  PRMT R39, R174, 0x7772, RZ ;  /* 0x00007772ae277816 */ /* 0x000fe200000000ff */
[----:B------:R-:W-:Y:S01]  /*5bd0*/  VIADD R32, R193, 0x20020 ;  /* 0x00020020c1207836 */ /* 0x000fe20000000000 */
[----:B------:R-:W-:Y:S01]  /*5be0*/  LOP3.LUT R8, R172, UR47, R177, 0x96, !PT ;  /* 0x0000002fac087c12 */ /* 0x000fe2000f8e96b1 */
[----:B------:R-:W-:Y:S01]  /*5bf0*/  IMAD.WIDE.U32 R172, R42, -0x2daee0ad, RZ ;  /* 0xd2511f532aac7825 */ /* 0x000fe200078e00ff */
[----:B------:R-:W-:Y:S05]  /*5c00*/  ISETP.LE.U32.AND P6, PT, R43, UR12, PT ;  /* 0x0000000c2b007c0c */ /* 0x000fea000bfc3070 */
[----:B------:R-:W-:Y:S01]  /*5c10*/  MUFU.EX2 R20, R16 ;  /* 0x0000001000147308 */ /* 0x000fe20000000800 */
[----:B------:R-:W-:Y:S01]  /*5c20*/  LOP3.LUT R5, R176, UR44, R175, 0x96, !PT ;  /* 0x0000002cb0057c12 */ /* 0x000fe2000f8e96af */
[----:B------:R-:W-:Y:S01]  /*5c30*/  IMAD.WIDE.U32 R42, R4, -0x2daee0ad, RZ ;  /* 0xd2511f53042a7825 */ /* 0x000fe200078e00ff */
[C---:B------:R-:W-:Y:S07]  /*5c40*/  PRMT R37, R174.reuse, 0x7773, RZ ;  /* 0x00007773ae257816 */ /* 0x040fee00000000ff */
[----:B------:R-:W-:Y:S01]  /*5c50*/  MUFU.EX2 R251, R251 ;  /* 0x000000fb00fb7308 */ /* 0x000fe20000000800 */
[----:B------:R-:W-:Y:S01]  /*5c60*/  PRMT R41, R174, 0x7771, RZ ;  /* 0x00007771ae297816 */ /* 0x000fe200000000ff */
[----:B------:R-:W-:Y:S01]  /*5c70*/  VIADD R34, R193, 0x20000 ;  /* 0x00020000c1227836 */ /* 0x000fe20000000000 */
[----:B------:R-:W-:Y:S07]  /*5c80*/  LOP3.LUT R4, R172, UR44, R43, 0x96, !PT ;  /* 0x0000002cac047c12 */ /* 0x000fee000f8e962b */
[----:B------:R-:W-:Y:S01]  /*5c90*/  MUFU.EX2 R249, R10 ;  /* 0x0000000a00f97308 */ /* 0x000fe20000000800 */
[----:B------:R-:W-:Y:S02]  /*5ca0*/  LOP3.LUT R43, R5, 0xff, RZ, 0xc0, !PT ;  /* 0x000000ff052b7812 */ /* 0x000fe400078ec0ff */
[----:B------:R-:W-:Y:S07]  /*5cb0*/  ISETP.GT.U32.AND P0, PT, R39, UR12, PT ;  /* 0x0000000c27007c0c */ /* 0x000fee000bf04070 */
[----:B------:R-:W-:Y:S01]  /*5cc0*/  MUFU.EX2 R250, R9 ;  /* 0x0000000900fa7308 */ /* 0x000fe20000000800 */
[----:B------:R-:W-:Y:S02]  /*5cd0*/  ISETP.GT.U32.AND P4, PT, R37, UR12, PT ;  /* 0x0000000c25007c0c */ /* 0x000fe4000bf84070 */
[----:B------:R-:W-:Y:S07]  /*5ce0*/  ISETP.LE.U32.AND P2, PT, R43, UR12, PT ;  /* 0x0000000c2b007c0c */ /* 0x000fee000bf43070 */
[----:B------:R-:W3:Y:S01]  /*5cf0*/  MUFU.EX2 R198, R198 ;  /* 0x000000c600c67308 */ /* 0x000ee20000000800 */
[----:B------:R-:W-:Y:S01]  /*5d00*/  LOP3.LUT R37, R40, UR47, R173, 0x96, !PT ;  /* 0x0000002f28257c12 */ /* 0x000fe2000f8e96ad */
[----:B------:R-:W-:Y:S01]  /*5d10*/  IMAD.WIDE.U32 R172, R8, -0x326172a9, RZ ;  /* 0xcd9e8d5708ac7825 */ /* 0x000fe200078e00ff */
[----:B------:R-:W-:Y:S07]  /*5d20*/  ISETP.GT.U32.AND P5, PT, R41, UR12, PT ;  /* 0x0000000c29007c0c */ /* 0x000fee000bfa4070 */
[----:B------:R-:W4:Y:S01]  /*5d30*/  MUFU.EX2 R195, R195 ;  /* 0x000000c300c37308 */ /* 0x000f220000000800 */
[C---:B------:R-:W-:Y:S02]  /*5d40*/  PRMT R40, R42.reuse, 0x7771, RZ ;  /* 0x000077712a287816 */ /* 0x040fe400000000ff */
[----:B------:R-:W-:Y:S01]  /*5d50*/  PRMT R41, R42, 0x7770, RZ ;  /* 0x000077702a297816 */ /* 0x000fe200000000ff */
[----:B-1----:R-:W-:Y:S01]  /*5d60*/  @P0 FADD.FTZ R196, -R196, -RZ ;  /* 0x800000ffc4c40221 */ /* 0x002fe20000010100 */
[C---:B------:R-:W-:Y:S05]  /*5d70*/  PRMT R39, R42.reuse, 0x7772, RZ ;  /* 0x000077722a277816 */ /* 0x040fea00000000ff */
[----:B------:R-:W-:Y:S01]  /*5d80*/  MUFU.EX2 R200, R27 ;  /* 0x0000001b00c87308 */ /* 0x000fe20000000800 */
[----:B------:R-:W-:Y:S01]  /*5d90*/  PRMT R33, R42, 0x7773, RZ ;  /* 0x000077732a217816 */ /* 0x000fe200000000ff */
[----:B--2---:R-:W-:Y:S01]  /*5da0*/  @!P2 FADD.FTZ R223, -R223, -RZ ;  /* 0x800000ffdfdfa221 */ /* 0x004fe20000010100 */
[----:B------:R-:W-:Y:S01]  /*5db0*/  SHF.R.U32.HI R42, RZ, 0x18, R5 ;  /* 0x00000018ff2a7819 */ /* 0x000fe20000011605 */
[----:B---3--:R-:W-:Y:S01]  /*5dc0*/  @!P6 FADD.FTZ R198, -R198, -RZ ;  /* 0x800000ffc6c6e221 */ /* 0x008fe20000010100 */
[----:B------:R-:W-:Y:S01]  /*5dd0*/  PRMT R43, R172, 0x7770, RZ ;  /* 0x00007770ac2b7816 */ /* 0x000fe200000000ff */
[----:B------:R-:W-:Y:S01]  /*5de0*/  @P5 FADD.FTZ R197, -R197, -RZ ;  /* 0x800000ffc5c55221 */ /* 0x000fe20000010100 */
[----:B------:R-:W-:Y:S03]  /*5df0*/  ISETP.LE.U32.AND P3, PT, R42, UR12, PT ;  /* 0x0000000c2a007c0c */ /* 0x000fe6000bf63070 */
[----:B------:R-:W-:Y:S01]  /*5e00*/  MUFU.EX2 R201, R26 ;  /* 0x0000001a00c97308 */ /* 0x000fe20000000800 */
[----:B------:R-:W-:Y:S01]  /*5e10*/  PRMT R42, R172, 0x7771, RZ ;  /* 0x00007771ac2a7816 */ /* 0x000fe200000000ff */
[----:B----4-:R-:W-:Y:S01]  /*5e20*/  @P4 FADD.FTZ R195, -R195, -RZ ;  /* 0x800000ffc3c34221 */ /* 0x010fe20000010100 */
[----:B------:R-:W-:Y:S07]  /*5e30*/  ISETP.LE.U32.AND P1, PT, R41, UR12, PT ;  /* 0x0000000c29007c0c */ /* 0x000fee000bf23070 */
[----:B------:R-:W-:Y:S01]  /*5e40*/  MUFU.EX2 R202, R29 ;  /* 0x0000001d00ca7308 */ /* 0x000fe20000000800 */
[----:B------:R-:W-:Y:S02]  /*5e50*/  ISETP.LE.U32.AND P0, PT, R43, UR12, PT ;  /* 0x0000000c2b007c0c */ /* 0x000fe4000bf03070 */
[----:B------:R-:W-:Y:S07]  /*5e60*/  ISETP.GT.U32.AND P2, PT, R42, UR12, PT ;  /* 0x0000000c2a007c0c */ /* 0x000fee000bf44070 */
[----:B------:R-:W1:Y:S01]  /*5e70*/  MUFU.EX2 R199, R30 ;  /* 0x0000001e00c77308 */ /* 0x000e620000000800 */
[----:B------:R-:W-:Y:S02]  /*5e80*/  PRMT R41, R172, 0x7772, RZ ;  /* 0x00007772ac297816 */ /* 0x000fe400000000ff */
[----:B------:R-:W-:Y:S01]  /*5e90*/  PRMT R28, R5, 0x7632, R28 ;  /* 0x00007632051c7816 */ /* 0x000fe2000000001c */
[----:B------:R-:W-:Y:S01]  /*5ea0*/  @!P3 FADD.FTZ R206, -R206, -RZ ;  /* 0x800000ffceceb221 */ /* 0x000fe20000010100 */
[----:B------:R-:W-:Y:S05]  /*5eb0*/  LOP3.LUT R8, R38, UR46, R173, 0x96, !PT ;  /* 0x0000002e26087c12 */ /* 0x000fea000f8e96ad */
[----:B------:R-:W2:Y:S01]  /*5ec0*/  MUFU.EX2 R194, R31 ;  /* 0x0000001f00c27308 */ /* 0x000ea20000000800 */
[----:B------:R-:W-:Y:S01]  /*5ed0*/  ISETP.GT.U32.AND P3, PT, R41, UR12, PT ;  /* 0x0000000c29007c0c */ /* 0x000fe2000bf64070 */
[----:B------:R-:W-:Y:S01]  /*5ee0*/  @!P1 FADD.FTZ R203, -R203, -RZ ;  /* 0x800000ffcbcb9221 */ /* 0x000fe20000010100 */
[----:B------:R-:W-:Y:S01]  /*5ef0*/  PRMT R38, R172, 0x7773, RZ ;  /* 0x00007773ac267816 */ /* 0x000fe200000000ff */
[----:B------:R-:W-:Y:S01]  /*5f00*/  @!P0 FADD.FTZ R241, -R241, -RZ ;  /* 0x800000fff1f18221 */ /* 0x000fe20000010100 */
[----:B------:R-:W-:Y:S01]  /*5f10*/  LOP3.LUT R28, R28, 0xff, RZ, 0xc0, !PT ;  /* 0x000000ff1c1c7812 */ /* 0x000fe200078ec0ff */
[----:B------:R-:W-:Y:S01]  /*5f20*/  @P2 FADD.FTZ R226, -R226, -RZ ;  /* 0x800000ffe2e22221 */ /* 0x000fe20000010100 */
[----:B------:R-:W-:Y:S02]  /*5f30*/  LOP3.LUT R18, R4, 0xff, RZ, 0xc0, !PT ;  /* 0x000000ff04127812 */ /* 0x000fe400078ec0ff */
[----:B------:R-:W-:Y:S02]  /*5f40*/  ISETP.GT.U32.AND P1, PT, R38, UR12, PT ;  /* 0x0000000c26007c0c */ /* 0x000fe4000bf24070 */
[----:B------:R-:W-:Y:S02]  /*5f50*/  ISETP.LE.U32.AND P0, PT, R28, UR12, PT ;  /* 0x0000000c1c007c0c */ /* 0x000fe4000bf03070 */
[----:B------:R-:W-:Y:S01]  /*5f60*/  ISETP.LE.U32.AND P2, PT, R18, UR12, PT ;  /* 0x0000000c12007c0c */ /* 0x000fe2000bf43070 */
[----:B------:R-:W-:Y:S01]  /*5f70*/  @P3 FADD.FTZ R231, -R231, -RZ ;  /* 0x800000ffe7e73221 */ /* 0x000fe20000010100 */
[----:B------:R-:W-:Y:S01]  /*5f80*/  ISETP.GT.U32.AND P5, PT, R39, UR12, PT ;  /* 0x0000000c27007c0c */ /* 0x000fe2000bfa4070 */
[----:B------:R-:W-:Y:S01]  /*5f90*/  IMAD.WIDE.U32 R38, R37, -0x326172a9, RZ ;  /* 0xcd9e8d5725267825 */ /* 0x000fe200078e00ff */
[----:B------:R-:W-:Y:S02]  /*5fa0*/  SHF.R.U32.HI R18, RZ, 0x18, R8 ;  /* 0x00000018ff127819 */ /* 0x000fe40000011608 */
[----:B------:R-:W-:Y:S02]  /*5fb0*/  LOP3.LUT R28, R8, 0xff, RZ, 0xc0, !PT ;  /* 0x000000ff081c7812 */ /* 0x000fe400078ec0ff */
[----:B------:R-:W-:Y:S01]  /*5fc0*/  ISETP.LE.U32.AND P3, PT, R18, UR12, PT ;  /* 0x0000000c12007c0c */ /* 0x000fe2000bf63070 */
[----:B------:R-:W-:Y:S01]  /*5fd0*/  @P1 FADD.FTZ R224, -R224, -RZ ;  /* 0x800000ffe0e01221 */ /* 0x000fe20000010100 */
[C---:B------:R-:W-:Y:S01]  /*5fe0*/  PRMT R24, R38.reuse, 0x7770, RZ ;  /* 0x0000777026187816 */ /* 0x040fe200000000ff */
[----:B------:R-:W-:Y:S01]  /*5ff0*/  @!P0 FADD.FTZ R207, -R207, -RZ ;  /* 0x800000ffcfcf8221 */ /* 0x000fe20000010100 */
[----:B------:R-:W-:Y:S01]  /*6000*/  PRMT R22, R38, 0x7771, RZ ;  /* 0x0000777126167816 */ /* 0x000fe200000000ff */
[----:B------:R-:W-:Y:S01]  /*6010*/  @!P2 FADD.FTZ R205, -R205, -RZ ;  /* 0x800000ffcdcda221 */ /* 0x000fe20000010100 */
[----:B------:R-:W-:Y:S01]  /*6020*/  ISETP.LE.U32.AND P1, PT, R28, UR12, PT ;  /* 0x0000000c1c007c0c */ /* 0x000fe2000bf23070 */
[----:B-1----:R-:W-:Y:S01]  /*6030*/  @P5 FADD.FTZ R199, -R199, -RZ ;  /* 0x800000ffc7c75221 */ /* 0x002fe20000010100 */
[----:B------:R-:W-:Y:S02]  /*6040*/  ISETP.LE.U32.AND P0, PT, R24, UR12, PT ;  /* 0x0000000c18007c0c */ /* 0x000fe4000bf03070 */
[----:B------:R-:W-:Y:S02]  /*6050*/  ISETP.GT.U32.AND P2, PT, R22, UR12, PT ;  /* 0x0000000c16007c0c */ /* 0x000fe4000bf44070 */
[----:B------:R-:W-:Y:S01]  /*6060*/  LOP3.LUT R5, R5, 0xffff, RZ, 0xc0, !PT ;  /* 0x0000ffff05057812 */ /* 0x000fe200078ec0ff */
[----:B------:R-:W-:Y:S01]  /*6070*/  @!P3 FADD.FTZ R252, -R252, -RZ ;  /* 0x800000fffcfcb221 */ /* 0x000fe20000010100 */
[----:B------:R-:W-:Y:S02]  /*6080*/  PRMT R19, R38, 0x7772, RZ ;  /* 0x0000777226137816 */ /* 0x000fe400000000ff */
[--C-:B------:R-:W-:Y:S02]  /*6090*/  SHF.R.U32.HI R17, RZ, 0x8, R5.reuse ;  /* 0x00000008ff117819 */ /* 0x100fe40000011605 */
[----:B------:R-:W-:Y:S01]  /*60a0*/  PRMT R5, R8, 0x7632, R5 ;  /* 0x0000763208057816 */ /* 0x000fe20000000005 */
[----:B------:R-:W-:Y:S01]  /*60b0*/  @!P1 FADD.FTZ R35, -R35, -RZ ;  /* 0x800000ff23239221 */ /* 0x000fe20000010100 */
[----:B------:R-:W-:Y:S01]  /*60c0*/  ISETP.GT.U32.AND P3, PT, R19, UR12, PT ;  /* 0x0000000c13007c0c */ /* 0x000fe2000bf64070 */
[----:B------:R-:W-:Y:S01]  /*60d0*/  @!P0 FADD.FTZ R247, -R247, -RZ ;  /* 0x800000fff7f78221 */ /* 0x000fe20000010100 */
[----:B------:R-:W-:Y:S01]  /*60e0*/  PRMT R18, R38, 0x7773, RZ ;  /* 0x0000777326127816 */ /* 0x000fe200000000ff */
[----:B------:R-:W-:Y:S01]  /*60f0*/  @P2 FADD.FTZ R246, -R246, -RZ ;  /* 0x800000fff6f62221 */ /* 0x000fe20000010100 */
[----:B------:R-:W-:Y:S02]  /*6100*/  LOP3.LUT R12, R17, 0xffff, RZ, 0xc0, !PT ;  /* 0x0000ffff110c7812 */ /* 0x000fe400078ec0ff */
[----:B------:R-:W-:Y:S02]  /*6110*/  LOP3.LUT R5, R5, 0xff, RZ, 0xc0, !PT ;  /* 0x000000ff05057812 */ /* 0x000fe400078ec0ff */
[----:B------:R-:W-:Y:S02]  /*6120*/  ISETP.GT.U32.AND P1, PT, R18, UR12, PT ;  /* 0x0000000c12007c0c */ /* 0x000fe4000bf24070 */
[----:B------:R-:W-:Y:S02]  /*6130*/  LOP3.LUT R36, R36, UR46, R39, 0x96, !PT ;  /* 0x0000002e24247c12 */ /* 0x000fe4000f8e9627 */
[----:B------:R-:W-:Y:S01]  /*6140*/  ISETP.LE.U32.AND P0, PT, R12, UR12, PT ;  /* 0x0000000c0c007c0c */ /* 0x000fe2000bf03070 */
[----:B------:R-:W-:Y:S01]  /*6150*/  @P3 FADD.FTZ R245, -R245, -RZ ;  /* 0x800000fff5f53221 */ /* 0x000fe20000010100 */
[----:B------:R-:W-:Y:S02]  /*6160*/  ISETP.LE.U32.AND P2, PT, R5, UR12, PT ;  /* 0x0000000c05007c0c */ /* 0x000fe4000bf43070 */
[----:B------:R-:W-:Y:S02]  /*6170*/  LOP3.LUT R5, R4, 0xffff, RZ, 0xc0, !PT ;  /* 0x0000ffff04057812 */ /* 0x000fe400078ec0ff */
[----:B------:R-:W-:Y:S02]  /*6180*/  LOP3.LUT R12, R36, 0xff, RZ, 0xc0, !PT ;  /* 0x000000ff240c7812 */ /* 0x000fe400078ec0ff */
[----:B------:R-:W-:Y:S01]  /*6190*/  LOP3.LUT R8, R8, 0xffff, RZ, 0xc0, !PT ;  /* 0x0000ffff08087812 */ /* 0x000fe200078ec0ff */
[----:B------:R-:W-:Y:S01]  /*61a0*/  @P1 FADD.FTZ R244, -R244, -RZ ;  /* 0x800000fff4f41221 */ /* 0x000fe20000010100 */
[----:B------:R-:W-:Y:S02]  /*61b0*/  SHF.R.U32.HI R5, RZ, 0x8, R5 ;  /* 0x00000008ff057819 */ /* 0x000fe40000011605 */
[----:B------:R-:W-:Y:S01]  /*61c0*/  ISETP.LE.U32.AND P3, PT, R12, UR12, PT ;  /* 0x0000000c0c007c0c */ /* 0x000fe2000bf63070 */
[----:B------:R-:W-:Y:S01]  /*61d0*/  @!P0 FADD.FTZ R222, -R222, -RZ ;  /* 0x800000ffdede8221 */ /* 0x000fe20000010100 */
[----:B------:R-:W-:Y:S01]  /*61e0*/  SHF.R.U32.HI R8, RZ, 0x8, R8 ;  /* 0x00000008ff087819 */ /* 0x000fe20000011608 */
[----:B------:R-:W-:Y:S01]  /*61f0*/  @!P2 FADD.FTZ R23, -R23, -RZ ;  /* 0x800000ff1717a221 */ /* 0x000fe20000010100 */
[--C-:B------:R-:W-:Y:S02]  /*6200*/  SHF.R.U32.HI R12, RZ, 0x18, R36.reuse ;  /* 0x00000018ff0c7819 */ /* 0x100fe40000011624 */
[----:B------:R-:W-:Y:S02]  /*6210*/  LOP3.LUT R5, R5, 0xffff, RZ, 0xc0, !PT ;  /* 0x0000ffff05057812 */ /* 0x000fe400078ec0ff */
[----:B------:R-:W-:Y:S02]  /*6220*/  LOP3.LUT R8, R8, 0xffff, RZ, 0xc0, !PT ;  /* 0x0000ffff08087812 */ /* 0x000fe400078ec0ff */
[----:B------:R-:W-:Y:S02]  /*6230*/  ISETP.LE.U32.AND P1, PT, R12, UR12, PT ;  /* 0x0000000c0c007c0c */ /* 0x000fe4000bf23070 */
[----:B------:R-:W-:Y:S01]  /*6240*/  ISETP.LE.U32.AND P0, PT, R5, UR12, PT ;  /* 0x0000000c05007c0c */ /* 0x000fe2000bf03070 */
[----:B------:R-:W-:Y:S01]  /*6250*/  @!P3 FADD.FTZ R251, -R251, -RZ ;  /* 0x800000fffbfbb221 */ /* 0x000fe20000010100 */
[----:B------:R-:W-:Y:S02]  /*6260*/  LOP3.LUT R5, R36, 0xffff, RZ, 0xc0, !PT ;  /* 0x0000ffff24057812 */ /* 0x000fe400078ec0ff */
[----:B------:R-:W-:Y:S02]  /*6270*/  ISETP.LE.U32.AND P2, PT, R8, UR12, PT ;  /* 0x0000000c08007c0c */ /* 0x000fe4000bf43070 */
[----:B------:R-:W-:Y:S02]  /*6280*/  SHF.R.U32.HI R5, RZ, 0x8, R5 ;  /* 0x00000008ff057819 */ /* 0x000fe40000011605 */
[----:B------:R-:W-:Y:S02]  /*6290*/  PRMT R36, R36, 0x7632, R36 ;  /* 0x0000763224247816 */ /* 0x000fe40000000024 */
[----:B------:R-:W-:Y:S01]  /*62a0*/  LOP3.LUT R5, R5, 0xffff, RZ, 0xc0, !PT ;  /* 0x0000ffff05057812 */ /* 0x000fe200078ec0ff */
[----:B------:R-:W-:Y:S01]  /*62b0*/  @!P1 FADD.FTZ R248, -R248, -RZ ;  /* 0x800000fff8f89221 */ /* 0x000fe20000010100 */
[----:B------:R-:W-:Y:S01]  /*62c0*/  LOP3.LUT R36, R36, 0xff, RZ, 0xc0, !PT ;  /* 0x000000ff24247812 */ /* 0x000fe200078ec0ff */
[----:B------:R-:W-:Y:S01]  /*62d0*/  @!P0 FADD.FTZ R204, -R204, -RZ ;  /* 0x800000ffcccc8221 */ /* 0x000fe20000010100 */
[----:B------:R-:W-:Y:S01]  /*62e0*/  ISETP.LE.U32.AND P1, PT, R5, UR12, PT ;  /* 0x0000000c05007c0c */ /* 0x000fe2000bf23070 */
[----:B------:R-:W-:Y:S01]  /*62f0*/  IMAD.MOV.U32 R5, RZ, RZ, 0x10 ;  /* 0x00000010ff057424 */ /* 0x000fe200078e00ff */
[----:B------:R-:W-:Y:S01]  /*6300*/  PRMT R7, R4, 0x7632, R7 ;  /* 0x0000763204077816 */ /* 0x000fe20000000007 */
[----:B------:R-:W-:Y:S01]  /*6310*/  @!P2 FADD.FTZ R20, -R20, -RZ ;  /* 0x800000ff1414a221 */ /* 0x000fe20000010100 */
[----:B------:R-:W-:Y:S02]  /*6320*/  SHF.R.U32.HI R4, RZ, 0x18, R4 ;  /* 0x00000018ff047819 */ /* 0x000fe40000011604 */
[----:B------:R-:W-:Y:S02]  /*6330*/  LOP3.LUT P0, RZ, R212, 0x4, RZ, 0xc0, !PT ;  /* 0x00000004d4ff7812 */ /* 0x000fe4000780c0ff */
[----:B------:R-:W-:Y:S02]  /*6340*/  ISETP.LE.U32.AND P3, PT, R36, UR12, PT ;  /* 0x0000000c24007c0c */ /* 0x000fe4000bf63070 */
[----:B------:R-:W-:Y:S02]  /*6350*/  ISETP.LE.U32.AND P2, PT, R4, UR12, PT ;  /* 0x0000000c04007c0c */ /* 0x000fe4000bf43070 */
[----:B------:R-:W-:Y:S01]  /*6360*/  SEL R4, R5, 0xfffffff0, !P0 ;  /* 0xfffffff005047807 */ /* 0x000fe20004000000 */
[----:B------:R-:W-:Y:S01]  /*6370*/  @!P1 FADD.FTZ R250, -R250, -RZ ;  /* 0x800000fffafa9221 */ /* 0x000fe20000010100 */
[----:B------:R-:W-:Y:S01]  /*6380*/  F2FP.RELU.F16.F32.PACK_AB R10, R252, R23 ;  /* 0x00000017fc0a723e */ /* 0x000fe200000008ff */
[----:B------:R-:W-:Y:S01]  /*6390*/  IMAD.MOV.U32 R5, RZ, RZ, R32 ;  /* 0x000000ffff057224 */ /* 0x000fe200078e0020 */
[----:B------:R-:W-:Y:S01]  /*63a0*/  F2FP.RELU.F16.F32.PACK_AB R8, R20, R35 ;  /* 0x000000231408723e */ /* 0x000fe200000008ff */
[----:B------:R-:W-:Y:S01]  /*63b0*/  IMAD.IADD R192, R193, 0x1, R4 ;  /* 0x00000001c1c07824 */ /* 0x000fe200078e0204 */
[----:B------:R-:W-:Y:S01]  /*63c0*/  F2FP.RELU.F16.F32.PACK_AB R9, R226, R241 ;  /* 0x000000f1e209723e */ /* 0x000fe200000008ff */
[----:B------:R1:W-:Y:S01]  /*63d0*/  STS [R193+0x20400], R10 ;  /* 0x0204000ac1007388 */ /* 0x0003e20000000800 */
[----:B------:R-:W-:Y:S01]  /*63e0*/  LOP3.LUT R7, R7, 0xff, RZ, 0xc0, !PT ;  /* 0x000000ff07077812 */ /* 0x000fe200078ec0ff */
[----:B------:R-:W-:Y:S01]  /*63f0*/  @!P3 FADD.FTZ R249, -R249, -RZ ;  /* 0x800000fff9f9b221 */ /* 0x000fe20000010100 */
[----:B------:R-:W-:Y:S01]  /*6400*/  LOP3.LUT P1, RZ, R212, 0x8, RZ, 0xc0, !PT ;  /* 0x00000008d4ff7812 */ /* 0x000fe2000782c0ff */
[----:B------:R3:W-:Y:S01]  /*6410*/  STS [R193+0x20000], R8 ;  /* 0x02000008c1007388 */ /* 0x0007e20000000800 */
[----:B------:R-:W-:Y:S01]  /*6420*/  ISETP.LE.U32.AND P3, PT, R7, UR12, PT ;  /* 0x0000000c07007c0c */ /* 0x000fe2000bf63070 */
[----:B------:R-:W-:Y:S01]  /*6430*/  @!P2 FADD.FTZ R200, -R200, -RZ ;  /* 0x800000ffc8c8a221 */ /* 0x000fe20000010100 */
[----:B------:R-:W-:Y:S01]  /*6440*/  F2FP.RELU.F16.F32.PACK_AB R7, R224, R231 ;  /* 0x000000e7e007723e */ /* 0x000fe200000008ff */
[----:B------:R4:W-:Y:S01]  /*6450*/  STS [R192+0x20000], R9 ;  /* 0x02000009c0007388 */ /* 0x0009e20000000800 */
[----:B------:R-:W-:Y:S02]  /*6460*/  F2FP.RELU.F16.F32.PACK_AB R14, R250, R251 ;  /* 0x000000fbfa0e723e */ /* 0x000fe400000008ff */
[----:B------:R-:W-:Y:S01]  /*6470*/  F2FP.RELU.F16.F32.PACK_AB R12, R248, R249 ;  /* 0x000000f9f80c723e */ /* 0x000fe200000008ff */
[----:B------:R4:W-:Y:S01]  /*6480*/  STS [R192+0x20400], R7 ;  /* 0x02040007c0007388 */ /* 0x0009e20000000800 */
[----:B------:R-:W-:Y:S02]  /*6490*/  F2FP.RELU.F16.F32.PACK_AB R11, R246, R247 ;  /* 0x000000f7f60b723e */ /* 0x000fe400000008ff */
[----:B------:R-:W-:Y:S01]  /*64a0*/  ISETP.GT.U32.AND P6, PT, R40, UR12, PT ;  /* 0x0000000c28007c0c */ /* 0x000fe2000bfc4070 */
[----:B------:R-:W-:Y:S01]  /*64b0*/  STS [R193+0x21000], R14 ;  /* 0x0210000ec1007388 */ /* 0x000fe20000000800 */
[----:B------:R-:W-:Y:S01]  /*64c0*/  @P1 VIADD R5, R34, 0xffffffe0 ;  /* 0xffffffe022051836 */ /* 0x000fe20000000000 */
[----:B------:R-:W-:Y:S01]  /*64d0*/  ISETP.GT.U32.AND P4, PT, R33, UR12, PT ;  /* 0x0000000c21007c0c */ /* 0x000fe2000bf84070 */
[----:B------:R-:W-:Y:S01]  /*64e0*/  @!P3 FADD.FTZ R201, -R201, -RZ ;  /* 0x800000ffc9c9b221 */ /* 0x000fe20000010100 */
[----:B------:R4:W-:Y:S01]  /*64f0*/  STS [R193+0x21400], R12 ;  /* 0x0214000cc1007388 */ /* 0x0009e20000000800 */
[----:B------:R-:W-:Y:S01]  /*6500*/  IMAD.IADD R4, R4, 0x1, R5 ;  /* 0x0000000104047824 */ /* 0x000fe200078e0205 */
[----:B------:R-:W-:Y:S01]  /*6510*/  F2FP.RELU.F16.F32.PACK_AB R13, R195, R196 ;  /* 0x000000c4c30d723e */ /* 0x000fe200000008ff */
[----:B------:R-:W-:Y:S01]  /*6520*/  @P1 VIADD R32, R34, 0xffffffe0 ;  /* 0xffffffe022201836 */ /* 0x000fe20000000000 */
[----:B------:R-:W-:Y:S01]  /*6530*/  STS [R192+0x21000], R11 ;  /* 0x0210000bc0007388 */ /* 0x000fe20000000800 */
[----:B-1----:R-:W-:Y:S02]  /*6540*/  F2FP.RELU.F16.F32.PACK_AB R10, R222, R223 ;  /* 0x000000dfde0a723e */ /* 0x002fe400000008ff */
[----:B------:R-:W-:Y:S01]  /*6550*/  LEA R210, R6, UR4, 0x1 ;  /* 0x0000000406d27c11 */ /* 0x000fe2000f8e08ff */
[----:B------:R-:W-:Y:S01]  /*6560*/  @P6 FADD.FTZ R202, -R202, -RZ ;  /* 0x800000ffcaca6221 */ /* 0x000fe20000010100 */
[----:B---3--:R-:W-:Y:S02]  /*6570*/  F2FP.RELU.F16.F32.PACK_AB R8, R206, R207 ;  /* 0x000000cfce08723e */ /* 0x008fe400000008ff */
[----:B--2---:R-:W-:Y:S01]  /*6580*/  @P4 FADD.FTZ R194, -R194, -RZ ;  /* 0x800000ffc2c24221 */ /* 0x004fe20000010100 */
[----:B------:R-:W-:Y:S02]  /*6590*/  LOP3.LUT P2, RZ, R212, 0x2, RZ, 0xc0, !PT ;  /* 0x00000002d4ff7812 */ /* 0x000fe4000784c0ff */
[----:B----4-:R-:W-:Y:S02]  /*65a0*/  F2FP.RELU.F16.F32.PACK_AB R9, R244, R245 ;  /* 0x000000f5f409723e */ /* 0x010fe400000008ff */
[----:B------:R-:W-:Y:S02]  /*65b0*/  SEL R211, R211, 0xffffffe0, !P2 ;  /* 0xffffffe0d3d37807 */ /* 0x000fe40005000000 */
[----:B------:R-:W-:Y:S01]  /*65c0*/  F2FP.RELU.F16.F32.PACK_AB R7, R197, R198 ;  /* 0x000000c6c507723e */ /* 0x000fe200000008ff */
[----:B------:R1:W-:Y:S01]  /*65d0*/  STS [R192+0x21400], R9 ;  /* 0x02140009c0007388 */ /* 0x0003e20000000800 */
[----:B------:R-:W-:Y:S01]  /*65e0*/  SEL R213, R213, 0xffffffc0, !P0 ;  /* 0xffffffc0d5d57807 */ /* 0x000fe20004000000 */
[----:B------:R-:W-:Y:S01]  /*65f0*/  IMAD.IADD R217, R220, 0x1, R211 ;  /* 0x00000001dcd97824 */ /* 0x000fe200078e02d3 */
[----:B------:R-:W-:Y:S01]  /*6600*/  FSETP.GE.FTZ.AND P4, PT, R20, RZ, PT ;  /* 0x000000ff1400720b */ /* 0x000fe20003f96000 */
[----:B------:R-:W-:Y:S01]  /*6610*/  STS [R5], R10 ;  /* 0x0000000a05007388 */ /* 0x000fe20000000800 */
[--C-:B------:R-:W-:Y:S01]  /*6620*/  IMAD.IADD R209, R211, 0x1, R210.reuse ;  /* 0x00000001d3d17824 */ /* 0x100fe200078e02d2 */
[----:B------:R-:W-:Y:S01]  /*6630*/  F2FP.RELU.F16.F32.PACK_AB R12, R204, R205 ;  /* 0x000000cdcc0c723e */ /* 0x000fe200000008ff */
[----:B------:R-:W-:Y:S01]  /*6640*/  IMAD.IADD R22, R220, 0x1, R213 ;  /* 0x00000001dc167824 */ /* 0x000fe200078e02d5 */
[----:B------:R2:W-:Y:S01]  /*6650*/  STS [R5+0x400], R8 ;  /* 0x0004000805007388 */ /* 0x0005e20000000800 */
[----:B------:R-:W-:Y:S01]  /*6660*/  IMAD.IADD R3, R213, 0x1, R210 ;  /* 0x00000001d5037824 */ /* 0x000fe200078e02d2 */
[----:B------:R-:W-:Y:S01]  /*6670*/  FSETP.GE.FTZ.AND P3, PT, R23, RZ, PT ;  /* 0x000000ff1700720b */ /* 0x000fe20003f76000 */
[C---:B------:R-:W-:Y:S01]  /*6680*/  IMAD.IADD R21, R211.reuse, 0x1, R22 ;  /* 0x00000001d3157824 */ /* 0x040fe200078e0216 */
[----:B------:R3:W-:Y:S01]  /*6690*/  STS [R4], R7 ;  /* 0x0000000704007388 */ /* 0x0007e20000000800 */
[----:B------:R-:W-:Y:S01]  /*66a0*/  IMAD.IADD R208, R211, 0x1, R3 ;  /* 0x00000001d3d07824 */ /* 0x000fe200078e0203 */
[----:B------:R-:W-:Y:S02]  /*66b0*/  FSETP.GE.FTZ.AND P2, PT, R252, RZ, PT ;  /* 0x000000fffc00720b */ /* 0x000fe40003f56000 */
[----:B------:R-:W-:Y:S01]  /*66c0*/  STS [R4+0x400], R13 ;  /* 0x0004000d04007388 */ /* 0x000fe20000000800 */
[----:B------:R-:W-:Y:S02]  /*66d0*/  FSETP.GE.FTZ.AND P5, PT, R35, RZ, PT ;  /* 0x000000ff2300720b */ /* 0x000fe40003fb6000 */
[----:B------:R-:W-:Y:S01]  /*66e0*/  FSETP.GE.FTZ.AND P6, PT, R197, RZ, PT ;  /* 0x000000ffc500720b */ /* 0x000fe20003fd6000 */
[----:B------:R-:W-:Y:S01]  /*66f0*/  STS [R5+0x1000], R12 ;  /* 0x0010000c05007388 */ /* 0x000fe20000000800 */
[----:B-1----:R-:W-:Y:S02]  /*6700*/  F2FP.RELU.F16.F32.PACK_AB R9, R202, R203 ;  /* 0x000000cbca09723e */ /* 0x002fe400000008ff */
[----:B--2---:R-:W-:Y:S02]  /*6710*/  F2FP.RELU.F16.F32.PACK_AB R8, R200, R201 ;  /* 0x000000c9c808723e */ /* 0x004fe400000008ff */
[----:B---3--:R-:W-:Y:S03]  /*6720*/  F2FP.RELU.F16.F32.PACK_AB R7, R194, R199 ;  /* 0x000000c7c207723e */ /* 0x008fe600000008ff */
[----:B------:R-:W-:Y:S04]  /*6730*/  STS [R5+0x1400], R8 ;  /* 0x0014000805007388 */ /* 0x000fe80000000800 */
[----:B------:R-:W-:Y:S04]  /*6740*/  STS [R4+0x1000], R9 ;  /* 0x0010000904007388 */ /* 0x000fe80000000800 */
        /* <DEDUP_REMOVED lines=11> */
[-C--:B------:R-:W-:Y:S08]  /*6800*/  HMMA.16816.F32 R12, R36, R18.reuse, RZ ;  /* 0x00000012240c723c */ /* 0x080ff000000018ff */
        /* <DEDUP_REMOVED lines=29> */
[----:B------:R-:W-:Y:S01]  /*69e0*/  LDSM.16.M88.4 R176, [R220+0xa000] ;  /* 0x00a00000dcb0783b */ /* 0x000fe20000000200 */
[-C--:B-1----:R-:W-:Y:S08]  /*69f0*/  HMMA.16816.F32 R4, R180, R184.reuse, R4 ;  /* 0x000000b8b404723c */ /* 0x082ff00000001804 */
        /* <DEDUP_REMOVED lines=31> */
[----:B------:R2:W3:Y:S07]  /*6bf0*/  LDSM.16.M88.4 R188, [R22+0xb000] ;  /* 0x00b0000016bc783b */ /* 0x0004ee0000000200 */
[----:B------:R-:W-:Y:S01]  /*6c00*/  HMMA.16816.F32 R40, R180, R174, R40 ;  /* 0x000000aeb428723c */ /* 0x000fe20000001828 */
[----:B------:R-:W4:Y:S07]  /*6c10*/  LDSM.16.M88.4 R172, [R3+0x18800] ;  /* 0x0188000003ac783b */ /* 0x000f2e0000000200 */
[-C--:B-1----:R-:W-:Y:S01]  /*6c20*/  HMMA.16816.F32 R4, R176, R184.reuse, R4 ;  /* 0x000000b8b004723c */ /* 0x082fe20000001804 */
[----:B------:R-:W-:Y:S04]  /*6c30*/  LDSM.16.M88.4 R180, [R21+0xa000] ;  /* 0x00a0000015b4783b */ /* 0x000fe80000000200 */
[----:B--2---:R-:W-:Y:S03]  /*6c40*/  LOP3.LUT R22, R215, 0x10, R212, 0xf8, !PT ;  /* 0x00000010d7167812 */ /* 0x004fe600078ef8d4 */
[C---:B---3--:R-:W-:Y:S08]  /*6c50*/  HMMA.16816.F32 R8, R188.reuse, R184, R8 ;  /* 0x000000b8bc08723c */ /* 0x048ff00000001808 */
[-C--:B------:R-:W-:Y:S08]  /*6c60*/  HMMA.16816.F32 R12, R188, R186.reuse, R12 ;  /* 0x000000babc0c723c */ /* 0x080ff0000000180c */
[C---:B------:R-:W-:Y:S01]  /*6c70*/  HMMA.16816.F32 R16, R176.reuse, R186, R16 ;  /* 0x000000bab010723c */ /* 0x040fe20000001810 */
[----:B------:R-:W1:Y:S07]  /*6c80*/  LDSM.16.M88.4 R184, [R208+0x18000] ;  /* 0x01800000d0b8783b */ /* 0x000e6e0000000200 */
[-C--:B----4-:R-:W-:Y:S08]  /*6c90*/  HMMA.16816.F32 R24, R176, R172.reuse, R24 ;  /* 0x000000acb018723c */ /* 0x090ff00000001818 */
[C---:B------:R-:W-:Y:S08]  /*6ca0*/  HMMA.16816.F32 R28, R188.reuse, R172, R28 ;  /* 0x000000acbc1c723c */ /* 0x040ff0000000181c */
[-C--:B------:R-:W-:Y:S01]  /*6cb0*/  HMMA.16816.F32 R36, R188, R174.reuse, R36 ;  /* 0x000000aebc24723c */ /* 0x080fe20000001824 */
[----:B------:R2:W3:Y:S07]  /*6cc0*/  LDSM.16.M88.4 R188, [R21+0xb000] ;  /* 0x00b0000015bc783b */ /* 0x0004ee0000000200 */
[----:B------:R-:W-:Y:S01]  /*6cd0*/  HMMA.16816.F32 R40, R176, R174, R40 ;  /* 0x000000aeb028723c */ /* 0x000fe20000001828 */
[----:B------:R-:W4:Y:S03]  /*6ce0*/  LDSM.16.M88.4 R172, [R208+0x18800] ;  /* 0x01880000d0ac783b */ /* 0x000f260000000200 */
[----:B------:R-:W-:Y:S05]  /*6cf0*/  IMAD.SHL.U32 R176, R212, 0x40, RZ ;  /* 0x00000040d4b07824 */ /* 0x000fea00078e00ff */
[----:B------:R-:W-:Y:S01]  /*6d00*/  LOP3.LUT R33, R176, 0x1c0, RZ, 0xc0, !PT ;  /* 0x000001c0b0217812 */ /* 0x000fe200078ec0ff */
[-C--:B-1----:R-:W-:Y:S05]  /*6d10*/  HMMA.16816.F32 R4, R180, R184.reuse, R4 ;  /* 0x000000b8b404723c */ /* 0x082fea0000001804 */
[----:B------:R-:W-:Y:S04]  /*6d20*/  LOP3.LUT R33, R33, 0x38, R214, 0xf8, !PT ;  /* 0x0000003821217812 */ /* 0x000fe800078ef8d6 */
[----:B--2---:R-:W-:Y:S10]  /*6d30*/  LOP3.LUT R21, R22, R33, RZ, 0x3c, !PT ;  /* 0x0000002116157212 */ /* 0x004ff400078e3cff */
[----:B-----5:R-:W-:Y:S01]  /*6d40*/  FADD.FTZ R5, -R218, R5 ;  /* 0x00000005da057221 */ /* 0x020fe20000010100 */
[C---:B------:R-:W-:Y:S01]  /*6d50*/  FADD.FTZ R177, -R216.reuse, R6 ;  /* 0x00000006d8b17221 */ /* 0x040fe20000010100 */
[----:B------:R-:W-:Y:S01]  /*6d60*/  FADD.FTZ R7, -R216, R7 ;  /* 0x00000007d8077221 */ /* 0x000fe20000010100 */
[----:B------:R-:W-:Y:S01]  /*6d70*/  FADD.FTZ R33, -R218, R4 ;  /* 0x00000004da217221 */ /* 0x000fe20000010100 */
[C---:B---3--:R-:W-:Y:S04]  /*6d80*/  HMMA.16816.F32 R8, R188.reuse, R184, R8 ;  /* 0x000000b8bc08723c */ /* 0x048fe80000001808 */
[----:B------:R-:W-:Y:S02]  /*6d90*/  FSEL R5, R5, R218, P4 ;  /* 0x000000da05057208 */ /* 0x000fe40002000000 */
[-C--:B------:R-:W-:Y:S02]  /*6da0*/  FSEL R178, R177, R216.reuse, P3 ;  /* 0x000000d8b1b27208 */ /* 0x080fe40001800000 */
[----:B------:R-:W-:Y:S01]  /*6db0*/  FSETP.GE.FTZ.AND P4, PT, R250, RZ, PT ;  /* 0x000000fffa00720b */ /* 0x000fe20003f96000 */
[-C--:B------:R-:W-:Y:S03]  /*6dc0*/  HMMA.16816.F32 R12, R188, R186.reuse, R12 ;  /* 0x000000babc0c723c */ /* 0x080fe6000000180c */
[----:B------:R-:W-:Y:S01]  /*6dd0*/  FSEL R7, R7, R216, P2 ;  /* 0x000000d807077208 */ /* 0x000fe20001000000 */
[----:B------:R-:W-:Y:S01]  /*6de0*/  FMUL.FTZ R178, R23, R178 ;  /* 0x000000b217b27220 */ /* 0x000fe20000410000 */
[----:B------:R-:W-:Y:S01]  /*6df0*/  FSETP.GE.FTZ.AND P3, PT, R249, RZ, PT ;  /* 0x000000fff900720b */ /* 0x000fe20003f76000 */
[----:B------:R-:W-:Y:S01]  /*6e00*/  FMUL.FTZ R5, R20, R5 ;  /* 0x0000000514057220 */ /* 0x000fe20000410000 */
[----:B------:R-:W-:Y:S01]  /*6e10*/  FSETP.GE.FTZ.AND P2, PT, R248, RZ, PT ;  /* 0x000000fff800720b */ /* 0x000fe20003f56000 */
[C---:B------:R-:W-:Y:S04]  /*6e20*/  HMMA.16816.F32 R16, R180.reuse, R186, R16 ;  /* 0x000000bab410723c */ /* 0x040fe80000001810 */
[----:B------:R-:W-:Y:S01]  /*6e30*/  FSEL R22, R33, R218, P5 ;  /* 0x000000da21167208 */ /* 0x000fe20002800000 */
[----:B------:R-:W-:Y:S01]  /*6e40*/  FADD.FTZ R4, -R221, R9 ;  /* 0x00000009dd047221 */ /* 0x000fe20000010100 */
[----:B------:R-:W-:Y:S01]  /*6e50*/  FSETP.GE.FTZ.AND P5, PT, R251, RZ, PT ;  /* 0x000000fffb00720b */ /* 0x000fe20003fb6000 */
[C---:B------:R-:W-:Y:S01]  /*6e60*/  FADD.FTZ R10, -R219.reuse, R10 ;  /* 0x0000000adb0a7221 */ /* 0x040fe20000010100 */
[-C--:B----4-:R-:W-:Y:S03]  /*6e70*/  HMMA.16816.F32 R24, R180, R172.reuse, R24 ;  /* 0x000000acb418723c */ /* 0x090fe60000001818 */
[----:B------:R-:W-:Y:S01]  /*6e80*/  FADD.FTZ R6, -R219, R11 ;  /* 0x0000000bdb067221 */ /* 0x000fe20000010100 */
[----:B------:R-:W-:Y:S01]  /*6e90*/  FSEL R11, R4, R221, P4 ;  /* 0x000000dd040b7208 */ /* 0x000fe20002000000 */
[----:B------:R-:W-:Y:S01]  /*6ea0*/  FADD.FTZ R8, -R221, R8 ;  /* 0x00000008dd087221 */ /* 0x000fe20000010100 */
[-C--:B------:R-:W-:Y:S01]  /*6eb0*/  FSEL R4, R10, R219.reuse, P3 ;  /* 0x000000db0a047208 */ /* 0x080fe20001800000 */
[----:B------:R-:W-:Y:S01]  /*6ec0*/  FADD.FTZ R10, -R219, R15 ;  /* 0x0000000fdb0a7221 */ /* 0x000fe20000010100 */
[----:B------:R-:W-:Y:S01]  /*6ed0*/  FSEL R9, R6, R219, P2 ;  /* 0x000000db06097208 */ /* 0x000fe20001000000 */
[C---:B------:R-:W-:Y:S04]  /*6ee0*/  HMMA.16816.F32 R28, R188.reuse, R172, R28 ;  /* 0x000000acbc1c723c */ /* 0x040fe8000000181c */
[----:B------:R-:W-:Y:S01]  /*6ef0*/  FSETP.GE.FTZ.AND P2, PT, R244, RZ, PT ;  /* 0x000000fff400720b */ /* 0x000fe20003f56000 */
[C---:B------:R-:W-:Y:S01]  /*6f00*/  FADD.FTZ R12, -R221.reuse, R12 ;  /* 0x0000000cdd0c7221 */ /* 0x040fe20000010100 */
[----:B------:R-:W-:Y:S01]  /*6f10*/  FSEL R184, R8, R221, P5 ;  /* 0x000000dd08b87208 */ /* 0x000fe20002800000 */
[----:B------:R-:W-:Y:S01]  /*6f20*/  FADD.FTZ R8, -R221, R13 ;  /* 0x0000000ddd087221 */ /* 0x000fe20000010100 */
[----:B------:R-:W-:Y:S01]  /*6f30*/  FSETP.GE.FTZ.AND P5, PT, R247, RZ, PT ;  /* 0x000000fff700720b */ /* 0x000fe20003fb6000 */
[----:B------:R-:W-:Y:S01]  /*6f40*/  FADD.FTZ R14, -R219, R14 ;  /* 0x0000000edb0e7221 */ /* 0x000fe20000010100 */
[----:B------:R-:W-:Y:S01]  /*6f50*/  FSETP.GE.FTZ.AND P4, PT, R246, RZ, PT ;  /* 0x000000fff600720b */ /* 0x000fe20003f96000 */
[----:B------:R-:W-:Y:S01]  /*6f60*/  FMUL.FTZ R250, R250, R11 ;  /* 0x0000000bfafa7220 */ /* 0x000fe20000410000 */
[----:B------:R-:W-:Y:S01]  /*6f70*/  FSETP.GE.FTZ.AND P3, PT, R245, RZ, PT ;  /* 0x000000fff500720b */ /* 0x000fe20003f76000 */
[----:B------:R-:W-:Y:S01]  /*6f80*/  FADD.FTZ R19, -R216, R19 ;  /* 0x00000013d8137221 */ /* 0x000fe20000010100 */
[----:B------:R-:W-:Y:S01]  /*6f90*/  FSEL R11, R10, R219, P2 ;  /* 0x000000db0a0b7208 */ /* 0x000fe20001000000 */
[----:B------:R-:W-:Y:S01]  /*6fa0*/  FMUL.FTZ R248, R248, R9 ;  /* 0x00000009f8f87220 */ /* 0x000fe20000410000 */
[----:B------:R-:W-:Y:S01]  /*6fb0*/  FSETP.GE.FTZ.AND P2, PT, R224, RZ, PT ;  /* 0x000000ffe000720b */ /* 0x000fe20003f56000 */
[----:B------:R-:W-:Y:S01]  /*6fc0*/  FMUL.FTZ R7, R252, R7 ;  /* 0x00000007fc077220 */ /* 0x000fe20000410000 */
[-C--:B------:R-:W-:Y:S01]  /*6fd0*/  FSEL R12, R12, R221.reuse, P5 ;  /* 0x000000dd0c0c7208 */ /* 0x080fe20002800000 */
[----:B------:R-:W-:Y:S01]  /*6fe0*/  FADD.FTZ R17, -R218, R17 ;  /* 0x00000011da117221 */ /* 0x000fe20000010100 */
[----:B------:R-:W-:Y:S01]  /*6ff0*/  FSEL R9, R8, R221, P4 ;  /* 0x000000dd08097208 */ /* 0x000fe20002000000 */
[----:B------:R-:W-:Y:S01]  /*7000*/  FADD.FTZ R27, -R216, R27 ;  /* 0x0000001bd81b7221 */ /* 0x000fe20000010100 */
[----:B------:R-:W-:Y:S01]  /*7010*/  FSEL R14, R14, R219, P3 ;  /* 0x000000db0e0e7208 */ /* 0x000fe20001800000 */
[-C--:B------:R-:W-:Y:S03]  /*7020*/  HMMA.16816.F32 R36, R188, R174.reuse, R36 ;  /* 0x000000aebc24723c */ /* 0x080fe60000001824 */
[----:B------:R-:W-:Y:S01]  /*7030*/  FSEL R19, R19, R216, P2 ;  /* 0x000000d813137208 */ /* 0x000fe20001000000 */
[----:B------:R-:W-:Y:S01]  /*7040*/  FMUL.FTZ R22, R35, R22 ;  /* 0x0000001623167220 */ /* 0x000fe20000410000 */
[----:B------:R-:W-:Y:S01]  /*7050*/  FSETP.GE.FTZ.AND P4, PT, R226, RZ, PT ;  /* 0x000000ffe200720b */ /* 0x000fe20003f96000 */
[----:B------:R-:W-:Y:S01]  /*7060*/  FMUL.FTZ R249, R249, R4 ;  /* 0x00000004f9f97220 */ /* 0x000fe20000410000 */
[----:B------:R-:W-:Y:S01]  /*7070*/  FSETP.GE.FTZ.AND P2, PT, R206, RZ, PT ;  /* 0x000000ffce00720b */ /* 0x000fe20003f56000 */
[----:B------:R-:W-:Y:S01]  /*7080*/  FMUL.FTZ R12, R247, R12 ;  /* 0x0000000cf70c7220 */ /* 0x000fe20000410000 */
[----:B------:R-:W-:Y:S01]  /*7090*/  F2FP.F16.F32.PACK_AB R4, R7, R178 ;  /* 0x000000b20704723e */ /* 0x000fe200000000ff */
[----:B------:R-:W-:Y:S01]  /*70a0*/  FMUL.FTZ R9, R246, R9 ;  /* 0x00000009f6097220 */ /* 0x000fe20000410000 */
[----:B------:R-:W-:Y:S01]  /*70b0*/  FSEL R17, R17, R218, P4 ;  /* 0x000000da11117208 */ /* 0x000fe20002000000 */
[----:B------:R-:W-:Y:S01]  /*70c0*/  FMUL.FTZ R14, R245, R14 ;  /* 0x0000000ef50e7220 */ /* 0x000fe20000410000 */
[----:B------:R-:W-:Y:S01]  /*70d0*/  FSEL R27, R27, R216, P2 ;  /* 0x000000d81b1b7208 */ /* 0x000fe20001000000 */
[----:B------:R-:W-:Y:S01]  /*70e0*/  FMUL.FTZ R11, R244, R11 ;  /* 0x0000000bf40b7220 */ /* 0x000fe20000410000 */
[----:B------:R-:W-:Y:S01]  /*70f0*/  FSETP.GE.FTZ.AND P3, PT, R231, RZ, PT ;  /* 0x000000ffe700720b */ /* 0x000fe20003f76000 */
[----:B------:R-:W-:Y:S01]  /*7100*/  FADD.FTZ R7, -R216, R18 ;  /* 0x00000012d8077221 */ /* 0x000fe20000010100 */
[----:B------:R-:W-:Y:S01]  /*7110*/  FSETP.GE.FTZ.AND P4, PT, R222, RZ, PT ;  /* 0x000000ffde00720b */ /* 0x000fe20003f96000 */
[C---:B------:R-:W-:Y:S01]  /*7120*/  FADD.FTZ R25, -R218.reuse, R25 ;  /* 0x00000019da197221 */ /* 0x040fe20000010100 */
[----:B------:R-:W-:Y:S01]  /*7130*/  FSETP.GE.FTZ.AND P2, PT, R205, RZ, PT ;  /* 0x000000ffcd00720b */ /* 0x000fe20003f56000 */
[----:B------:R-:W-:Y:S01]  /*7140*/  FADD.FTZ R28, -R221, R28 ;  /* 0x0000001cdd1c7221 */ /* 0x000fe20000010100 */
[----:B------:R-:W-:Y:S01]  /*7150*/  F2FP.F16.F32.PACK_AB R6, R5, R22 ;  /* 0x000000160506723e */ /* 0x000fe200000000ff */
[----:B------:R-:W-:Y:S01]  /*7160*/  FADD.FTZ R5, -R218, R16 ;  /* 0x00000010da057221 */ /* 0x000fe20000010100 */
[----:B------:R-:W-:Y:S01]  /*7170*/  F2FP.F16.F32.PACK_AB R9, R9, R12 ;  /* 0x0000000c0909723e */ /* 0x000fe200000000ff */
[----:B------:R-:W-:Y:S01]  /*7180*/  FADD.FTZ R15, -R216, R26 ;  /* 0x0000001ad80f7221 */ /* 0x000fe20000010100 */
[----:B------:R-:W-:Y:S01]  /*7190*/  F2FP.F16.F32.PACK_AB R11, R11, R14 ;  /* 0x0000000e0b0b723e */ /* 0x000fe200000000ff */
[----:B------:R-:W-:Y:S01]  /*71a0*/  FADD.FTZ R12, -R221, R29 ;  /* 0x0000001ddd0c7221 */ /* 0x000fe20000010100 */
[----:B------:R-:W-:Y:S01]  /*71b0*/  FSETP.GE.FTZ.AND P5, PT, R241, RZ, PT ;  /* 0x000000fff100720b */ /* 0x000fe20003fb6000 */
[----:B------:R-:W-:Y:S01]  /*71c0*/  FADD.FTZ R14, -R219, R31 ;  /* 0x0000001fdb0e7221 */ /* 0x000fe20000010100 */
[----:B------:R-:W-:Y:S01]  /*71d0*/  FSEL R10, R7, R216, P3 ;  /* 0x000000d8070a7208 */ /* 0x000fe20001800000 */
[----:B------:R-:W-:Y:S04]  /*71e0*/  HMMA.16816.F32 R40, R180, R174, R40 ;  /* 0x000000aeb428723c */ /* 0x000fe80000001828 */
        /* <DEDUP_REMOVED lines=12> */
[----:B------:R-:W-:Y:S01]  /*72b0*/  FSEL R18, R15, R216, P3 ;  /* 0x000000d80f127208 */ /* 0x000fe20001800000 */
[----:B------:R-:W-:Y:S01]  /*72c0*/  FMUL.FTZ R17, R226, R17 ;  /* 0x00000011e2117220 */ /* 0x000fe20000410000 */
        /* <DEDUP_REMOVED lines=8> */
[----:B------:R-:W-:Y:S01]  /*7350*/  FSETP.GE.FTZ.AND P2, PT, R194, RZ, PT ;  /* 0x000000ffc200720b */ /* 0x000fe20003f56000 */
[----:B------:R-:W-:Y:S01]  /*7360*/  FMUL.FTZ R19, R224, R19 ;  /* 0x00000013e0137220 */ /* 0x000fe20000410000 */
[----:B------:R-:W-:Y:S01]  /*7370*/  FSETP.GE.FTZ.AND P5, PT, R223, RZ, PT ;  /* 0x000000ffdf00720b */ /* 0x000fe20003fb6000 */
[----:B------:R-:W-:Y:S01]  /*7380*/  FMUL.FTZ R25, R222, R25 ;  /* 0x00000019de197220 */ /* 0x000fe20000410000 */
[----:B------:R-:W-:Y:S01]  /*7390*/  FSEL R30, R30, R219, P3 ;  /* 0x000000db1e1e7208 */ /* 0x000fe20001800000 */
        /* <DEDUP_REMOVED lines=8> */
[----:B------:R-:W-:Y:S01]  /*7420*/  @P2 FADD.FTZ R219, -R219, R39 ;  /* 0x00000027dbdb2221 */ /* 0x000fe20000010100 */
[----:B------:R-:W-:Y:S01]  /*7430*/  FSETP.GE.FTZ.AND P3, PT, R195, RZ, PT ;  /* 0x000000ffc300720b */ /* 0x000fe20003f76000 */
[----:B------:R-:W-:Y:S01]  /*7440*/  FMUL.FTZ R16, R223, R16 ;  /* 0x00000010df107220 */ /* 0x000fe20000410000 */
[----:B------:R-:W-:Y:S01]  /*7450*/  FSEL R36, R36, R221, P5 ;  /* 0x000000dd24247208 */ /* 0x000fe20002800000 */
[----:B------:R-:W-:Y:S01]  /*7460*/  @P4 FADD.FTZ R221, -R221, R37 ;  /* 0x00000025dddd4221 */ /* 0x000fe20000010100 */
[----:B------:R-:W-:Y:S01]  /*7470*/  F2FP.F16.F32.PACK_AB R13, R5, R28 ;  /* 0x0000001c050d723e */ /* 0x000fe200000000ff */
[----:B------:R-:W-:Y:S01]  /*7480*/  FADD.FTZ R5, -R218, R40 ;  /* 0x00000028da057221 */ /* 0x000fe20000010100 */
        /* <DEDUP_REMOVED lines=8> */
[----:B------:R-:W-:Y:S01]  /*7510*/  LOP3.LUT R244, R214, 0x38, RZ, 0xc0, !PT ;  /* 0x00000038d6f47812 */ /* 0x000fe200078ec0ff */
        /* <DEDUP_REMOVED lines=8> */
[----:B------:R-:W-:Y:S02]  /*75a0*/  F2FP.F16.F32.PACK_AB R25, R25, R16 ;  /* 0x000000101919723e */ /* 0x000fe400000000ff */
[----:B------:R-:W-:Y:S02]  /*75b0*/  F2FP.F16.F32.PACK_AB R27, R27, R18 ;  /* 0x000000121b1b723e */ /* 0x000fe400000000ff */
[----:B------:R-:W-:Y:S02]  /*75c0*/  F2FP.F16.F32.PACK_AB R29, R7, R30 ;  /* 0x0000001e071d723e */ /* 0x000fe400000000ff */
[----:B------:R-:W-:Y:S01]  /*75d0*/  LOP3.LUT R241, R244, 0x40, RZ, 0xfc, !PT ;  /* 0x00000040f4f17812 */ /* 0x000fe200078efcff */
        /* <DEDUP_REMOVED lines=14> */
[----:B------:R-:W-:Y:S04]  /*76c0*/  ISETP.GE.AND P2, PT, R241, UR14, PT ;  /* 0x0000000ef1007c0c */ /* 0x000fe8000bf46270 */
[----:B------:R-:W-:Y:S04]  /*76d0*/  SHF.R.S64 R23, R23, 0x1f, R10 ;  /* 0x0000001f17177819 */ /* 0x000fe8000000100a */
[----:B------:R-:W-:Y:S02]  /*76e0*/  IADD3 R228, P5, PT, R23, R228, RZ ;  /* 0x000000e417e47210 */ /* 0x000fe40007fbe0ff */
[C---:B------:R-:W-:Y:S02]  /*76f0*/  LEA.HI.X R23, R7.reuse, RZ, RZ, 0x6, P4 ;  /* 0x000000ff07177211 */ /* 0x040fe400020f34ff */
[----:B------:R-:W-:Y:S01]  /*7700*/  LEA.HI.X.SX32 R227, R10, R227, 0x1, P5 ;  /* 0x000000e30ae37211 */ /* 0x000fe200028f0eff */
[----:B------:R-:W-:Y:S01]  /*7710*/  @!P3 IMAD.MOV.U32 R226, RZ, RZ, R228 ;  /* 0x000000ffffe2b224 */ /* 0x000fe200078e00e4 */
[----:B------:R-:W-:Y:S01]  /*7720*/  @!P3 IADD3 R30, P5, PT, R228, R22, RZ ;  /* 0x00000016e41eb210 */ /* 0x000fe20007fbe0ff */
[----:B--2---:R-:W-:Y:S01]  /*7730*/  IMAD.SHL.U32 R10, R8, 0x40, RZ ;  /* 0x00000040080a7824 */ /* 0x004fe200078e00ff */
[----:B------:R-:W-:Y:S02]  /*7740*/  @!P2 LEA R22, P4, R7, R228, 0x6 ;  /* 0x000000e40716a211 */ /* 0x000fe400078830ff */
[----:B------:R-:W-:Y:S01]  /*7750*/  @!PT LDS RZ, [RZ] ;  /* 0x00000000fffff984 */ /* 0x000fe20000000800 */
[----:B------:R-:W-:Y:S01]  /*7760*/  @!PT LDS RZ, [RZ] ;  /* 0x00000000fffff984 */ /* 0x000fe20000000800 */
[----:B------:R-:W-:Y:S01]  /*7770*/  @!PT LDS RZ, [RZ] ;  /* 0x00000000fffff984 */ /* 0x000fe20000000800 */
[----:B------:R1:W-:Y:S02]  /*7780*/  @!P3 LDGSTS.E.BYPASS.LTC128B.128 [R235], desc[UR34][R226.64] ;  /* 0x00000000e2ebbfae */ /* 0x0003e4000b981a22 */
[----:B------:R-:W-:Y:S02]  /*7790*/  @!P3 IADD3.X R31, PT, PT, R227, R23, R10, P5, !PT ;  /* 0x00000017e31fb210 */ /* 0x000fe40002ffe40a */
[----:B------:R2:W-:Y:S01]  /*77a0*/  @P3 STS.64 [R239], RZ ;  /* 0x000000ffef003388 */ /* 0x0005e20000000a00 */
[----:B------:R-:W-:Y:S03]  /*77b0*/  @!P2 LEA.HI.X R23, R7, R227, R8, 0x6, P4 ;  /* 0x000000e30717a211 */ /* 0x000fe600020f3408 */
        /* <DEDUP_REMOVED lines=21> */
.L_x_1817:
[----:B------:R1:W-:Y:S01]  /*7910*/  STS [R193+0x1c000], R6 ;  /* 0x01c00006c1007388 */ /* 0x0003e20000000800 */
[----:B------:R-:W-:Y:S02]  /*7920*/  IMAD.MOV.U32 R7, RZ, RZ, 0x10 ;  /* 0x00000010ff077424 */ /* 0x000fe400078e00ff */
[----:B------:R-:W-:Y:S01]  /*7930*/  FMUL.FTZ R218, R197, R218 ;  /* 0x000000dac5da7220 */ /* 0x000fe20000410000 */
[----:B------:R-:W-:Y:S01]  /*7940*/  FMUL.FTZ R216, R195, R216 ;  /* 0x000000d8c3d87220 */ /* 0x000fe20000410000 */
[----:B------:R3:W-:Y:S01]  /*7950*/  STS [R193+0x1c400], R4 ;  /* 0x01c40004c1007388 */ /* 0x0007e20000000800 */
[----:B------:R-:W-:Y:S01]  /*7960*/  F2FP.F16.F32.PACK_AB R38, R219, R38 ;  /* 0x00000026db26723e */ /* 0x000fe200000000ff */
[----:B------:R-:W4:Y:S01]  /*7970*/  LDC R245, c[0x0][0x44c] ;  /* 0x00011300fff57b82 */ /* 0x000f220000000800 */
[----:B------:R-:W-:Y:S02]  /*7980*/  SEL R7, R7, 0xfffffff0, !P0 ;  /* 0xfffffff007077807 */ /* 0x000fe40004000000 */
[----:B------:R-:W-:Y:S01]  /*7990*/  STS [R192+0x1c000], R17 ;  /* 0x01c00011c0007388 */ /* 0x000fe20000000800 */
[----:B------:R-:W-:Y:S01]  /*79a0*/  F2FP.F16.F32.PACK_AB R8, R216, R15 ;  /* 0x0000000fd808723e */ /* 0x000fe200000000ff */
[----:B------:R-:W-:Y:S01]  /*79b0*/  IMAD.SHL.U32 R216, R212, 0x20, RZ ;  /* 0x00000020d4d87824 */ /* 0x000fe200078e00ff */
[----:B------:R-:W-:Y:S02]  /*79c0*/  F2FP.F16.F32.PACK_AB R202, R202, R203 ;  /* 0x000000cbcaca723e */ /* 0x000fe400000000ff */
[----:B------:R-:W-:Y:S01]  /*79d0*/  STS [R192+0x1c400], R19 ;  /* 0x01c40013c0007388 */ /* 0x000fe20000000800 */
[----:B--2---:R-:W-:Y:S01]  /*79e0*/  IMAD.IADD R31, R7, 0x1, R32 ;  /* 0x00000001071f7824 */ /* 0x004fe200078e0220 */
[----:B------:R-:W-:Y:S03]  /*79f0*/  SHF.R.U32.HI R222, RZ, 0x1, R212 ;  /* 0x00000001ffde7819 */ /* 0x000fe600000116d4 */
[----:B------:R-:W-:Y:S01]  /*7a00*/  STS [R193+0x1d000], R250 ;  /* 0x01d000fac1007388 */ /* 0x000fe20000000800 */
[----:B------:R-:W-:Y:S04]  /*7a10*/  LOP3.LUT R21, R21, 0x200, R176, 0xf8, !PT ;  /* 0x0000020015157812 */ /* 0x000fe800078ef8b0 */
[----:B------:R-:W-:Y:S01]  /*7a20*/  STS [R193+0x1d400], R248 ;  /* 0x01d400f8c1007388 */ /* 0x000fe20000000800 */
[----:B------:R-:W-:Y:S04]  /*7a30*/  LEA R178, R21, UR4, 0x1 ;  /* 0x0000000415b27c11 */ /* 0x000fe8000f8e08ff */
[----:B------:R-:W-:Y:S01]  /*7a40*/  STS [R192+0x1d000], R9 ;  /* 0x01d00009c0007388 */ /* 0x000fe20000000800 */
[----:B-1----:R-:W-:Y:S01]  /*7a50*/  F2FP.F16.F32.PACK_AB R6, R218, R5 ;  /* 0x00000005da06723e */ /* 0x002fe200000000ff */
[----:B------:R-:W-:Y:S01]  /*7a60*/  VIADD R16, R178, 0x8000 ;  /* 0x00008000b2107836 */ /* 0x000fe20000000000 */
[----:B------:R-:W-:Y:S02]  /*7a70*/  LOP3.LUT R5, R222, 0x30, RZ, 0xc0, !PT ;  /* 0x00000030de057812 */ /* 0x000fe400078ec0ff */
[----:B------:R-:W-:Y:S01]  /*7a80*/  STS [R192+0x1d400], R11 ;  /* 0x01d4000bc0007388 */ /* 0x000fe20000000800 */
[----:B------:R-:W-:Y:S01]  /*7a90*/  VIADD R177, R178, 0x8040 ;  /* 0x00008040b2b17836 */ /* 0x000fe20000000000 */
[----:B------:R-:W-:Y:S03]  /*7aa0*/  LOP3.LUT R5, R5, 0x8, R212, 0xf8, !PT ;  /* 0x0000000805057812 */ /* 0x000fe600078ef8d4 */
[----:B------:R-:W-:Y:S01]  /*7ab0*/  STS [R32+-0x4000], R25 ;  /* 0xffc0001920007388 */ /* 0x000fe20000000800 */
[----:B------:R-:W-:Y:S01]  /*7ac0*/  @P0 VIADD R177, R16, 0xffffffc0 ;  /* 0xffffffc010b10836 */ /* 0x000fe20000000000 */
[----:B------:R-:W-:Y:S03]  /*7ad0*/  LOP3.LUT R5, R5, 0x1c0, R176, 0xf8, !PT ;  /* 0x000001c005057812 */ /* 0x000fe600078ef8b0 */
[----:B------:R-:W-:Y:S01]  /*7ae0*/  STS [R32+-0x3c00], R27 ;  /* 0xffc4001b20007388 */ /* 0x000fe20000000800 */
[----:B----4-:R-:W-:Y:S01]  /*7af0*/  IMAD R245, R245, UR9, RZ ;  /* 0x00000009f5f57c24 */ /* 0x010fe2000f8e02ff */
[----:B------:R-:W-:Y:S03]  /*7b00*/  LOP3.LUT R5, R5, 0x38, R214, 0x78, !PT ;  /* 0x0000003805057812 */ /* 0x000fe600078e78d6 */
[----:B------:R-:W-:Y:S01]  /*7b10*/  STS [R31+-0x4000], R6 ;  /* 0xffc000061f007388 */ /* 0x000fe20000000800 */
[----:B---3--:R-:W-:Y:S04]  /*7b20*/  LOP3.LUT R4, R5, 0x200, R216, 0xf8, !PT ;  /* 0x0000020005047812 */ /* 0x008fe800078ef8d8 */
[----:B------:R-:W-:Y:S01]  /*7b30*/  STS [R31+-0x3c00], R8 ;  /* 0xffc400081f007388 */ /* 0x000fe20000000800 */
[----:B------:R-:W-:Y:S04]  /*7b40*/  LEA R218, R4, UR4, 0x1 ;  /* 0x0000000404da7c11 */ /* 0x000fe8000f8e08ff */
        /* <DEDUP_REMOVED lines=112> */
[----:B------:R-:W-:Y:S01]  /*8250*/  @!P3 IMAD.MOV.U32 R12, RZ, RZ, R230 ;  /* 0x000000ffff0cb224 */ /* 0x000fe200078e00e6 */
[----:B------:R-:W-:Y:S01]  /*8260*/  LEA R10, P2, R7, R230, 0x1 ;  /* 0x000000e6070a7211 */ /* 0x000fe200078408ff */
[----:B------:R-:W-:Y:S02]  /*8270*/  IMAD.U32 R4, RZ, RZ, UR48 ;  /* 0x00000030ff047e24 */ /* 0x000fe4000f8e00ff */
[--C-:B------:R-:W-:Y:S02]  /*8280*/  @!P4 IMAD.MOV.U32 R231, RZ, RZ, R229.reuse ;  /* 0x000000ffffe7c224 */ /* 0x100fe400078e00e5 */
[----:B------:R-:W-:Y:S01]  /*8290*/  @!P3 IMAD.MOV.U32 R13, RZ, RZ, R229 ;  /* 0x000000ffff0db224 */ /* 0x000fe200078e00e5 */
[----:B------:R-:W-:Y:S02]  /*82a0*/  LEA.HI.X R11, R5, R229, R4, 0x1, P2 ;  /* 0x000000e5050b7211 */ /* 0x000fe400010f0c04 */
        /* <DEDUP_REMOVED lines=21> */
.L_x_1818:
        /* <DEDUP_REMOVED lines=18> */
[----:B------:R-:W-:Y:S03]  /*8520*/  @UP0 UIADD3 UR10, UP1, UPT, UR10, -0x100, URZ ;  /* 0xffffff000a0a0890 */ /* 0x000fe6000ff3e0ff */
        /* <DEDUP_REMOVED lines=16> */
[----:B------:R-:W-:Y:S05]  /*8630*/  STL.64 [R1+0x8], R44 ;  /* 0x0000082c01007387 */ /* 0x000fea0000100a00 */
[----:B------:R-:W-:Y:S01]  /*8640*/  STL.64 [R1], R2 ;  /* 0x0000000201007387 */ /* 0x000fe20000100a00 */
        /* <DEDUP_REMOVED lines=22> */
[----:B------:R-:W-:Y:S07]  /*87b0*/  IMAD.U32 R189, RZ, RZ, UR49 ;  /* 0x00000031ffbd7e24 */ /* 0x000fee000f8e00ff */
[-C--:B------:R-:W-:Y:S08]  /*87c0*/  HMMA.16816.F32 R12, R192, R190.reuse, R12 ;  /* 0x000000bec00c723c */ /* 0x080ff0000000180c */
[C---:B------:R-:W-:Y:S01]  /*87d0*/  HMMA.16816.F32 R16, R184.reuse, R190, R16 ;  /* 0x000000beb810723c */ /* 0x040fe20000001810 */
[----:B------:R-:W-:Y:S05]  /*87e0*/  IMAD.U32 R191, RZ, RZ, UR49 ;  /* 0x00000031ffbf7e24 */ /* 0x000fea000f8e00ff */
[----:B------:R-:W-:Y:S02]  /*87f0*/  LEA R188, P2, R191, R242, 0x2 ;  /* 0x000000f2bfbc7211 */ /* 0x000fe400078410ff */
[-C--:B-1----:R-:W-:Y:S03]  /*8800*/  HMMA.16816.F32 R20, R184, R36.reuse, R20 ;  /* 0x00000024b814723c */ /* 0x082fe60000001814 */
[----:B------:R-:W-:Y:S02]  /*8810*/  LEA.HI.X.SX32 R189, R189, R243, 0x2, P2 ;  /* 0x000000f3bdbd7211 */ /* 0x000fe400010f16ff */
        /* <DEDUP_REMOVED lines=55> */
[----:B------:R-:W2:Y:S03]  /*8b90*/  LDSM.16.M88.4 R184, [R226+0x17000] ;  /* 0x01700000e2b8783b */ /* 0x000ea60000000200 */
[C---:B------:R-:W-:Y:S04]  /*8ba0*/  IMAD.WIDE R2, R245.reuse, -0xc0, R44 ;  /* 0xffffff40f5027825 */ /* 0x040fe800078e022c */
[-C--:B-1----:R-:W-:Y:S08]  /*8bb0*/  HMMA.16816.F32 R20, R40, R36.reuse, R20 ;  /* 0x000000242814723c */ /* 0x082ff00000001814 */
[C---:B------:R-:W-:Y:S08]  /*8bc0*/  HMMA.16816.F32 R24, R176.reuse, R36, R24 ;  /* 0x00000024b018723c */ /* 0x040ff00000001818 */
[-C--:B------:R-:W-:Y:S01]  /*8bd0*/  HMMA.16816.F32 R28, R176, R38.reuse, R28 ;  /* 0x00000026b01c723c */ /* 0x080fe2000000181c */
[----:B------:R-:W1:Y:S07]  /*8be0*/  LDSM.16.MT88.4 R176, [R223+0x13000] ;  /* 0x01300000dfb0783b */ /* 0x000e6e0000004200 */
[----:B------:R-:W-:Y:S01]  /*8bf0*/  HMMA.16816.F32 R32, R40, R38, R32 ;  /* 0x000000262820723c */ /* 0x000fe20000001820 */
[----:B------:R-:W-:Y:S05]  /*8c00*/  LDSM.16.M88.4 R36, [R224+0x16000] ;  /* 0x01600000e024783b */ /* 0x000fea0000000200 */
[----:B------:R-:W3:Y:S02]  /*8c10*/  LDSM.16.MT88.4 R40, [R223+0xf800] ;  /* 0x00f80000df28783b */ /* 0x000ee40000004200 */
[-C--:B----4-:R-:W-:Y:S08]  /*8c20*/  HMMA.16816.F32 R4, R172, R180.reuse, R4 ;  /* 0x000000b4ac04723c */ /* 0x090ff00000001804 */
[C---:B--2---:R-:W-:Y:S08]  /*8c30*/  HMMA.16816.F32 R8, R184.reuse, R180, R8 ;  /* 0x000000b4b808723c */ /* 0x044ff00000001808 */
[-C--:B------:R-:W-:Y:S08]  /*8c40*/  HMMA.16816.F32 R12, R184, R182.reuse, R12 ;  /* 0x000000b6b80c723c */ /* 0x080ff0000000180c */
[C---:B------:R-:W-:Y:S01]  /*8c50*/  HMMA.16816.F32 R16, R172.reuse, R182, R16 ;  /* 0x000000b6ac10723c */ /* 0x040fe20000001810 */
[----:B------:R-:W2:Y:S07]  /*8c60*/  LDSM.16.M88.4 R180, [R224+0x17000] ;  /* 0x01700000e0b4783b */ /* 0x000eae0000000200 */
[-C--:B-1----:R-:W-:Y:S08]  /*8c70*/  HMMA.16816.F32 R20, R172, R176.reuse, R20 ;  /* 0x000000b0ac14723c */ /* 0x082ff00000001814 */
        /* <DEDUP_REMOVED lines=10> */
[C---:B------:R-:W-:Y:S03]  /*8d20*/  LEA.HI.X.SX32 R179, R245.reuse, R185, 0x5, P2 ;  /* 0x000000b9f5b37211 */ /* 0x040fe600010f2eff */
[C---:B--2---:R-:W-:Y:S04]  /*8d30*/  HMMA.16816.F32 R8, R180.reuse, R40, R8 ;  /* 0x00000028b408723c */ /* 0x044fe80000001808 */
[C---:B------:R-:W-:Y:S04]  /*8d40*/  LEA R40, P2, R245.reuse, R178, 0x5 ;  /* 0x000000b2f5287211 */ /* 0x040fe800078428ff */
[-C--:B------:R-:W-:Y:S03]  /*8d50*/  HMMA.16816.F32 R12, R180, R42.reuse, R12 ;  /* 0x0000002ab40c723c */ /* 0x080fe6000000180c */
[C---:B------:R-:W-:Y:S02]  /*8d60*/  LEA.HI.X.SX32 R41, R245.reuse, R179, 0x5, P2 ;  /* 0x000000b3f5297211 */ /* 0x040fe400010f2eff */
[C---:B------:R-:W-:Y:S03]  /*8d70*/  LEA R186, P2, R245.reuse, R40, 0x5 ;  /* 0x00000028f5ba7211 */ /* 0x040fe600078428ff */
[C---:B------:R-:W-:Y:S04]  /*8d80*/  HMMA.16816.F32 R16, R36.reuse, R42, R16 ;  /* 0x0000002a2410723c */ /* 0x040fe80000001810 */
[C---:B------:R-:W-:Y:S02]  /*8d90*/  LEA.HI.X.SX32 R187, R245.reuse, R41, 0x5, P2 ;  /* 0x00000029f5bb7211 */ /* 0x040fe400010f2eff */
[----:B------:R-:W-:Y:S02]  /*8da0*/  @P4 LOP3.LUT R43, R222, 0x10, RZ, 0xc0, !PT ;  /* 0x00000010de2b4812 */ /* 0x000fe400078ec0ff */
[C---:B------:R-:W-:Y:S01]  /*8db0*/  LEA R222, P2, R245.reuse, R186, 0x5 ;  /* 0x000000baf5de7211 */ /* 0x040fe200078428ff */
[-C--:B-1----:R-:W-:Y:S03]  /*8dc0*/  HMMA.16816.F32 R20, R36, R172.reuse, R20 ;  /* 0x000000ac2414723c */ /* 0x082fe60000001814 */
[----:B------:R-:W-:Y:S02]  /*8dd0*/  LEA.HI.X.SX32 R223, R245, R187, 0x5, P2 ;  /* 0x000000bbf5df7211 */ /* 0x000fe400010f2eff */
[----:B------:R-:W-:Y:S03]  /*8de0*/  @P4 SHF.R.U32.HI R42, RZ, 0x2, R212 ;  /* 0x00000002ff2a4819 */ /* 0x000fe600000116d4 */
[C---:B------:R-:W-:Y:S04]  /*8df0*/  HMMA.16816.F32 R24, R180.reuse, R172, R24 ;  /* 0x000000acb418723c */ /* 0x040fe80000001818 */
[----:B------:R-:W-:Y:S01]  /*8e00*/  @P4 LOP3.LUT R240, R43, 0x7, R42, 0xf8, !PT ;  /* 0x000000072bf04812 */ /* 0x000fe200078ef82a */
[C---:B------:R-:W-:Y:S03]  /*8e10*/  IMAD.WIDE R172, R245.reuse, -0xc0, R222 ;  /* 0xffffff40f5ac7825 */ /* 0x040fe600078e02de */
        /* <DEDUP_REMOVED lines=13> */
[C---:B------:R-:W-:Y:S02]  /*8ef0*/  LEA.HI.X.SX32 R181, R245.reuse, R43, 0x5, P2 ;  /* 0x0000002bf5b57211 */ /* 0x040fe400010f2eff */
[C---:B------:R-:W-:Y:S02]  /*8f00*/  LEA R36, P2, R245.reuse, R180, 0x5 ;  /* 0x000000b4f5247211 */ /* 0x040fe400078428ff */
[----:B------:R1:W5:Y:S02]  /*8f10*/  @P4 LDG.E R234, desc[UR34][R182.64+-0x60] ;  /* 0xffffa022b6ea4981 */ /* 0x000364000c1e1900 */
        /* <DEDUP_REMOVED lines=9> */
[----:B------:R-:W-:Y:S05]  /*8fb0*/  REDG.E.ADD.F32.FTZ.RN.STRONG.GPU desc[UR34][R194.64], R8 ;  /* 0x00000008c20079a6 */ /* 0x000fea000c12f322 */
[----:B------:R-:W-:Y:S01]  /*8fc0*/  REDG.E.ADD.F32.FTZ.RN.STRONG.GPU desc[UR34][R196.64], R9 ;  /* 0x00000009c40079a6 */ /* 0x000fe2000c12f322 */
[C---:B-1----:R-:W-:Y:S04]  /*8fd0*/  LEA R182, P2, R245.reuse, R174, 0x5 ;  /* 0x000000aef5b67211 */ /* 0x042fe800078428ff */
[----:B------:R-:W-:Y:S01]  /*8fe0*/  REDG.E.ADD.F32.FTZ.RN.STRONG.GPU desc[UR34][R198.64], R10 ;  /* 0x0000000ac60079a6 */ /* 0x000fe2000c12f322 */
[----:B------:R-:W-:Y:S04]  /*8ff0*/  LEA.HI.X.SX32 R183, R245, R175, 0x5, P2 ;  /* 0x000000aff5b77211 */ /* 0x000fe800010f2eff */
        /* <DEDUP_REMOVED lines=12> */
[----:B------:R2:W-:Y:S05]  /*90c0*/  REDG.E.ADD.F32.FTZ.RN.STRONG.GPU desc[UR34][R184.64+0x100], R23 ;  /* 0x00010017b80079a6 */ /* 0x0005ea000c12f322 */
[----:B------:R-:W-:Y:S05]  /*90d0*/  LDSM.16.MT88.4 R4, [R218+0x1c000] ;  /* 0x01c00000da04783b */ /* 0x000fea0000004200 */
[----:B------:R-:W3:Y:S05]  /*90e0*/  LDSM.16.MT88.4 R8, [R0] ;  /* 0x000000000008783b */ /* 0x000eea0000004200 */
[----:B------:R-:W4:Y:S05]  /*90f0*/  LDSM.16.MT88.4 R12, [R218+0x1e000] ;  /* 0x01e00000da0c783b */ /* 0x000f2a0000004200 */
[----:B------:R-:W-:Y:S05]  /*9100*/  LDSM.16.MT88.4 R20, [R0+0x2000] ;  /* 0x002000000014783b */ /* 0x000fea0000004200 */
[----:B-1----:R1:W5:Y:S01]  /*9110*/  LDL.LU.64 R44, [R1+0x8] ;  /* 0x00000800012c7983 */ /* 0x0023620000300a00 */
[C---:B--2---:R-:W-:Y:S04]  /*9120*/  VIADD R184, R0.reuse, 0x40 ;  /* 0x0000004000b87836 */ /* 0x044fe80000000000 */
[----:B------:R-:W-:Y:S01]  /*9130*/  REDG.E.ADD.F32.FTZ.RN.STRONG.GPU desc[UR34][R178.64+0x100], R24 ;  /* 0x00010018b20079a6 */ /* 0x000fe2000c12f322 */
[C---:B------:R-:W-:Y:S04]  /*9140*/  @P0 VIADD R184, R0.reuse, 0xffffffc0 ;  /* 0xffffffc000b80836 */ /* 0x040fe80000000000 */
[----:B------:R-:W-:Y:S05]  /*9150*/  LDSM.16.MT88.4 R176, [R218+0x1f800] ;  /* 0x01f80000dab0783b */ /* 0x000fea0000004200 */
[----:B------:R-:W2:Y:S05]  /*9160*/  LDSM.16.MT88.4 R16, [R184] ;  /* 0x00000000b810783b */ /* 0x000eaa0000004200 */
[----:B------:R1:W5:Y:S05]  /*9170*/  LDL.LU.64 R2, [R1] ;  /* 0x0000000001027983 */ /* 0x00036a0000300a00 */
[----:B------:R-:W-:Y:S01]  /*9180*/  REDG.E.ADD.F32.FTZ.RN.STRONG.GPU desc[UR34][R40.64+0x100], R25 ;  /* 0x00010019280079a6 */ /* 0x000fe2000c12f322 */
[-C--:B---3--:R-:W-:Y:S04]  /*9190*/  HMMA.16816.F32 R108, R4, R8.reuse, R108 ;  /* 0x00000008046c723c */ /* 0x088fe8000000186c */
[----:B------:R-:W-:Y:S05]  /*91a0*/  REDG.E.ADD.F32.FTZ.RN.STRONG.GPU desc[UR34][R186.64+0x100], R26 ;  /* 0x0001001aba0079a6 */ /* 0x000fea000c12f322 */
[----:B------:R-:W-:Y:S01]  /*91b0*/  REDG.E.ADD.F32.FTZ.RN.STRONG.GPU desc[UR34][R222.64+0x100], R27 ;  /* 0x0001001bde0079a6 */ /* 0x000fe2000c12f322 */
[C---:B----4-:R-:W-:Y:S04]  /*91c0*/  HMMA.16816.F32 R112, R12.reuse, R8, R112 ;  /* 0x000000080c70723c */ /* 0x050fe80000001870 */
[----:B------:R-:W3:Y:S05]  /*91d0*/  LDSM.16.MT88.4 R24, [R184+0x2000] ;  /* 0x00200000b818783b */ /* 0x000eea0000004200 */
[----:B------:R-:W-:Y:S01]  /*91e0*/  REDG.E.ADD.F32.FTZ.RN.STRONG.GPU desc[UR34][R242.64+0x180], R32 ;  /* 0x00018020f20079a6 */ /* 0x000fe2000c12f322 */
[-C--:B------:R-:W-:Y:S04]  /*91f0*/  HMMA.16816.F32 R116, R12, R10.reuse, R116 ;  /* 0x0000000a0c74723c */ /* 0x080fe80000001874 */
[----:B------:R-:W-:Y:S05]  /*9200*/  REDG.E.ADD.F32.FTZ.RN.STRONG.GPU desc[UR34][R172.64+0x180], R33 ;  /* 0x00018021ac0079a6 */ /* 0x000fea000c12f322 */
[----:B------:R-:W-:Y:S01]  /*9210*/  REDG.E.ADD.F32.FTZ.RN.STRONG.GPU desc[UR34][R42.64+0x180], R34 ;  /* 0x000180222a0079a6 */ /* 0x000fe2000c12f322 */
[C---:B------:R-:W-:Y:S04]  /*9220*/  HMMA.16816.F32 R120, R4.reuse, R10, R120 ;  /* 0x0000000a0478723c */ /* 0x040fe80000001878 */
[----:B------:R-:W-:Y:S05]  /*9230*/  LDSM.16.MT88.4 R40, [R184+0x800] ;  /* 0x00080000b828783b */ /* 0x000fea0000004200 */
[----:B------:R-:W-:Y:S01]  /*9240*/  LDSM.16.MT88.4 R8, [R184+0x2800] ;  /* 0x00280000b808783b */ /* 0x000fe20000004200 */
[-C--:B--2---:R-:W-:Y:S04]  /*9250*/  HMMA.16816.F32 R124, R4, R16.reuse, R124 ;  /* 0x00000010047c723c */ /* 0x084fe8000000187c */
[----:B------:R-:W-:Y:S04]  /*9260*/  REDG.E.ADD.F32.FTZ.RN.STRONG.GPU desc[UR34][R180.64+0x180], R35 ;  /* 0x00018023b40079a6 */ /* 0x000fe8000c12f322 */
[C---:B------:R-:W-:Y:S01]  /*9270*/  HMMA.16816.F32 R128, R12.reuse, R16, R128 ;  /* 0x000000100c80723c */ /* 0x040fe20000001880 */
[----:B------:R-:W-:Y:S05]  /*9280*/  LDSM.16.MT88.4 R32, [R218+0x1c800] ;  /* 0x01c80000da20783b */ /* 0x000fea0000004200 */
[----:B------:R-:W-:Y:S02]  /*9290*/  REDG.E.ADD.F32.FTZ.RN.STRONG.GPU desc[UR34][R36.64+0x180], R28 ;  /* 0x0001801c240079a6 */ /* 0x000fe4000c12f322 */
[-C--:B------:R-:W-:Y:S03]  /*92a0*/  HMMA.16816.F32 R132, R12, R18.reuse, R132 ;  /* 0x000000120c84723c */ /* 0x080fe60000001884 */
[----:B------:R-:W-:Y:S05]  /*92b0*/  REDG.E.ADD.F32.FTZ.RN.STRONG.GPU desc[UR34][R38.64+0x180], R29 ;  /* 0x0001801d260079a6 */ /* 0x000fea000c12f322 */
[----:B------:R-:W-:Y:S01]  /*92c0*/  LDSM.16.MT88.4 R36, [R218+0x1e800] ;  /* 0x01e80000da24783b */ /* 0x000fe20000004200 */
[C---:B------:R-:W-:Y:S04]  /*92d0*/  HMMA.16816.F32 R136, R4.reuse, R18, R136 ;  /* 0x000000120488723c */ /* 0x040fe80000001888 */
[----:B------:R-:W-:Y:S04]  /*92e0*/  LDSM.16.MT88.4 R16, [R218+0x1f000] ;  /* 0x01f00000da10783b */ /* 0x000fe80000004200 */
[-C--:B------:R-:W-:Y:S01]  /*92f0*/  HMMA.16816.F32 R140, R4, R20.reuse, R140 ;  /* 0x00000014048c723c */ /* 0x080fe2000000188c */
[----:B------:R-:W-:Y:S05]  /*9300*/  REDG.E.ADD.F32.FTZ.RN.STRONG.GPU desc[UR34][R174.64+0x180], R30 ;  /* 0x0001801eae0079a6 */ /* 0x000fea000c12f322 */
[----:B------:R-:W-:Y:S02]  /*9310*/  LDSM.16.MT88.4 R172, [R0+0x2800] ;  /* 0x0028000000ac783b */ /* 0x000fe40000004200 */
[C---:B------:R-:W-:Y:S03]  /*9320*/  HMMA.16816.F32 R144, R12.reuse, R20, R144 ;  /* 0x000000140c90723c */ /* 0x040fe60000001890 */
[----:B------:R-:W-:Y:S05]  /*9330*/  REDG.E.ADD.F32.FTZ.RN.STRONG.GPU desc[UR34][R182.64+0x180], R31 ;  /* 0x0001801fb60079a6 */ /* 0x000fea000c12f322 */
[----:B------:R-:W2:Y:S01]  /*9340*/  LDSM.16.MT88.4 R28, [R0+0x800] ;  /* 0x00080000001c783b */ /* 0x000ea20000004200 */
[-C--:B------:R-:W-:Y:S04]  /*9350*/  HMMA.16816.F32 R148, R12, R22.reuse, R148 ;  /* 0x000000160c94723c */ /* 0x080fe80000001894 */
[----:B------:R-:W-:Y:S04]  /*9360*/  LDSM.16.MT88.4 R180, [R0+0x3800] ;  /* 0x0038000000b4783b */ /* 0x000fe80000004200 */
[C---:B------:R-:W-:Y:S01]  /*9370*/  HMMA.16816.F32 R152, R4.reuse, R22, R152 ;  /* 0x000000160498723c */ /* 0x040fe20000001898 */
[----:B------:R-:W-:Y:S07]  /*9380*/  LDSM.16.MT88.4 R20, [R184+0x1000] ;  /* 0x00100000b814783b */ /* 0x000fee0000004200 */
[-C--:B---3--:R-:W-:Y:S08]  /*9390*/  HMMA.16816.F32 R156, R4, R24.reuse, R156 ;  /* 0x00000018049c723c */ /* 0x088ff0000000189c */
[C---:B------:R-:W-:Y:S08]  /*93a0*/  HMMA.16816.F32 R160, R12.reuse, R24, R160 ;  /* 0x000000180ca0723c */ /* 0x040ff000000018a0 */
[-C--:B------:R-:W-:Y:S01]  /*93b0*/  HMMA.16816.F32 R164, R12, R26.reuse, R164 ;  /* 0x0000001a0ca4723c */ /* 0x080fe200000018a4 */
[----:B------:R-:W-:Y:S07]  /*93c0*/  LDSM.16.MT88.4 R12, [R0+0x1000] ;  /* 0x00100000000c783b */ /* 0x000fee0000004200 */
[----:B------:R-:W-:Y:S01]  /*93d0*/  HMMA.16816.F32 R168, R4, R26, R168 ;  /* 0x0000001a04a8723c */ /* 0x000fe200000018a8 */
[----:B------:R-:W3:Y:S05]  /*93e0*/  LDSM.16.MT88.4 R4, [R218+0x1d000] ;  /* 0x01d00000da04783b */ /* 0x000eea0000004200 */
[----:B------:R-:W4:Y:S02]  /*93f0*/  LDSM.16.MT88.4 R24, [R0+0x3000] ;  /* 0x003000000018783b */ /* 0x000f240000004200 */
[-C--:B--2---:R-:W-:Y:S08]  /*9400*/  HMMA.16816.F32 R108, R32, R28.reuse, R108 ;  /* 0x0000001c206c723c */ /* 0x084ff0000000186c */
[C---:B------:R-:W-:Y:S08]  /*9410*/  HMMA.16816.F32 R112, R36.reuse, R28, R112 ;  /* 0x0000001c2470723c */ /* 0x040ff00000001870 */
        /* <DEDUP_REMOVED lines=13> */
[-C--:B------:R-:W-:Y:S08]  /*94f0*/  HMMA.16816.F32 R156, R32, R8.reuse, R156 ;  /* 0x00000008209c723c */ /* 0x080ff0000000189c */
[C---:B------:R-:W-:Y:S08]  /*9500*/  HMMA.16816.F32 R160, R36.reuse, R8, R160 ;  /* 0x0000000824a0723c */ /* 0x040ff000000018a0 */
[-C--:B------:R-:W-:Y:S01]  /*9510*/  HMMA.16816.F32 R164, R36, R10.reuse, R164 ;  /* 0x0000000a24a4723c */ /* 0x080fe200000018a4 */
[----:B------:R-:W1:Y:S07]  /*9520*/  LDSM.16.MT88.4 R36, [R184+0x1800] ;  /* 0x00180000b824783b */ /* 0x000e6e0000004200 */
[----:B------:R-:W-:Y:S01]  /*9530*/  HMMA.16816.F32 R168, R32, R10, R168 ;  /* 0x0000000a20a8723c */ /* 0x000fe200000018a8 */
[----:B------:R-:W1:Y:S07]  /*9540*/  LDSM.16.MT88.4 R8, [R184+0x3800] ;  /* 0x00380000b808783b */ /* 0x000e6e0000004200 */
        /* <DEDUP_REMOVED lines=12> */
[-C--:B--2---:R-:W-:Y:S08]  /*9610*/  HMMA.16816.F32 R156, R4, R28.reuse, R156 ;  /* 0x0000001c049c723c */ /* 0x084ff0000000189c */
        /* <DEDUP_REMOVED lines=25> */
[----:B------:R-:W-:Y:S02]  /*97b0*/  SHF.L.U32 R0, R212, 0x4, RZ ;  /* 0x00000004d4007819 */ /* 0x000fe400000006ff */
[----:B------:R-:W-:Y:S01]  /*97c0*/  LOP3.LUT R216, R216, 0xc00, RZ, 0xc0, !PT ;  /* 0x00000c00d8d87812 */ /* 0x000fe200078ec0ff */
[----:B------:R-:W2:Y:S01]  /*97d0*/  LDCU UR8, c[0x0][0x4fc] ;  /* 0x00009f80ff0877ac */ /* 0x000ea20008000800 */
[----:B------:R-:W-:Y:S02]  /*97e0*/  LOP3.LUT R0, R0, 0x1c0, RZ, 0xc0, !PT ;  /* 0x000001c000007812 */ /* 0x000fe400078ec0ff */
[--C-:B------:R-:W-:Y:S01]  /*97f0*/  LOP3.LUT R216, R216, 0x6, R219.reuse, 0xf8, !PT ;  /* 0x00000006d8d87812 */ /* 0x100fe200078ef8db */
[----:B------:R-:W-:Y:S01]  /*9800*/  UISETP.NE.AND UP0, UPT, UR39, -0x1, UPT ;  /* 0xffffffff2700788c */ /* 0x000fe2000bf05270 */
[----:B------:R-:W-:Y:S01]  /*9810*/  LOP3.LUT R0, R0, 0x38, R219, 0xf8, !PT ;  /* 0x0000003800007812 */ /* 0x000fe200078ef8db */
[----:B------:R-:W-:Y:S01]  /*9820*/  UMOV UR24, UR18 ;  /* 0x0000001200187c82 */ /* 0x000fe20008000000 */
[----:B------:R-:W-:Y:S01]  /*9830*/  LOP3.LUT P0, RZ, R212, 0x10, RZ, 0xc0, !PT ;  /* 0x00000010d4ff7812 */ /* 0x000fe2000780c0ff */
[----:B------:R-:W-:Y:S01]  /*9840*/  UISETP.NE.AND UP1, UPT, UR39, -0x1, UPT ;  /* 0xffffffff2700788c */ /* 0x000fe2000bf25270 */
[----:B------:R-:W-:-:S02]  /*9850*/  LOP3.LUT R0, R216, R0, R215, 0xf6, !PT ;  /* 0x00000000d8007212 */ /* 0x000fc400078ef6d7 */
[----:B-----5:R-:W-:Y:S02]  /*9860*/  MOV R2, 0x20 ;  /* 0x0000002000027802 */ /* 0x020fe40000000f00 */
        /* <DEDUP_REMOVED lines=31> */
[----:B------:R-:W-:Y:S01]  /*9a60*/  IADD3 R7, PT, PT, R3, 0xc040, RZ ;  /* 0x0000c04003077810 */ /* 0x000fe20007ffe0ff */
        /* <DEDUP_REMOVED lines=73> */
[----:B--2---:R-:W-:Y:S01]  /*9f00*/  FMUL.FTZ R44, R44, UR8 ;  /* 0x000000082c2c7c20 */ /* 0x004fe20008410000 */
        /* <DEDUP_REMOVED lines=127> */
[----:B------:R-:W2:Y:S01]  /*a700*/  @UP0 LDCU.64 UR10, c[0x0][0x5c0] ;  /* 0x0000b800ff0a07ac */ /* 0x000ea20008000a00 */
        /* <DEDUP_REMOVED lines=15> */
[----:B------:R-:W-:Y:S01]  /*a800*/  F2FP.F16.F32.PACK_AB R102, R103, R102 ;  /* 0x000000666766723e */ /* 0x000fe200000000ff */
[----:B--2---:R-:W-:-:S02]  /*a810*/  @UP0 UIMAD.WIDE.U32 UR8, UR15, UR10, URZ ;  /* 0x0000000a0f0802a5 */ /* 0x004fc4000f8e00ff */
[----:B------:R1:W-:Y:S01]  /*a820*/  STS [R3+0x18000], R76 ;  /* 0x0180004c03007388 */ /* 0x0003e20000000800 */
[----:B------:R-:W-:-:S03]  /*a830*/  @UP0 UIMAD UR15, UR15, UR11, URZ ;  /* 0x0000000b0f0f02a4 */ /* 0x000fc6000f8e02ff */
[----:B------:R1:W-:Y:S01]  /*a840*/  STS [R3+0x18400], R78 ;  /* 0x0184004e03007388 */ /* 0x0003e20000000800 */
[----:B------:R-:W-:Y:S01]  /*a850*/  @UP0 UIADD3 UR15, UPT, UPT, UR9, UR15, URZ ;  /* 0x0000000f090f0290 */ /* 0x000fe2000fffe0ff */
[----:B------:R-:W-:Y:S02]  /*a860*/  @UP0 UMOV UR38, UR8 ;  /* 0x0000000800260c82 */ /* 0x000fe40008000000 */
        /* <DEDUP_REMOVED lines=25> */
.L_x_1820:
        /* <DEDUP_REMOVED lines=10> */
[----:B------:R-:W-:Y:S01]  /*aaa0*/  MOV R0, UR13 ;  /* 0x0000000d00007c02 */ /* 0x000fe20008000f00 */
[----:B------:R-:W-:Y:S06]  /*aab0*/  BRA `(.L_x_1822) ;  /* 0x0000000000187947 */ /* 0x000fec0003800000 */
.L_x_1821:
[----:B------:R-:W2:Y:S01]  /*aac0*/  LDCU.64 UR8, c[0x0][0x5c8] ;  /* 0x0000b900ff0877ac */ /* 0x000ea20008000a00 */
[----:B------:R-:W-:-:S04]  /*aad0*/  UIADD3 UR5, UPT, UPT, UR37, UR39, URZ ;  /* 0x0000002725057290 */ /* 0x000fc8000fffe0ff */
[----:B--2---:R-:W-:Y:S02]  /*aae0*/  UIMAD.WIDE.U32 UR16, UR5, UR8, URZ ;  /* 0x00000008051072a5 */ /* 0x004fe4000f8e00ff */
[----:B------:R-:W-:-:S04]  /*aaf0*/  UIMAD UR5, UR5, UR9, URZ ;  /* 0x00000009050572a4 */ /* 0x000fc8000f8e02ff */
[----:B------:R-:W-:-:S06]  /*ab00*/  UIADD3 UR5, UPT, UPT, UR17, UR5, URZ ;  /* 0x0000000511057290 */ /* 0x000fcc000fffe0ff */
[----:B------:R-:W-:-:S07]  /*ab10*/  MOV R0, UR5 ;  /* 0x0000000500007c02 */ /* 0x000fce0008000f00 */
.L_x_1822:
[----:B------:R-:W-:Y:S01]  /*ab20*/  BAR.SYNC.DEFER_BLOCKING 0x0 ;  /* 0x0000000000007b1d */ /* 0x000fe20000010000 */
[----:B-1----:R-:W-:Y:S01]  /*ab30*/  LOP3.LUT R3, R214, 0x1f8, RZ, 0xc0, !PT ;  /* 0x000001f8d6037812 */ /* 0x002fe200078ec0ff */
[----:B------:R-:W-:Y:S01]  /*ab40*/  USHF.L.U32 UR5, UR40, 0x7, URZ ;  /* 0x0000000728057899 */ /* 0x000fe200080006ff */
[----:B------:R-:W-:Y:S01]  /*ab50*/  VIADD R40, R221, 0x20 ;  /* 0x00000020dd287836 */ /* 0x000fe20000000000 */
        /* <DEDUP_REMOVED lines=53> */
.L_x_1824:
[----:B------:R-:W-:Y:S05]  /*aeb0*/  BSYNC.RECONVERGENT B0 ;  /* 0x0000000000007941 */ /* 0x000fea0003800200 */
.L_x_1823:
        /* <DEDUP_REMOVED lines=16> */
.L_x_1826:
[----:B------:R-:W-:Y:S05]  /*afc0*/  BSYNC.RECONVERGENT B0 ;  /* 0x0000000000007941 */ /* 0x000fea0003800200 */
.L_x_1825:
[----:B----4-:R4:W1:Y:S01]  /*afd0*/  LDS.128 R36, [R6+0xe000] ;  /* 0x00e0000006247984 */ /* 0x0108620000000c00 */
[C---:B------:R-:W-:Y:S01]  /*afe0*/  IADD3 R42, P1, PT, R221.reuse, 0x40, RZ ;  /* 0x00000040dd2a7810 */ /* 0x040fe20007f3e0ff */
[----:B------:R-:W-:Y:S01]  /*aff0*/  IMAD.U32 R46, RZ, RZ, UR8 ;  /* 0x00000008ff2e7e24 */ /* 0x000fe2000f8e00ff */
[----:B------:R-:W-:Y:S01]  /*b000*/  MOV R245, RZ ;  /* 0x000000ff00f57202 */ /* 0x000fe20000000f00 */
[----:B--2---:R4:W2:Y:S01]  /*b010*/  LDS.128 R32, [R6+0x12000] ;  /* 0x0120000006207984 */ /* 0x0048a20000000c00 */
[----:B------:R-:W-:Y:S01]  /*b020*/  BSSY.RECONVERGENT B0, `(.L_x_1827) ;  /* 0x0000013000007945 */ /* 0x000fe20003800200 */
[----:B------:R-:W-:Y:S01]  /*b030*/  IADD3 R40, P0, PT, R221, 0x60, RZ ;  /* 0x00000060dd287810 */ /* 0x000fe20007f1e0ff */
[----:B------:R-:W-:Y:S02]  /*b040*/  IMAD.X R41, RZ, RZ, RZ, P1 ;  /* 0x000000ffff297224 */ /* 0x000fe400008e06ff */
[----:B------:R-:W-:Y:S01]  /*b050*/  IMAD.WIDE.U32 R46, R46, UR5, R244 ;  /* 0x000000052e2e7c25 */ /* 0x000fe2000f8e00f4 */
[----:B------:R-:W-:Y:S09]  /*b060*/  @P5 BRA `(.L_x_1828) ;  /* 0x0000000000385947 */ /* 0x000ff20003800000 */
        /* <DEDUP_REMOVED lines=12> */
[----:B-1----:R1:W-:Y:S04]  /*b130*/  @!P2 STG.E.128 desc[UR34][R48.64], R36 ;  /* 0x000000243000a986 */ /* 0x0023e8000c101d22 */
[----:B--2---:R1:W-:Y:S02]  /*b140*/  @!P1 STG.E.128 desc[UR34][R48.64+0x80], R32 ;  /* 0x0000802030009986 */ /* 0x0043e4000c101d22 */
.L_x_1828:
[----:B------:R-:W-:Y:S05]  /*b150*/  BSYNC.RECONVERGENT B0 ;  /* 0x0000000000007941 */ /* 0x000fea0003800200 */
.L_x_1827:
[----:B-1----:R1:W1:Y:S01]  /*b160*/  LDS.128 R36, [R6+0xf000] ;  /* 0x00f0000006247984 */ /* 0x0022620000000c00 */
[----:B------:R-:W-:Y:S01]  /*b170*/  BSSY.RECONVERGENT B0, `(.L_x_1829) ;  /* 0x0000012000007945 */ /* 0x000fe20003800200 */
[----:B------:R-:W-:Y:S02]  /*b180*/  IADD3.X R43, PT, PT, RZ, RZ, RZ, P0, !PT ;  /* 0x000000ffff2b7210 */ /* 0x000fe400007fe4ff */
[----:B--2---:R2:W1:Y:S01]  /*b190*/  LDS.128 R32, [R6+0x13000] ;  /* 0x0130000006207984 */ /* 0x0044620000000c00 */
[----:B------:R-:W-:Y:S05]  /*b1a0*/  @P4 BRA `(.L_x_1830) ;  /* 0x0000000000384947 */ /* 0x000fea0003800000 */
[----:B------:R-:W5:Y:S01]  /*b1b0*/  LDCU UR15, c[0x0][0x440] ;  /* 0x00008800ff0f77ac */ /* 0x000f620008000800 */
[----:B------:R-:W-:Y:S01]  /*b1c0*/  MOV R49, R3 ;  /* 0x0000000300317202 */ /* 0x000fe20000000f00 */
[----:B------:R-:W-:Y:S01]  /*b1d0*/  IMAD R45, R43, UR10, RZ ;  /* 0x0000000a2b2d7c24 */ /* 0x000fe2000f8e02ff */
[----:B------:R-:W3:Y:S01]  /*b1e0*/  LDCU.64 UR12, c[0x0][0x560] ;  /* 0x0000ac00ff0c77ac */ /* 0x000ee20008000a00 */
[----:B------:R-:W-:Y:S02]  /*b1f0*/  IMAD.MOV.U32 R48, RZ, RZ, R50 ;  /* 0x000000ffff307224 */ /* 0x000fe400078e0032 */
[C---:B------:R-:W-:Y:S02]  /*b200*/  IMAD R45, R40.reuse, UR11, R45 ;  /* 0x0000000b282d7c24 */ /* 0x040fe4000f8e022d */
[----:B------:R-:W-:-:S04]  /*b210*/  IMAD.WIDE.U32 R48, R40, UR10, R48 ;  /* 0x0000000a28307c25 */ /* 0x000fc8000f8e0030 */
[----:B------:R-:W-:Y:S01]  /*b220*/  IMAD.IADD R45, R45, 0x1, R49 ;  /* 0x000000012d2d7824 */ /* 0x000fe200078e0231 */
[----:B-----5:R-:W-:Y:S02]  /*b230*/  ISETP.GE.AND P1, PT, R244, UR15, PT ;  /* 0x0000000ff4007c0c */ /* 0x020fe4000bf26270 */
[----:B------:R-:W-:Y:S02]  /*b240*/  ISETP.GE.AND P0, PT, R241, UR15, PT ;  /* 0x0000000ff1007c0c */ /* 0x000fe4000bf06270 */
[----:B---3--:R-:W-:-:S04]  /*b250*/  LEA R44, P2, R48, UR12, 0x1 ;  /* 0x0000000c302c7c11 */ /* 0x008fc8000f8408ff */
[----:B------:R-:W-:-:S05]  /*b260*/  LEA.HI.X R45, R48, UR13, R45, 0x1, P2 ;  /* 0x0000000d302d7c11 */ /* 0x000fca00090f0c2d */
[----:B-1----:R1:W-:Y:S04]  /*b270*/  @!P1 STG.E.128 desc[UR34][R44.64], R36 ;  /* 0x000000242c009986 */ /* 0x0023e8000c101d22 */
[----:B------:R1:W-:Y:S02]  /*b280*/  @!P0 STG.E.128 desc[UR34][R44.64+0x80], R32 ;  /* 0x000080202c008986 */ /* 0x0003e4000c101d22 */
.L_x_1830:
[----:B------:R-:W-:Y:S05]  /*b290*/  BSYNC.RECONVERGENT B0 ;  /* 0x0000000000007941 */ /* 0x000fea0003800200 */
.L_x_1829:
        /* <DEDUP_REMOVED lines=10> */
[----:B------:R-:W5:Y:S01]  /*b340*/  LDCU UR5, c[0x0][0x440] ;  /* 0x00008800ff0577ac */ /* 0x000f620008000800 */
[----:B------:R-:W-:Y:S01]  /*b350*/  IMAD.MOV.U32 R4, RZ, RZ, R44 ;  /* 0x000000ffff047224 */ /* 0x000fe200078e002c */
[----:B------:R-:W2:Y:S03]  /*b360*/  LDCU.64 UR10, c[0x0][0x568] ;  /* 0x0000ad00ff0a77ac */ /* 0x000ea60008000a00 */
[----:B------:R-:W-:-:S04]  /*b370*/  IMAD.WIDE.U32 R46, R221, UR8, R4 ;  /* 0x00000008dd2e7c25 */ /* 0x000fc8000f8e0004 */
[----:B------:R-:W-:Y:S01]  /*b380*/  IMAD R221, R221, UR9, R47 ;  /* 0x00000009dddd7c24 */ /* 0x000fe2000f8e022f */
[----:B-----5:R-:W-:Y:S02]  /*b390*/  ISETP.GE.AND P1, PT, R244, UR5, PT ;  /* 0x00000005f4007c0c */ /* 0x020fe4000bf26270 */
[----:B------:R-:W-:Y:S02]  /*b3a0*/  ISETP.GE.AND P0, PT, R241, UR5, PT ;  /* 0x00000005f1007c0c */ /* 0x000fe4000bf06270 */
[----:B--2---:R-:W-:-:S04]  /*b3b0*/  LEA R48, P2, R46, UR10, 0x1 ;  /* 0x0000000a2e307c11 */ /* 0x004fc8000f8408ff */
[----:B------:R-:W-:-:S05]  /*b3c0*/  LEA.HI.X R49, R46, UR11, R221, 0x1, P2 ;  /* 0x0000000b2e317c11 */ /* 0x000fca00090f0cdd */
[----:B-1----:R1:W-:Y:S04]  /*b3d0*/  @!P1 STG.E.128 desc[UR34][R48.64], R32 ;  /* 0x0000002030009986 */ /* 0x0023e8000c101d22 */
[----:B------:R1:W-:Y:S02]  /*b3e0*/  @!P0 STG.E.128 desc[UR34][R48.64+0x80], R36 ;  /* 0x0000802430008986 */ /* 0x0003e4000c101d22 */
.L_x_1832:
[----:B------:R-:W-:Y:S05]  /*b3f0*/  BSYNC.RECONVERGENT B0 ;  /* 0x0000000000007941 */ /* 0x000fea0003800200 */
.L_x_1831:
[----:B------:R-:W-:Y:S04]  /*b400*/  BSSY.RECONVERGENT B0, `(.L_x_1833) ;  /* 0x000000f000007945 */ /* 0x000fe80003800200 */
        /* <DEDUP_REMOVED lines=9> */
[----:B------:R-:W-:Y:S02]  /*b4a0*/  ISETP.GE.AND P0, PT, R241, UR5, PT ;  /* 0x00000005f1007c0c */ /* 0x000fe4000bf06270 */
[----:B-1234-:R-:W-:-:S04]  /*b4b0*/  LEA R6, P2, R2, UR10, 0x1 ;  /* 0x0000000a02067c11 */ /* 0x01efc8000f8408ff */
[----:B------:R-:W-:-:S05]  /*b4c0*/  LEA.HI.X R7, R2, UR11, R0, 0x1, P2 ;  /* 0x0000000b02077c11 */ /* 0x000fca00090f0c00 */
[----:B------:R1:W-:Y:S04]  /*b4d0*/  @!P1 STG.E.128 desc[UR34][R6.64], R28 ;  /* 0x0000001c06009986 */ /* 0x0003e8000c101d22 */
[----:B------:R1:W-:Y:S02]  /*b4e0*/  @!P0 STG.E.128 desc[UR34][R6.64+0x80], R16 ;  /* 0x0000801006008986 */ /* 0x0003e4000c101d22 */
.L_x_1834:
[----:B------:R-:W-:Y:S05]  /*b4f0*/  BSYNC.RECONVERGENT B0 ;  /* 0x0000000000007941 */ /* 0x000fea0003800200 */
.L_x_1833:
        /* <DEDUP_REMOVED lines=15> */
.L_x_1836:
[----:B------:R-:W-:Y:S05]  /*b5f0*/  BSYNC.RECONVERGENT B0 ;  /* 0x0000000000007941 */ /* 0x000fea0003800200 */
.L_x_1835:
[----:B------:R-:W-:Y:S05]  /*b600*/  @P4 BRA `(.L_x_1786) ;  /* 0x0000000000344947 */ /* 0x000fea0003800000 */
[----:B------:R-:W5:Y:S01]  /*b610*/  LDCU UR5, c[0x0][0x440] ;  /* 0x00008800ff0577ac */ /* 0x000f620008000800 */
[----:B------:R-:W-:Y:S02]  /*b620*/  IMAD R43, R43, UR8, RZ ;  /* 0x000000082b2b7c24 */ /* 0x000fe4000f8e02ff */
[----:B------:R-:W-:Y:S01]  /*b630*/  IMAD.MOV.U32 R4, RZ, RZ, R44 ;  /* 0x000000ffff047224 */ /* 0x000fe200078e002c */
[----:B------:R-:W2:Y:S01]  /*b640*/  LDCU.64 UR10, c[0x0][0x568] ;  /* 0x0000ad00ff0a77ac */ /* 0x000ea20008000a00 */
[C---:B------:R-:W-:Y:S02]  /*b650*/  IMAD R43, R40.reuse, UR9, R43 ;  /* 0x00000009282b7c24 */ /* 0x040fe4000f8e022b */
[----:B------:R-:W-:-:S05]  /*b660*/  IMAD.WIDE.U32 R2, R40, UR8, R4 ;  /* 0x0000000828027c25 */ /* 0x000fca000f8e0004 */
[----:B------:R-:W-:Y:S02]  /*b670*/  IADD3 R43, PT, PT, R43, R3, RZ ;  /* 0x000000032b2b7210 */ /* 0x000fe40007ffe0ff */
[----:B-----5:R-:W-:Y:S02]  /*b680*/  ISETP.GE.AND P1, PT, R244, UR5, PT ;  /* 0x00000005f4007c0c */ /* 0x020fe4000bf26270 */
[----:B------:R-:W-:Y:S02]  /*b690*/  ISETP.GE.AND P0, PT, R241, UR5, PT ;  /* 0x00000005f1007c0c */ /* 0x000fe4000bf06270 */
[----:B--2---:R-:W-:-:S04]  /*b6a0*/  LEA R4, P2, R2, UR10, 0x1 ;  /* 0x0000000a02047c11 */ /* 0x004fc8000f8408ff */
[----:B------:R-:W-:-:S05]  /*b6b0*/  LEA.HI.X R5, R2, UR11, R43, 0x1, P2 ;  /* 0x0000000b02057c11 */ /* 0x000fca00090f0c2b */
[----:B------:R2:W-:Y:S04]  /*b6c0*/  @!P1 STG.E.128 desc[UR34][R4.64], R20 ;  /* 0x0000001404009986 */ /* 0x0005e8000c101d22 */
[----:B------:R2:W-:Y:S02]  /*b6d0*/  @!P0 STG.E.128 desc[UR34][R4.64+0x80], R8 ;  /* 0x0000800804008986 */ /* 0x0005e4000c101d22 */
.L_x_1786:
[----:B------:R-:W-:Y:S05]  /*b6e0*/  BSYNC.RECONVERGENT B1 ;  /* 0x0000000000017941 */ /* 0x000fea0003800200 */
.L_x_1756:
        /* <DEDUP_REMOVED lines=11> */
.L_x_1838:
        /* <DEDUP_REMOVED lines=14> */
.L_x_2447:


//--------------------- .text._ZN5flash44flash_bwd_dq_dk_dv_loop_seqk_parallel_kernelI23Flash_bwd_kernel_traitsILi128ELi64ELi128ELi8ELi2ELi4ELi2ELb0ELb0EN7cutlass6half_tE19Flash_kernel_traitsILi128ELi64ELi128ELi8ES3_EELb0ELb0ELb1ELb0ELb0ELb0ELb1EEEvNS_16Flash_bwd_paramsE --------------------------
	.section	.text._ZN5flash44flash_bwd_dq_dk_dv_loop_seqk_parallel_kernelI23Flash_bwd_kernel_traitsILi128ELi64ELi128ELi8ELi2ELi4ELi2ELb0ELb0EN7cutlass6half_tE19Flash_kernel_traitsILi128ELi64ELi128ELi8ES3_EELb0ELb0ELb1ELb0ELb0ELb0ELb1EEEvNS_16Flash_bwd_paramsE,"ax",@progbits
	.align	128
        .global         _ZN5flash44flash_bwd_dq_dk_dv_loop_seqk_parallel_kernelI23Flash_bwd_kernel_traitsILi128ELi64ELi128ELi8ELi2ELi4ELi2ELb0ELb0EN7cutlass6half_tE19Flash_kernel_traitsILi128ELi64ELi128ELi8ES3_EELb0ELb0ELb1ELb0ELb0ELb0ELb1EEEvNS_16Flash_bwd_paramsE
        .type           _ZN5flash44flash_bwd_dq_dk_dv_loop_seqk_parallel_kernelI23Flash_bwd_kernel_traitsILi128ELi64ELi128ELi8ELi2ELi4ELi2ELb0ELb0EN7cutlass6half_tE19Flash_kernel_traitsILi128ELi64ELi128ELi8ES3_EELb0ELb0ELb1ELb0ELb0ELb0ELb1EEEvNS_16Flash_bwd_paramsE,@function
        .size           _ZN5flash44flash_bwd_dq_dk_dv_loop_seqk_parallel_kernelI23Flash_bwd_kernel_traitsILi128ELi64ELi128ELi8ELi2ELi4ELi2ELb0ELb0EN7cutlass6half_tE19Flash_kernel_traitsILi128ELi64ELi128ELi8ES3_EELb0ELb0ELb1ELb0ELb0ELb0ELb1EEEvNS_16Flash_bwd_paramsE,(.L_x_2448 - _ZN5flash44flash_bwd_dq_dk_dv_loop_seqk_parallel_kernelI23Flash_bwd_kernel_traitsILi128ELi64ELi128ELi8ELi2ELi4ELi2ELb0ELb0EN7cutlass6half_tE19Flash_kernel_traitsILi128ELi64ELi128ELi8ES3_EELb0ELb0ELb1ELb0ELb0ELb0ELb1EEEvNS_16Flash_bwd_paramsE)
        .other          _ZN5flash44flash_bwd_dq_dk_dv_loop_seqk_parallel_kernelI23Flash_bwd_kernel_traitsILi128ELi64ELi128ELi8ELi2ELi4ELi2ELb0ELb0EN7cutlass6half_tE19Flash_kernel_traitsILi128ELi64ELi128ELi8ES3_EELb0ELb0ELb1ELb0ELb0ELb0ELb1EEEvNS_16Flash_bwd_paramsE,@"STO_CUDA_ENTRY STV_DEFAULT"
_ZN5flash44flash_bwd_dq_dk_dv_loop_seqk_parallel_kernelI23Flash_bwd_kernel_traitsILi128ELi64ELi128ELi8ELi2ELi4ELi2ELb0ELb0EN7cutlass6half_tE19Flash_kernel_traitsILi128ELi64ELi128ELi8ES3_EELb0ELb0ELb1ELb0ELb0ELb0ELb1EEEvNS_16Flash_bwd_paramsE:
.text._ZN5flash44flash_bwd_dq_dk_dv_loop_seqk_parallel_kernelI23Flash_bwd_kernel_traitsILi128ELi64ELi128ELi8ELi2ELi4ELi2ELb0ELb0EN7cutlass6half_tE19Flash_kernel_traitsILi128ELi64ELi128ELi8ES3_EELb0ELb0ELb1ELb0ELb0ELb0ELb1EEEvNS_16Flash_bwd_paramsE:
        /* <DEDUP_REMOVED lines=49> */
.L_x_1921:
        /* <DEDUP_REMOVED lines=52> */
.L_x_1839:
        /* <DEDUP_REMOVED lines=44> */
.L_x_1841:
[----:B------:R-:W1:Y:S01]  /*0910*/  LDCU.64 UR14, c[0x0][0x3b8] ;  /* 0x00007700ff0e77ac */ /* 0x000e620008000a00 */
[----:B------:R-:W-:-:S04]  /*0920*/  UIADD3 UR8, UPT, UPT, UR35, UR37, URZ ;  /* 0x0000002523087290 */ /* 0x000fc8000fffe0ff */
[----:B-1----:R-:W-:Y:S02]  /*0930*/  UIMAD.WIDE.U32 UR10, UR8, UR14, URZ ;  /* 0x0000000e080a72a5 */ /* 0x002fe4000f8e00ff */
[----:B------:R-:W-:-:S04]  /*0940*/  UIMAD UR8, UR8, UR15, URZ ;  /* 0x0000000f080872a4 */ /* 0x000fc8000f8e02ff */
[----:B------:R-:W-:Y:S01]  /*0950*/  UIADD3 UR8, UPT, UPT, UR11, UR8, URZ ;  /* 0x000000080b087290 */ /* 0x000fe2000fffe0ff */
[----:B------:R-:W-:-:S05]  /*0960*/  UMOV UR52, UR10 ;  /* 0x0000000a00347c82 */ /* 0x000fca0008000000 */
[----:B------:R-:W-:Y:S02]  /*0970*/  MOV R21, UR8 ;  /* 0x0000000800157c02 */ /* 0x000fe40008000f00 */
.L_x_1842:
        /* <DEDUP_REMOVED lines=44> */
.L_x_1843:
[----:B------:R-:W1:Y:S01]  /*0c40*/  LDCU.64 UR12, c[0x0][0x3c0] ;  /* 0x00007800ff0c77ac */ /* 0x000e620008000a00 */
[----:B------:R-:W-:-:S04]  /*0c50*/  UIADD3 UR8, UPT, UPT, UR35, UR37, URZ ;  /* 0x0000002523087290 */ /* 0x000fc8000fffe0ff */
[----:B-1----:R-:W-:Y:S02]  /*0c60*/  UIMAD.WIDE.U32 UR10, UR8, UR12, URZ ;  /* 0x0000000c080a72a5 */ /* 0x002fe4000f8e00ff */
[----:B------:R-:W-:-:S04]  /*0c70*/  UIMAD UR8, UR8, UR13, URZ ;  /* 0x0000000d080872a4 */ /* 0x000fc8000f8e02ff */
[----:B------:R-:W-:Y:S01]  /*0c80*/  UIADD3 UR8, UPT, UPT, UR11, UR8, URZ ;  /* 0x000000080b087290 */ /* 0x000fe2000fffe0ff */
[----:B------:R-:W-:-:S05]  /*0c90*/  UMOV UR48, UR10 ;  /* 0x0000000a00307c82 */ /* 0x000fca0008000000 */
[----:B------:R-:W-:-:S07]  /*0ca0*/  MOV R25, UR8 ;  /* 0x0000000800197c02 */ /* 0x000fce0008000f00 */
.L_x_1844:
        /* <DEDUP_REMOVED lines=27> */
.L_x_1845:
[----:B------:R-:W-:Y:S02]  /*0e60*/  UIMAD.WIDE.U32 UR56, UR42, UR17, URZ ;  /* 0x000000112a3872a5 */ /* 0x000fe4000f8e00ff */
[----:B------:R-:W-:-:S04]  /*0e70*/  UIMAD UR8, UR43, UR17, URZ ;  /* 0x000000112b0872a4 */ /* 0x000fc8000f8e02ff */
[----:B------:R-:W-:Y:S02]  /*0e80*/  UIADD3 UR8, UPT, UPT, UR57, UR8, URZ ;  /* 0x0000000839087290 */ /* 0x000fe4000fffe0ff */
.L_x_1846:
        /* <DEDUP_REMOVED lines=20> */
.L_x_1847:
[----:B------:R-:W1:Y:S01]  /*0fd0*/  LDCU UR58, c[0x0][0x434] ;  /* 0x00008680ff3a77ac */ /* 0x000e620008000800 */
[----:B------:R-:W-:-:S04]  /*0fe0*/  UIMAD UR10, UR49, UR16, UR23 ;  /* 0x00000010310a72a4 */ /* 0x000fc8000f8e0217 */
[----:B-1----:R-:W-:Y:S02]  /*0ff0*/  UIMAD UR58, UR10, UR58, URZ ;  /* 0x0000003a0a3a72a4 */ /* 0x002fe4000f8e02ff */
.L_x_1848:
        /* <DEDUP_REMOVED lines=11> */
.L_x_1849:
[----:B------:R-:W1:Y:S01]  /*10b0*/  LDCU UR57, c[0x0][0x444] ;  /* 0x00008880ff3977ac */ /* 0x000e620008000800 */
[----:B------:R-:W-:-:S04]  /*10c0*/  UIMAD UR10, UR49, UR16, UR23 ;  /* 0x00000010310a72a4 */ /* 0x000fc8000f8e0217 */
[----:B-1----:R-:W-:-:S12]  /*10d0*/  UIMAD UR57, UR10, UR57, URZ ;  /* 0x000000390a3972a4 */ /* 0x002fd8000f8e02ff */
.L_x_1850:
        /* <DEDUP_REMOVED lines=8> */
[----:B------:R-:W-:Y:S02]  /*1160*/  UIMAD UR59, UR16, UR59, URZ ;  /* 0x0000003b103b72a4 */ /* 0x000fe4000f8e02ff */
[----:B------:R-:W-:Y:S01]  /*1170*/  UIADD3.X UR55, UPT, UPT, UR55, UR8, UR10, UP1, UP0 ;  /* 0x0000000837377290 */ /* 0x000fe20008fe040a */
[----:B------:R-:W4:Y:S01]  /*1180*/  LDC.64 R14, c[0x0][0x5f8] ;  /* 0x00017e00ff0e7b82 */ /* 0x000f220000000a00 */
[----:B------:R-:W5:Y:S01]  /*1190*/  LDCU.64 UR60, c[0x0][0x420] ;  /* 0x00008400ff3c77ac */ /* 0x000f620008000a00 */
        /* <DEDUP_REMOVED lines=8> */
[--C-:B------:R-:W-:Y:S02]  /*1220*/  SHF.R.U32.HI R26, RZ, 0x3, R220.reuse ;  /* 0x00000003ff1a7819 */ /* 0x100fe400000116dc */
[----:B------:R-:W-:Y:S01]  /*1230*/  SHF.R.U32.HI R11, RZ, 0x5, R220 ;  /* 0x00000005ff0b7819 */ /* 0x000fe200000116dc */
[----:B------:R-:W-:Y:S01]  /*1240*/  UISETP.LT.AND UP0, UPT, URZ, UR39, UPT ;  /* 0x00000027ff00728c */ /* 0x000fe2000bf01270 */
[----:B------:R-:W-:Y:S02]  /*1250*/  LOP3.LUT R8, R27, 0x38, RZ, 0xc0, !PT ;  /* 0x000000381b087812 */ /* 0x000fe400078ec0ff */
[----:B------:R-:W1:Y:S01]  /*1260*/  LDCU.128 UR8, c[0x0][0x590] ;  /* 0x0000b200ff0877ac */ /* 0x000e620008000c00 */
[----:B------:R-:W-:Y:S02]  /*1270*/  LOP3.LUT R10, R220, 0x1f, RZ, 0xc0, !PT ;  /* 0x0000001fdc0a7812 */ /* 0x000fe400078ec0ff */
[----:B------:R-:W-:Y:S01]  /*1280*/  IADD3 R2, P0, PT, R8, UR62, RZ ;  /* 0x0000003e08027c10 */ /* 0x000fe2000ff1e0ff */
[----:B------:R-:W-:-:S02]  /*1290*/  USEL UR39, URZ, UR39, !UP0 ;  /* 0x00000027ff277287 */ /* 0x000fc4000c000000 */
[----:B------:R-:W-:Y:S01]  /*12a0*/  IMAD R10, R11, UR59, R10 ;  /* 0x0000003b0b0a7c24 */ /* 0x000fe2000f8e020a */
[----:B------:R-:W-:Y:S01]  /*12b0*/  USHF.L.U32 UR59, UR59, 0x6, URZ ;  /* 0x000000063b3b7899 */ /* 0x000fe200080006ff */
[----:B------:R-:W-:Y:S01]  /*12c0*/  IMAD.X R3, RZ, RZ, UR46, P0 ;  /* 0x0000002eff037e24 */ /* 0x000fe200080e06ff */
[----:B------:R-:W2:Y:S01]  /*12d0*/  LDCU.64 UR62, c[0x0][0x5e8] ;  /* 0x0000bd00ff3e77ac */ /* 0x000ea20008000a00 */
[----:B------:R-:W-:Y:S02]  /*12e0*/  UISETP.GT.AND UP0, UPT, UR50, UR39, UPT ;  /* 0x000000273200728c */ /* 0x000fe4000bf04270 */
[----:B-1----:R-:W-:Y:S01]  /*12f0*/  UIMAD UR17, UR53, UR8, URZ ;  /* 0x00000008351172a4 */ /* 0x002fe2000f8e02ff */
[----:B------:R-:W-:Y:S01]  /*1300*/  IMAD.U32 R0, RZ, RZ, UR8 ;  /* 0x00000008ff007e24 */ /* 0x000fe2000f8e00ff */
[----:B------:R-:W-:Y:S01]  /*1310*/  MOV R4, UR10 ;  /* 0x0000000a00047c02 */ /* 0x000fe20008000f00 */
[----:B------:R-:W-:Y:S02]  /*1320*/  USHF.L.U64.HI UR46, UR8, 0x5, UR9 ;  /* 0x00000005082e7899 */ /* 0x000fe40008010209 */
[----:B------:R-:W-:Y:S01]  /*1330*/  UIMAD UR17, UR47, UR9, UR17 ;  /* 0x000000092f1172a4 */ /* 0x000fe2000f8e0211 */
[----:B------:R-:W-:-:S04]  /*1340*/  IMAD.WIDE.U32 R2, R0, UR47, R2 ;  /* 0x0000002f00027c25 */ /* 0x000fc8000f8e0002 */
[----:B------:R-:W-:Y:S01]  /*1350*/  IMAD.U32 R0, RZ, RZ, UR11 ;  /* 0x0000000bff007e24 */ /* 0x000fe2000f8e00ff */
[----:B------:R-:W1:Y:S01]  /*1360*/  LDCU.64 UR10, c[0x0][0x550] ;  /* 0x0000aa00ff0a77ac */ /* 0x000e620008000a00 */
[----:B------:R-:W-:-:S04]  /*1370*/  VIADD R3, R3, UR17 ;  /* 0x0000001103037c36 */ /* 0x000fc80008000000 */
[----:B------:R-:W5:Y:S01]  /*1380*/  LDCU.64 UR16, c[0x0][0x3c8] ;  /* 0x00007900ff1077ac */ /* 0x000f620008000a00 */
[----:B------:R-:W-:-:S04]  /*1390*/  IMAD.WIDE.U32 R2, R4, UR23, R2 ;  /* 0x0000001704027c25 */ /* 0x000fc8000f8e0002 */
[----:B------:R-:W-:Y:S02]  /*13a0*/  IMAD R3, R0, UR23, R3 ;  /* 0x0000001700037c24 */ /* 0x000fe4000f8e0203 */
[C---:B---3--:R-:W-:Y:S02]  /*13b0*/  IMAD R0, R12.reuse, UR53, RZ ;  /* 0x000000350c007c24 */ /* 0x048fe4000f8e02ff */
        /* <DEDUP_REMOVED lines=8> */
[----:B------:R-:W3:Y:S01]  /*1440*/  LDCU.64 UR8, c[0x0][0x380] ;  /* 0x00007000ff0877ac */ /* 0x000ee20008000a00 */
[----:B----4-:R-:W-:Y:S01]  /*1450*/  IMAD.WIDE.U32 R4, R14, UR21, RZ ;  /* 0x000000150e047c25 */ /* 0x010fe2000f8e00ff */
[----:B-1----:R-:W-:-:S03]  /*1460*/  LEA R248, P2, R6, UR10, 0x1 ;  /* 0x0000000a06f87c11 */ /* 0x002fc6000f8408ff */
[----:B------:R-:W-:Y:S01]  /*1470*/  IMAD.WIDE.U32 R2, R0, UR23, R2 ;  /* 0x0000001700027c25 */ /* 0x000fe2000f8e0002 */
[----:B------:R-:W-:Y:S01]  /*1480*/  MOV R0, UR17 ;  /* 0x0000001100007c02 */ /* 0x000fe20008000f00 */
[----:B------:R-:W1:Y:S01]  /*1490*/  LDCU.64 UR16, c[0x0][0x570] ;  /* 0x0000ae00ff1077ac */ /* 0x000e620008000a00 */
        /* <DEDUP_REMOVED lines=11> */
[C---:B------:R-:W-:Y:S01]  /*1550*/  IMAD R3, R26.reuse, R13, R3 ;  /* 0x0000000d1a037224 */ /* 0x040fe200078e0203 */
[----:B------:R-:W-:Y:S01]  /*1560*/  IADD3 R0, P0, PT, R11, UR59, RZ ;  /* 0x0000003b0b007c10 */ /* 0x000fe2000ff1e0ff */
[----:B------:R-:W-:Y:S01]  /*1570*/  VIADD R10, R26, 0x20 ;  /* 0x000000201a0a7836 */ /* 0x000fe20000000000 */
[----:B---3--:R-:W-:Y:S01]  /*1580*/  LEA R245, P1, R2, UR8, 0x1 ;  /* 0x0000000802f57c11 */ /* 0x008fe2000f8208ff */
[----:B------:R-:W-:Y:S01]  /*1590*/  VIADD R14, R26, 0x40 ;  /* 0x000000401a0e7836 */ /* 0x000fe20000000000 */
[----:B------:R-:W-:Y:S01]  /*15a0*/  LEA.HI.X.SX32 R4, R4, R5, 0x1, P0 ;  /* 0x0000000504047211 */ /* 0x000fe200000f0eff */
[----:B------:R-:W-:Y:S01]  /*15b0*/  UIMAD.WIDE UR54, UR58, 0x4, UR60 ;  /* 0x000000043a3678a5 */ /* 0x000fe2000f8e023c */
[----:B-1----:R-:W-:-:S02]  /*15c0*/  LEA R242, P0, R0, UR16, 0x2 ;  /* 0x0000001000f27c11 */ /* 0x002fc4000f8010ff */
[----:B------:R-:W-:Y:S02]  /*15d0*/  LEA.HI.X R241, R2, UR9, R3, 0x1, P1 ;  /* 0x0000000902f17c11 */ /* 0x000fe400088f0c03 */
[----:B------:R-:W-:Y:S02]  /*15e0*/  LEA.HI.X R243, R0, UR17, R4, 0x2, P0 ;  /* 0x0000001100f37c11 */ /* 0x000fe400080f1404 */
[C---:B------:R-:W-:Y:S02]  /*15f0*/  IADD3 R18, P2, PT, R26.reuse, 0x40, RZ ;  /* 0x000000401a127810 */ /* 0x040fe40007f5e0ff */
[C---:B------:R-:W-:Y:S02]  /*1600*/  IADD3 R17, P0, PT, R26.reuse, 0x20, RZ ;  /* 0x000000201a117810 */ /* 0x040fe40007f1e0ff */
[----:B------:R-:W-:Y:S01]  /*1610*/  IADD3 R19, P1, PT, R26, 0x60, RZ ;  /* 0x000000601a137810 */ /* 0x000fe20007f3e0ff */
[----:B------:R-:W-:Y:S01]  /*1620*/  IMAD.X R22, RZ, RZ, RZ, P2 ;  /* 0x000000ffff167224 */ /* 0x000fe200010e06ff */
[C---:B------:R-:W-:Y:S01]  /*1630*/  SHF.L.U64.HI R6, R12.reuse, 0x5, R13 ;  /* 0x000000050c067819 */ /* 0x040fe2000001020d */
[----:B------:R-:W-:Y:S01]  /*1640*/  IMAD.SHL.U32 R12, R12, 0x20, RZ ;  /* 0x000000200c0c7824 */ /* 0x000fe200078e00ff */
[----:B------:R-:W-:Y:S01]  /*1650*/  IADD3 R15, PT, PT, R26, 0x60, RZ ;  /* 0x000000601a0f7810 */ /* 0x000fe20007ffe0ff */
        /* <DEDUP_REMOVED lines=16> */
.L_x_1852:
[----:B------:R-:W1:Y:S01]  /*1760*/  LDCU.64 UR10, c[0x0][0x5c0] ;  /* 0x0000b800ff0a77ac */ /* 0x000e620008000a00 */
[----:B------:R-:W-:-:S04]  /*1770*/  UIADD3 UR5, UPT, UPT, UR35, UR37, URZ ;  /* 0x0000002523057290 */ /* 0x000fc8000fffe0ff */
[----:B-1----:R-:W-:Y:S02]  /*1780*/  UIMAD.WIDE.U32 UR16, UR5, UR10, URZ ;  /* 0x0000000a051072a5 */ /* 0x002fe4000f8e00ff */
[----:B------:R-:W-:-:S04]  /*1790*/  UIMAD UR5, UR5, UR11, URZ ;  /* 0x0000000b050572a4 */ /* 0x000fc8000f8e02ff */
[----:B------:R-:W-:-:S06]  /*17a0*/  UIADD3 UR5, UPT, UPT, UR17, UR5, URZ ;  /* 0x0000000511057290 */ /* 0x000fcc000fffe0ff */
[----:B------:R-:W-:Y:S02]  /*17b0*/  MOV R0, UR5 ;  /* 0x0000000500007c02 */ /* 0x000fe40008000f00 */
.L_x_1853:
        /* <DEDUP_REMOVED lines=12> */
.L_x_1854:
[----:B------:R-:W1:Y:S01]  /*1880*/  LDCU.64 UR8, c[0x0][0x5c8] ;  /* 0x0000b900ff0877ac */ /* 0x000e620008000a00 */
[----:B------:R-:W-:-:S04]  /*1890*/  UIADD3 UR35, UPT, UPT, UR35, UR37, URZ ;  /* 0x0000002523237290 */ /* 0x000fc8000fffe0ff */
[----:B-1----:R-:W-:Y:S02]  /*18a0*/  UIMAD.WIDE.U32 UR14, UR35, UR8, URZ ;  /* 0x00000008230e72a5 */ /* 0x002fe4000f8e00ff */
[----:B------:R-:W-:-:S04]  /*18b0*/  UIMAD UR35, UR35, UR9, URZ ;  /* 0x00000009232372a4 */ /* 0x000fc8000f8e02ff */
[----:B------:R-:W-:-:S06]  /*18c0*/  UIADD3 UR35, UPT, UPT, UR15, UR35, URZ ;  /* 0x000000230f237290 */ /* 0x000fcc000fffe0ff */
[----:B------:R-:W-:Y:S02]  /*18d0*/  MOV R11, UR35 ;  /* 0x00000023000b7c02 */ /* 0x000fe40008000f00 */
.L_x_1855:
        /* <DEDUP_REMOVED lines=30> */
.L_x_1857:
[----:B------:R-:W-:Y:S05]  /*1ac0*/  BSYNC.RECONVERGENT B0 ;  /* 0x0000000000007941 */ /* 0x000fea0003800200 */
.L_x_1856:
        /* <DEDUP_REMOVED lines=16> */
.L_x_1859:
[----:B------:R-:W-:Y:S05]  /*1bd0*/  BSYNC.RECONVERGENT B0 ;  /* 0x0000000000007941 */ /* 0x000fea0003800200 */
.L_x_1858:
        /* <DEDUP_REMOVED lines=16> */
.L_x_1861:
[----:B------:R-:W-:Y:S05]  /*1ce0*/  BSYNC.RECONVERGENT B0 ;  /* 0x0000000000007941 */ /* 0x000fea0003800200 */
.L_x_1860:
        /* <DEDUP_REMOVED lines=16> */
.L_x_1863:
[----:B------:R-:W-:Y:S05]  /*1df0*/  BSYNC.RECONVERGENT B0 ;  /* 0x0000000000007941 */ /* 0x000fea0003800200 */
.L_x_1862:
        /* <DEDUP_REMOVED lines=25> */
.L_x_1865:
[----:B------:R-:W-:Y:S05]  /*1f90*/  BSYNC.RECONVERGENT B0 ;  /* 0x0000000000007941 */ /* 0x000fea0003800200 */
.L_x_1864:
        /* <DEDUP_REMOVED lines=16> */
.L_x_1867:
[----:B------:R-:W-:Y:S05]  /*20a0*/  BSYNC.RECONVERGENT B0 ;  /* 0x0000000000007941 */ /* 0x000fea0003800200 */
.L_x_1866:
        /* <DEDUP_REMOVED lines=16> */
.L_x_1869:
[----:B------:R-:W-:Y:S05]  /*21b0*/  BSYNC.RECONVERGENT B0 ;  /* 0x0000000000007941 */ /* 0x000fea0003800200 */
.L_x_1868:
        /* <DEDUP_REMOVED lines=17> */
.L_x_1851:
        /* <DEDUP_REMOVED lines=30> */
.L_x_1872:
[----:B------:R2:W-:Y:S04]  /*24b0*/  STS.128 [R0+0x8000], RZ ;  /* 0x008000ff00007388 */ /* 0x0005e80000000c00 */
[----:B------:R2:W-:Y:S02]  /*24c0*/  STS.128 [R0+0xa000], RZ ;  /* 0x00a000ff00007388 */ /* 0x0005e40000000c00 */
.L_x_1873:
[----:B------:R-:W-:Y:S05]  /*24d0*/  BSYNC.RECONVERGENT B0 ;  /* 0x0000000000007941 */ /* 0x000fea0003800200 */
.L_x_1871:
        /* <DEDUP_REMOVED lines=23> */
.L_x_1875:
[----:B------:R-:W-:Y:S05]  /*2650*/  BSYNC.RECONVERGENT B0 ;  /* 0x0000000000007941 */ /* 0x000fea0003800200 */
.L_x_1874:
        /* <DEDUP_REMOVED lines=21> */
.L_x_1877:
[----:B------:R1:W-:Y:S04]  /*27b0*/  STS.128 [R240], RZ ;  /* 0x000000fff0007388 */ /* 0x0003e80000000c00 */
[----:B------:R1:W-:Y:S02]  /*27c0*/  STS.128 [R240+0x2000], RZ ;  /* 0x002000fff0007388 */ /* 0x0003e40000000c00 */
.L_x_1878:
[----:B------:R-:W-:Y:S05]  /*27d0*/  BSYNC.RECONVERGENT B0 ;  /* 0x0000000000007941 */ /* 0x000fea0003800200 */
.L_x_1876:
[--C-:B------:R-:W-:Y:S01]  /*27e0*/  SHF.R.U32.HI R213, RZ, 0x1, R220.reuse ;  /* 0x00000001ffd57819 */ /* 0x100fe200000116dc */
[----:B-1----:R-:W-:Y:S01]  /*27f0*/  IMAD.MOV.U32 R5, RZ, RZ, 0x7f800000 ;  /* 0x7f800000ff057424 */ /* 0x002fe200078e00ff */
[----:B------:R-:W-:Y:S01]  /*2800*/  SHF.R.U32.HI R246, RZ, 0x2, R220 ;  /* 0x00000002fff67819 */ /* 0x000fe200000116dc */
[----:B------:R-:W-:Y:S01]  /*2810*/  IMAD.MOV.U32 R7, RZ, RZ, 0x7f800000 ;  /* 0x7f800000ff077424 */ /* 0x000fe200078e00ff */
[----:B----4-:R-:W-:Y:S01]  /*2820*/  LOP3.LUT R2, R213, 0x10, RZ, 0xc0, !PT ;  /* 0x00000010d5027812 */ /* 0x010fe200078ec0ff */
[----:B------:R-:W-:Y:S02]  /*2830*/  IMAD.MOV.U32 R11, RZ, RZ, 0x7f800000 ;  /* 0x7f800000ff0b7424 */ /* 0x000fe400078e00ff */
[----:B------:R-:W-:Y:S01]  /*2840*/  IMAD.MOV.U32 R28, RZ, RZ, 0x7f800000 ;  /* 0x7f800000ff1c7424 */ /* 0x000fe200078e00ff */
[----:B------:R-:W-:-:S04]  /*2850*/  LOP3.LUT R246, R2, 0x7, R246, 0xf8, !PT ;  /* 0x0000000702f67812 */ /* 0x000fc800078ef8f6 */
[C---:B------:R-:W-:Y:S01]  /*2860*/  LOP3.LUT R3, R246.reuse, 0x20, RZ, 0xfc, !PT ;  /* 0x00000020f6037812 */ /* 0x040fe200078efcff */
[C---:B------:R-:W-:Y:S01]  /*2870*/  VIADD R2, R246.reuse, 0x28 ;  /* 0x00000028f6027836 */ /* 0x040fe20000000000 */
[C---:B------:R-:W-:Y:S01]  /*2880*/  ISETP.GE.AND P3, PT, R246.reuse, UR9, PT ;  /* 0x00000009f6007c0c */ /* 0x040fe2000bf66270 */
[----:B------:R-:W-:Y:S01]  /*2890*/  VIADD R4, R246, 0x8 ;  /* 0x00000008f6047836 */ /* 0x000fe20000000000 */
[----:B------:R-:W-:Y:S02]  /*28a0*/  ISETP.GE.AND P1, PT, R3, UR9, PT ;  /* 0x0000000903007c0c */ /* 0x000fe4000bf26270 */
[----:B------:R-:W-:Y:S01]  /*28b0*/  ISETP.GE.AND P0, PT, R2, UR9, PT ;  /* 0x0000000902007c0c */ /* 0x000fe2000bf06270 */
[----:B------:R-:W-:Y:S01]  /*28c0*/  IMAD.MOV.U32 R2, RZ, RZ, 0x4 ;  /* 0x00000004ff027424 */ /* 0x000fe200078e00ff */
[----:B------:R-:W-:-:S03]  /*28d0*/  ISETP.GE.AND P2, PT, R4, UR9, PT ;  /* 0x0000000904007c0c */ /* 0x000fc6000bf46270 */
[----:B------:R-:W-:-:S05]  /*28e0*/  IMAD.WIDE.U32 R2, R246, R2, UR54 ;  /* 0x00000036f6027e25 */ /* 0x000fca000f8e0002 */
[----:B------:R-:W4:Y:S04]  /*28f0*/  @!P3 LDG.E R28, desc[UR32][R2.64] ;  /* 0x00000020021cb981 */ /* 0x000f28000c1e1900 */
[----:B------:R-:W5:Y:S04]  /*2900*/  @!P0 LDG.E R5, desc[UR32][R2.64+0xa0] ;  /* 0x0000a02002058981 */ /* 0x000f68000c1e1900 */
[----:B------:R-:W2:Y:S04]  /*2910*/  @!P1 LDG.E R7, desc[UR32][R2.64+0x80] ;  /* 0x0000802002079981 */ /* 0x000ea8000c1e1900 */
[----:B------:R-:W3:Y:S04]  /*2920*/  @!P2 LDG.E R11, desc[UR32][R2.64+0x20] ;  /* 0x00002020020ba981 */ /* 0x000ee8000c1e1900 */
[----:B------:R1:W-:Y:S04]  /*2930*/  @P4 STS.128 [R240+0x1000], RZ ;  /* 0x001000fff0004388 */ /* 0x0003e80000000c00 */
[----:B------:R1:W-:Y:S01]  /*2940*/  @P4 STS.128 [R240+0x3000], RZ ;  /* 0x003000fff0004388 */ /* 0x0003e20000000c00 */
[----:B------:R-:W-:Y:S03]  /*2950*/  BSSY.RECONVERGENT B0, `(.L_x_1879) ;  /* 0x0000015000007945 */ /* 0x000fe60003800200 */
[----:B-----5:R1:W-:Y:S04]  /*2960*/  STL [R1+0xc], R5 ;  /* 0x00000c0501007387 */ /* 0x0203e80000100800 */
[----:B--2---:R1:W-:Y:S04]  /*2970*/  STL [R1+0x10], R7 ;  /* 0x0000100701007387 */ /* 0x0043e80000100800 */
[----:B---3--:R1:W-:Y:S04]  /*2980*/  STL [R1+0x14], R11 ;  /* 0x0000140b01007387 */ /* 0x0083e80000100800 */
        /* <DEDUP_REMOVED lines=17> */
.L_x_1880:
[----:B------:R-:W-:Y:S05]  /*2aa0*/  BSYNC.RECONVERGENT B0 ;  /* 0x0000000000007941 */ /* 0x000fea0003800200 */
.L_x_1879:
[----:B------:R-:W3:Y:S01]  /*2ab0*/  LDCU.64 UR8, c[0x0][0x3d0] ;  /* 0x00007a00ff0877ac */ /* 0x000ee20008000a00 */
        /* <DEDUP_REMOVED lines=9> */
[----:B---3--:R-:W-:-:S04]  /*2b50*/  IMAD R4, R24, UR8, RZ ;  /* 0x0000000818047c24 */ /* 0x008fc8000f8e02ff */
[C---:B------:R-:W-:Y:S02]  /*2b60*/  IMAD R4, R16.reuse, UR9, R4 ;  /* 0x0000000910047c24 */ /* 0x040fe4000f8e0204 */
[----:B-1----:R-:W-:-:S05]  /*2b70*/  IMAD.WIDE.U32 R6, R16, UR8, R2 ;  /* 0x0000000810067c25 */ /* 0x002fca000f8e0002 */
        /* <DEDUP_REMOVED lines=23> */
.L_x_1882:
[----:B------:R2:W-:Y:S04]  /*2cf0*/  STS.128 [R0+0xc000], RZ ;  /* 0x00c000ff00007388 */ /* 0x0005e80000000c00 */
[----:B------:R2:W-:Y:S02]  /*2d00*/  STS.128 [R0+0x10000], RZ ;  /* 0x010000ff00007388 */ /* 0x0005e40000000c00 */
.L_x_1883:
[----:B------:R-:W-:Y:S05]  /*2d10*/  BSYNC.RECONVERGENT B0 ;  /* 0x0000000000007941 */ /* 0x000fea0003800200 */
.L_x_1881:
        /* <DEDUP_REMOVED lines=9> */
[----:B------:R-:W-:Y:S01]  /*2db0*/  IMAD.MOV.U32 R2, RZ, RZ, R6 ;  /* 0x000000ffff027224 */ /* 0x000fe200078e0006 */
[----:B------:R-:W1:Y:S01]  /*2dc0*/  LDCU.64 UR8, c[0x0][0x388] ;  /* 0x00007100ff0877ac */ /* 0x000e620008000a00 */
[----:B------:R-:W-:Y:S02]  /*2dd0*/  IMAD R10, R20, UR14, RZ ;  /* 0x0000000e140a7c24 */ /* 0x000fe4000f8e02ff */
[----:B------:R-:W-:-:S04]  /*2de0*/  IMAD.WIDE.U32 R4, R17, UR14, R2 ;  /* 0x0000000e11047c25 */ /* 0x000fc8000f8e0002 */
[----:B------:R-:W-:-:S04]  /*2df0*/  IMAD R2, R17, UR15, R10 ;  /* 0x0000000f11027c24 */ /* 0x000fc8000f8e020a */
        /* <DEDUP_REMOVED lines=15> */
.L_x_1885:
[----:B------:R-:W-:Y:S05]  /*2ef0*/  BSYNC.RECONVERGENT B0 ;  /* 0x0000000000007941 */ /* 0x000fea0003800200 */
.L_x_1884:
[----:B------:R1:W-:Y:S01]  /*2f00*/  @P4 STS.128 [R0+0xe000], RZ ;  /* 0x00e000ff00004388 */ /* 0x0003e20000000c00 */
[----:B------:R-:W-:Y:S03]  /*2f10*/  BSSY.RECONVERGENT B0, `(.L_x_1886) ;  /* 0x0000019000007945 */ /* 0x000fe60003800200 */
[----:B------:R1:W-:Y:S01]  /*2f20*/  @P4 STS.128 [R0+0x12000], RZ ;  /* 0x012000ff00004388 */ /* 0x0003e20000000c00 */
[----:B------:R-:W-:Y:S05]  /*2f30*/  @P4 BRA `(.L_x_1887) ;  /* 0x0000000000584947 */ /* 0x000fea0003800000 */
[----:B------:R-:W5:Y:S01]  /*2f40*/  LDCU UR49, c[0x0][0x440] ;  /* 0x00008800ff3177ac */ /* 0x000f620008000800 */
[----:B-1--4-:R-:W-:Y:S01]  /*2f50*/  MOV R3, R11 ;  /* 0x0000000b00037202 */ /* 0x012fe20000000f00 */
[----:B------:R-:W-:Y:S01]  /*2f60*/  IMAD.MOV.U32 R2, RZ, RZ, R6 ;  /* 0x000000ffff027224 */ /* 0x000fe200078e0006 */
[----:B------:R-:W1:Y:S01]  /*2f70*/  LDCU.64 UR8, c[0x0][0x388] ;  /* 0x00007100ff0877ac */ /* 0x000e620008000a00 */
[----:B------:R-:W-:Y:S02]  /*2f80*/  IMAD R10, R22, UR14, RZ ;  /* 0x0000000e160a7c24 */ /* 0x000fe4000f8e02ff */
[----:B------:R-:W-:-:S04]  /*2f90*/  IMAD.WIDE.U32 R4, R18, UR14, R2 ;  /* 0x0000000e12047c25 */ /* 0x000fc8000f8e0002 */
[----:B------:R-:W-:-:S04]  /*2fa0*/  IMAD R2, R18, UR15, R10 ;  /* 0x0000000f12027c24 */ /* 0x000fc8000f8e020a */
        /* <DEDUP_REMOVED lines=15> */
.L_x_1887:
[----:B------:R-:W-:Y:S05]  /*30a0*/  BSYNC.RECONVERGENT B0 ;  /* 0x0000000000007941 */ /* 0x000fea0003800200 */
.L_x_1886:
[----:B------:R1:W-:Y:S01]  /*30b0*/  @P3 STS.128 [R0+0xf000], RZ ;  /* 0x00f000ff00003388 */ /* 0x0003e20000000c00 */
[----:B------:R-:W-:Y:S03]  /*30c0*/  BSSY.RECONVERGENT B0, `(.L_x_1888) ;  /* 0x0000019000007945 */ /* 0x000fe60003800200 */
[----:B------:R1:W-:Y:S01]  /*30d0*/  @P3 STS.128 [R0+0x13000], RZ ;  /* 0x013000ff00003388 */ /* 0x0003e20000000c00 */
[----:B------:R-:W-:Y:S05]  /*30e0*/  @P3 BRA `(.L_x_1889) ;  /* 0x0000000000583947 */ /* 0x000fea0003800000 */
[----:B------:R-:W5:Y:S01]  /*30f0*/  LDCU UR17, c[0x0][0x440] ;  /* 0x00008800ff1177ac */ /* 0x000f620008000800 */
[----:B------:R-:W-:Y:S01]  /*3100*/  MOV R5, R11 ;  /* 0x0000000b00057202 */ /* 0x000fe20000000f00 */
[----:B-1--4-:R-:W-:Y:S01]  /*3110*/  IMAD R2, R23, UR14, RZ ;  /* 0x0000000e17027c24 */ /* 0x012fe2000f8e02ff */
        /* <DEDUP_REMOVED lines=19> */
.L_x_1889:
[----:B------:R-:W-:Y:S05]  /*3250*/  BSYNC.RECONVERGENT B0 ;  /* 0x0000000000007941 */ /* 0x000fea0003800200 */
.L_x_1888:
        /* <DEDUP_REMOVED lines=34> */
.L_x_1891:
[----:B------:R1:W-:Y:S04]  /*3480*/  STS.128 [R0+0x14000], RZ ;  /* 0x014000ff00007388 */ /* 0x0003e80000000c00 */
[----:B------:R1:W-:Y:S02]  /*3490*/  STS.128 [R0+0x18000], RZ ;  /* 0x018000ff00007388 */ /* 0x0003e40000000c00 */
.L_x_1892:
[----:B------:R-:W-:Y:S05]  /*34a0*/  BSYNC.RECONVERGENT B0 ;  /* 0x0000000000007941 */ /* 0x000fea0003800200 */
.L_x_1890:
[----:B------:R1:W-:Y:S01]  /*34b0*/  @P5 STS.128 [R0+0x15000], RZ ;  /* 0x015000ff00005388 */ /* 0x0003e20000000c00 */
[C---:B------:R-:W-:Y:S01]  /*34c0*/  IMAD.SHL.U32 R21, R220.reuse, 0x40, RZ ;  /* 0x00000040dc157824 */ /* 0x040fe200078e00ff */
[----:B----4-:R-:W-:Y:S01]  /*34d0*/  SHF.R.U32.HI R3, RZ, 0x4, R220 ;  /* 0x00000004ff037819 */ /* 0x010fe200000116dc */
[----:B------:R-:W-:Y:S01]  /*34e0*/  IMAD.SHL.U32 R24, R220, 0x20, RZ ;  /* 0x00000020dc187824 */ /* 0x000fe200078e00ff */
[----:B------:R1:W-:Y:S01]  /*34f0*/  @P5 STS.128 [R0+0x19000], RZ ;  /* 0x019000ff00005388 */ /* 0x0003e20000000c00 */
[----:B------:R-:W4:Y:S01]  /*3500*/  LDCU UR14, c[0x0][0x440] ;  /* 0x00008800ff0e77ac */ /* 0x000f220008000800 */
[----:B------:R-:W-:Y:S01]  /*3510*/  LOP3.LUT R2, R21, 0x1c0, RZ, 0xc0, !PT ;  /* 0x000001c015027812 */ /* 0x000fe200078ec0ff */
[----:B------:R-:W-:Y:S01]  /*3520*/  BSSY.RECONVERGENT B0, `(.L_x_1893) ;  /* 0x0000025000007945 */ /* 0x000fe20003800200 */
[----:B------:R-:W-:Y:S01]  /*3530*/  LOP3.LUT R3, R3, 0x8, RZ, 0xc0, !PT ;  /* 0x0000000803037812 */ /* 0x000fe200078ec0ff */
[----:B------:R-:W1:Y:S01]  /*3540*/  LDCU UR44, c[0x0][0x504] ;  /* 0x0000a080ff2c77ac */ /* 0x000e620008000800 */
[----:B------:R-:W-:-:S02]  /*3550*/  LOP3.LUT R2, R2, 0x38, R27, 0xf8, !PT ;  /* 0x0000003802027812 */ /* 0x000fc400078ef81b */
[----:B------:R-:W-:Y:S01]  /*3560*/  LOP3.LUT R16, R21, 0x200, RZ, 0xc0, !PT ;  /* 0x0000020015107812 */ /* 0x000fe200078ec0ff */
[----:B------:R-:W1:Y:S01]  /*3570*/  LDCU UR17, c[0x0][0x508] ;  /* 0x0000a100ff1177ac */ /* 0x000e620008000800 */
[----:B------:R-:W-:Y:S02]  /*3580*/  LOP3.LUT R3, R3, 0x10, R220, 0xf8, !PT ;  /* 0x0000001003037812 */ /* 0x000fe400078ef8dc */
[----:B------:R-:W-:Y:S01]  /*3590*/  LOP3.LUT R16, R16, 0x400, R24, 0xf8, !PT ;  /* 0x0000040010107812 */ /* 0x000fe200078ef818 */
[----:B------:R-:W1:Y:S01]  /*35a0*/  LDCU UR15, c[0x0][0x3e0] ;  /* 0x00007c00ff0f77ac */ /* 0x000e620008000800 */
[----:B------:R-:W-:Y:S02]  /*35b0*/  LOP3.LUT R14, R3, R2, RZ, 0x3c, !PT ;  /* 0x00000002030e7212 */ /* 0x000fe400078e3cff */
[C---:B------:R-:W-:Y:S01]  /*35c0*/  LOP3.LUT R15, R2.reuse, 0x8, R213, 0x78, !PT ;  /* 0x00000008020f7812 */ /* 0x040fe200078e78d5 */
[----:B------:R-:W1:Y:S01]  /*35d0*/  LDCU UR48, c[0x0][0x50c] ;  /* 0x0000a180ff3077ac */ /* 0x000e620008000800 */
[----:B------:R-:W-:Y:S01]  /*35e0*/  LOP3.LUT R12, R2, 0x8, R220, 0x78, !PT ;  /* 0x00000008020c7812 */ /* 0x000fe200078e78dc */
[----:B------:R-:W1:Y:S01]  /*35f0*/  LDCU UR45, c[0x0][0x45c] ;  /* 0x00008b80ff2d77ac */ /* 0x000e620008000800 */
[----:B----4-:R-:W-:Y:S05]  /*3600*/  @P5 BRA `(.L_x_1894) ;  /* 0x0000000000585947 */ /* 0x010fea0003800000 */
        /* <DEDUP_REMOVED lines=22> */
.L_x_1894:
[----:B-1----:R-:W-:Y:S05]  /*3770*/  BSYNC.RECONVERGENT B0 ;  /* 0x0000000000007941 */ /* 0x002fea0003800200 */
.L_x_1893:
[----:B------:R1:W-:Y:S01]  /*3780*/  @P4 STS.128 [R0+0x16000], RZ ;  /* 0x016000ff00004388 */ /* 0x0003e20000000c00 */
[----:B------:R-:W-:Y:S01]  /*3790*/  BSSY.RECONVERGENT B0, `(.L_x_1895) ;  /* 0x000001c000007945 */ /* 0x000fe20003800200 */
[----:B------:R-:W-:Y:S02]  /*37a0*/  LOP3.LUT R14, R14, 0x200, R21, 0xf8, !PT ;  /* 0x000002000e0e7812 */ /* 0x000fe400078ef815 */
[----:B------:R1:W-:Y:S01]  /*37b0*/  @P4 STS.128 [R0+0x1a000], RZ ;  /* 0x01a000ff00004388 */ /* 0x0003e20000000c00 */
[----:B------:R-:W-:Y:S02]  /*37c0*/  LOP3.LUT R15, R16, R15, RZ, 0xfc, !PT ;  /* 0x0000000f100f7212 */ /* 0x000fe400078efcff */
[----:B------:R-:W-:Y:S01]  /*37d0*/  LOP3.LUT R12, R12, 0x7a00, R24, 0xf8, !PT ;  /* 0x00007a000c0c7812 */ /* 0x000fe200078ef818 */
[----:B------:R-:W-:Y:S05]  /*37e0*/  @P4 BRA `(.L_x_1896) ;  /* 0x0000000000584947 */ /* 0x000fea0003800000 */
[----:B------:R-:W5:Y:S01]  /*37f0*/  LDCU UR49, c[0x0][0x440] ;  /* 0x00008800ff3177ac */ /* 0x000f620008000800 */
[----:B------:R-:W-:Y:S01]  /*3800*/  IMAD R4, R22, UR12, RZ ;  /* 0x0000000c16047c24 */ /* 0x000fe2000f8e02ff */
[----:B----4-:R-:W-:Y:S01]  /*3810*/  MOV R3, R11 ;  /* 0x0000000b00037202 */ /* 0x010fe20000000f00 */
[----:B------:R-:W-:Y:S01]  /*3820*/  IMAD.MOV.U32 R2, RZ, RZ, R6 ;  /* 0x000000ffff027224 */ /* 0x000fe200078e0006 */
[----:B------:R-:W4:Y:S01]  /*3830*/  LDCU.64 UR8, c[0x0][0x390] ;  /* 0x00007200ff0877ac */ /* 0x000f220008000a00 */
        /* <DEDUP_REMOVED lines=17> */
.L_x_1896:
[----:B------:R-:W-:Y:S05]  /*3950*/  BSYNC.RECONVERGENT B0 ;  /* 0x0000000000007941 */ /* 0x000fea0003800200 */
.L_x_1895:
[----:B------:R1:W-:Y:S01]  /*3960*/  @P3 STS.128 [R0+0x17000], RZ ;  /* 0x017000ff00003388 */ /* 0x0003e20000000c00 */
[----:B------:R-:W-:Y:S03]  /*3970*/  BSSY.RECONVERGENT B0, `(.L_x_1897) ;  /* 0x0000019000007945 */ /* 0x000fe60003800200 */
[----:B------:R1:W-:Y:S01]  /*3980*/  @P3 STS.128 [R0+0x1b000], RZ ;  /* 0x01b000ff00003388 */ /* 0x0003e20000000c00 */
[----:B------:R-:W-:Y:S05]  /*3990*/  @P3 BRA `(.L_x_1898) ;  /* 0x0000000000583947 */ /* 0x000fea0003800000 */
[----:B------:R-:W5:Y:S01]  /*39a0*/  LDCU UR49, c[0x0][0x440] ;  /* 0x00008800ff3177ac */ /* 0x000f620008000800 */
[----:B------:R-:W-:Y:S01]  /*39b0*/  MOV R5, R11 ;  /* 0x0000000b00057202 */ /* 0x000fe20000000f00 */
[----:B----4-:R-:W-:Y:S01]  /*39c0*/  IMAD R2, R23, UR12, RZ ;  /* 0x0000000c17027c24 */ /* 0x010fe2000f8e02ff */
        /* <DEDUP_REMOVED lines=19> */
.L_x_1898:
[----:B------:R-:W-:Y:S05]  /*3b00*/  BSYNC.RECONVERGENT B0 ;  /* 0x0000000000007941 */ /* 0x000fea0003800200 */
.L_x_1897:
[----:B------:R-:W0:Y:S01]  /*3b10*/  LDGDEPBAR ;  /* 0x00000000000079af */ /* 0x000e220000000000 */
[----:B------:R-:W5:Y:S01]  /*3b20*/  LDCU UR8, c[0x0][0x590] ;  /* 0x0000b200ff0877ac */ /* 0x000f620008000800 */
[----:B------:R-:W-:Y:S01]  /*3b30*/  IMAD.MOV.U32 R218, RZ, RZ, 0x40 ;  /* 0x00000040ffda7424 */ /* 0x000fe200078e00ff */
[----:B------:R-:W-:Y:S01]  /*3b40*/  R2P PR, R220, 0x6 ;  /* 0x00000006dc007804 */ /* 0x000fe20000000000 */
[----:B------:R-:W-:Y:S01]  /*3b50*/  IMAD.MOV.U32 R217, RZ, RZ, 0x20 ;  /* 0x00000020ffd97424 */ /* 0x000fe200078e00ff */
[----:B------:R-:W-:Y:S01]  /*3b60*/  LEA R211, R12, UR24, 0x1 ;  /* 0x000000180cd37c11 */ /* 0x000fe2000f8e08ff */
[----:B------:R-:W-:Y:S01]  /*3b70*/  IMAD.MOV.U32 R244, RZ, RZ, R240 ;  /* 0x000000fffff47224 */ /* 0x000fe200078e00f0 */
[----:B------:R-:W-:Y:S01]  /*3b80*/  LEA R212, R15, UR24, 0x1 ;  /* 0x000000180fd47c11 */ /* 0x000fe2000f8e08ff */
[----:B------:R-:W-:Y:S01]  /*3b90*/  IMAD.MOV.U32 R226, RZ, RZ, 0x20 ;  /* 0x00000020ffe27424 */ /* 0x000fe200078e00ff */
[----:B------:R-:W-:Y:S02]  /*3ba0*/  SEL R218, R218, 0xffffffc0, !P2 ;  /* 0xffffffc0dada7807 */ /* 0x000fe40005000000 */
[----:B------:R-:W-:-:S02]  /*3bb0*/  CS2R R158, SRZ ;  /* 0x00000000009e7805 */ /* 0x000fc4000001ff00 */
[----:B------:R-:W-:Y:S02]  /*3bc0*/  LEA R210, R14, UR24, 0x1 ;  /* 0x000000180ed27c11 */ /* 0x000fe4000f8e08ff */
[----:B------:R-:W-:Y:S02]  /*3bd0*/  CS2R R156, SRZ ;  /* 0x00000000009c7805 */ /* 0x000fe4000001ff00 */
[----:B------:R-:W-:Y:S01]  /*3be0*/  SEL R217, R217, 0xffffffe0, !P1 ;  /* 0xffffffe0d9d97807 */ /* 0x000fe20004800000 */
[----:B------:R-:W-:Y:S01]  /*3bf0*/  IMAD.IADD R214, R218, 0x1, R211 ;  /* 0x00000001dad67824 */ /* 0x000fe200078e02d3 */
[----:B------:R-:W-:Y:S02]  /*3c00*/  SHF.R.U32.HI R225, RZ, 0x3, R220 ;  /* 0x00000003ffe17819 */ /* 0x000fe400000116dc */
        /* <DEDUP_REMOVED lines=62> */
[----:B------:R-:W-:Y:S01]  /*3ff0*/  VIADD R212, R212, UR16 ;  /* 0x00000010d4d47c36 */ /* 0x000fe20008000000 */
[----:B-----5:R-:W-:Y:S01]  /*4000*/  USHF.L.U32 UR8, UR8, 0x6, URZ ;  /* 0x0000000608087899 */ /* 0x020fe200080006ff */
[----:B------:R-:W-:Y:S01]  /*4010*/  VIADD R210, R210, UR16 ;  /* 0x00000010d2d27c36 */ /* 0x000fe20008000000 */
[----:B------:R-:W-:Y:S01]  /*4020*/  UIADD3 UR5, UPT, UPT, -UR42, UR5, URZ ;  /* 0x000000052a057290 */ /* 0x000fe2000fffe1ff */
[----:B------:R-:W-:-:S02]  /*4030*/  IMAD.IADD R216, R217, 0x1, R211 ;  /* 0x00000001d9d87824 */ /* 0x000fc400078e02d3 */
[----:B------:R-:W-:-:S09]  /*4040*/  IMAD.IADD R215, R217, 0x1, R214 ;  /* 0x00000001d9d77824 */ /* 0x000fd200078e02d6 */
.L_x_1903:
[----:B------:R-:W0:Y:S01]  /*4050*/  LDGDEPBAR ;  /* 0x00000000000079af */ /* 0x000e220000000000 */
[C---:B----4-:R-:W-:Y:S01]  /*4060*/  IADD3 R2, PT, PT, R212.reuse, R217, RZ ;  /* 0x000000d9d4027210 */ /* 0x050fe20007ffe0ff */
[----:B------:R-:W-:Y:S01]  /*4070*/  USHF.L.U32 UR13, UR43, 0x6, URZ ;  /* 0x000000062b0d7899 */ /* 0x000fe200080006ff */
[----:B------:R-:W-:Y:S01]  /*4080*/  IADD3 R3, PT, PT, R212, R218, RZ ;  /* 0x000000dad4037210 */ /* 0x000fe20007ffe0ff */
[----:B------:R-:W-:Y:S02]  /*4090*/  USHF.L.U32 UR12, UR38, 0x7, URZ ;  /* 0x00000007260c7899 */ /* 0x000fe400080006ff */
[----:B------:R-:W-:Y:S01]  /*40a0*/  UISETP.GE.AND UP0, UPT, UR13, UR5, UPT ;  /* 0x000000050d00728c */ /* 0x000fe2000bf06270 */
[----:B-123--:R-:W-:Y:S01]  /*40b0*/  IADD3 R0, PT, PT, R217, R3, RZ ;  /* 0x00000003d9007210 */ /* 0x00efe20007ffe0ff */
        /* <DEDUP_REMOVED lines=20> */
[-C--:B------:R-:W-:Y:S08]  /*4200*/  HMMA.16816.F32 R28, R28, R166.reuse, RZ ;  /* 0x000000a61c1c723c */ /* 0x080ff000000018ff */
[----:B------:R-:W-:Y:S01]  /*4210*/  HMMA.16816.F32 R32, R32, R166, RZ ;  /* 0x000000a62020723c */ /* 0x000fe200000018ff */
[----:B------:R-:W3:Y:S07]  /*4220*/  LDSM.16.M88.4 R164, [R214+0xc800] ;  /* 0x00c80000d6a4783b */ /* 0x000eee0000000200 */
[-C--:B----4-:R-:W-:Y:S08]  /*4230*/  HMMA.16816.F32 R4, R168, R172.reuse, R4 ;  /* 0x000000aca804723c */ /* 0x090ff00000001804 */
[C---:B-1----:R-:W-:Y:S08]  /*4240*/  HMMA.16816.F32 R8, R176.reuse, R172, R8 ;  /* 0x000000acb008723c */ /* 0x042ff00000001808 */
[-C--:B------:R-:W-:Y:S08]  /*4250*/  HMMA.16816.F32 R12, R176, R174.reuse, R12 ;  /* 0x000000aeb00c723c */ /* 0x080ff0000000180c */
[C---:B------:R-:W-:Y:S01]  /*4260*/  HMMA.16816.F32 R16, R168.reuse, R174, R16 ;  /* 0x000000aea810723c */ /* 0x040fe20000001810 */
[----:B------:R-:W-:Y:S07]  /*4270*/  LDSM.16.M88.4 R172, [R215+0xc000] ;  /* 0x00c00000d7ac783b */ /* 0x000fee0000000200 */
[-C--:B--2---:R-:W-:Y:S08]  /*4280*/  HMMA.16816.F32 R20, R168, R180.reuse, R20 ;  /* 0x000000b4a814723c */ /* 0x084ff00000001814 */
[C---:B------:R-:W-:Y:S08]  /*4290*/  HMMA.16816.F32 R24, R176.reuse, R180, R24 ;  /* 0x000000b4b018723c */ /* 0x040ff00000001818 */
[-C--:B------:R-:W-:Y:S01]  /*42a0*/  HMMA.16816.F32 R28, R176, R182.reuse, R28 ;  /* 0x000000b6b01c723c */ /* 0x080fe2000000181c */
[----:B------:R-:W-:Y:S07]  /*42b0*/  LDSM.16.M88.4 R176, [R0+0x1000] ;  /* 0x0010000000b0783b */ /* 0x000fee0000000200 */
[----:B------:R-:W-:Y:S01]  /*42c0*/  HMMA.16816.F32 R32, R168, R182, R32 ;  /* 0x000000b6a820723c */ /* 0x000fe20000001820 */
[----:B------:R-:W1:Y:S07]  /*42d0*/  LDSM.16.M88.4 R168, [R0] ;  /* 0x0000000000a8783b */ /* 0x000e6e0000000200 */
[-C--:B------:R-:W-:Y:S01]  /*42e0*/  HMMA.16816.F32 R4, R184, R188.reuse, R4 ;  /* 0x000000bcb804723c */ /* 0x080fe20000001804 */
[----:B------:R-:W2:Y:S07]  /*42f0*/  LDSM.16.M88.4 R180, [R215+0xc800] ;  /* 0x00c80000d7b4783b */ /* 0x000eae0000000200 */
[C---:B---3--:R-:W-:Y:S08]  /*4300*/  HMMA.16816.F32 R8, R192.reuse, R188, R8 ;  /* 0x000000bcc008723c */ /* 0x048ff00000001808 */
[-C--:B------:R-:W-:Y:S08]  /*4310*/  HMMA.16816.F32 R12, R192, R190.reuse, R12 ;  /* 0x000000bec00c723c */ /* 0x080ff0000000180c */
[C---:B------:R-:W-:Y:S01]  /*4320*/  HMMA.16816.F32 R16, R184.reuse, R190, R16 ;  /* 0x000000beb810723c */ /* 0x040fe20000001810 */
[----:B------:R-:W-:Y:S07]  /*4330*/  LDSM.16.M88.4 R188, [R212+0x2000] ;  /* 0x00200000d4bc783b */ /* 0x000fee0000000200 */
[-C--:B------:R-:W-:Y:S08]  /*4340*/  HMMA.16816.F32 R20, R184, R164.reuse, R20 ;  /* 0x000000a4b814723c */ /* 0x080ff00000001814 */
[C---:B------:R-:W-:Y:S01]  /*4350*/  HMMA.16816.F32 R24, R192.reuse, R164, R24 ;  /* 0x000000a4c018723c */ /* 0x040fe20000001818 */
[----:B------:R-:W-:Y:S02]  /*4360*/  MOV R164, UR10 ;  /* 0x0000000a00a47c02 */ /* 0x000fe40008000f00 */
[----:B------:R-:W-:Y:S02]  /*4370*/  MOV R165, UR11 ;  /* 0x0000000b00a57c02 */ /* 0x000fe40008000f00 */
[C---:B------:R-:W-:Y:S03]  /*4380*/  LEA R196, P0, R246.reuse, R164, 0x2 ;  /* 0x000000a4f6c47211 */ /* 0x040fe600078010ff */
[-C--:B------:R-:W-:Y:S01]  /*4390*/  HMMA.16816.F32 R28, R192, R166.reuse, R28 ;  /* 0x000000a6c01c723c */ /* 0x080fe2000000181c */
[----:B------:R-:W3:Y:S02]  /*43a0*/  LDSM.16.M88.4 R192, [R211+0x10000] ;  /* 0x01000000d3c0783b */ /* 0x000ee40000000200 */
[----:B------:R-:W-:Y:S05]  /*43b0*/  LEA.HI.X R197, R246, R165, RZ, 0x2, P0 ;  /* 0x000000a5f6c57211 */ /* 0x000fea00000f14ff */
[----:B------:R-:W-:Y:S01]  /*43c0*/  HMMA.16816.F32 R32, R184, R166, R32 ;  /* 0x000000a6b820723c */ /* 0x000fe20000001820 */
[----:B------:R-:W4:Y:S07]  /*43d0*/  LDSM.16.M88.4 R164, [R212+0x3000] ;  /* 0x00300000d4a4783b */ /* 0x000f2e0000000200 */
[-C--:B-1----:R-:W-:Y:S01]  /*43e0*/  HMMA.16816.F32 R4, R168, R172.reuse, R4 ;  /* 0x000000aca804723c */ /* 0x082fe20000001804 */
[----:B------:R-:W1:Y:S07]  /*43f0*/  LDSM.16.M88.4 R184, [R211+0x10800] ;  /* 0x01080000d3b8783b */ /* 0x000e6e0000000200 */
[C---:B------:R-:W-:Y:S01]  /*4400*/  HMMA.16816.F32 R8, R176.reuse, R172, R8 ;  /* 0x000000acb008723c */ /* 0x040fe20000001808 */
[----:B------:R-:W5:Y:S04]  /*4410*/  LDG.E R206, desc[UR32][R196.64] ;  /* 0x00000020c4ce7981 */ /* 0x000f68000c1e1900 */
[----:B------:R-:W5:Y:S03]  /*4420*/  LDG.E R207, desc[UR32][R196.64+0x20] ;  /* 0x00002020c4cf7981 */ /* 0x000f66000c1e1900 */
[-C--:B------:R-:W-:Y:S01]  /*4430*/  HMMA.16816.F32 R12, R176, R174.reuse, R12 ;  /* 0x000000aeb00c723c */ /* 0x080fe2000000180c */
[----:B------:R-:W5:Y:S04]  /*4440*/  LDG.E R205, desc[UR32][R196.64+0x80] ;  /* 0x00008020c4cd7981 */ /* 0x000f68000c1e1900 */
[----:B------:R3:W5:Y:S03]  /*4450*/  LDG.E R204, desc[UR32][R196.64+0xa0] ;  /* 0x0000a020c4cc7981 */ /* 0x000766000c1e1900 */
[C---:B------:R-:W-:Y:S01]  /*4460*/  HMMA.16816.F32 R16, R168.reuse, R174, R16 ;  /* 0x000000aea810723c */ /* 0x040fe20000001810 */
[----:B------:R-:W-:Y:S07]  /*4470*/  LDSM.16.M88.4 R172, [R2+0x2000] ;  /* 0x0020000002ac783b */ /* 0x000fee0000000200 */
[-C--:B--2---:R-:W-:Y:S08]  /*4480*/  HMMA.16816.F32 R20, R168, R180.reuse, R20 ;  /* 0x000000b4a814723c */ /* 0x084ff00000001814 */
[C---:B------:R-:W-:Y:S01]  /*4490*/  HMMA.16816.F32 R24, R176.reuse, R180, R24 ;  /* 0x000000b4b018723c */ /* 0x040fe20000001818 */
[----:B---3--:R-:W2:Y:S07]  /*44a0*/  LDSM.16.M88.4 R196, [R216+0x10000] ;  /* 0x01000000d8c4783b */ /* 0x008eae0000000200 */
[-C--:B------:R-:W-:Y:S01]  /*44b0*/  HMMA.16816.F32 R28, R176, R182.reuse, R28 ;  /* 0x000000b6b01c723c */ /* 0x080fe2000000181c */
[----:B------:R-:W-:Y:S07]  /*44c0*/  LDSM.16.M88.4 R176, [R216+0x10800] ;  /* 0x01080000d8b0783b */ /* 0x000fee0000000200 */
[----:B------:R-:W-:Y:S01]  /*44d0*/  HMMA.16816.F32 R32, R168, R182, R32 ;  /* 0x000000b6a820723c */ /* 0x000fe20000001820 */
[----:B------:R-:W3:Y:S07]  /*44e0*/  LDSM.16.M88.4 R168, [R2+0x3000] ;  /* 0x0030000002a8783b */ /* 0x000eee0000000200 */
[-C--:B------:R-:W-:Y:S01]  /*44f0*/  HMMA.16816.F32 R4, R188, R192.reuse, R4 ;  /* 0x000000c0bc04723c */ /* 0x080fe20000001804 */
[----:B------:R-:W3:Y:S07]  /*4500*/  LDSM.16.M88.4 R180, [R3+0x2000] ;  /* 0x0020000003b4783b */ /* 0x000eee0000000200 */
        /* <DEDUP_REMOVED lines=9> */
[----:B------:R-:W4:Y:S07]  /*45a0*/  LDSM.16.M88.4 R184, [R214+0x10800] ;  /* 0x01080000d6b8783b */ /* 0x000f2e0000000200 */
[-C--:B--2---:R-:W-:Y:S01]  /*45b0*/  HMMA.16816.F32 R4, R172, R196.reuse, R4 ;  /* 0x000000c4ac04723c */ /* 0x084fe20000001804 */
[----:B------:R-:W2:Y:S07]  /*45c0*/  LDSM.16.M88.4 R188, [R0+0x2000] ;  /* 0x0020000000bc783b */ /* 0x000eae0000000200 */
[C---:B---3--:R-:W-:Y:S08]  /*45d0*/  HMMA.16816.F32 R8, R168.reuse, R196, R8 ;  /* 0x000000c4a808723c */ /* 0x048ff00000001808 */
[-C--:B------:R-:W-:Y:S08]  /*45e0*/  HMMA.16816.F32 R12, R168, R198.reuse, R12 ;  /* 0x000000c6a80c723c */ /* 0x080ff0000000180c */
[C---:B------:R-:W-:Y:S08]  /*45f0*/  HMMA.16816.F32 R16, R172.reuse, R198, R16 ;  /* 0x000000c6ac10723c */ /* 0x040ff00000001810 */
[-C--:B------:R-:W-:Y:S08]  /*4600*/  HMMA.16816.F32 R20, R172, R176.reuse, R20 ;  /* 0x000000b0ac14723c */ /* 0x080ff00000001814 */
[C---:B------:R-:W-:Y:S08]  /*4610*/  HMMA.16816.F32 R24, R168.reuse, R176, R24 ;  /* 0x000000b0a818723c */ /* 0x040ff00000001818 */
[-C--:B------:R-:W-:Y:S01]  /*4620*/  HMMA.16816.F32 R28, R168, R178.reuse, R28 ;  /* 0x000000b2a81c723c */ /* 0x080fe2000000181c */
[----:B------:R-:W3:Y:S07]  /*4630*/  LDSM.16.M88.4 R168, [R0+0x3000] ;  /* 0x0030000000a8783b */ /* 0x000eee0000000200 */
[----:B------:R-:W-:Y:S08]  /*4640*/  HMMA.16816.F32 R32, R172, R178, R32 ;  /* 0x000000b2ac20723c */ /* 0x000ff00000001820 */
[-C--:B------:R-:W-:Y:S08]  /*4650*/  HMMA.16816.F32 R4, R180, R200.reuse, R4 ;  /* 0x000000c8b404723c */ /* 0x080ff00000001804 */
[C---:B-1----:R-:W-:Y:S08]  /*4660*/  HMMA.16816.F32 R8, R164.reuse, R200, R8 ;  /* 0x000000c8a408723c */ /* 0x042ff00000001808 */
[-C--:B------:R-:W-:Y:S08]  /*4670*/  HMMA.16816.F32 R12, R164, R202.reuse, R12 ;  /* 0x000000caa40c723c */ /* 0x080ff0000000180c */
[C---:B------:R-:W-:Y:S08]  /*4680*/  HMMA.16816.F32 R16, R180.reuse, R202, R16 ;  /* 0x000000cab410723c */ /* 0x040ff00000001810 */
[-C--:B----4-:R-:W-:Y:S08]  /*4690*/  HMMA.16816.F32 R20, R180, R184.reuse, R20 ;  /* 0x000000b8b414723c */ /* 0x090ff00000001814 */
[C---:B------:R-:W-:Y:S08]  /*46a0*/  HMMA.16816.F32 R24, R164.reuse, R184, R24 ;  /* 0x000000b8a418723c */ /* 0x040ff00000001818 */
[-C--:B------:R-:W-:Y:S08]  /*46b0*/  HMMA.16816.F32 R28, R164, R186.reuse, R28 ;  /* 0x000000baa41c723c */ /* 0x080ff0000000181c */
[----:B------:R-:W-:Y:S08]  /*46c0*/  HMMA.16816.F32 R32, R180, R186, R32 ;  /* 0x000000bab420723c */ /* 0x000ff00000001820 */
[-C--:B--2---:R-:W-:Y:S08]  /*46d0*/  HMMA.16816.F32 R4, R188, R192.reuse, R4 ;  /* 0x000000c0bc04723c */ /* 0x084ff00000001804 */
[C---:B---3--:R-:W-:Y:S08]  /*46e0*/  HMMA.16816.F32 R8, R168.reuse, R192, R8 ;  /* 0x000000c0a808723c */ /* 0x048ff00000001808 */
        /* <DEDUP_REMOVED lines=10> */
[----:B------:R-:W2:Y:S01]  /*4790*/  MUFU.TANH R192, R5 ;  /* 0x0000000500c07308 */ /* 0x000ea20000002400 */
[----:B------:R-:W-:Y:S01]  /*47a0*/  FMUL.FTZ R11, R11, UR48 ;  /* 0x000000300b0b7c20 */ /* 0x000fe20008410000 */
[----:B------:R-:W-:Y:S01]  /*47b0*/  FMUL.FTZ R12, R12, UR48 ;  /* 0x000000300c0c7c20 */ /* 0x000fe20008410000 */
[----:B------:R-:W-:Y:S01]  /*47c0*/  FMUL.FTZ R13, R13, UR48 ;  /* 0x000000300d0d7c20 */ /* 0x000fe20008410000 */
[----:B------:R-:W-:Y:S01]  /*47d0*/  FMUL.FTZ R14, R14, UR48 ;  /* 0x000000300e0e7c20 */ /* 0x000fe20008410000 */
[----:B------:R-:W-:Y:S05]  /*47e0*/  FMUL.FTZ R15, R15, UR48 ;  /* 0x000000300f0f7c20 */ /* 0x000fea0008410000 */
[----:B------:R-:W3:Y:S01]  /*47f0*/  MUFU.TANH R187, R6 ;  /* 0x0000000600bb7308 */ /* 0x000ee20000002400 */
[----:B------:R-:W-:Y:S01]  /*4800*/  FMUL.FTZ R16, R16, UR48 ;  /* 0x0000003010107c20 */ /* 0x000fe20008410000 */
[----:B------:R-:W-:Y:S01]  /*4810*/  FMUL.FTZ R17, R17, UR48 ;  /* 0x0000003011117c20 */ /* 0x000fe20008410000 */
[----:B------:R-:W-:Y:S01]  /*4820*/  FMUL.FTZ R18, R18, UR48 ;  /* 0x0000003012127c20 */ /* 0x000fe20008410000 */
[----:B------:R-:W-:Y:S06]  /*4830*/  FMUL.FTZ R19, R19, UR48 ;  /* 0x0000003013137c20 */ /* 0x000fec0008410000 */
[----:B------:R4:W1:Y:S10]  /*4840*/  MUFU.TANH R186, R7 ;  /* 0x0000000700ba7308 */ /* 0x0008740000002400 */
[----:B------:R1:W1:Y:S10]  /*4850*/  MUFU.TANH R199, R8 ;  /* 0x0000000800c77308 */ /* 0x0002740000002400 */
[----:B------:R1:W1:Y:S01]  /*4860*/  MUFU.TANH R198, R9 ;  /* 0x0000000900c67308 */ /* 0x0002620000002400 */
[----:B----4-:R-:W4:Y:S09]  /*4870*/  LDSM.16.M88.4 R4, [R215+0x10800] ;  /* 0x01080000d704783b */ /* 0x010f320000000200 */
[----:B------:R1:W1:Y:S10]  /*4880*/  MUFU.TANH R196, R10 ;  /* 0x0000000a00c47308 */ /* 0x0002740000002400 */
[----:B------:R1:W1:Y:S10]  /*4890*/  MUFU.TANH R193, R11 ;  /* 0x0000000b00c17308 */ /* 0x0002740000002400 */
[----:B------:R1:W1:Y:S10]  /*48a0*/  MUFU.TANH R202, R12 ;  /* 0x0000000c00ca7308 */ /* 0x0002740000002400 */
[----:B------:R1:W1:Y:S10]  /*48b0*/  MUFU.TANH R201, R13 ;  /* 0x0000000d00c97308 */ /* 0x0002740000002400 */
[----:B------:R1:W1:Y:S01]  /*48c0*/  MUFU.TANH R195, R14 ;  /* 0x0000000e00c37308 */ /* 0x0002620000002400 */
[-C--:B----4-:R-:W-:Y:S09]  /*48d0*/  HMMA.16816.F32 R20, R188, R4.reuse, R20 ;  /* 0x00000004bc14723c */ /* 0x090ff20000001814 */
[----:B------:R4:W1:Y:S01]  /*48e0*/  MUFU.TANH R194, R15 ;  /* 0x0000000f00c27308 */ /* 0x0008620000002400 */
[C---:B------:R-:W-:Y:S09]  /*48f0*/  HMMA.16816.F32 R24, R168.reuse, R4, R24 ;  /* 0x00000004a818723c */ /* 0x040ff20000001818 */
[----:B------:R4:W1:Y:S01]  /*4900*/  MUFU.TANH R227, R16 ;  /* 0x0000001000e37308 */ /* 0x0008620000002400 */
[-C--:B------:R-:W-:Y:S03]  /*4910*/  HMMA.16816.F32 R28, R168, R6.reuse, R28 ;  /* 0x00000006a81c723c */ /* 0x080fe6000000181c */
[----:B------:R-:W-:Y:S01]  /*4920*/  FMUL.FTZ R20, R20, UR48 ;  /* 0x0000003014147c20 */ /* 0x000fe20008410000 */
[----:B------:R-:W-:Y:S01]  /*4930*/  FMUL.FTZ R21, R21, UR48 ;  /* 0x0000003015157c20 */ /* 0x000fe20008410000 */
[----:B------:R-:W-:Y:S04]  /*4940*/  FMUL.FTZ R22, R22, UR48 ;  /* 0x0000003016167c20 */ /* 0x000fe80008410000 */
[----:B------:R4:W1:Y:S01]  /*4950*/  MUFU.TANH R209, R17 ;  /* 0x0000001100d17308 */ /* 0x0008620000002400 */
[----:B------:R-:W-:Y:S01]  /*4960*/  FMUL.FTZ R23, R23, UR48 ;  /* 0x0000003017177c20 */ /* 0x000fe20008410000 */
[----:B------:R-:W-:Y:S04]  /*4970*/  HMMA.16816.F32 R32, R188, R6, R32 ;  /* 0x00000006bc20723c */ /* 0x000fe80000001820 */
[----:B------:R-:W-:Y:S01]  /*4980*/  FMUL.FTZ R24, R24, UR48 ;  /* 0x0000003018187c20 */ /* 0x000fe20008410000 */
[----:B------:R-:W-:Y:S03]  /*4990*/  FMUL.FTZ R25, R25, UR48 ;  /* 0x0000003019197c20 */ /* 0x000fe60008410000 */
[----:B------:R4:W1:Y:S01]  /*49a0*/  MUFU.TANH R208, R18 ;  /* 0x0000001200d07308 */ /* 0x0008620000002400 */
[----:B------:R-:W-:Y:S01]  /*49b0*/  FMUL.FTZ R26, R26, UR48 ;  /* 0x000000301a1a7c20 */ /* 0x000fe20008410000 */
[----:B------:R-:W-:Y:S01]  /*49c0*/  FMUL.FTZ R27, R27, UR48 ;  /* 0x000000301b1b7c20 */ /* 0x000fe20008410000 */
[----:B------:R-:W-:Y:S01]  /*49d0*/  FMUL.FTZ R28, R28, UR48 ;  /* 0x000000301c1c7c20 */ /* 0x000fe20008410000 */
[----:B------:R-:W-:Y:S01]  /*49e0*/  FMUL.FTZ R29, R29, UR48 ;  /* 0x000000301d1d7c20 */ /* 0x000fe20008410000 */
[----:B------:R-:W-:Y:S05]  /*49f0*/  FMUL.FTZ R30, R30, UR48 ;  /* 0x000000301e1e7c20 */ /* 0x000fea0008410000 */
[----:B------:R4:W1:Y:S01]  /*4a00*/  MUFU.TANH R203, R19 ;  /* 0x0000001300cb7308 */ /* 0x0008620000002400 */
[----:B------:R-:W-:Y:S01]  /*4a10*/  FMUL.FTZ R31, R31, UR48 ;  /* 0x000000301f1f7c20 */ /* 0x000fe20008410000 */
[----:B------:R-:W-:Y:S01]  /*4a20*/  FMUL.FTZ R32, R32, UR48 ;  /* 0x0000003020207c20 */ /* 0x000fe20008410000 */
[----:B------:R-:W-:Y:S01]  /*4a30*/  FMUL.FTZ R33, R33, UR48 ;  /* 0x0000003021217c20 */ /* 0x000fe20008410000 */
[----:B------:R-:W-:Y:S06]  /*4a40*/  FMUL.FTZ R34, R34, UR48 ;  /* 0x0000003022227c20 */ /* 0x000fec0008410000 */
[----:B------:R4:W1:Y:S01]  /*4a50*/  MUFU.TANH R231, R20 ;  /* 0x0000001400e77308 */ /* 0x0008620000002400 */
[----:B------:R-:W-:Y:S09]  /*4a60*/  FMUL.FTZ R35, R35, UR48 ;  /* 0x0000003023237c20 */ /* 0x000ff20008410000 */
[----:B------:R4:W1:Y:S10]  /*4a70*/  MUFU.TANH R230, R21 ;  /* 0x0000001500e67308 */ /* 0x0008740000002400 */
        /* <DEDUP_REMOVED lines=13> */
[----:B------:R4:W1:Y:S01]  /*4b50*/  MUFU.TANH R236, R35 ;  /* 0x0000002300ec7308 */ /* 0x0008620000002400 */
[----:B--23--:R-:W-:Y:S05]  /*4b60*/  BRA.U !UP0, `(.L_x_1899) ;  /* 0x0000000108b07547 */ /* 0x00cfea000b800000 */
[----:B-1--4-:R-:W-:Y:S01]  /*4b70*/  MOV R31, R188 ;  /* 0x000000bc001f7202 */ /* 0x012fe20000000f00 */
[----:B------:R-:W-:Y:S01]  /*4b80*/  UIADD3 UR9, UPT, UPT, UR12, 0x80, URZ ;  /* 0x000000800c097890 */ /* 0x000fe2000fffe0ff */
[----:B------:R-:W-:Y:S01]  /*4b90*/  MOV R10, R190 ;  /* 0x000000be000a7202 */ /* 0x000fe20000000f00 */
[----:B------:R-:W-:Y:S01]  /*4ba0*/  IMAD.MOV.U32 R11, RZ, RZ, R189 ;  /* 0x000000ffff0b7224 */ /* 0x000fe200078e00bd */
[----:B------:R-:W-:Y:S01]  /*4bb0*/  MOV R26, R236 ;  /* 0x000000ec001a7202 */ /* 0x000fe20000000f00 */
[----:B------:R-:W-:Y:S01]  /*4bc0*/  IMAD.MOV.U32 R12, RZ, RZ, R191 ;  /* 0x000000ffff0c7224 */ /* 0x000fe200078e00bf */
[----:B------:R-:W-:Y:S01]  /*4bd0*/  MOV R30, R238 ;  /* 0x000000ee001e7202 */ /* 0x000fe20000000f00 */
[----:B------:R-:W-:Y:S01]  /*4be0*/  IMAD.U32 R0, RZ, RZ, UR9 ;  /* 0x00000009ff007e24 */ /* 0x000fe2000f8e00ff */
[----:B------:R-:W-:Y:S01]  /*4bf0*/  MOV R9, R232 ;  /* 0x000000e800097202 */ /* 0x000fe20000000f00 */
[----:B------:R-:W-:Y:S01]  /*4c00*/  IMAD.MOV.U32 R25, RZ, RZ, R237 ;  /* 0x000000ffff197224 */ /* 0x000fe200078e00ed */
[----:B------:R-:W-:Y:S01]  /*4c10*/  MOV R13, R234 ;  /* 0x000000ea000d7202 */ /* 0x000fe20000000f00 */
[----:B------:R-:W-:Y:S01]  /*4c20*/  IMAD.MOV.U32 R29, RZ, RZ, R239 ;  /* 0x000000ffff1d7224 */ /* 0x000fe200078e00ef */
[----:B------:R-:W-:Y:S01]  /*4c30*/  ISETP.LT.AND P0, PT, R0, UR34, PT ;  /* 0x0000002200007c0c */ /* 0x000fe2000bf01270 */
        /* <DEDUP_REMOVED lines=11> */
[----:B------:R-:W-:Y:S01]  /*4cf0*/  UIADD3 UR9, UPT, UPT, UR12, UR36, URZ ;  /* 0x000000240c097290 */ /* 0x000fe2000fffe0ff */
[----:B------:R-:W-:Y:S01]  /*4d00*/  MOV R21, R209 ;  /* 0x000000d100157202 */ /* 0x000fe20000000f00 */
[----:B------:R-:W-:Y:S01]  /*4d10*/  IMAD.MOV.U32 R16, RZ, RZ, R208 ;  /* 0x000000ffff107224 */ /* 0x000fe200078e00d0 */
[----:B------:R-:W-:Y:S01]  /*4d20*/  UIADD3 UR16, UPT, UPT, UR13, 0x40, URZ ;  /* 0x000000400d107890 */ /* 0x000fe2000fffe0ff */
[----:B------:R-:W-:Y:S01]  /*4d30*/  MOV R5, R193 ;  /* 0x000000c100057202 */ /* 0x000fe20000000f00 */
[----:B------:R-:W-:Y:S01]  /*4d40*/  IMAD.MOV.U32 R20, RZ, RZ, R227 ;  /* 0x000000ffff147224 */ /* 0x000fe200078e00e3 */
[----:B------:R-:W-:Y:S01]  /*4d50*/  UIADD3 UR9, UPT, UPT, UR9, 0x80, URZ ;  /* 0x0000008009097890 */ /* 0x000fe2000fffe0ff */
[----:B------:R-:W-:Y:S01]  /*4d60*/  MOV R19, R198 ;  /* 0x000000c600137202 */ /* 0x000fe20000000f00 */
[----:B------:R-:W-:Y:S01]  /*4d70*/  IMAD.MOV.U32 R35, RZ, RZ, R196 ;  /* 0x000000ffff237224 */ /* 0x000fe200078e00c4 */
[----:B------:R-:W-:Y:S01]  /*4d80*/  MOV R4, R186 ;  /* 0x000000ba00047202 */ /* 0x000fe20000000f00 */
[----:B------:R-:W-:Y:S01]  /*4d90*/  UIADD3 UR9, UPT, UPT, UR9, UR44, -UR34 ;  /* 0x0000002c09097290 */ /* 0x000fe2000fffe822 */
[----:B------:R-:W-:Y:S01]  /*4da0*/  IMAD.MOV.U32 R34, RZ, RZ, R199 ;  /* 0x000000ffff227224 */ /* 0x000fe200078e00c7 */
[----:B------:R-:W-:Y:S01]  /*4db0*/  MOV R18, R192 ;  /* 0x000000c000127202 */ /* 0x000fe20000000f00 */
[----:B------:R-:W-:Y:S01]  /*4dc0*/  IMAD.MOV.U32 R33, RZ, RZ, R187 ;  /* 0x000000ffff217224 */ /* 0x000fe200078e00bb */
[----:B------:R-:W-:Y:S01]  /*4dd0*/  UIADD3 UR9, UPT, UPT, UR9, -0x80, URZ ;  /* 0xffffff8009097890 */ /* 0x000fe2000fffe0ff */
[----:B------:R-:W-:Y:S03]  /*4de0*/  IMAD.MOV.U32 R32, RZ, RZ, R197 ;  /* 0x000000ffff207224 */ /* 0x000fe600078e00c5 */
[----:B------:R-:W-:Y:S06]  /*4df0*/  UISETP.GE.AND UP0, UPT, UR16, UR9, UPT ;  /* 0x000000091000728c */ /* 0x000fec000bf06270 */
[----:B------:R-:W-:Y:S11]  /*4e00*/  PLOP3.LUT P1, PT, PT, PT, UP0, 0x80, 0x8 ;  /* 0x000000000008781c */ /* 0x000ff60003f2f008 */
[----:B------:R-:W-:Y:S02]  /*4e10*/  @!UPT UIADD3 URZ, UPT, UPT, URZ, URZ, URZ ;  /* 0x000000fffffff290 */ /* 0x000fe4000fffe0ff */
[----:B------:R-:W-:Y:S05]  /*4e20*/  @!P1 BRA P0, `(.L_x_1900) ;  /* 0x0000000800709947 */ /* 0x000fea0000000000 */
.L_x_1899:
[----:B------:R-:W-:Y:S01]  /*4e30*/  LOP3.LUT R2, R246, UR13, RZ, 0xfc, !PT ;  /* 0x0000000df6027c12 */ /* 0x000fe2000f8efcff */
[----:B-1----:R-:W-:Y:S01]  /*4e40*/  IMAD.SHL.U32 R9, R220, 0x2, RZ ;  /* 0x00000002dc097824 */ /* 0x002fe200078e00ff */
[----:B------:R-:W-:Y:S01]  /*4e50*/  UIADD3 UR9, UPT, UPT, UR34, UR17, -UR36 ;  /* 0x0000001122097290 */ /* 0x000fe2000fffe824 */
[----:B------:R-:W-:Y:S01]  /*4e60*/  IMAD.MOV.U32 R7, RZ, RZ, 0x1 ;  /* 0x00000001ff077424 */ /* 0x000fe200078e00ff */
[----:B------:R-:W-:Y:S01]  /*4e70*/  UIADD3 UR13, UPT, UPT, UR34, -UR44, -UR36 ;  /* 0x8000002c220d7290 */ /* 0x000fe2000fffe824 */
[----:B------:R-:W-:Y:S01]  /*4e80*/  IMAD.MOV.U32 R5, RZ, RZ, 0x9 ;  /* 0x00000009ff057424 */ /* 0x000fe200078e00ff */
[----:B------:R-:W-:Y:S01]  /*4e90*/  LOP3.LUT R9, R9, 0x6, RZ, 0xc0, !PT ;  /* 0x0000000609097812 */ /* 0x000fe200078ec0ff */
[----:B------:R-:W-:Y:S02]  /*4ea0*/  IMAD.MOV.U32 R3, RZ, RZ, 0x21 ;  /* 0x00000021ff037424 */ /* 0x000fe400078e00ff */
[C---:B------:R-:W-:Y:S01]  /*4eb0*/  VIADD R0, R2.reuse, UR9 ;  /* 0x0000000902007c36 */ /* 0x040fe20008000000 */
[----:B------:R-:W-:Y:S01]  /*4ec0*/  LOP3.LUT R9, R9, 0x1e0, R213, 0xf8, !PT ;  /* 0x000001e009097812 */ /* 0x000fe200078ef8d5 */
[----:B------:R-:W-:Y:S02]  /*4ed0*/  IMAD.MOV.U32 R4, RZ, RZ, 0x29 ;  /* 0x00000029ff047424 */ /* 0x000fe400078e00ff */
[----:B------:R-:W-:Y:S01]  /*4ee0*/  VIADD R2, R2, UR13 ;  /* 0x0000000d02027c36 */ /* 0x000fe20008000000 */
[C---:B------:R-:W-:Y:S01]  /*4ef0*/  VIADDMNMX R7, R0.reuse, R7, UR34, PT ;  /* 0x0000002200077e46 */ /* 0x040fe2000b800107 */
[----:B------:R-:W-:Y:S01]  /*4f00*/  VIADD R9, R9, UR12 ;  /* 0x0000000c09097c36 */ /* 0x000fe20008000000 */
[C---:B------:R-:W-:Y:S02]  /*4f10*/  VIADDMNMX R5, R0.reuse, R5, UR34, PT ;  /* 0x0000002200057e46 */ /* 0x040fe4000b800105 */
[C---:B------:R-:W-:Y:S01]  /*4f20*/  VIADDMNMX R3, R0.reuse, R3, UR34, PT ;  /* 0x0000002200037e46 */ /* 0x040fe2000b800103 */
[C---:B----4-:R-:W-:Y:S01]  /*4f30*/  VIADD R15, R9.reuse, 0x1 ;  /* 0x00000001090f7836 */ /* 0x050fe20000000000 */
[----:B------:R-:W-:Y:S01]  /*4f40*/  VIADDMNMX R0, R0, R4, UR34, PT ;  /* 0x0000002200007e46 */ /* 0x000fe2000b800104 */
[C---:B------:R-:W-:Y:S01]  /*4f50*/  VIADD R14, R9.reuse, 0x8 ;  /* 0x00000008090e7836 */ /* 0x040fe20000000000 */
[----:B------:R-:W-:Y:S01]  /*4f60*/  VIMNMX R8, PT, PT, RZ, R2, !PT ;  /* 0x00000002ff087248 */ /* 0x000fe20007fe0100 */
[C---:B------:R-:W-:Y:S01]  /*4f70*/  VIADD R13, R9.reuse, 0x9 ;  /* 0x00000009090d7836 */ /* 0x040fe20000000000 */
[C---:B------:R-:W-:Y:S01]  /*4f80*/  VIADDMNMX R6, R2.reuse, 0x8, RZ, !PT ;  /* 0x0000000802067846 */ /* 0x040fe200078001ff */
[C---:B------:R-:W-:Y:S01]  /*4f90*/  VIADD R12, R9.reuse, 0x10 ;  /* 0x00000010090c7836 */ /* 0x040fe20000000000 */
[C---:B------:R-:W-:Y:S01]  /*4fa0*/  VIADDMNMX R4, R2.reuse, 0x20, RZ, !PT ;  /* 0x0000002002047846 */ /* 0x040fe200078001ff */
[C---:B------:R-:W-:Y:S01]  /*4fb0*/  VIADD R11, R9.reuse, 0x11 ;  /* 0x00000011090b7836 */ /* 0x040fe20000000000 */
[----:B------:R-:W-:Y:S01]  /*4fc0*/  VIADDMNMX R2, R2, 0x28, RZ, !PT ;  /* 0x0000002802027846 */ /* 0x000fe200078001ff */
[C---:B------:R-:W-:Y:S01]  /*4fd0*/  VIADD R10, R9.reuse, 0x18 ;  /* 0x00000018090a7836 */ /* 0x040fe20000000000 */
[C---:B------:R-:W-:Y:S02]  /*4fe0*/  ISETP.GE.AND P0, PT, R9.reuse, R8, PT ;  /* 0x000000080900720c */ /* 0x040fe40003f06270 */
[C---:B------:R-:W-:Y:S02]  /*4ff0*/  ISETP.GE.AND P6, PT, R9.reuse, R6, PT ;  /* 0x000000060900720c */ /* 0x040fe40003fc6270 */
[C---:B------:R-:W-:Y:S02]  /*5000*/  ISETP.GE.AND P5, PT, R9.reuse, R4, PT ;  /* 0x000000040900720c */ /* 0x040fe40003fa6270 */
        /* <DEDUP_REMOVED lines=20> */
[----:B------:R-:W-:Y:S02]  /*5150*/  ISETP.GE.AND P0, PT, R9, R8, PT ;  /* 0x000000080900720c */ /* 0x000fe40003f06270 */
[----:B------:R-:W-:Y:S02]  /*5160*/  FSEL R18, R192, -INF , P6 ;  /* 0xff800000c0127808 */ /* 0x000fe40003000000 */
[-C--:B------:R-:W-:Y:S02]  /*5170*/  ISETP.GE.AND P6, PT, R15, R6.reuse, PT ;  /* 0x000000060f00720c */ /* 0x080fe40003fc6270 */
[----:B------:R-:W-:Y:S02]  /*5180*/  FSEL R20, R227, -INF , P5 ;  /* 0xff800000e3147808 */ /* 0x000fe40002800000 */
        /* <DEDUP_REMOVED lines=44> */
[-C--:B------:R-:W-:Y:S02]  /*5450*/  ISETP.GE.AND P4, PT, R13, R7.reuse, PT ;  /* 0x000000070d00720c */ /* 0x080fe40003f86270 */
[----:B------:R-:W-:Y:S02]  /*5460*/  FSEL R169, R233, -INF , P3 ;  /* 0xff800000e9a97808 */ /* 0x000fe40001800000 */
[----:B------:R-:W-:Y:S02]  /*5470*/  FSEL R18, R18, -INF , !P6 ;  /* 0xff80000012127808 */ /* 0x000fe40007000000 */
[----:B------:R-:W-:Y:S02]  /*5480*/  ISETP.GE.AND P3, PT, R12, R7, PT ;  /* 0x000000070c00720c */ /* 0x000fe40003f66270 */
[----:B------:R-:W-:Y:S02]  /*5490*/  ISETP.GE.AND P6, PT, R15, R5, PT ;  /* 0x000000050f00720c */ /* 0x000fe40003fc6270 */
[----:B------:R-:W-:Y:S02]  /*54a0*/  FSEL R171, R189, -INF , P1 ;  /* 0xff800000bdab7808 */ /* 0x000fe40000800000 */
[----:B------:R-:W-:Y:S02]  /*54b0*/  FSEL R20, R20, -INF , !P5 ;  /* 0xff80000014147808 */ /* 0x000fe40006800000 */
[----:B------:R-:W-:Y:S02]  /*54c0*/  ISETP.GE.AND P1, PT, R10, R7, PT ;  /* 0x000000070a00720c */ /* 0x000fe40003f26270 */
[----:B------:R-:W-:Y:S02]  /*54d0*/  ISETP.GE.AND P5, PT, R14, R5, PT ;  /* 0x000000050e00720c */ /* 0x000fe40003fa6270 */
[----:B------:R-:W-:Y:S02]  /*54e0*/  FSEL R170, R232, -INF , P2 ;  /* 0xff800000e8aa7808 */ /* 0x000fe40001000000 */
[----:B------:R-:W-:Y:S02]  /*54f0*/  FSEL R172, R188, -INF , P0 ;  /* 0xff800000bcac7808 */ /* 0x000fe40000000000 */
[----:B------:R-:W-:Y:S02]  /*5500*/  FSEL R21, R21, -INF , !P4 ;  /* 0xff80000015157808 */ /* 0x000fe40006000000 */
[-C--:B------:R-:W-:Y:S02]  /*5510*/  ISETP.GE.AND P2, PT, R11, R7.reuse, PT ;  /* 0x000000070b00720c */ /* 0x080fe40003f46270 */
[----:B------:R-:W-:Y:S02]  /*5520*/  ISETP.GE.AND P0, PT, R9, R7, PT ;  /* 0x000000070900720c */ /* 0x000fe40003f06270 */
[-C--:B------:R-:W-:Y:S02]  /*5530*/  ISETP.GE.AND P4, PT, R13, R5.reuse, PT ;  /* 0x000000050d00720c */ /* 0x080fe40003f86270 */
[----:B------:R-:W-:Y:S02]  /*5540*/  FSEL R27, R27, -INF , !P3 ;  /* 0xff8000001b1b7808 */ /* 0x000fe40005800000 */
[----:B------:R-:W-:Y:S02]  /*5550*/  FSEL R4, R6, -INF , !P6 ;  /* 0xff80000006047808 */ /* 0x000fe40007000000 */
[----:B------:R-:W-:Y:S02]  /*5560*/  ISETP.GE.AND P3, PT, R12, R5, PT ;  /* 0x000000050c00720c */ /* 0x000fe40003f66270 */
[----:B------:R-:W-:Y:S02]  /*5570*/  ISETP.GE.AND P6, PT, R15, R3, PT ;  /* 0x000000030f00720c */ /* 0x000fe40003fc6270 */
[----:B------:R-:W-:Y:S02]  /*5580*/  FSEL R29, R29, -INF , !P1 ;  /* 0xff8000001d1d7808 */ /* 0x000fe40004800000 */
[----:B------:R-:W-:Y:S02]  /*5590*/  FSEL R16, R16, -INF , !P5 ;  /* 0xff80000010107808 */ /* 0x000fe40006800000 */
[----:B------:R-:W-:Y:S02]  /*55a0*/  ISETP.GE.AND P1, PT, R10, R5, PT ;  /* 0x000000050a00720c */ /* 0x000fe40003f26270 */
[----:B------:R-:W-:Y:S02]  /*55b0*/  ISETP.GE.AND P5, PT, R14, R3, PT ;  /* 0x000000030e00720c */ /* 0x000fe40003fa6270 */
[----:B------:R-:W-:Y:S02]  /*55c0*/  FSEL R28, R28, -INF , !P2 ;  /* 0xff8000001c1c7808 */ /* 0x000fe40005000000 */
[----:B------:R-:W-:Y:S02]  /*55d0*/  FSEL R30, R30, -INF , !P0 ;  /* 0xff8000001e1e7808 */ /* 0x000fe40004000000 */
[----:B------:R-:W-:Y:S02]  /*55e0*/  FSEL R22, R22, -INF , !P4 ;  /* 0xff80000016167808 */ /* 0x000fe40006000000 */
[-C--:B------:R-:W-:Y:S02]  /*55f0*/  ISETP.GE.AND P2, PT, R11, R5.reuse, PT ;  /* 0x000000050b00720c */ /* 0x080fe40003f46270 */
[----:B------:R-:W-:Y:S02]  /*5600*/  ISETP.GE.AND P0, PT, R9, R5, PT ;  /* 0x000000050900720c */ /* 0x000fe40003f06270 */
[-C--:B------:R-:W-:Y:S02]  /*5610*/  ISETP.GE.AND P4, PT, R13, R3.reuse, PT ;  /* 0x000000030d00720c */ /* 0x080fe40003f86270 */
[----:B------:R-:W-:Y:S02]  /*5620*/  FSEL R23, R23, -INF , !P3 ;  /* 0xff80000017177808 */ /* 0x000fe40005800000 */
[----:B------:R-:W-:Y:S02]  /*5630*/  FSEL R19, R19, -INF , !P6 ;  /* 0xff80000013137808 */ /* 0x000fe40007000000 */
[-C--:B------:R-:W-:Y:S02]  /*5640*/  ISETP.GE.AND P3, PT, R12, R3.reuse, PT ;  /* 0x000000030c00720c */ /* 0x080fe40003f66270 */
[-C--:B------:R-:W-:Y:S02]  /*5650*/  ISETP.GE.AND P6, PT, R15, R0.reuse, PT ;  /* 0x000000000f00720c */ /* 0x080fe40003fc6270 */
[----:B------:R-:W-:Y:S02]  /*5660*/  FSEL R25, R25, -INF , !P1 ;  /* 0xff80000019197808 */ /* 0x000fe40004800000 */
[----:B------:R-:W-:Y:S02]  /*5670*/  FSEL R15, R8, -INF , !P5 ;  /* 0xff800000080f7808 */ /* 0x000fe40006800000 */
[-C--:B------:R-:W-:Y:S02]  /*5680*/  ISETP.GE.AND P1, PT, R10, R3.reuse, PT ;  /* 0x000000030a00720c */ /* 0x080fe40003f26270 */
[-C--:B------:R-:W-:Y:S02]  /*5690*/  ISETP.GE.AND P5, PT, R14, R0.reuse, PT ;  /* 0x000000000e00720c */ /* 0x080fe40003fa6270 */
[----:B------:R-:W-:Y:S02]  /*56a0*/  FSEL R24, R24, -INF , !P2 ;  /* 0xff80000018187808 */ /* 0x000fe40005000000 */
[----:B------:R-:W-:Y:S02]  /*56b0*/  FSEL R26, R26, -INF , !P0 ;  /* 0xff8000001a1a7808 */ /* 0x000fe40004000000 */
[----:B------:R-:W-:Y:S02]  /*56c0*/  FSEL R14, R17, -INF , !P4 ;  /* 0xff800000110e7808 */ /* 0x000fe40006000000 */
[-C--:B------:R-:W-:Y:S02]  /*56d0*/  ISETP.GE.AND P2, PT, R11, R3.reuse, PT ;  /* 0x000000030b00720c */ /* 0x080fe40003f46270 */
[----:B------:R-:W-:Y:S02]  /*56e0*/  ISETP.GE.AND P0, PT, R9, R3, PT ;  /* 0x000000030900720c */ /* 0x000fe40003f06270 */
[----:B------:R-:W-:Y:S02]  /*56f0*/  FSEL R17, R31, -INF , !P3 ;  /* 0xff8000001f117808 */ /* 0x000fe40005800000 */
[-C--:B------:R-:W-:Y:S02]  /*5700*/  ISETP.GE.AND P3, PT, R12, R0.reuse, PT ;  /* 0x000000000c00720c */ /* 0x080fe40003f66270 */
[----:B------:R-:W-:Y:S02]  /*5710*/  FSEL R12, R165, -INF , !P1 ;  /* 0xff800000a50c7808 */ /* 0x000fe40004800000 */
[-C--:B------:R-:W-:Y:S02]  /*5720*/  ISETP.GE.AND P4, PT, R13, R0.reuse, PT ;  /* 0x000000000d00720c */ /* 0x080fe40003f86270 */
[-C--:B------:R-:W-:Y:S02]  /*5730*/  ISETP.GE.AND P1, PT, R10, R0.reuse, PT ;  /* 0x000000000a00720c */ /* 0x080fe40003f26270 */
[----:B------:R-:W-:Y:S02]  /*5740*/  FSEL R13, R164, -INF , !P2 ;  /* 0xff800000a40d7808 */ /* 0x000fe40005000000 */
[----:B------:R-:W-:Y:S02]  /*5750*/  FSEL R10, R166, -INF , !P0 ;  /* 0xff800000a60a7808 */ /* 0x000fe40004000000 */
        /* <DEDUP_REMOVED lines=9> */
.L_x_1900:
[----:B------:R-:W2:Y:S01]  /*57f0*/  LDL R3, [R1+0x18] ;  /* 0x0000180001037983 */ /* 0x000ea20000100800 */
[----:B------:R-:W-:Y:S03]  /*5800*/  UISETP.GT.AND UP0, UPT, UR43, UR39, UPT ;  /* 0x000000272b00728c */ /* 0x000fe6000bf04270 */
[----:B------:R-:W3:Y:S04]  /*5810*/  LDL R0, [R1+0x14] ;  /* 0x0000140001007983 */ /* 0x000ee80000100800 */
[----:B------:R-:W4:Y:S04]  /*5820*/  LDL R165, [R1+0x10] ;  /* 0x0000100001a57983 */ /* 0x000f280000100800 */
[----:B------:R-:W4:Y:S04]  /*5830*/  LDL R164, [R1+0xc] ;  /* 0x00000c0001a47983 */ /* 0x000f280000100800 */
[----:B------:R1:W-:Y:S04]  /*5840*/  STL [R1+0x6c], R56 ;  /* 0x00006c3801007387 */ /* 0x0003e80000100800 */
[----:B------:R1:W-:Y:S04]  /*5850*/  STL [R1+0x68], R55 ;  /* 0x0000683701007387 */ /* 0x0003e80000100800 */
[----:B------:R-:W-:Y:S04]  /*5860*/  STL [R1+0x64], R54 ;  /* 0x0000643601007387 */ /* 0x000fe80000100800 */
[----:B------:R-:W-:Y:S04]  /*5870*/  STL [R1+0x60], R53 ;  /* 0x0000603501007387 */ /* 0x000fe80000100800 */
[----:B------:R-:W-:Y:S04]  /*5880*/  STL [R1+0x5c], R52 ;  /* 0x00005c3401007387 */ /* 0x000fe80000100800 */
[----:B------:R-:W-:Y:S04]  /*5890*/  STL [R1+0x58], R51 ;  /* 0x0000583301007387 */ /* 0x000fe80000100800 */
[----:B------:R-:W-:Y:S04]  /*58a0*/  STL [R1+0x54], R50 ;  /* 0x0000543201007387 */ /* 0x000fe80000100800 */
[----:B------:R-:W-:Y:S04]  /*58b0*/  STL [R1+0x50], R49 ;  /* 0x0000503101007387 */ /* 0x000fe80000100800 */
[----:B------:R1:W-:Y:S04]  /*58c0*/  STL [R1+0x4c], R48 ;  /* 0x00004c3001007387 */ /* 0x0003e80000100800 */
[----:B------:R1:W-:Y:S04]  /*58d0*/  STL [R1+0x48], R47 ;  /* 0x0000482f01007387 */ /* 0x0003e80000100800 */
[----:B------:R1:W-:Y:S04]  /*58e0*/  STL [R1+0x44], R46 ;  /* 0x0000442e01007387 */ /* 0x0003e80000100800 */
[----:B------:R1:W-:Y:S01]  /*58f0*/  STL [R1+0x40], R45 ;  /* 0x0000402d01007387 */ /* 0x0003e20000100800 */
[----:B------:R-:W1:Y:S03]  /*5900*/  S2R R220, SR_TID.X ;  /* 0x0000000000dc7919 */ /* 0x000e660000002100 */
[----:B------:R-:W-:Y:S04]  /*5910*/  STL [R1+0x3c], R44 ;  /* 0x00003c2c01007387 */ /* 0x000fe80000100800 */
[----:B------:R-:W-:Y:S04]  /*5920*/  STL [R1+0x38], R43 ;  /* 0x0000382b01007387 */ /* 0x000fe80000100800 */
[----:B------:R-:W-:Y:S04]  /*5930*/  STL [R1+0x34], R42 ;  /* 0x0000342a01007387 */ /* 0x000fe80000100800 */
[----:B------:R-:W-:Y:S04]  /*5940*/  STL [R1+0x30], R41 ;  /* 0x0000302901007387 */ /* 0x000fe80000100800 */
[----:B------:R-:W-:Y:S04]  /*5950*/  STL [R1+0x2c], R40 ;  /* 0x00002c2801007387 */ /* 0x000fe80000100800 */
[----:B------:R4:W-:Y:S04]  /*5960*/  STL [R1+0x28], R39 ;  /* 0x0000282701007387 */ /* 0x0009e80000100800 */
[----:B------:R-:W-:Y:S04]  /*5970*/  STL [R1+0x24], R38 ;  /* 0x0000242601007387 */ /* 0x000fe80000100800 */
[----:B------:R4:W-:Y:S04]  /*5980*/  STL [R1+0x20], R37 ;  /* 0x0000202501007387 */ /* 0x0009e80000100800 */
[----:B------:R4:W-:Y:S01]  /*5990*/  STL [R1+0x1c], R36 ;  /* 0x00001c2401007387 */ /* 0x0009e20000100800 */
[C---:B-1----:R-:W-:Y:S02]  /*59a0*/  SHF.L.U32 R219, R220.reuse, 0x5, RZ ;  /* 0x00000005dcdb7819 */ /* 0x042fe400000006ff */
[C---:B------:R-:W-:Y:S02]  /*59b0*/  SHF.L.U32 R222, R220.reuse, 0x1, RZ ;  /* 0x00000001dcde7819 */ /* 0x040fe400000006ff */
[----:B------:R-:W-:Y:S02]  /*59c0*/  SHF.R.U32.HI R213, RZ, 0x1, R220 ;  /* 0x00000001ffd57819 */ /* 0x000fe400000116dc */
[C---:B------:R-:W-:Y:S02]  /*59d0*/  SHF.L.U32 R183, R220.reuse, 0x6, RZ ;  /* 0x00000006dcb77819 */ /* 0x040fe400000006ff */
[C---:B------:R-:W-:Y:S02]  /*59e0*/  SHF.L.U32 R221, R220.reuse, 0x3, RZ ;  /* 0x00000003dcdd7819 */ /* 0x040fe400000006ff */
[----:B------:R-:W-:Y:S02]  /*59f0*/  LOP3.LUT R180, R183, 0x1c0, RZ, 0xc0, !PT ;  /* 0x000001c0b7b47812 */ /* 0x000fe400078ec0ff */
[----:B------:R-:W-:Y:S02]  /*5a00*/  LOP3.LUT R223, R220, 0x8, RZ, 0xc0, !PT ;  /* 0x00000008dcdf7812 */ /* 0x000fe400078ec0ff */
[----:B------:R-:W-:Y:S02]  /*5a10*/  LOP3.LUT R180, R180, 0x38, R221, 0xf8, !PT ;  /* 0x00000038b4b47812 */ /* 0x000fe400078ef8dd */
[----:B------:R-:W-:Y:S04]  /*5a20*/  LOP3.LUT R211, R219, 0x7a00, RZ, 0xc0, !PT ;  /* 0x00007a00dbd37812 */ /* 0x000fe800078ec0ff */
[----:B------:R-:W-:Y:S04]  /*5a30*/  LOP3.LUT R211, R211, R180, R223, 0xf6, !PT ;  /* 0x000000b4d3d37212 */ /* 0x000fe800078ef6df */
[----:B------:R-:W-:Y:S01]  /*5a40*/  LEA R211, R211, UR4, 0x1 ;  /* 0x00000004d3d37c11 */ /* 0x000fe2000f8e08ff */
[C---:B--2---:R-:W-:Y:S01]  /*5a50*/  FMUL.FTZ R2, R3.reuse, 1.4426950216293334961 ;  /* 0x3fb8aa3b03027820 */ /* 0x044fe20000410000 */
[----:B------:R-:W-:Y:S02]  /*5a60*/  FSETP.NEU.FTZ.AND P1, PT, R3, -INF , PT ;  /* 0xff8000000300780b */ /* 0x000fe40003f3d000 */
[C---:B---3--:R-:W-:Y:S01]  /*5a70*/  FSETP.NEU.FTZ.AND P0, PT, R0.reuse, -INF , PT ;  /* 0xff8000000000780b */ /* 0x048fe20003f1d000 */
[----:B------:R-:W-:Y:S01]  /*5a80*/  FMUL.FTZ R0, R0, 1.4426950216293334961 ;  /* 0x3fb8aa3b00007820 */ /* 0x000fe20000410000 */
[----:B------:R-:W-:Y:S02]  /*5a90*/  FSEL R2, R2, RZ, P1 ;  /* 0x000000ff02027208 */ /* 0x000fe40000800000 */
[----:B----4-:R-:W-:Y:S02]  /*5aa0*/  FSETP.NEU.FTZ.AND P1, PT, R165, -INF , PT ;  /* 0xff800000a500780b */ /* 0x010fe40003f3d000 */
[----:B------:R-:W-:Y:S01]  /*5ab0*/  FSEL R0, R0, RZ, P0 ;  /* 0x000000ff00007208 */ /* 0x000fe20000000000 */
[--C-:B------:R-:W-:Y:S01]  /*5ac0*/  FFMA.FTZ R3, R18, UR45, -R2.reuse ;  /* 0x0000002d12037c23 */ /* 0x100fe20008010802 */
[----:B------:R-:W-:Y:S01]  /*5ad0*/  FSETP.NEU.FTZ.AND P0, PT, R164, -INF , PT ;  /* 0xff800000a400780b */ /* 0x000fe20003f1d000 */
[----:B------:R-:W-:Y:S02]  /*5ae0*/  FFMA.FTZ R32, R32, UR45, -R2 ;  /* 0x0000002d20207c23 */ /* 0x000fe40008010802 */
[----:B------:R1:W-:Y:S01]  /*5af0*/  MUFU.EX2 R250, R3 ;  /* 0x0000000300fa7308 */ /* 0x0003e20000000800 */
[--C-:B------:R-:W-:Y:S09]  /*5b00*/  FFMA.FTZ R18, R33, UR45, -R0.reuse ;  /* 0x0000002d21127c23 */ /* 0x100ff20008010800 */
[----:B------:R-:W2:Y:S10]  /*5b10*/  MUFU.EX2 R252, R32 ;  /* 0x0000002000fc7308 */ /* 0x000eb40000000800 */
[----:B------:R3:W-:Y:S01]  /*5b20*/  MUFU.EX2 R56, R18 ;  /* 0x0000001200387308 */ /* 0x0007e20000000800 */
[----:B-1----:R-:W-:Y:S01]  /*5b30*/  FFMA.FTZ R3, R4, UR45, -R0 ;  /* 0x0000002d04037c23 */ /* 0x002fe20008010800 */
[--C-:B------:R-:W-:Y:S01]  /*5b40*/  FFMA.FTZ R4, R20, UR45, -R2.reuse ;  /* 0x0000002d14047c23 */ /* 0x100fe20008010802 */
[----:B------:R-:W-:Y:S07]  /*5b50*/  FMUL.FTZ R20, R164, 1.4426950216293334961 ;  /* 0x3fb8aa3ba4147820 */ /* 0x000fee0000410000 */
[----:B------:R1:W-:Y:S10]  /*5b60*/  MUFU.EX2 R55, R3 ;  /* 0x0000000300377308 */ /* 0x0003f40000000800 */
[----:B------:R4:W-:Y:S01]  /*5b70*/  MUFU.EX2 R48, R4 ;  /* 0x0000000400307308 */ /* 0x0009e20000000800 */
[----:B---3--:R-:W-:Y:S01]  /*5b80*/  FMUL.FTZ R18, R165, 1.4426950216293334961 ;  /* 0x3fb8aa3ba5127820 */ /* 0x008fe20000410000 */
[--C-:B-1----:R-:W-:Y:S01]  /*5b90*/  FFMA.FTZ R3, R21, UR45, -R2.reuse ;  /* 0x0000002d15037c23 */ /* 0x102fe20008010802 */
[----:B------:R-:W-:Y:S07]  /*5ba0*/  FFMA.FTZ R21, R30, UR45, -R2 ;  /* 0x0000002d1e157c23 */ /* 0x000fee0008010802 */
[----:B------:R1:W-:Y:S01]  /*5bb0*/  MUFU.EX2 R47, R3 ;  /* 0x00000003002f7308 */ /* 0x0003e20000000800 */
[--C-:B----4-:R-:W-:Y:S09]  /*5bc0*/  FFMA.FTZ R4, R16, UR45, -R0.reuse ;  /* 0x0000002d10047c23 */ /* 0x110ff20008010800 */
[----:B------:R3:W-:Y:S01]  /*5bd0*/  MUFU.EX2 R46, R4 ;  /* 0x00000004002e7308 */ /* 0x0007e20000000800 */
[----:B-1----:R-:W-:Y:S01]  /*5be0*/  FSEL R3, R18, RZ, P1 ;  /* 0x000000ff12037208 */ /* 0x002fe20000800000 */
[----:B------:R-:W-:Y:S01]  /*5bf0*/  FFMA.FTZ R18, R22, UR45, -R0 ;  /* 0x0000002d16127c23 */ /* 0x000fe20008010800 */
[----:B------:R-:W-:Y:S02]  /*5c00*/  LOP3.LUT P1, RZ, R220, 0x8, RZ, 0xc0, !PT ;  /* 0x00000008dcff7812 */ /* 0x000fe4000782c0ff */
[----:B---3--:R-:W-:Y:S01]  /*5c10*/  FSEL R4, R20, RZ, P0 ;  /* 0x000000ff14047208 */ /* 0x008fe20000000000 */
[--C-:B------:R-:W-:Y:S04]  /*5c20*/  FFMA.FTZ R16, R34, UR45, -R3.reuse ;  /* 0x0000002d22107c23 */ /* 0x100fe80008010803 */
[----:B------:R1:W-:Y:S01]  /*5c30*/  MUFU.EX2 R45, R18 ;  /* 0x00000012002d7308 */ /* 0x0003e20000000800 */
[----:B------:R-:W-:Y:S01]  /*5c40*/  FFMA.FTZ R20, R29, UR45, -R2 ;  /* 0x0000002d1d147c23 */ /* 0x000fe20008010802 */
[--C-:B------:R-:W-:Y:S01]  /*5c50*/  FFMA.FTZ R15, R15, UR45, -R3.reuse ;  /* 0x0000002d0f0f7c23 */ /* 0x100fe20008010803 */
[----:B------:R-:W-:Y:S07]  /*5c60*/  FFMA.FTZ R5, R5, UR45, -R4 ;  /* 0x0000002d05057c23 */ /* 0x000fee0008010804 */
[----:B------:R3:W-:Y:S01]  /*5c70*/  MUFU.EX2 R54, R16 ;  /* 0x0000001000367308 */ /* 0x0007e20000000800 */
[----:B------:R-:W-:Y:S01]  /*5c80*/  LOP3.LUT P0, R181, R220, 0x4, RZ, 0xc0, !PT ;  /* 0x00000004dcb57812 */ /* 0x000fe2000780c0ff */
[--C-:B------:R-:W-:Y:S01]  /*5c90*/  FFMA.FTZ R13, R13, UR45, -R3.reuse ;  /* 0x0000002d0d0d7c23 */ /* 0x100fe20008010803 */
[--C-:B------:R-:W-:Y:S07]  /*5ca0*/  FFMA.FTZ R12, R12, UR45, -R3.reuse ;  /* 0x0000002d0c0c7c23 */ /* 0x100fee0008010803 */
[----:B------:R4:W-:Y:S10]  /*5cb0*/  MUFU.EX2 R249, R5 ;  /* 0x0000000500f97308 */ /* 0x0009f40000000800 */
[----:B------:R2:W-:Y:S01]  /*5cc0*/  MUFU.EX2 R52, R15 ;  /* 0x0000000f00347308 */ /* 0x0005e20000000800 */
[--C-:B-1----:R-:W-:Y:S01]  /*5cd0*/  FFMA.FTZ R18, R19, UR45, -R3.reuse ;  /* 0x0000002d13127c23 */ /* 0x102fe20008010803 */
[----:B------:R-:W-:Y:S08]  /*5ce0*/  FFMA.FTZ R19, R26, UR45, -R0 ;  /* 0x0000002d1a137c23 */ /* 0x000ff00008010800 */
[----:B------:R-:W-:Y:S01]  /*5cf0*/  MUFU.EX2 R39, R13 ;  /* 0x0000000d00277308 */ /* 0x000fe20000000800 */
[----:B---3--:R-:W-:Y:S09]  /*5d00*/  FFMA.FTZ R16, R35, UR45, -R4 ;  /* 0x0000002d23107c23 */ /* 0x008ff20008010804 */
[----:B------:R1:W3:Y:S01]  /*5d10*/  MUFU.EX2 R53, R18 ;  /* 0x0000001200357308 */ /* 0x0002e20000000800 */
[--C-:B----4-:R-:W-:Y:S01]  /*5d20*/  FFMA.FTZ R5, R14, UR45, -R3.reuse ;  /* 0x0000002d0e057c23 */ /* 0x110fe20008010803 */
[----:B------:R-:W-:Y:S08]  /*5d30*/  FFMA.FTZ R14, R24, UR45, -R0 ;  /* 0x0000002d180e7c23 */ /* 0x000ff00008010800 */
[----:B------:R4:W3:Y:S01]  /*5d40*/  MUFU.EX2 R251, R16 ;  /* 0x0000001000fb7308 */ /* 0x0008e20000000800 */
[--C-:B--2---:R-:W-:Y:S01]  /*5d50*/  FFMA.FTZ R15, R17, UR45, -R3.reuse ;  /* 0x0000002d110f7c23 */ /* 0x104fe20008010803 */
[----:B------:R-:W-:Y:S08]  /*5d60*/  FFMA.FTZ R3, R10, UR45, -R3 ;  /* 0x0000002d0a037c23 */ /* 0x000ff00008010803 */
[----:B------:R2:W-:Y:S10]  /*5d70*/  MUFU.EX2 R51, R5 ;  /* 0x0000000500337308 */ /* 0x0005f40000000800 */
[----:B------:R-:W-:Y:S01]  /*5d80*/  MUFU.EX2 R41, R14 ;  /* 0x0000000e00297308 */ /* 0x000fe20000000800 */
[--C-:B-1----:R-:W-:Y:S09]  /*5d90*/  FFMA.FTZ R18, R28, UR45, -R2.reuse ;  /* 0x0000002d1c127c23 */ /* 0x102ff20008010802 */
[----:B------:R-:W-:Y:S01]  /*5da0*/  MUFU.EX2 R3, R3 ;  /* 0x0000000300037308 */ /* 0x000fe20000000800 */
[----:B----4-:R-:W-:Y:S01]  /*5db0*/  FFMA.FTZ R16, R27, UR45, -R2 ;  /* 0x0000002d1b107c23 */ /* 0x010fe20008010802 */
[----:B------:R-:W-:Y:S01]  /*5dc0*/  FFMA.FTZ R2, R6, UR45, -R4 ;  /* 0x0000002d06027c23 */ /* 0x000fe20008010804 */
[--C-:B------:R-:W-:Y:S07]  /*5dd0*/  FFMA.FTZ R6, R23, UR45, -R0.reuse ;  /* 0x0000002d17067c23 */ /* 0x100fee0008010800 */
[----:B------:R-:W-:Y:S01]  /*5de0*/  MUFU.EX2 R43, R18 ;  /* 0x00000012002b7308 */ /* 0x000fe20000000800 */
[----:B--2---:R-:W-:Y:S01]  /*5df0*/  FFMA.FTZ R5, R25, UR45, -R0 ;  /* 0x0000002d19057c23 */ /* 0x004fe20008010800 */
[----:B------:R-:W-:Y:S01]  /*5e00*/  FFMA.FTZ R0, R7, UR45, -R4 ;  /* 0x0000002d07007c23 */ /* 0x000fe20008010804 */
[----:B------:R-:W-:Y:S07]  /*5e10*/  SHF.L.U32 R7, R220, 0x4, RZ ;  /* 0x00000004dc077819 */ /* 0x000fee00000006ff */
[----:B------:R1:W-:Y:S01]  /*5e20*/  MUFU.EX2 R50, R2 ;  /* 0x0000000200327308 */ /* 0x0003e20000000800 */
[----:B------:R-:W-:Y:S09]  /*5e30*/  LOP3.LUT R7, R7, 0x1c0, RZ, 0xc0, !PT ;  /* 0x000001c007077812 */ /* 0x000ff200078ec0ff */
[----:B------:R2:W-:Y:S01]  /*5e40*/  MUFU.EX2 R49, R0 ;  /* 0x0000000000317308 */ /* 0x0005e20000000800 */
[----:B------:R-:W-:Y:S09]  /*5e50*/  LOP3.LUT R32, R7, 0x38, R222, 0xf8, !PT ;  /* 0x0000003807207812 */ /* 0x000ff200078ef8de */
[----:B------:R4:W-:Y:S01]  /*5e60*/  MUFU.EX2 R226, R5 ;  /* 0x0000000500e27308 */ /* 0x0009e20000000800 */
[--C-:B------:R-:W-:Y:S01]  /*5e70*/  FFMA.FTZ R7, R9, UR45, -R4.reuse ;  /* 0x0000002d09077c23 */ /* 0x100fe20008010804 */
[----:B------:R-:W-:Y:S08]  /*5e80*/  FFMA.FTZ R9, R11, UR45, -R4 ;  /* 0x0000002d0b097c23 */ /* 0x000ff00008010804 */
[----:B------:R3:W-:Y:S01]  /*5e90*/  MUFU.EX2 R42, R6 ;  /* 0x00000006002a7308 */ /* 0x0007e20000000800 */
[--C-:B-1----:R-:W-:Y:S09]  /*5ea0*/  LOP3.LUT R2, R222, 0x7006, R219.reuse, 0xc8, !PT ;  /* 0x00007006de027812 */ /* 0x102ff200078ec8db */
[----:B------:R1:W-:Y:S01]  /*5eb0*/  MUFU.EX2 R37, R7 ;  /* 0x0000000700257308 */ /* 0x0003e20000000800 */
[--C-:B------:R-:W-:Y:S02]  /*5ec0*/  LOP3.LUT R2, R2, 0x400, R219.reuse, 0xf8, !PT ;  /* 0x0000040002027812 */ /* 0x100fe400078ef8db */
[----:B--2---:R-:W-:Y:S07]  /*5ed0*/  LOP3.LUT R0, R213, 0x20, RZ, 0xc0, !PT ;  /* 0x00000020d5007812 */ /* 0x004fee00078ec0ff */
[----:B------:R-:W-:Y:S01]  /*5ee0*/  MUFU.EX2 R44, R16 ;  /* 0x00000010002c7308 */ /* 0x000fe20000000800 */
[----:B----4-:R-:W-:Y:S02]  /*5ef0*/  F2FP.F16.F32.PACK_AB R5, R250, R252 ;  /* 0x000000fcfa05723e */ /* 0x010fe400000000ff */
[----:B------:R-:W-:Y:S07]  /*5f00*/  LOP3.LUT R184, R2, R32, R0, 0xf6, !PT ;  /* 0x0000002002b87212 */ /* 0x000fee00078ef600 */
[----:B------:R-:W-:Y:S01]  /*5f10*/  MUFU.EX2 R225, R19 ;  /* 0x0000001300e17308 */ /* 0x000fe20000000800 */
[----:B------:R-:W-:Y:S01]  /*5f20*/  LOP3.LUT R2, R183, 0x200, RZ, 0xc0, !PT ;  /* 0x00000200b7027812 */ /* 0x000fe200078ec0ff */
[--C-:B---3--:R-:W-:Y:S01]  /*5f30*/  FFMA.FTZ R6, R8, UR45, -R4.reuse ;  /* 0x0000002d08067c23 */ /* 0x108fe20008010804 */
[----:B------:R-:W-:Y:S07]  /*5f40*/  LEA R184, R184, UR4, 0x1 ;  /* 0x00000004b8b87c11 */ /* 0x000fee000f8e08ff */
[----:B------:R-:W2:Y:S01]  /*5f50*/  MUFU.EX2 R0, R20 ;  /* 0x0000001400007308 */ /* 0x000ea20000000800 */
[----:B------:R-:W-:Y:S01]  /*5f60*/  LOP3.LUT R2, R2, 0x400, R219, 0xf8, !PT ;  /* 0x0000040002027812 */ /* 0x000fe200078ef8db */
[----:B------:R-:W-:Y:S01]  /*5f70*/  FFMA.FTZ R4, R31, UR45, -R4 ;  /* 0x0000002d1f047c23 */ /* 0x000fe20008010804 */
[----:B------:R-:W-:Y:S01]  /*5f80*/  MOV R8, 0x10 ;  /* 0x0000001000087802 */ /* 0x000fe20000000f00 */
[----:B------:R3:W-:Y:S06]  /*5f90*/  STS [R184+0x20000], R5 ;  /* 0x02000005b8007388 */ /* 0x0007ec0000000800 */
[----:B------:R4:W-:Y:S01]  /*5fa0*/  MUFU.EX2 R38, R6 ;  /* 0x0000000600267308 */ /* 0x0009e20000000800 */
[----:B------:R-:W-:Y:S02]  /*5fb0*/  IADD3 R185, PT, PT, R184, 0x20020, RZ ;  /* 0x00020020b8b97810 */ /* 0x000fe40007ffe0ff */
[----:B------:R-:W-:Y:S07]  /*5fc0*/  SEL R10, R8, 0xfffffff0, !P0 ;  /* 0xfffffff0080a7807 */ /* 0x000fee0004000000 */
[----:B------:R-:W-:Y:S01]  /*5fd0*/  MUFU.EX2 R222, R21 ;  /* 0x0000001500de7308 */ /* 0x000fe20000000800 */
[----:B------:R-:W-:Y:S02]  /*5fe0*/  F2FP.F16.F32.PACK_AB R8, R53, R54 ;  /* 0x000000363508723e */ /* 0x000fe400000000ff */
[----:B-1----:R-:W-:Y:S07]  /*5ff0*/  F2FP.F16.F32.PACK_AB R7, R249, R251 ;  /* 0x000000fbf907723e */ /* 0x002fee00000000ff */
[----:B------:R-:W-:Y:S01]  /*6000*/  MUFU.EX2 R221, R4 ;  /* 0x0000000400dd7308 */ /* 0x000fe20000000800 */
[----:B--2---:R1:W-:Y:S09]  /*6010*/  STL [R1+0x8], R0 ;  /* 0x0000080001007387 */ /* 0x0043f20000100800 */
[----:B------:R-:W-:Y:S01]  /*6020*/  MUFU.EX2 R40, R15 ;  /* 0x0000000f00287308 */ /* 0x000fe20000000800 */
[----:B------:R-:W2:Y:S01]  /*6030*/  LDL.LU R183, [R1+0x8] ;  /* 0x0000080001b77983 */ /* 0x000ea20000300800 */
[----:B----4-:R-:W-:Y:S08]  /*6040*/  F2FP.F16.F32.PACK_AB R6, R47, R48 ;  /* 0x000000302f06723e */ /* 0x010ff000000000ff */
[----:B------:R-:W-:Y:S01]  /*6050*/  MUFU.EX2 R36, R12 ;  /* 0x0000000c00247308 */ /* 0x000fe20000000800 */
[----:B------:R4:W-:Y:S01]  /*6060*/  STL [R1+0x4], R3 ;  /* 0x0000040301007387 */ /* 0x0009e20000100800 */
[----:B---3--:R-:W-:Y:S04]  /*6070*/  IADD3 R5, PT, PT, R184, 0x20000, RZ ;  /* 0x00020000b8057810 */ /* 0x008fe80007ffe0ff */
[----:B------:R-:W-:Y:S02]  /*6080*/  @P1 IADD3 R185, PT, PT, R5, -0x20, RZ ;  /* 0xffffffe005b91810 */ /* 0x000fe40007ffe0ff */
[----:B------:R-:W-:Y:S02]  /*6090*/  F2FP.F16.F32.PACK_AB R5, R45, R46 ;  /* 0x0000002e2d05723e */ /* 0x000fe400000000ff */
[----:B------:R-:W-:Y:S02]  /*60a0*/  LOP3.LUT P1, R182, R220, 0x2, RZ, 0xc0, !PT ;  /* 0x00000002dcb67812 */ /* 0x000fe4000782c0ff */
[----:B-1----:R-:W-:Y:S04]  /*60b0*/  LOP3.LUT R0, R213, 0x8, RZ, 0xc0, !PT ;  /* 0x00000008d5007812 */ /* 0x002fe800078ec0ff */
[----:B------:R-:W-:Y:S02]  /*60c0*/  LOP3.LUT R0, R2, R180, R0, 0xf6, !PT ;  /* 0x000000b402007212 */ /* 0x000fe400078ef600 */
[----:B------:R-:W-:Y:S02]  /*60d0*/  F2FP.F16.F32.PACK_AB R2, R55, R56 ;  /* 0x000000383702723e */ /* 0x000fe400000000ff */
[----:B----4-:R-:W-:Y:S02]  /*60e0*/  F2FP.F16.F32.PACK_AB R3, R41, R42 ;  /* 0x0000002a2903723e */ /* 0x010fe400000000ff */
[----:B------:R-:W-:Y:S01]  /*60f0*/  LEA R200, R0, UR4, 0x1 ;  /* 0x0000000400c87c11 */ /* 0x000fe2000f8e08ff */
[----:B------:R1:W-:Y:S01]  /*6100*/  STS [R184+0x20400], R2 ;  /* 0x02040002b8007388 */ /* 0x0003e20000000800 */
[----:B------:R-:W-:Y:S04]  /*6110*/  MOV R0, 0x20 ;  /* 0x0000002000007802 */ /* 0x000fe80000000f00 */
[----:B------:R-:W-:Y:S02]  /*6120*/  SEL R0, R0, 0xffffffe0, !P1 ;  /* 0xffffffe000007807 */ /* 0x000fe40004800000 */
[----:B------:R-:W-:Y:S02]  /*6130*/  ISETP.NE.AND P1, PT, R181, RZ, PT ;  /* 0x000000ffb500720c */ /* 0x000fe40003f25270 */
[-C--:B------:R-:W-:Y:S02]  /*6140*/  IADD3 R176, PT, PT, R200, R0.reuse, RZ ;  /* 0x00000000c8b07210 */ /* 0x080fe40007ffe0ff */
[----:B------:R-:W-:Y:S02]  /*6150*/  IADD3 R178, PT, PT, R211, R0, RZ ;  /* 0x00000000d3b27210 */ /* 0x000fe40007ffe0ff */
[----:B------:R-:W-:Y:S02]  /*6160*/  MOV R181, 0x10 ;  /* 0x0000001000b57802 */ /* 0x000fe40000000f00 */
[----:B-1----:R-:W-:Y:S05]  /*6170*/  IADD3 R2, PT, PT, R184, R10, RZ ;  /* 0x0000000ab8027210 */ /* 0x002fea0007ffe0ff */
[----:B------:R1:W-:Y:S04]  /*6180*/  STS [R2+0x20000], R6 ;  /* 0x0200000602007388 */ /* 0x0003e80000000800 */
[----:B------:R3:W-:Y:S04]  /*6190*/  STS [R2+0x20400], R5 ;  /* 0x0204000502007388 */ /* 0x0007e80000000800 */
[----:B------:R4:W-:Y:S04]  /*61a0*/  STS [R184+0x21000], R8 ;  /* 0x02100008b8007388 */ /* 0x0009e80000000800 */
[----:B------:R4:W-:Y:S01]  /*61b0*/  STS [R184+0x21400], R7 ;  /* 0x02140007b8007388 */ /* 0x0009e20000000800 */
[----:B-1----:R-:W-:Y:S02]  /*61c0*/  F2FP.F16.F32.PACK_AB R6, R49, R50 ;  /* 0x000000323106723e */ /* 0x002fe400000000ff */
[----:B---3--:R-:W-:Y:S03]  /*61d0*/  F2FP.F16.F32.PACK_AB R5, R43, R44 ;  /* 0x0000002c2b05723e */ /* 0x008fe600000000ff */
[----:B------:R-:W-:Y:S01]  /*61e0*/  STS [R2+0x21400], R6 ;  /* 0x0214000602007388 */ /* 0x000fe20000000800 */
[----:B----4-:R-:W1:Y:S01]  /*61f0*/  MUFU.EX2 R8, R9 ;  /* 0x0000000900087308 */ /* 0x010e620000000800 */
[----:B------:R-:W-:Y:S05]  /*6200*/  F2FP.F16.F32.PACK_AB R7, R51, R52 ;  /* 0x000000343307723e */ /* 0x000fea00000000ff */
[----:B------:R3:W-:Y:S04]  /*6210*/  STS [R2+0x21000], R7 ;  /* 0x0210000702007388 */ /* 0x0007e80000000800 */
[----:B------:R4:W-:Y:S04]  /*6220*/  STS [R185+0x400], R3 ;  /* 0x00040003b9007388 */ /* 0x0009e80000000800 */
[----:B-1----:R-:W-:Y:S04]  /*6230*/  STL [R1], R8 ;  /* 0x0000000801007387 */ /* 0x002fe80000100800 */
[----:B------:R-:W2:Y:S04]  /*6240*/  LDL.LU R219, [R1] ;  /* 0x0000000001db7983 */ /* 0x000ea80000300800 */
[----:B------:R-:W2:Y:S04]  /*6250*/  LDL.LU R223, [R1+0x4] ;  /* 0x0000040001df7983 */ /* 0x000ea80000300800 */
[----:B------:R1:W-:Y:S01]  /*6260*/  STS [R185], R5 ;  /* 0x00000005b9007388 */ /* 0x0003e20000000800 */
[----:B---3--:R-:W-:Y:S02]  /*6270*/  IADD3 R2, PT, PT, R10, R185, RZ ;  /* 0x000000b90a027210 */ /* 0x008fe40007ffe0ff */
[----:B----4-:R-:W-:Y:S05]  /*6280*/  F2FP.F16.F32.PACK_AB R3, R225, R226 ;  /* 0x000000e2e103723e */ /* 0x010fea00000000ff */
[----:B------:R-:W-:Y:S01]  /*6290*/  STS [R2+0x400], R3 ;  /* 0x0004000302007388 */ /* 0x000fe20000000800 */
[----:B-1----:R-:W-:Y:S02]  /*62a0*/  F2FP.F16.F32.PACK_AB R5, R39, R40 ;  /* 0x000000282705723e */ /* 0x002fe400000000ff */
[----:B--2---:R-:W-:Y:S05]  /*62b0*/  F2FP.F16.F32.PACK_AB R4, R222, R183 ;  /* 0x000000b7de04723e */ /* 0x004fea00000000ff */
[----:B------:R-:W-:Y:S04]  /*62c0*/  STS [R2], R4 ;  /* 0x0000000402007388 */ /* 0x000fe80000000800 */
[----:B------:R1:W-:Y:S02]  /*62d0*/  STS [R185+0x1000], R5 ;  /* 0x00100005b9007388 */ /* 0x0003e40000000800 */
[----:B-1----:R-:W-:Y:S05]  /*62e0*/  F2FP.F16.F32.PACK_AB R5, R37, R38 ;  /* 0x000000262505723e */ /* 0x002fea00000000ff */
[----:B------:R-:W-:Y:S01]  /*62f0*/  STS [R185+0x1400], R5 ;  /* 0x00140005b9007388 */ /* 0x000fe20000000800 */
[----:B------:R-:W-:Y:S02]  /*6300*/  F2FP.F16.F32.PACK_AB R3, R221, R219 ;  /* 0x000000dbdd03723e */ /* 0x000fe400000000ff */
[----:B------:R-:W-:Y:S03]  /*6310*/  F2FP.F16.F32.PACK_AB R4, R223, R36 ;  /* 0x00000024df04723e */ /* 0x000fe600000000ff */
[----:B------:R-:W-:Y:S04]  /*6320*/  STS [R2+0x1400], R3 ;  /* 0x0014000302007388 */ /* 0x000fe80000000800 */
[----:B------:R1:W-:Y:S04]  /*6330*/  STS [R2+0x1000], R4 ;  /* 0x0010000402007388 */ /* 0x0003e80000000800 */
[----:B------:R-:W-:Y:S04]  /*6340*/  LDSM.16.M88.4 R32, [R200+0x8000] ;  /* 0x00800000c820783b */ /* 0x000fe80000000200 */
[----:B------:R-:W2:Y:S04]  /*6350*/  LDSM.16.M88.4 R16, [R211+0x14000] ;  /* 0x01400000d310783b */ /* 0x000ea80000000200 */
[----:B------:R-:W3:Y:S04]  /*6360*/  LDSM.16.M88.4 R28, [R200+0x9000] ;  /* 0x00900000c81c783b */ /* 0x000ee80000000200 */
[----:B------:R-:W4:Y:S04]  /*6370*/  LDSM.16.M88.4 R164, [R211+0x14800] ;  /* 0x01480000d3a4783b */ /* 0x000f280000000200 */
[----:B------:R-:W-:Y:S04]  /*6380*/  LDSM.16.M88.4 R168, [R176+0x8000] ;  /* 0x00800000b0a8783b */ /* 0x000fe80000000200 */
[----:B------:R-:W4:Y:S01]  /*6390*/  LDSM.16.M88.4 R172, [R178+0x14000] ;  /* 0x01400000b2ac783b */ /* 0x000f220000000200 */
[----:B-1----:R-:W-:Y:S04]  /*63a0*/  MOV R2, 0x40 ;  /* 0x0000004000027802 */ /* 0x002fe80000000f00 */
[----:B------:R-:W-:Y:S04]  /*63b0*/  SEL R2, R2, 0xffffffc0, !P0 ;  /* 0xffffffc002027807 */ /* 0x000fe80004000000 */
[-C--:B------:R-:W-:Y:S02]  /*63c0*/  IADD3 R177, PT, PT, R200, R2.reuse, RZ ;  /* 0x00000002c8b17210 */ /* 0x080fe40007ffe0ff */
[----:B------:R-:W-:Y:S02]  /*63d0*/  IADD3 R179, PT, PT, R211, R2, RZ ;  /* 0x00000002d3b37210 */ /* 0x000fe40007ffe0ff */
[C---:B------:R-:W-:Y:S02]  /*63e0*/  IADD3 R2, PT, PT, R0.reuse, R177, RZ ;  /* 0x000000b100027210 */ /* 0x040fe40007ffe0ff */
[----:B------:R-:W-:Y:S02]  /*63f0*/  IADD3 R3, PT, PT, R0, R179, RZ ;  /* 0x000000b300037210 */ /* 0x000fe40007ffe0ff */
[--C-:B------:R-:W-:Y:S04]  /*6400*/  SHF.R.U32.HI R0, RZ, 0x4, R220.reuse ;  /* 0x00000004ff007819 */ /* 0x100fe800000116dc */
[----:B------:R-:W-:Y:S01]  /*6410*/  LOP3.LUT R224, R0, 0x8, RZ, 0xc0, !PT ;  /* 0x0000000800e07812 */ /* 0x000fe200078ec0ff */
[-C--:B--2---:R-:W-:Y:S03]  /*6420*/  HMMA.16816.F32 R4, R32, R16.reuse, RZ ;  /* 0x000000102004723c */ /* 0x084fe600000018ff */
[----:B------:R-:W-:Y:S04]  /*6430*/  LOP3.LUT R0, R224, 0x10, R220, 0xf8, !PT ;  /* 0x00000010e0007812 */ /* 0x000fe800078ef8dc */
[----:B------:R-:W-:Y:S01]  /*6440*/  LOP3.LUT R0, R0, R180, RZ, 0x3c, !PT ;  /* 0x000000b400007212 */ /* 0x000fe200078e3cff */
[C---:B---3--:R-:W-:Y:S08]  /*6450*/  HMMA.16816.F32 R8, R28.reuse, R16, RZ ;  /* 0x000000101c08723c */ /* 0x048ff000000018ff */
[-C--:B------:R-:W-:Y:S08]  /*6460*/  HMMA.16816.F32 R12, R28, R18.reuse, RZ ;  /* 0x000000121c0c723c */ /* 0x080ff000000018ff */
[C---:B------:R-:W-:Y:S08]  /*6470*/  HMMA.16816.F32 R16, R32.reuse, R18, RZ ;  /* 0x000000122010723c */ /* 0x040ff000000018ff */
[-C--:B----4-:R-:W-:Y:S08]  /*6480*/  HMMA.16816.F32 R20, R32, R164.reuse, RZ ;  /* 0x000000a42014723c */ /* 0x090ff000000018ff */
[C---:B------:R-:W-:Y:S08]  /*6490*/  HMMA.16816.F32 R24, R28.reuse, R164, RZ ;  /* 0x000000a41c18723c */ /* 0x040ff000000018ff */
[-C--:B------:R-:W-:Y:S08]  /*64a0*/  HMMA.16816.F32 R28, R28, R166.reuse, RZ ;  /* 0x000000a61c1c723c */ /* 0x080ff000000018ff */
[----:B------:R-:W-:Y:S01]  /*64b0*/  HMMA.16816.F32 R32, R32, R166, RZ ;  /* 0x000000a62020723c */ /* 0x000fe200000018ff */
[----:B------:R-:W1:Y:S07]  /*64c0*/  LDSM.16.M88.4 R164, [R176+0x9000] ;  /* 0x00900000b0a4783b */ /* 0x000e6e0000000200 */
[-C--:B------:R-:W-:Y:S08]  /*64d0*/  HMMA.16816.F32 R4, R168, R172.reuse, R4 ;  /* 0x000000aca804723c */ /* 0x080ff00000001804 */
        /* <DEDUP_REMOVED lines=9> */
[----:B------:R-:W1:Y:S04]  /*6570*/  LDSM.16.M88.4 R168, [R179+0x14000] ;  /* 0x01400000b3a8783b */ /* 0x000e680000000200 */
[----:B------:R-:W2:Y:S03]  /*6580*/  LDSM.16.M88.4 R172, [R177+0x9000] ;  /* 0x00900000b1ac783b */ /* 0x000ea60000000200 */
        /* <DEDUP_REMOVED lines=10> */
[----:B------:R-:W-:Y:S04]  /*6630*/  LDSM.16.M88.4 R164, [R2+0x8000] ;  /* 0x0080000002a4783b */ /* 0x000fe80000000200 */
[----:B------:R-:W1:Y:S03]  /*6640*/  LDSM.16.M88.4 R168, [R3+0x14000] ;  /* 0x0140000003a8783b */ /* 0x000e660000000200 */
        /* <DEDUP_REMOVED lines=47> */
[----:B------:R2:W3:Y:S02]  /*6940*/  LDSM.16.M88.4 R172, [R2+0xb000] ;  /* 0x00b0000002ac783b */ /* 0x0004e40000000200 */
[----:B--2---:R-:W-:Y:S04]  /*6950*/  FFMA.FTZ R2, -R186, R186, 1 ;  /* 0x3f800000ba027423 */ /* 0x004fe800000101ba */
[----:B------:R-:W-:Y:S01]  /*6960*/  FMUL.FTZ R2, R2, UR48 ;  /* 0x0000003002027c20 */ /* 0x000fe20008410000 */
[-C--:B-1----:R-:W-:Y:S08]  /*6970*/  HMMA.16816.F32 R4, R168, R164.reuse, R4 ;  /* 0x000000a4a804723c */ /* 0x082ff00000001804 */
[C---:B---3--:R-:W-:Y:S08]  /*6980*/  HMMA.16816.F32 R8, R172.reuse, R164, R8 ;  /* 0x000000a4ac08723c */ /* 0x048ff00000001808 */
[-C--:B------:R-:W-:Y:S03]  /*6990*/  HMMA.16816.F32 R12, R172, R166.reuse, R12 ;  /* 0x000000a6ac0c723c */ /* 0x080fe6000000180c */
[C---:B-----5:R-:W-:Y:S01]  /*69a0*/  FADD.FTZ R4, -R206.reuse, R4 ;  /* 0x00000004ce047221 */ /* 0x060fe20000010100 */
[----:B------:R-:W-:Y:S01]  /*69b0*/  FADD.FTZ R5, -R206, R5 ;  /* 0x00000005ce057221 */ /* 0x000fe20000010100 */
[C---:B------:R-:W-:Y:S01]  /*69c0*/  FADD.FTZ R6, -R207.reuse, R6 ;  /* 0x00000006cf067221 */ /* 0x040fe20000010100 */
[----:B------:R-:W-:Y:S01]  /*69d0*/  FADD.FTZ R7, -R207, R7 ;  /* 0x00000007cf077221 */ /* 0x000fe20000010100 */
[----:B------:R-:W-:Y:S01]  /*69e0*/  FMUL.FTZ R178, R252, R4 ;  /* 0x00000004fcb27220 */ /* 0x000fe20000410000 */
[----:B------:R-:W-:Y:S01]  /*69f0*/  FMUL.FTZ R165, R250, R5 ;  /* 0x00000005faa57220 */ /* 0x000fe20000410000 */
[----:B------:R-:W-:Y:S01]  /*6a00*/  FMUL.FTZ R176, R56, R6 ;  /* 0x0000000638b07220 */ /* 0x000fe20000410000 */
[----:B------:R-:W-:Y:S01]  /*6a10*/  FMUL.FTZ R164, R55, R7 ;  /* 0x0000000737a47220 */ /* 0x000fe20000410000 */
[----:B------:R1:W5:Y:S01]  /*6a20*/  LDL.LU R56, [R1+0x6c] ;  /* 0x00006c0001387983 */ /* 0x0003620000300800 */
[C---:B------:R-:W-:Y:S01]  /*6a30*/  FADD.FTZ R8, -R205.reuse, R8 ;  /* 0x00000008cd087221 */ /* 0x040fe20000010100 */
[C---:B------:R-:W-:Y:S02]  /*6a40*/  HMMA.16816.F32 R16, R168.reuse, R166, R16 ;  /* 0x000000a6a810723c */ /* 0x040fe40000001810 */
[----:B------:R2:W3:Y:S02]  /*6a50*/  LDSM.16.M88.4 R4, [R3+0x18800] ;  /* 0x018800000304783b */ /* 0x0004e40000000200 */
[----:B------:R-:W-:Y:S01]  /*6a60*/  FMUL.FTZ R166, R54, R8 ;  /* 0x0000000836a67220 */ /* 0x000fe20000410000 */
[C---:B------:R-:W-:Y:S01]  /*6a70*/  FADD.FTZ R9, -R205.reuse, R9 ;  /* 0x00000009cd097221 */ /* 0x040fe20000010100 */
[----:B------:R1:W5:Y:S01]  /*6a80*/  LDL.LU R55, [R1+0x68] ;  /* 0x0000680001377983 */ /* 0x0003620000300800 */
[C---:B------:R-:W-:Y:S01]  /*6a90*/  FADD.FTZ R12, -R205.reuse, R12 ;  /* 0x0000000ccd0c7221 */ /* 0x040fe20000010100 */
[----:B------:R-:W-:Y:S01]  /*6aa0*/  FADD.FTZ R13, -R205, R13 ;  /* 0x0000000dcd0d7221 */ /* 0x000fe20000010100 */
[----:B------:R-:W-:Y:S01]  /*6ab0*/  FMUL.FTZ R177, R53, R9 ;  /* 0x0000000935b17220 */ /* 0x000fe20000410000 */
[----:B------:R1:W5:Y:S01]  /*6ac0*/  LDL.LU R54, [R1+0x64] ;  /* 0x0000640001367983 */ /* 0x0003620000300800 */
[----:B------:R-:W-:Y:S01]  /*6ad0*/  FMUL.FTZ R180, R52, R12 ;  /* 0x0000000c34b47220 */ /* 0x000fe20000410000 */
[----:B------:R-:W-:Y:S01]  /*6ae0*/  FMUL.FTZ R179, R51, R13 ;  /* 0x0000000d33b37220 */ /* 0x000fe20000410000 */
[C---:B------:R-:W-:Y:S01]  /*6af0*/  FADD.FTZ R14, -R204.reuse, R14 ;  /* 0x0000000ecc0e7221 */ /* 0x040fe20000010100 */
[----:B------:R1:W5:Y:S01]  /*6b00*/  LDL.LU R53, [R1+0x60] ;  /* 0x0000600001357983 */ /* 0x0003620000300800 */
[C---:B------:R-:W-:Y:S01]  /*6b10*/  FADD.FTZ R15, -R204.reuse, R15 ;  /* 0x0000000fcc0f7221 */ /* 0x040fe20000010100 */
[----:B------:R-:W-:Y:S01]  /*6b20*/  FADD.FTZ R10, -R204, R10 ;  /* 0x0000000acc0a7221 */ /* 0x000fe20000010100 */
[----:B------:R-:W-:Y:S01]  /*6b30*/  FMUL.FTZ R164, R164, R2 ;  /* 0x00000002a4a47220 */ /* 0x000fe20000410000 */
[----:B------:R1:W5:Y:S01]  /*6b40*/  LDL.LU R52, [R1+0x5c] ;  /* 0x00005c0001347983 */ /* 0x0003620000300800 */
[C---:B------:R-:W-:Y:S01]  /*6b50*/  FADD.FTZ R16, -R206.reuse, R16 ;  /* 0x00000010ce107221 */ /* 0x040fe20000010100 */
[----:B------:R-:W-:Y:S01]  /*6b60*/  FMUL.FTZ R167, R251, R10 ;  /* 0x0000000afba77220 */ /* 0x000fe20000410000 */
[----:B------:R-:W-:Y:S01]  /*6b70*/  FADD.FTZ R17, -R206, R17 ;  /* 0x00000011ce117221 */ /* 0x000fe20000010100 */
[----:B------:R1:W5:Y:S01]  /*6b80*/  LDL.LU R51, [R1+0x58] ;  /* 0x0000580001337983 */ /* 0x0003620000300800 */
[C---:B------:R-:W-:Y:S01]  /*6b90*/  FADD.FTZ R18, -R207.reuse, R18 ;  /* 0x00000012cf127221 */ /* 0x040fe20000010100 */
[----:B------:R-:W-:Y:S01]  /*6ba0*/  FADD.FTZ R19, -R207, R19 ;  /* 0x00000013cf137221 */ /* 0x000fe20000010100 */
[----:B------:R-:W-:Y:S01]  /*6bb0*/  FFMA.FTZ R9, -R197, R197, 1 ;  /* 0x3f800000c5097423 */ /* 0x000fe200000101c5 */
[----:B--2---:R-:W-:Y:S01]  /*6bc0*/  FFMA.FTZ R3, -R187, R187, 1 ;  /* 0x3f800000bb037423 */ /* 0x004fe200000101bb */
[----:B------:R-:W-:Y:S01]  /*6bd0*/  FFMA.FTZ R2, -R199, R199, 1 ;  /* 0x3f800000c7027423 */ /* 0x000fe200000101c7 */
[----:B------:R-:W-:Y:S01]  /*6be0*/  FFMA.FTZ R8, -R192, R192, 1 ;  /* 0x3f800000c0087423 */ /* 0x000fe200000101c0 */
[----:B------:R-:W-:Y:S01]  /*6bf0*/  FMUL.FTZ R9, R9, UR48 ;  /* 0x0000003009097c20 */ /* 0x000fe20008410000 */
[----:B------:R-:W-:Y:S01]  /*6c00*/  FMUL.FTZ R3, R3, UR48 ;  /* 0x0000003003037c20 */ /* 0x000fe20008410000 */
[----:B------:R-:W-:Y:S01]  /*6c10*/  FADD.FTZ R11, -R204, R11 ;  /* 0x0000000bcc0b7221 */ /* 0x000fe20000010100 */
[----:B------:R-:W-:Y:S01]  /*6c20*/  FMUL.FTZ R8, R8, UR48 ;  /* 0x0000003008087c20 */ /* 0x000fe20008410000 */
[----:B------:R-:W-:Y:S01]  /*6c30*/  FMUL.FTZ R9, R178, R9 ;  /* 0x00000009b2097220 */ /* 0x000fe20000410000 */
[----:B------:R-:W-:Y:S01]  /*6c40*/  FMUL.FTZ R178, R50, R14 ;  /* 0x0000000e32b27220 */ /* 0x000fe20000410000 */
[----:B------:R-:W-:Y:S01]  /*6c50*/  FMUL.FTZ R10, R176, R3 ;  /* 0x00000003b00a7220 */ /* 0x000fe20000410000 */
[----:B------:R1:W5:Y:S01]  /*6c60*/  LDL.LU R50, [R1+0x54] ;  /* 0x0000540001327983 */ /* 0x0003620000300800 */
[----:B------:R-:W-:Y:S01]  /*6c70*/  FMUL.FTZ R176, R49, R15 ;  /* 0x0000000f31b07220 */ /* 0x000fe20000410000 */
[----:B------:R-:W-:Y:S01]  /*6c80*/  FMUL.FTZ R15, R45, R19 ;  /* 0x000000132d0f7220 */ /* 0x000fe20000410000 */
[----:B------:R-:W-:Y:S01]  /*6c90*/  FMUL.FTZ R14, R2, UR48 ;  /* 0x00000030020e7c20 */ /* 0x000fe20008410000 */
[----:B------:R1:W5:Y:S01]  /*6ca0*/  LDL.LU R49, [R1+0x50] ;  /* 0x0000500001317983 */ /* 0x0003620000300800 */
[----:B------:R-:W-:Y:S01]  /*6cb0*/  F2FP.F16.F32.PACK_AB R164, R164, R10 ;  /* 0x0000000aa4a4723e */ /* 0x000fe200000000ff */
[-C--:B---3--:R-:W-:Y:S03]  /*6cc0*/  HMMA.16816.F32 R20, R168, R4.reuse, R20 ;  /* 0x00000004a814723c */ /* 0x088fe60000001814 */
[----:B------:R-:W-:Y:S01]  /*6cd0*/  FMUL.FTZ R10, R48, R16 ;  /* 0x00000010300a7220 */ /* 0x000fe20000410000 */
[----:B------:R-:W-:Y:S01]  /*6ce0*/  FMUL.FTZ R14, R166, R14 ;  /* 0x0000000ea60e7220 */ /* 0x000fe20000410000 */
[----:B------:R1:W5:Y:S01]  /*6cf0*/  LDL.LU R48, [R1+0x4c] ;  /* 0x00004c0001307983 */ /* 0x0003620000300800 */
[----:B------:R-:W-:Y:S01]  /*6d00*/  FMUL.FTZ R166, R46, R18 ;  /* 0x000000122ea67220 */ /* 0x000fe20000410000 */
[----:B------:R-:W-:Y:S01]  /*6d10*/  FFMA.FTZ R3, -R196, R196, 1 ;  /* 0x3f800000c4037423 */ /* 0x000fe200000101c4 */
[C---:B------:R-:W-:Y:S04]  /*6d20*/  HMMA.16816.F32 R24, R172.reuse, R4, R24 ;  /* 0x00000004ac18723c */ /* 0x040fe80000001818 */
[----:B------:R-:W-:Y:S01]  /*6d30*/  FMUL.FTZ R3, R3, UR48 ;  /* 0x0000003003037c20 */ /* 0x000fe20008410000 */
[----:B------:R-:W-:Y:S01]  /*6d40*/  FMUL.FTZ R165, R165, R8 ;  /* 0x00000008a5a57220 */ /* 0x000fe20000410000 */
[----:B------:R-:W-:Y:S01]  /*6d50*/  FFMA.FTZ R8, -R198, R198, 1 ;  /* 0x3f800000c6087423 */ /* 0x000fe200000101c6 */
[----:B------:R-:W-:Y:S01]  /*6d60*/  FFMA.FTZ R2, -R193, R193, 1 ;  /* 0x3f800000c1027423 */ /* 0x000fe200000101c1 */
[----:B------:R-:W-:Y:S01]  /*6d70*/  FMUL.FTZ R13, R167, R3 ;  /* 0x00000003a70d7220 */ /* 0x000fe20000410000 */
[----:B------:R-:W-:Y:S01]  /*6d80*/  FMUL.FTZ R167, R47, R17 ;  /* 0x000000112fa77220 */ /* 0x000fe20000410000 */
[-C--:B------:R-:W-:Y:S01]  /*6d90*/  HMMA.16816.F32 R28, R172, R6.reuse, R28 ;  /* 0x00000006ac1c723c */ /* 0x080fe2000000181c */
[----:B------:R1:W5:Y:S02]  /*6da0*/  LDL.LU R47, [R1+0x48] ;  /* 0x00004800012f7983 */ /* 0x0003640000300800 */
[C---:B------:R-:W-:Y:S01]  /*6db0*/  FADD.FTZ R20, -R206.reuse, R20 ;  /* 0x00000014ce147221 */ /* 0x040fe20000010100 */
[----:B------:R-:W-:Y:S01]  /*6dc0*/  FADD.FTZ R21, -R206, R21 ;  /* 0x00000015ce157221 */ /* 0x000fe20000010100 */
[----:B------:R1:W5:Y:S01]  /*6dd0*/  LDL.LU R46, [R1+0x44] ;  /* 0x00004400012e7983 */ /* 0x0003620000300800 */
[----:B------:R-:W-:Y:S01]  /*6de0*/  FADD.FTZ R22, -R207, R22 ;  /* 0x00000016cf167221 */ /* 0x000fe20000010100 */
[----:B------:R-:W-:Y:S01]  /*6df0*/  FMUL.FTZ R20, R44, R20 ;  /* 0x000000142c147220 */ /* 0x000fe20000410000 */
[----:B------:R-:W-:Y:S01]  /*6e00*/  FMUL.FTZ R21, R43, R21 ;  /* 0x000000152b157220 */ /* 0x000fe20000410000 */
[----:B------:R1:W5:Y:S01]  /*6e10*/  LDL.LU R45, [R1+0x40] ;  /* 0x00004000012d7983 */ /* 0x0003620000300800 */
[----:B------:R-:W-:Y:S01]  /*6e20*/  FMUL.FTZ R22, R42, R22 ;  /* 0x000000162a167220 */ /* 0x000fe20000410000 */
[----:B------:R-:W-:Y:S01]  /*6e30*/  FADD.FTZ R23, -R207, R23 ;  /* 0x00000017cf177221 */ /* 0x000fe20000010100 */
[C---:B------:R-:W-:Y:S01]  /*6e40*/  FADD.FTZ R24, -R205.reuse, R24 ;  /* 0x00000018cd187221 */ /* 0x040fe20000010100 */
[----:B------:R1:W5:Y:S01]  /*6e50*/  LDL.LU R44, [R1+0x3c] ;  /* 0x00003c00012c7983 */ /* 0x0003620000300800 */
[----:B------:R-:W-:Y:S03]  /*6e60*/  HMMA.16816.F32 R32, R168, R6, R32 ;  /* 0x00000006a820723c */ /* 0x000fe60000001820 */
[----:B------:R1:W5:Y:S01]  /*6e70*/  LDL.LU R43, [R1+0x38] ;  /* 0x00003800012b7983 */ /* 0x0003620000300800 */
[----:B------:R-:W-:Y:S01]  /*6e80*/  FMUL.FTZ R6, R40, R24 ;  /* 0x0000001828067220 */ /* 0x000fe20000410000 */
[----:B------:R-:W-:Y:S01]  /*6e90*/  FADD.FTZ R25, -R205, R25 ;  /* 0x00000019cd197221 */ /* 0x000fe20000010100 */
[C---:B------:R-:W-:Y:S01]  /*6ea0*/  FADD.FTZ R26, -R204.reuse, R26 ;  /* 0x0000001acc1a7221 */ /* 0x040fe20000010100 */
[----:B------:R1:W5:Y:S01]  /*6eb0*/  LDL.LU R42, [R1+0x34] ;  /* 0x00003400012a7983 */ /* 0x0003620000300800 */
[----:B------:R-:W-:Y:S01]  /*6ec0*/  FADD.FTZ R27, -R204, R27 ;  /* 0x0000001bcc1b7221 */ /* 0x000fe20000010100 */
[----:B------:R-:W-:Y:S01]  /*6ed0*/  FMUL.FTZ R25, R39, R25 ;  /* 0x0000001927197220 */ /* 0x000fe20000410000 */
[----:B------:R-:W-:Y:S01]  /*6ee0*/  FMUL.FTZ R7, R38, R26 ;  /* 0x0000001a26077220 */ /* 0x000fe20000410000 */
[----:B------:R-:W-:Y:S01]  /*6ef0*/  FADD.FTZ R28, -R205, R28 ;  /* 0x0000001ccd1c7221 */ /* 0x000fe20000010100 */
[----:B------:R-:W-:Y:S01]  /*6f00*/  FMUL.FTZ R27, R37, R27 ;  /* 0x0000001b251b7220 */ /* 0x000fe20000410000 */
[----:B------:R-:W-:Y:S01]  /*6f10*/  FMUL.FTZ R8, R8, UR48 ;  /* 0x0000003008087c20 */ /* 0x000fe20008410000 */
[----:B------:R-:W-:Y:S01]  /*6f20*/  FMUL.FTZ R11, R249, R11 ;  /* 0x0000000bf90b7220 */ /* 0x000fe20000410000 */
[----:B------:R-:W-:Y:S01]  /*6f30*/  FMUL.FTZ R28, R36, R28 ;  /* 0x0000001c241c7220 */ /* 0x000fe20000410000 */
[----:B------:R-:W-:Y:S01]  /*6f40*/  FMUL.FTZ R2, R2, UR48 ;  /* 0x0000003002027c20 */ /* 0x000fe20008410000 */
[----:B------:R-:W-:Y:S01]  /*6f50*/  FMUL.FTZ R12, R177, R8 ;  /* 0x00000008b10c7220 */ /* 0x000fe20000410000 */
[----:B------:R-:W-:Y:S01]  /*6f60*/  FFMA.FTZ R5, -R202, R202, 1 ;  /* 0x3f800000ca057423 */ /* 0x000fe200000101ca */
[----:B------:R-:W-:Y:S01]  /*6f70*/  FFMA.FTZ R4, -R201, R201, 1 ;  /* 0x3f800000c9047423 */ /* 0x000fe200000101c9 */
[----:B------:R-:W-:Y:S01]  /*6f80*/  FMUL.FTZ R11, R11, R2 ;  /* 0x000000020b0b7220 */ /* 0x000fe20000410000 */
[----:B------:R-:W-:Y:S01]  /*6f90*/  FFMA.FTZ R2, -R194, R194, 1 ;  /* 0x3f800000c2027423 */ /* 0x000fe200000101c2 */
[----:B------:R-:W-:Y:S01]  /*6fa0*/  F2FP.F16.F32.PACK_AB R19, R12, R14 ;  /* 0x0000000e0c13723e */ /* 0x000fe200000000ff */
[----:B------:R-:W-:Y:S01]  /*6fb0*/  FMUL.FTZ R14, R41, R23 ;  /* 0x00000017290e7220 */ /* 0x000fe20000410000 */
[----:B------:R-:W-:Y:S01]  /*6fc0*/  FFMA.FTZ R3, -R195, R195, 1 ;  /* 0x3f800000c3037423 */ /* 0x000fe200000101c3 */
[----:B------:R1:W5:Y:S01]  /*6fd0*/  LDL.LU R41, [R1+0x30] ;  /* 0x0000300001297983 */ /* 0x0003620000300800 */
[----:B------:R-:W-:Y:S01]  /*6fe0*/  FMUL.FTZ R2, R2, UR48 ;  /* 0x0000003002027c20 */ /* 0x000fe20008410000 */
[----:B------:R-:W-:Y:S01]  /*6ff0*/  FMUL.FTZ R5, R5, UR48 ;  /* 0x0000003005057c20 */ /* 0x000fe20008410000 */
[----:B------:R-:W-:Y:S01]  /*7000*/  FMUL.FTZ R4, R4, UR48 ;  /* 0x0000003004047c20 */ /* 0x000fe20008410000 */
[----:B------:R1:W5:Y:S01]  /*7010*/  LDL.LU R40, [R1+0x2c] ;  /* 0x00002c0001287983 */ /* 0x0003620000300800 */
[----:B------:R-:W-:Y:S01]  /*7020*/  FMUL.FTZ R3, R3, UR48 ;  /* 0x0000003003037c20 */ /* 0x000fe20008410000 */
[----:B------:R-:W-:Y:S01]  /*7030*/  F2FP.F16.F32.PACK_AB R165, R165, R9 ;  /* 0x00000009a5a5723e */ /* 0x000fe200000000ff */
[----:B------:R-:W-:Y:S01]  /*7040*/  FMUL.FTZ R17, R176, R2 ;  /* 0x00000002b0117220 */ /* 0x000fe20000410000 */
[----:B------:R1:W5:Y:S01]  /*7050*/  LDL.LU R39, [R1+0x28] ;  /* 0x0000280001277983 */ /* 0x0003620000300800 */
[----:B------:R-:W-:Y:S01]  /*7060*/  FMUL.FTZ R8, R180, R5 ;  /* 0x00000005b4087220 */ /* 0x000fe20000410000 */
[----:B------:R-:W-:Y:S01]  /*7070*/  FMUL.FTZ R16, R179, R4 ;  /* 0x00000004b3107220 */ /* 0x000fe20000410000 */
[----:B------:R-:W-:Y:S01]  /*7080*/  FMUL.FTZ R9, R178, R3 ;  /* 0x00000003b2097220 */ /* 0x000fe20000410000 */
[----:B------:R1:W5:Y:S01]  /*7090*/  LDL.LU R38, [R1+0x24] ;  /* 0x0000240001267983 */ /* 0x0003620000300800 */
[----:B------:R-:W-:Y:S01]  /*70a0*/  FFMA.FTZ R2, -R203, R203, 1 ;  /* 0x3f800000cb027423 */ /* 0x000fe200000101cb */
[----:B------:R-:W-:Y:S01]  /*70b0*/  FFMA.FTZ R5, -R227, R227, 1 ;  /* 0x3f800000e3057423 */ /* 0x000fe200000101e3 */
[----:B------:R-:W-:Y:S01]  /*70c0*/  FFMA.FTZ R4, -R209, R209, 1 ;  /* 0x3f800000d1047423 */ /* 0x000fe200000101d1 */
[----:B------:R1:W5:Y:S01]  /*70d0*/  LDL.LU R37, [R1+0x20] ;  /* 0x0000200001257983 */ /* 0x0003620000300800 */
[----:B------:R-:W-:Y:S01]  /*70e0*/  FFMA.FTZ R3, -R208, R208, 1 ;  /* 0x3f800000d0037423 */ /* 0x000fe200000101d0 */
[----:B------:R-:W-:Y:S01]  /*70f0*/  FMUL.FTZ R2, R2, UR48 ;  /* 0x0000003002027c20 */ /* 0x000fe20008410000 */
[----:B------:R-:W-:Y:S01]  /*7100*/  FMUL.FTZ R5, R5, UR48 ;  /* 0x0000003005057c20 */ /* 0x000fe20008410000 */
[----:B------:R1:W5:Y:S01]  /*7110*/  LDL.LU R36, [R1+0x1c] ;  /* 0x00001c0001247983 */ /* 0x0003620000300800 */
[----:B------:R-:W-:Y:S01]  /*7120*/  FMUL.FTZ R4, R4, UR48 ;  /* 0x0000003004047c20 */ /* 0x000fe20008410000 */
[----:B------:R-:W-:Y:S01]  /*7130*/  FMUL.FTZ R3, R3, UR48 ;  /* 0x0000003003037c20 */ /* 0x000fe20008410000 */
[----:B------:R-:W-:Y:S01]  /*7140*/  F2FP.F16.F32.PACK_AB R18, R11, R13 ;  /* 0x0000000d0b12723e */ /* 0x000fe200000000ff */
[----:B------:R-:W-:Y:S01]  /*7150*/  FMUL.FTZ R12, R15, R2 ;  /* 0x000000020f0c7220 */ /* 0x000fe20000410000 */
[----:B------:R-:W-:Y:S01]  /*7160*/  FMUL.FTZ R10, R10, R5 ;  /* 0x000000050a0a7220 */ /* 0x000fe20000410000 */
[----:B------:R-:W-:Y:S01]  /*7170*/  FMUL.FTZ R13, R167, R4 ;  /* 0x00000004a70d7220 */ /* 0x000fe20000410000 */
[----:B------:R-:W-:Y:S01]  /*7180*/  FMUL.FTZ R11, R166, R3 ;  /* 0x00000003a60b7220 */ /* 0x000fe20000410000 */
[----:B------:R-:W-:Y:S01]  /*7190*/  FFMA.FTZ R2, -R228, R228, 1 ;  /* 0x3f800000e4027423 */ /* 0x000fe200000101e4 */
[----:B------:R-:W-:Y:S01]  /*71a0*/  FFMA.FTZ R5, -R231, R231, 1 ;  /* 0x3f800000e7057423 */ /* 0x000fe200000101e7 */
[----:B------:R-:W-:Y:S01]  /*71b0*/  FFMA.FTZ R4, -R230, R230, 1 ;  /* 0x3f800000e6047423 */ /* 0x000fe200000101e6 */
[----:B------:R-:W-:Y:S01]  /*71c0*/  FFMA.FTZ R3, -R229, R229, 1 ;  /* 0x3f800000e5037423 */ /* 0x000fe200000101e5 */
[----:B------:R-:W-:Y:S01]  /*71d0*/  FMUL.FTZ R2, R2, UR48 ;  /* 0x0000003002027c20 */ /* 0x000fe20008410000 */
[----:B------:R-:W-:Y:S01]  /*71e0*/  FMUL.FTZ R5, R5, UR48 ;  /* 0x0000003005057c20 */ /* 0x000fe20008410000 */
[----:B------:R-:W-:Y:S01]  /*71f0*/  FMUL.FTZ R4, R4, UR48 ;  /* 0x0000003004047c20 */ /* 0x000fe20008410000 */
[----:B------:R-:W-:Y:S01]  /*7200*/  FMUL.FTZ R3, R3, UR48 ;  /* 0x0000003003037c20 */ /* 0x000fe20008410000 */
[----:B------:R-:W-:Y:S01]  /*7210*/  F2FP.F16.F32.PACK_AB R16, R16, R8 ;  /* 0x000000081010723e */ /* 0x000fe200000000ff */
[----:B------:R-:W-:Y:S01]  /*7220*/  FMUL.FTZ R14, R14, R2 ;  /* 0x000000020e0e7220 */ /* 0x000fe20000410000 */
[----:B------:R-:W-:Y:S01]  /*7230*/  F2FP.F16.F32.PACK_AB R17, R17, R9 ;  /* 0x000000091111723e */ /* 0x000fe200000000ff */
        /* <DEDUP_REMOVED lines=14> */
[----:B------:R-:W-:Y:S01]  /*7320*/  FADD.FTZ R31, -R204, R31 ;  /* 0x0000001fcc1f7221 */ /* 0x000fe20000010100 */
[----:B------:R-:W-:Y:S01]  /*7330*/  FMUL.FTZ R6, R6, R5 ;  /* 0x0000000506067220 */ /* 0x000fe20000410000 */
[----:B------:R-:W-:Y:S01]  /*7340*/  FMUL.FTZ R11, R25, R4 ;  /* 0x00000004190b7220 */ /* 0x000fe20000410000 */
[----:B------:R-:W-:Y:S01]  /*7350*/  FMUL.FTZ R7, R7, R3 ;  /* 0x0000000307077220 */ /* 0x000fe20000410000 */
[----:B------:R-:W-:Y:S01]  /*7360*/  FFMA.FTZ R2, -R188, R188, 1 ;  /* 0x3f800000bc027423 */ /* 0x000fe200000101bc */
[----:B------:R-:W-:Y:S01]  /*7370*/  FADD.FTZ R29, -R205, R29 ;  /* 0x0000001dcd1d7221 */ /* 0x000fe20000010100 */
[----:B------:R-:W-:Y:S01]  /*7380*/  FADD.FTZ R30, -R204, R30 ;  /* 0x0000001ecc1e7221 */ /* 0x000fe20000010100 */
[----:B------:R-:W-:Y:S01]  /*7390*/  FFMA.FTZ R5, -R191, R191, 1 ;  /* 0x3f800000bf057423 */ /* 0x000fe200000101bf */
[----:B------:R-:W-:Y:S01]  /*73a0*/  F2FP.F16.F32.PACK_AB R9, R9, R8 ;  /* 0x000000080909723e */ /* 0x000fe200000000ff */
[----:B------:R-:W-:Y:S01]  /*73b0*/  FFMA.FTZ R4, -R190, R190, 1 ;  /* 0x3f800000be047423 */ /* 0x000fe200000101be */
[----:B------:R-:W-:Y:S01]  /*73c0*/  FFMA.FTZ R3, -R189, R189, 1 ;  /* 0x3f800000bd037423 */ /* 0x000fe200000101bd */
[----:B------:R-:W-:Y:S01]  /*73d0*/  F2FP.F16.F32.PACK_AB R8, R14, R15 ;  /* 0x0000000f0e08723e */ /* 0x000fe200000000ff */
[----:B------:R-:W-:Y:S01]  /*73e0*/  FMUL.FTZ R20, R221, R31 ;  /* 0x0000001fdd147220 */ /* 0x000fe20000410000 */
[----:B------:R-:W-:Y:S01]  /*73f0*/  FMUL.FTZ R2, R2, UR48 ;  /* 0x0000003002027c20 */ /* 0x000fe20008410000 */
[----:B------:R-:W-:Y:S01]  /*7400*/  SHF.L.U32 R221, R220, 0x3, RZ ;  /* 0x00000003dcdd7819 */ /* 0x000fe200000006ff */
[----:B------:R-:W-:Y:S01]  /*7410*/  FMUL.FTZ R29, R223, R29 ;  /* 0x0000001ddf1d7220 */ /* 0x000fe20000410000 */
[----:B------:R-:W-:Y:S01]  /*7420*/  FMUL.FTZ R21, R219, R30 ;  /* 0x0000001edb157220 */ /* 0x000fe20000410000 */
[----:B------:R-:W-:Y:S01]  /*7430*/  SEL R22, R181, 0xfffffff0, !P1 ;  /* 0xfffffff0b5167807 */ /* 0x000fe20004800000 */
[----:B------:R-:W-:Y:S01]  /*7440*/  FMUL.FTZ R5, R5, UR48 ;  /* 0x0000003005057c20 */ /* 0x000fe20008410000 */
[----:B------:R-:W-:Y:S01]  /*7450*/  FMUL.FTZ R4, R4, UR48 ;  /* 0x0000003004047c20 */ /* 0x000fe20008410000 */
[----:B------:R-:W-:Y:S01]  /*7460*/  LOP3.LUT R223, R220, 0x8, RZ, 0xc0, !PT ;  /* 0x00000008dcdf7812 */ /* 0x000fe200078ec0ff */
[----:B------:R-:W-:Y:S01]  /*7470*/  FMUL.FTZ R3, R3, UR48 ;  /* 0x0000003003037c20 */ /* 0x000fe20008410000 */
[----:B------:R-:W-:Y:S01]  /*7480*/  FMUL.FTZ R20, R20, R2 ;  /* 0x0000000214147220 */ /* 0x000fe20000410000 */
[----:B------:R-:W-:Y:S01]  /*7490*/  SHF.L.U32 R219, R220, 0x5, RZ ;  /* 0x00000005dcdb7819 */ /* 0x000fe200000006ff */
[----:B------:R-:W-:Y:S01]  /*74a0*/  FADD.FTZ R35, -R207, R35 ;  /* 0x00000023cf237221 */ /* 0x000fe20000010100 */
[----:B------:R-:W-:Y:S01]  /*74b0*/  FMUL.FTZ R15, R28, R5 ;  /* 0x000000051c0f7220 */ /* 0x000fe20000410000 */
[----:B------:R-:W-:Y:S01]  /*74c0*/  F2FP.F16.F32.PACK_AB R11, R11, R6 ;  /* 0x000000060b0b723e */ /* 0x000fe200000000ff */
[----:B------:R-:W-:Y:S01]  /*74d0*/  FMUL.FTZ R14, R29, R4 ;  /* 0x000000041d0e7220 */ /* 0x000fe20000410000 */
[----:B------:R-:W-:Y:S01]  /*74e0*/  FMUL.FTZ R21, R21, R3 ;  /* 0x0000000315157220 */ /* 0x000fe20000410000 */
[----:B------:R-:W-:Y:S01]  /*74f0*/  F2FP.F16.F32.PACK_AB R10, R10, R7 ;  /* 0x000000070a0a723e */ /* 0x000fe200000000ff */
[----:B------:R-:W-:Y:S01]  /*7500*/  FFMA.FTZ R2, -R236, R236, 1 ;  /* 0x3f800000ec027423 */ /* 0x000fe200000101ec */
[----:B------:R-:W-:Y:S01]  /*7510*/  FADD.FTZ R32, -R206, R32 ;  /* 0x00000020ce207221 */ /* 0x000fe20000010100 */
[----:B------:R-:W-:Y:S01]  /*7520*/  F2FP.F16.F32.PACK_AB R14, R14, R15 ;  /* 0x0000000f0e0e723e */ /* 0x000fe200000000ff */
[----:B------:R-:W-:Y:S01]  /*7530*/  FADD.FTZ R33, -R206, R33 ;  /* 0x00000021ce217221 */ /* 0x000fe20000010100 */
[----:B------:R-:W-:Y:S01]  /*7540*/  FADD.FTZ R34, -R207, R34 ;  /* 0x00000022cf227221 */ /* 0x000fe20000010100 */
[----:B------:R-:W-:Y:S01]  /*7550*/  F2FP.F16.F32.PACK_AB R15, R20, R21 ;  /* 0x00000015140f723e */ /* 0x000fe200000000ff */
[----:B------:R-:W-:Y:S01]  /*7560*/  FFMA.FTZ R5, -R239, R239, 1 ;  /* 0x3f800000ef057423 */ /* 0x000fe200000101ef */
[----:B------:R-:W-:Y:S01]  /*7570*/  FFMA.FTZ R4, -R238, R238, 1 ;  /* 0x3f800000ee047423 */ /* 0x000fe200000101ee */
[----:B------:R-:W-:Y:S01]  /*7580*/  LOP3.LUT R239, R221, 0x38, RZ, 0xc0, !PT ;  /* 0x00000038ddef7812 */ /* 0x000fe200078ec0ff */
[----:B------:R-:W-:Y:S01]  /*7590*/  FFMA.FTZ R3, -R237, R237, 1 ;  /* 0x3f800000ed037423 */ /* 0x000fe200000101ed */
[----:B------:R-:W-:Y:S01]  /*75a0*/  FMUL.FTZ R25, R225, R35 ;  /* 0x00000023e1197220 */ /* 0x000fe20000410000 */
[----:B------:R-:W-:Y:S01]  /*75b0*/  SHF.R.U32.HI R225, RZ, 0x3, R220 ;  /* 0x00000003ffe17819 */ /* 0x000fe200000116dc */
[----:B------:R-:W-:Y:S01]  /*75c0*/  FMUL.FTZ R2, R2, UR48 ;  /* 0x0000003002027c20 */ /* 0x000fe20008410000 */
[----:B------:R-:W-:Y:S01]  /*75d0*/  FMUL.FTZ R24, R183, R32 ;  /* 0x00000020b7187220 */ /* 0x000fe20000410000 */
[----:B------:R-:W-:Y:S01]  /*75e0*/  SHF.L.U32 R183, R220, 0x6, RZ ;  /* 0x00000006dcb77819 */ /* 0x000fe200000006ff */
[----:B------:R-:W-:Y:S01]  /*75f0*/  FMUL.FTZ R23, R222, R33 ;  /* 0x00000021de177220 */ /* 0x000fe20000410000 */
[----:B------:R-:W-:Y:S01]  /*7600*/  FMUL.FTZ R26, R226, R34 ;  /* 0x00000022e21a7220 */ /* 0x000fe20000410000 */
[----:B------:R-:W-:Y:S01]  /*7610*/  SHF.L.U32 R222, R220, 0x1, RZ ;  /* 0x00000001dcde7819 */ /* 0x000fe200000006ff */
[----:B------:R-:W-:Y:S01]  /*7620*/  FMUL.FTZ R5, R5, UR48 ;  /* 0x0000003005057c20 */ /* 0x000fe20008410000 */
[----:B------:R-:W-:Y:S01]  /*7630*/  FMUL.FTZ R4, R4, UR48 ;  /* 0x0000003004047c20 */ /* 0x000fe20008410000 */
[----:B------:R-:W-:Y:S01]  /*7640*/  MOV R226, 0x20 ;  /* 0x0000002000e27802 */ /* 0x000fe20000000f00 */
[----:B------:R-:W-:Y:S01]  /*7650*/  FMUL.FTZ R3, R3, UR48 ;  /* 0x0000003003037c20 */ /* 0x000fe20008410000 */
[----:B------:R-:W-:Y:S01]  /*7660*/  FMUL.FTZ R25, R25, R2 ;  /* 0x0000000219197220 */ /* 0x000fe20000410000 */
[----:B------:R-:W-:Y:S01]  /*7670*/  IADD3 R2, PT, PT, R184, R22, RZ ;  /* 0x00000016b8027210 */ /* 0x000fe20007ffe0ff */
[----:B------:R-:W-:Y:S01]  /*7680*/  FMUL.FTZ R24, R24, R5 ;  /* 0x0000000518187220 */ /* 0x000fe20000410000 */
[----:B------:R-:W-:Y:S01]  /*7690*/  FMUL.FTZ R23, R23, R4 ;  /* 0x0000000417177220 */ /* 0x000fe20000410000 */
[----:B------:R-:W-:Y:S01]  /*76a0*/  LOP3.LUT R238, R239, 0x40, RZ, 0xfc, !PT ;  /* 0x00000040efee7812 */ /* 0x000fe200078efcff */
[----:B------:R-:W-:Y:S01]  /*76b0*/  FMUL.FTZ R26, R26, R3 ;  /* 0x000000031a1a7220 */ /* 0x000fe20000410000 */
        /* <DEDUP_REMOVED lines=52> */
.L_x_1901:
[----:B------:R-:W-:Y:S01]  /*7a00*/  STS [R184+0x1c000], R165 ;  /* 0x01c000a5b8007388 */ /* 0x000fe20000000800 */
[----:B--2---:R-:W-:Y:S01]  /*7a10*/  F2FP.F16.F32.PACK_AB R5, R23, R24 ;  /* 0x000000181705723e */ /* 0x004fe200000000ff */
[----:B------:R-:W-:Y:S01]  /*7a20*/  IMAD.IADD R4, R185, 0x1, R22 ;  /* 0x00000001b9047824 */ /* 0x000fe200078e0216 */
[----:B------:R-:W-:Y:S02]  /*7a30*/  F2FP.F16.F32.PACK_AB R6, R25, R26 ;  /* 0x0000001a1906723e */ /* 0x000fe400000000ff */
[----:B------:R-:W-:Y:S01]  /*7a40*/  STS [R184+0x1c400], R164 ;  /* 0x01c400a4b8007388 */ /* 0x000fe20000000800 */
[----:B------:R-:W-:Y:S01]  /*7a50*/  LOP3.LUT R3, R223, 0x30, R213, 0xf8, !PT ;  /* 0x00000030df037812 */ /* 0x000fe200078ef8d5 */
[----:B------:R-:W-:Y:S01]  /*7a60*/  IMAD.MOV.U32 R209, RZ, RZ, 0x40 ;  /* 0x00000040ffd17424 */ /* 0x000fe200078e00ff */
[--C-:B------:R-:W-:Y:S02]  /*7a70*/  LOP3.LUT R0, R0, 0x200, R183.reuse, 0xf8, !PT ;  /* 0x0000020000007812 */ /* 0x100fe400078ef8b7 */
[----:B------:R-:W-:Y:S01]  /*7a80*/  STS [R2+0x1c000], R13 ;  /* 0x01c0000d02007388 */ /* 0x000fe20000000800 */
[----:B------:R-:W-:Y:S01]  /*7a90*/  LOP3.LUT R3, R3, 0x1c0, R183, 0xf8, !PT ;  /* 0x000001c003037812 */ /* 0x000fe200078ef8b7 */
[----:B------:R-:W1:Y:S01]  /*7aa0*/  LDC R227, c[0x0][0x44c] ;  /* 0x00011300ffe37b82 */ /* 0x000e620000000800 */
[----:B------:R-:W-:Y:S02]  /*7ab0*/  LEA R0, R0, UR4, 0x1 ;  /* 0x0000000400007c11 */ /* 0x000fe4000f8e08ff */
[----:B------:R-:W-:Y:S01]  /*7ac0*/  STS [R2+0x1c400], R12 ;  /* 0x01c4000c02007388 */ /* 0x000fe20000000800 */
[----:B------:R-:W-:Y:S02]  /*7ad0*/  LOP3.LUT R3, R3, 0x38, R221, 0x78, !PT ;  /* 0x0000003803037812 */ /* 0x000fe400078e78dd */
[----:B------:R-:W-:Y:S02]  /*7ae0*/  SEL R209, R209, 0xffffffc0, !P1 ;  /* 0xffffffc0d1d17807 */ /* 0x000fe40004800000 */
[----:B------:R-:W-:Y:S01]  /*7af0*/  STS [R184+0x1d000], R19 ;  /* 0x01d00013b8007388 */ /* 0x000fe20000000800 */
[----:B------:R-:W-:Y:S02]  /*7b00*/  LOP3.LUT R3, R3, 0x200, R219, 0xf8, !PT ;  /* 0x0000020003037812 */ /* 0x000fe400078ef8db */
[----:B------:R-:W-:Y:S02]  /*7b10*/  LOP3.LUT R249, R220, 0x10, RZ, 0xc0, !PT ;  /* 0x00000010dcf97812 */ /* 0x000fe400078ec0ff */
[----:B------:R-:W-:Y:S01]  /*7b20*/  STS [R184+0x1d400], R18 ;  /* 0x01d40012b8007388 */ /* 0x000fe20000000800 */
[----:B------:R-:W-:Y:S04]  /*7b30*/  LEA R3, R3, UR4, 0x1 ;  /* 0x0000000403037c11 */ /* 0x000fe8000f8e08ff */
[----:B------:R-:W-:Y:S05]  /*7b40*/  STS [R2+0x1d000], R16 ;  /* 0x01d0001002007388 */ /* 0x000fea0000000800 */
[----:B------:R2:W-:Y:S05]  /*7b50*/  STS [R2+0x1d400], R17 ;  /* 0x01d4001102007388 */ /* 0x0005ea0000000800 */
[----:B------:R-:W-:Y:S01]  /*7b60*/  STS [R185+-0x4000], R9 ;  /* 0xffc00009b9007388 */ /* 0x000fe20000000800 */
[----:B-1----:R-:W-:Y:S04]  /*7b70*/  IMAD R227, R227, UR15, RZ ;  /* 0x0000000fe3e37c24 */ /* 0x002fe8000f8e02ff */
[----:B------:R-:W-:Y:S05]  /*7b80*/  STS [R185+-0x3c00], R8 ;  /* 0xffc40008b9007388 */ /* 0x000fea0000000800 */
[----:B------:R-:W-:Y:S05]  /*7b90*/  STS [R4+-0x4000], R5 ;  /* 0xffc0000504007388 */ /* 0x000fea0000000800 */
[----:B------:R-:W-:Y:S05]  /*7ba0*/  STS [R4+-0x3c00], R6 ;  /* 0xffc4000604007388 */ /* 0x000fea0000000800 */
[----:B------:R-:W-:Y:S05]  /*7bb0*/  STS [R185+-0x3000], R11 ;  /* 0xffd0000bb9007388 */ /* 0x000fea0000000800 */
[----:B------:R-:W-:Y:S01]  /*7bc0*/  STS [R185+-0x2c00], R10 ;  /* 0xffd4000ab9007388 */ /* 0x000fe20000000800 */
[----:B--2---:R-:W-:Y:S04]  /*7bd0*/  IMAD.IADD R2, R0, 0x1, R209 ;  /* 0x0000000100027824 */ /* 0x004fe800078e02d1 */
        /* <DEDUP_REMOVED lines=10> */
[----:B------:R-:W-:Y:S05]  /*7c80*/  LDSM.16.MT88.4 R32, [R3+0x22800] ;  /* 0x022800000320783b */ /* 0x000fea0000004200 */
[----:B------:R-:W-:Y:S01]  /*7c90*/  LDSM.16.MT88.4 R164, [R2+0x8800] ;  /* 0x0088000002a4783b */ /* 0x000fe20000004200 */
[-C--:B-1---5:R-:W-:Y:S04]  /*7ca0*/  HMMA.16816.F32 R36, R4, R8.reuse, R36 ;  /* 0x000000080424723c */ /* 0x0a2fe80000001824 */
        /* <DEDUP_REMOVED lines=44> */
[----:B------:R3:W4:Y:S02]  /*7f70*/  LDSM.16.MT88.4 R172, [R0+0xb800] ;  /* 0x00b8000000ac783b */ /* 0x0007240000004200 */
[-C--:B--2---:R-:W-:Y:S08]  /*7f80*/  HMMA.16816.F32 R36, R4, R12.reuse, R36 ;  /* 0x0000000c0424723c */ /* 0x084ff00000001824 */
[C---:B------:R-:W-:Y:S08]  /*7f90*/  HMMA.16816.F32 R40, R16.reuse, R12, R40 ;  /* 0x0000000c1028723c */ /* 0x040ff00000001828 */
[-C--:B------:R-:W-:Y:S03]  /*7fa0*/  HMMA.16816.F32 R44, R16, R14.reuse, R44 ;  /* 0x0000000e102c723c */ /* 0x080fe6000000182c */
[----:B---3--:R-:W-:Y:S05]  /*7fb0*/  IMAD.U32 R0, R227, -0x40, RZ ;  /* 0xffffffc0e3007824 */ /* 0x008fea00078e00ff */
[C---:B------:R-:W-:Y:S01]  /*7fc0*/  HMMA.16816.F32 R48, R4.reuse, R14, R48 ;  /* 0x0000000e0430723c */ /* 0x040fe20000001830 */
[----:B------:R2:W3:Y:S01]  /*7fd0*/  LDSM.16.MT88.4 R12, [R2+0xb800] ;  /* 0x00b80000020c783b */ /* 0x0004e20000004200 */
[----:B------:R-:W-:Y:S06]  /*7fe0*/  BAR.SYNC.DEFER_BLOCKING 0x0 ;  /* 0x0000000000007b1d */ /* 0x000fec0000010000 */
[-C--:B------:R-:W-:Y:S08]  /*7ff0*/  HMMA.16816.F32 R52, R4, R20.reuse, R52 ;  /* 0x000000140434723c */ /* 0x080ff00000001834 */
[C---:B------:R-:W-:Y:S08]  /*8000*/  HMMA.16816.F32 R56, R16.reuse, R20, R56 ;  /* 0x000000141038723c */ /* 0x040ff00000001838 */
[-C--:B------:R-:W-:Y:S03]  /*8010*/  HMMA.16816.F32 R60, R16, R22.reuse, R60 ;  /* 0x00000016103c723c */ /* 0x080fe6000000183c */
[C---:B--2---:R-:W-:Y:S04]  /*8020*/  LEA R2, P0, R0.reuse, R242, 0x2 ;  /* 0x000000f200027211 */ /* 0x044fe800078010ff */
[----:B------:R-:W-:Y:S01]  /*8030*/  LEA.HI.X.SX32 R0, R0, R243, 0x2, P0 ;  /* 0x000000f300007211 */ /* 0x000fe200000f16ff */
[C---:B------:R-:W-:Y:S04]  /*8040*/  HMMA.16816.F32 R64, R4.reuse, R22, R64 ;  /* 0x000000160440723c */ /* 0x040fe80000001840 */
[----:B------:R-:W-:Y:S02]  /*8050*/  IMAD.MOV.U32 R242, RZ, RZ, R2 ;  /* 0x000000fffff27224 */ /* 0x000fe400078e0002 */
[----:B------:R-:W-:Y:S02]  /*8060*/  IMAD.MOV.U32 R243, RZ, RZ, R0 ;  /* 0x000000fffff37224 */ /* 0x000fe400078e0000 */
[-C--:B------:R-:W-:Y:S08]  /*8070*/  HMMA.16816.F32 R68, R4, R24.reuse, R68 ;  /* 0x000000180444723c */ /* 0x080ff00000001844 */
[C---:B------:R-:W-:Y:S08]  /*8080*/  HMMA.16816.F32 R72, R16.reuse, R24, R72 ;  /* 0x000000181048723c */ /* 0x040ff00000001848 */
[-C--:B------:R-:W-:Y:S08]  /*8090*/  HMMA.16816.F32 R76, R16, R26.reuse, R76 ;  /* 0x0000001a104c723c */ /* 0x080ff0000000184c */
[C---:B------:R-:W-:Y:S08]  /*80a0*/  HMMA.16816.F32 R80, R4.reuse, R26, R80 ;  /* 0x0000001a0450723c */ /* 0x040ff00000001850 */
[-C--:B-1----:R-:W-:Y:S08]  /*80b0*/  HMMA.16816.F32 R84, R4, R28.reuse, R84 ;  /* 0x0000001c0454723c */ /* 0x082ff00000001854 */
[C---:B------:R-:W-:Y:S08]  /*80c0*/  HMMA.16816.F32 R88, R16.reuse, R28, R88 ;  /* 0x0000001c1058723c */ /* 0x040ff00000001858 */
[-C--:B------:R-:W-:Y:S08]  /*80d0*/  HMMA.16816.F32 R92, R16, R30.reuse, R92 ;  /* 0x0000001e105c723c */ /* 0x080ff0000000185c */
[----:B------:R-:W-:Y:S08]  /*80e0*/  HMMA.16816.F32 R96, R4, R30, R96 ;  /* 0x0000001e0460723c */ /* 0x000ff00000001860 */
        /* <DEDUP_REMOVED lines=30> */
[----:B------:R-:W-:Y:S01]  /*82d0*/  @!P2 IMAD.MOV.U32 R6, RZ, RZ, R248 ;  /* 0x000000ffff06a224 */ /* 0x000fe200078e00f8 */
[----:B------:R-:W-:Y:S01]  /*82e0*/  LEA R4, P0, R4, R248, 0x1 ;  /* 0x000000f804047211 */ /* 0x000fe200078008ff */
[----:B------:R-:W-:Y:S01]  /*82f0*/  @!P3 IMAD.MOV.U32 R9, RZ, RZ, R247 ;  /* 0x000000ffff09b224 */ /* 0x000fe200078e00f7 */
[----:B------:R-:W-:Y:S01]  /*8300*/  LOP3.LUT R0, R0, 0x1e00, R221, 0xf8, !PT ;  /* 0x00001e0000007812 */ /* 0x000fe200078ef8dd */
[----:B------:R-:W-:Y:S02]  /*8310*/  @!P2 IMAD.MOV.U32 R7, RZ, RZ, R247 ;  /* 0x000000ffff07a224 */ /* 0x000fe400078e00f7 */
[----:B------:R-:W-:Y:S01]  /*8320*/  IMAD.U32 R2, RZ, RZ, UR46 ;  /* 0x0000002eff027e24 */ /* 0x000fe2000f8e00ff */
[----:B------:R-:W-:Y:S04]  /*8330*/  LEA R0, R0, UR4, 0x1 ;  /* 0x0000000400007c11 */ /* 0x000fe8000f8e08ff */
[----:B------:R-:W-:Y:S01]  /*8340*/  LEA.HI.X R5, R5, R247, R2, 0x1, P0 ;  /* 0x000000f705057211 */ /* 0x000fe200000f0c02 */
        /* <DEDUP_REMOVED lines=21> */
.L_x_1902:
[----:B-1----:R-:W-:Y:S01]  /*84a0*/  LOP3.LUT R0, R222, 0x20, RZ, 0xc0, !PT ;  /* 0x00000020de007812 */ /* 0x002fe200078ec0ff */
[----:B------:R-:W-:Y:S01]  /*84b0*/  LDSM.16.M88.4 R32, [R200+0x1c000] ;  /* 0x01c00000c820783b */ /* 0x000fe20000000200 */
[----:B------:R-:W-:Y:S01]  /*84c0*/  ISETP.NE.AND P0, PT, R182, RZ, PT ;  /* 0x000000ffb600720c */ /* 0x000fe20003f05270 */
[----:B------:R-:W-:Y:S01]  /*84d0*/  IMAD.IADD R209, R200, 0x1, R209 ;  /* 0x00000001c8d17824 */ /* 0x000fe200078e02d1 */
[----:B------:R-:W-:Y:S01]  /*84e0*/  LOP3.LUT R0, R0, 0x18, R225, 0xf8, !PT ;  /* 0x0000001800007812 */ /* 0x000fe200078ef8e1 */
[----:B------:R-:W-:Y:S01]  /*84f0*/  @UP0 UIADD3 UR13, UP1, UPT, UR54, -0x100, URZ ;  /* 0xffffff00360d0890 */ /* 0x000fe2000ff3e0ff */
[----:B------:R-:W-:Y:S01]  /*8500*/  LDSM.16.M88.4 R28, [R200+0x1d000] ;  /* 0x01d00000c81c783b */ /* 0x000fe20000000200 */
[----:B------:R-:W-:Y:S01]  /*8510*/  SEL R2, R226, 0xffffffe0, !P0 ;  /* 0xffffffe0e2027807 */ /* 0x000fe20004000000 */
[----:B------:R-:W-:Y:S01]  /*8520*/  ULOP3.LUT UR9, UR43, 0x1, URZ, 0xc0, !UPT ;  /* 0x000000012b097892 */ /* 0x000fe2000f8ec0ff */
[----:B------:R-:W-:Y:S01]  /*8530*/  LOP3.LUT R0, R0, 0x1c0, R183, 0xf8, !PT ;  /* 0x000001c000007812 */ /* 0x000fe200078ef8b7 */
[----:B------:R-:W-:Y:S01]  /*8540*/  @UP0 UIADD3.X UR12, UPT, UPT, UR55, -0x1, URZ, UP1, !UPT ;  /* 0xffffffff370c0890 */ /* 0x000fe20008ffe4ff */
[----:B------:R-:W-:Y:S01]  /*8550*/  LDSM.16.M88.4 R184, [R209+0x1c000] ;  /* 0x01c00000d1b8783b */ /* 0x000fe20000000200 */
[----:B------:R-:W-:Y:S01]  /*8560*/  IMAD.IADD R208, R200, 0x1, R2 ;  /* 0x00000001c8d07824 */ /* 0x000fe200078e0202 */
[----:B------:R-:W-:Y:S01]  /*8570*/  LOP3.LUT R0, R0, 0x38, R221, 0x78, !PT ;  /* 0x0000003800007812 */ /* 0x000fe200078e78dd */
[----:B------:R-:W-:Y:S01]  /*8580*/  IMAD.IADD R2, R2, 0x1, R209 ;  /* 0x0000000102027824 */ /* 0x000fe200078e02d1 */
[----:B------:R-:W-:Y:S01]  /*8590*/  PLOP3.LUT P3, PT, PT, PT, UP0, 0x80, 0x8 ;  /* 0x000000000008781c */ /* 0x000fe20003f6f008 */
[----:B------:R-:W-:Y:S01]  /*85a0*/  LDSM.16.M88.4 R192, [R209+0x1d000] ;  /* 0x01d00000d1c0783b */ /* 0x000fe20000000200 */
[----:B------:R-:W-:Y:S01]  /*85b0*/  LOP3.LUT R0, R0, 0x200, R183, 0xf8, !PT ;  /* 0x0000020000007812 */ /* 0x000fe200078ef8b7 */
[----:B------:R-:W-:Y:S03]  /*85c0*/  @UP0 UIADD3 UR10, UP1, UPT, UR10, -0x100, URZ ;  /* 0xffffff000a0a0890 */ /* 0x000fe6000ff3e0ff */
[----:B------:R-:W-:Y:S01]  /*85d0*/  LEA R0, R0, UR4, 0x1 ;  /* 0x0000000400007c11 */ /* 0x000fe2000f8e08ff */
[----:B------:R-:W-:Y:S01]  /*85e0*/  LDSM.16.M88.4 R168, [R208+0x1c000] ;  /* 0x01c00000d0a8783b */ /* 0x000fe20000000200 */
[----:B------:R-:W-:Y:S02]  /*85f0*/  @UP0 UIADD3.X UR11, UPT, UPT, UR11, -0x1, URZ, UP1, !UPT ;  /* 0xffffffff0b0b0890 */ /* 0x000fe40008ffe4ff */
[----:B------:R-:W-:Y:S02]  /*8600*/  UISETP.NE.U32.AND UP1, UPT, UR9, 0x1, UPT ;  /* 0x000000010900788c */ /* 0x000fe4000bf25070 */
[----:B------:R-:W1:Y:S04]  /*8610*/  LDSM.16.MT88.4 R16, [R0+0xc000] ;  /* 0x00c000000010783b */ /* 0x000e680000004200 */
[----:B------:R-:W-:Y:S01]  /*8620*/  PLOP3.LUT P2, PT, PT, PT, UP1, 0x80, 0x8 ;  /* 0x000000000008781c */ /* 0x000fe20003f4f018 */
[----:B------:R-:W2:Y:S05]  /*8630*/  LDSM.16.MT88.4 R164, [R0+0x10000] ;  /* 0x0100000000a4783b */ /* 0x000eaa0000004200 */
[----:B------:R-:W3:Y:S05]  /*8640*/  LDL R252, [R1+0x14] ;  /* 0x0000140001fc7983 */ /* 0x000eea0000100800 */
[----:B------:R-:W4:Y:S05]  /*8650*/  LDSM.16.MT88.4 R172, [R0+0xc800] ;  /* 0x00c8000000ac783b */ /* 0x000f2a0000004200 */
[----:B------:R-:W5:Y:S05]  /*8660*/  LDL R251, [R1+0x10] ;  /* 0x0000100001fb7983 */ /* 0x000f6a0000100800 */
[----:B------:R-:W4:Y:S05]  /*8670*/  LDSM.16.M88.4 R176, [R208+0x1d000] ;  /* 0x01d00000d0b0783b */ /* 0x000f2a0000000200 */
[----:B------:R-:W5:Y:S05]  /*8680*/  LDL R250, [R1+0xc] ;  /* 0x00000c0001fa7983 */ /* 0x000f6a0000100800 */
[----:B------:R-:W4:Y:S05]  /*8690*/  LDSM.16.MT88.4 R180, [R0+0x10800] ;  /* 0x0108000000b4783b */ /* 0x000f2a0000004200 */
[----:B------:R-:W4:Y:S01]  /*86a0*/  LDSM.16.MT88.4 R188, [R0+0xd000] ;  /* 0x00d0000000bc783b */ /* 0x000f220000004200 */
[-C--:B-1----:R-:W-:Y:S04]  /*86b0*/  HMMA.16816.F32 R4, R32, R16.reuse, RZ ;  /* 0x000000102004723c */ /* 0x082fe800000018ff */
[----:B------:R-:W-:Y:S05]  /*86c0*/  LDSM.16.MT88.4 R196, [R0+0xe000] ;  /* 0x00e0000000c4783b */ /* 0x000fea0000004200 */
[----:B------:R-:W-:Y:S01]  /*86d0*/  LDSM.16.MT88.4 R204, [R0+0x12000] ;  /* 0x0120000000cc783b */ /* 0x000fe20000004200 */
        /* <DEDUP_REMOVED lines=18> */
[----:B------:R-:W2:Y:S05]  /*8800*/  LDSM.16.M88.4 R168, [R2+0x1c000] ;  /* 0x01c0000002a8783b */ /* 0x000eaa0000000200 */
[----:B------:R-:W4:Y:S02]  /*8810*/  LDSM.16.MT88.4 R180, [R0+0x11800] ;  /* 0x0118000000b4783b */ /* 0x000f240000004200 */
[-C--:B------:R-:W-:Y:S08]  /*8820*/  HMMA.16816.F32 R4, R184, R188.reuse, R4 ;  /* 0x000000bcb804723c */ /* 0x080ff00000001804 */
[C---:B------:R-:W-:Y:S08]  /*8830*/  HMMA.16816.F32 R8, R192.reuse, R188, R8 ;  /* 0x000000bcc008723c */ /* 0x040ff00000001808 */
[-C--:B------:R-:W-:Y:S08]  /*8840*/  HMMA.16816.F32 R12, R192, R190.reuse, R12 ;  /* 0x000000bec00c723c */ /* 0x080ff0000000180c */
[C---:B------:R-:W-:Y:S01]  /*8850*/  HMMA.16816.F32 R16, R184.reuse, R190, R16 ;  /* 0x000000beb810723c */ /* 0x040fe20000001810 */
[----:B------:R-:W4:Y:S05]  /*8860*/  LDSM.16.M88.4 R188, [R200+0x1e000] ;  /* 0x01e00000c8bc783b */ /* 0x000f2a0000000200 */
[----:B------:R-:W4:Y:S02]  /*8870*/  LDSM.16.M88.4 R200, [R200+0x1f000] ;  /* 0x01f00000c8c8783b */ /* 0x000f240000000200 */
[-C--:B-1----:R-:W-:Y:S08]  /*8880*/  HMMA.16816.F32 R20, R184, R164.reuse, R20 ;  /* 0x000000a4b814723c */ /* 0x082ff00000001814 */
[C---:B------:R-:W-:Y:S08]  /*8890*/  HMMA.16816.F32 R24, R192.reuse, R164, R24 ;  /* 0x000000a4c018723c */ /* 0x040ff00000001818 */
[-C--:B------:R-:W-:Y:S08]  /*88a0*/  HMMA.16816.F32 R28, R192, R166.reuse, R28 ;  /* 0x000000a6c01c723c */ /* 0x080ff0000000181c */
[----:B------:R-:W-:Y:S01]  /*88b0*/  HMMA.16816.F32 R32, R184, R166, R32 ;  /* 0x000000a6b820723c */ /* 0x000fe20000001820 */
[----:B------:R-:W-:Y:S05]  /*88c0*/  LDSM.16.M88.4 R164, [R208+0x1e000] ;  /* 0x01e00000d0a4783b */ /* 0x000fea0000000200 */
[----:B------:R-:W-:Y:S02]  /*88d0*/  LDSM.16.MT88.4 R184, [R0+0xf000] ;  /* 0x00f0000000b8783b */ /* 0x000fe40000004200 */
[-C--:B--2---:R-:W-:Y:S08]  /*88e0*/  HMMA.16816.F32 R4, R168, R172.reuse, R4 ;  /* 0x000000aca804723c */ /* 0x084ff00000001804 */
[C---:B------:R-:W-:Y:S08]  /*88f0*/  HMMA.16816.F32 R8, R176.reuse, R172, R8 ;  /* 0x000000acb008723c */ /* 0x040ff00000001808 */
[-C--:B------:R-:W-:Y:S08]  /*8900*/  HMMA.16816.F32 R12, R176, R174.reuse, R12 ;  /* 0x000000aeb00c723c */ /* 0x080ff0000000180c */
[C---:B------:R-:W-:Y:S01]  /*8910*/  HMMA.16816.F32 R16, R168.reuse, R174, R16 ;  /* 0x000000aea810723c */ /* 0x040fe20000001810 */
[----:B------:R-:W-:Y:S07]  /*8920*/  LDSM.16.M88.4 R172, [R208+0x1f000] ;  /* 0x01f00000d0ac783b */ /* 0x000fee0000000200 */
[-C--:B----4-:R-:W-:Y:S08]  /*8930*/  HMMA.16816.F32 R20, R168, R180.reuse, R20 ;  /* 0x000000b4a814723c */ /* 0x090ff00000001814 */
[C---:B------:R-:W-:Y:S08]  /*8940*/  HMMA.16816.F32 R24, R176.reuse, R180, R24 ;  /* 0x000000b4b018723c */ /* 0x040ff00000001818 */
[-C--:B------:R-:W-:Y:S03]  /*8950*/  HMMA.16816.F32 R28, R176, R182.reuse, R28 ;  /* 0x000000b6b01c723c */ /* 0x080fe6000000181c */
[C---:B------:R-:W-:Y:S05]  /*8960*/  IMAD.SHL.U32 R176, R227.reuse, 0x8, RZ ;  /* 0x00000008e3b07824 */ /* 0x040fea00078e00ff */
[----:B------:R-:W-:Y:S01]  /*8970*/  HMMA.16816.F32 R32, R168, R182, R32 ;  /* 0x000000b6a820723c */ /* 0x000fe20000001820 */
[----:B------:R-:W1:Y:S03]  /*8980*/  LDSM.16.MT88.4 R168, [R0+0xe800] ;  /* 0x00e8000000a8783b */ /* 0x000e660000004200 */
[C---:B------:R-:W-:Y:S02]  /*8990*/  LEA R234, P0, R176.reuse, R242, 0x2 ;  /* 0x000000f2b0ea7211 */ /* 0x040fe400078010ff */
[----:B------:R-:W-:Y:S02]  /*89a0*/  LDSM.16.M88.4 R180, [R209+0x1e000] ;  /* 0x01e00000d1b4783b */ /* 0x000fe40000000200 */
[-C--:B------:R-:W-:Y:S05]  /*89b0*/  HMMA.16816.F32 R4, R188, R196.reuse, R4 ;  /* 0x000000c4bc04723c */ /* 0x080fea0000001804 */
[----:B------:R-:W-:Y:S02]  /*89c0*/  LEA.HI.X.SX32 R235, R176, R243, 0x2, P0 ;  /* 0x000000f3b0eb7211 */ /* 0x000fe400000f16ff */
[----:B------:R-:W2:Y:S01]  /*89d0*/  LDSM.16.MT88.4 R176, [R0+0x12800] ;  /* 0x0128000000b0783b */ /* 0x000ea20000004200 */
        /* <DEDUP_REMOVED lines=10> */
[C---:B------:R-:W-:Y:S08]  /*8a80*/  HMMA.16816.F32 R24, R200.reuse, R204, R24 ;  /* 0x000000ccc818723c */ /* 0x040ff00000001818 */
[-C--:B------:R-:W-:Y:S08]  /*8a90*/  HMMA.16816.F32 R28, R200, R206.reuse, R28 ;  /* 0x000000cec81c723c */ /* 0x080ff0000000181c */
[----:B------:R-:W-:Y:S01]  /*8aa0*/  HMMA.16816.F32 R32, R188, R206, R32 ;  /* 0x000000cebc20723c */ /* 0x000fe20000001820 */
[----:B------:R4:W3:Y:S03]  /*8ab0*/  LDSM.16.M88.4 R188, [R209+0x1f000] ;  /* 0x01f00000d1bc783b */ /* 0x0008e60000000200 */
[C---:B------:R-:W-:Y:S04]  /*8ac0*/  LEA R206, P0, R227.reuse, R228, 0x5 ;  /* 0x000000e4e3ce7211 */ /* 0x040fe800078028ff */
[-C--:B-1----:R-:W-:Y:S05]  /*8ad0*/  HMMA.16816.F32 R4, R164, R168.reuse, R4 ;  /* 0x000000a8a404723c */ /* 0x082fea0000001804 */
[C---:B------:R-:W-:Y:S02]  /*8ae0*/  LEA.HI.X.SX32 R207, R227.reuse, R229, 0x5, P0 ;  /* 0x000000e5e3cf7211 */ /* 0x040fe400000f2eff */
[C---:B------:R-:W-:Y:S01]  /*8af0*/  LEA R204, P0, R227.reuse, R206, 0x5 ;  /* 0x000000cee3cc7211 */ /* 0x040fe200078028ff */
[C---:B------:R-:W-:Y:S04]  /*8b00*/  HMMA.16816.F32 R8, R172.reuse, R168, R8 ;  /* 0x000000a8ac08723c */ /* 0x040fe80000001808 */
[C---:B------:R-:W-:Y:S02]  /*8b10*/  LEA.HI.X.SX32 R205, R227.reuse, R207, 0x5, P0 ;  /* 0x000000cfe3cd7211 */ /* 0x040fe400000f2eff */
[C---:B------:R-:W-:Y:S02]  /*8b20*/  LEA R208, P0, R227.reuse, R204, 0x5 ;  /* 0x000000cce3d07211 */ /* 0x040fe400078028ff */
[-C--:B------:R-:W-:Y:S03]  /*8b30*/  HMMA.16816.F32 R12, R172, R170.reuse, R12 ;  /* 0x000000aaac0c723c */ /* 0x080fe6000000180c */
[C---:B----4-:R-:W-:Y:S05]  /*8b40*/  LEA.HI.X.SX32 R209, R227.reuse, R205, 0x5, P0 ;  /* 0x000000cde3d17211 */ /* 0x050fea00000f2eff */
[C---:B------:R-:W-:Y:S01]  /*8b50*/  HMMA.16816.F32 R16, R164.reuse, R170, R16 ;  /* 0x000000aaa410723c */ /* 0x040fe20000001810 */
[----:B------:R-:W1:Y:S03]  /*8b60*/  LDSM.16.MT88.4 R168, [R0+0x13000] ;  /* 0x0130000000a8783b */ /* 0x000e660000004200 */
[C---:B------:R-:W-:Y:S04]  /*8b70*/  IMAD.WIDE R236, R227.reuse, -0xc0, R208 ;  /* 0xffffff40e3ec7825 */ /* 0x040fe800078e02d0 */
[-C--:B--2---:R-:W-:Y:S03]  /*8b80*/  HMMA.16816.F32 R20, R164, R176.reuse, R20 ;  /* 0x000000b0a414723c */ /* 0x084fe60000001814 */
        /* <DEDUP_REMOVED lines=9> */
[----:B------:R-:W2:Y:S03]  /*8c20*/  LDSM.16.M88.4 R164, [R2+0x1e000] ;  /* 0x01e0000002a4783b */ /* 0x000ea60000000200 */
[C---:B------:R-:W-:Y:S02]  /*8c30*/  LEA.HI.X.SX32 R197, R227.reuse, R199, 0x5, P0 ;  /* 0x000000c7e3c57211 */ /* 0x040fe400000f2eff */
[----:B------:R4:W5:Y:S01]  /*8c40*/  LDSM.16.M88.4 R176, [R2+0x1f000] ;  /* 0x01f0000002b0783b */ /* 0x0009620000000200 */
[C---:B------:R-:W-:Y:S01]  /*8c50*/  LEA R194, P0, R227.reuse, R196, 0x5 ;  /* 0x000000c4e3c27211 */ /* 0x040fe200078028ff */
        /* <DEDUP_REMOVED lines=8> */
[----:B----4-:R-:W-:Y:S03]  /*8ce0*/  @P3 SHF.R.U32.HI R2, RZ, 0x2, R220 ;  /* 0x00000002ff023819 */ /* 0x010fe600000116dc */
[C---:B------:R-:W-:Y:S08]  /*8cf0*/  HMMA.16816.F32 R16, R180.reuse, R186, R16 ;  /* 0x000000bab410723c */ /* 0x040ff00000001810 */
[-C--:B-1----:R-:W-:Y:S08]  /*8d00*/  HMMA.16816.F32 R20, R180, R168.reuse, R20 ;  /* 0x000000a8b414723c */ /* 0x082ff00000001814 */
[C---:B------:R-:W-:Y:S08]  /*8d10*/  HMMA.16816.F32 R24, R188.reuse, R168, R24 ;  /* 0x000000a8bc18723c */ /* 0x040ff00000001818 */
[-C--:B------:R-:W-:Y:S01]  /*8d20*/  HMMA.16816.F32 R28, R188, R170.reuse, R28 ;  /* 0x000000aabc1c723c */ /* 0x080fe2000000181c */
[----:B------:R-:W3:Y:S01]  /*8d30*/  LDL R191, [R1+0x18] ;  /* 0x0000180001bf7983 */ /* 0x000ee20000100800 */
[----:B------:R-:W-:Y:S02]  /*8d40*/  IMAD.MOV.U32 R190, RZ, RZ, 0x4 ;  /* 0x00000004ffbe7424 */ /* 0x000fe400078e00ff */
[C---:B------:R-:W-:Y:S04]  /*8d50*/  IMAD.WIDE R188, R227.reuse, -0xc0, R202 ;  /* 0xffffff40e3bc7825 */ /* 0x040fe800078e02ca */
[----:B------:R-:W-:Y:S01]  /*8d60*/  HMMA.16816.F32 R32, R180, R170, R32 ;  /* 0x000000aab420723c */ /* 0x000fe20000001820 */
[----:B------:R1:W4:Y:S03]  /*8d70*/  LDSM.16.MT88.4 R168, [R0+0x13800] ;  /* 0x0138000000a8783b */ /* 0x0003260000004200 */
[C---:B------:R-:W-:Y:S04]  /*8d80*/  LEA R186, P0, R227.reuse, R188, 0x5 ;  /* 0x000000bce3ba7211 */ /* 0x040fe800078028ff */
[-C--:B--2---:R-:W-:Y:S05]  /*8d90*/  HMMA.16816.F32 R4, R164, R172.reuse, R4 ;  /* 0x000000aca404723c */ /* 0x084fea0000001804 */
[C---:B------:R-:W-:Y:S02]  /*8da0*/  LEA.HI.X.SX32 R187, R227.reuse, R189, 0x5, P0 ;  /* 0x000000bde3bb7211 */ /* 0x040fe400000f2eff */
[C---:B------:R-:W-:Y:S01]  /*8db0*/  LEA R184, P0, R227.reuse, R186, 0x5 ;  /* 0x000000bae3b87211 */ /* 0x040fe200078028ff */
[C---:B-----5:R-:W-:Y:S04]  /*8dc0*/  HMMA.16816.F32 R8, R176.reuse, R172, R8 ;  /* 0x000000acb008723c */ /* 0x060fe80000001808 */
[C---:B------:R-:W-:Y:S02]  /*8dd0*/  LEA.HI.X.SX32 R185, R227.reuse, R187, 0x5, P0 ;  /* 0x000000bbe3b97211 */ /* 0x040fe400000f2eff */
[C---:B------:R-:W-:Y:S02]  /*8de0*/  LEA R182, P0, R227.reuse, R184, 0x5 ;  /* 0x000000b8e3b67211 */ /* 0x040fe400078028ff */
[-C--:B------:R-:W-:Y:S03]  /*8df0*/  HMMA.16816.F32 R12, R176, R174.reuse, R12 ;  /* 0x000000aeb00c723c */ /* 0x080fe6000000180c */
[C---:B------:R-:W-:Y:S02]  /*8e00*/  LEA.HI.X.SX32 R183, R227.reuse, R185, 0x5, P0 ;  /* 0x000000b9e3b77211 */ /* 0x040fe400000f2eff */
[----:B------:R-:W-:Y:S02]  /*8e10*/  LEA R180, P0, R227, R182, 0x5 ;  /* 0x000000b6e3b47211 */ /* 0x000fe400078028ff */
[----:B-1----:R-:W-:Y:S01]  /*8e20*/  @P3 LOP3.LUT R0, R213, 0x10, RZ, 0xc0, !PT ;  /* 0x00000010d5003812 */ /* 0x002fe200078ec0ff */
[C---:B------:R-:W-:Y:S04]  /*8e30*/  HMMA.16816.F32 R16, R164.reuse, R174, R16 ;  /* 0x000000aea410723c */ /* 0x040fe80000001810 */
[C---:B------:R-:W-:Y:S02]  /*8e40*/  LEA.HI.X.SX32 R181, R227.reuse, R183, 0x5, P0 ;  /* 0x000000b7e3b57211 */ /* 0x040fe400000f2eff */
[C---:B------:R-:W-:Y:S02]  /*8e50*/  LEA R172, P0, R227.reuse, R180, 0x5 ;  /* 0x000000b4e3ac7211 */ /* 0x040fe400078028ff */
[----:B------:R-:W-:Y:S01]  /*8e60*/  @P3 LOP3.LUT R246, R0, 0x7, R2, 0xf8, !PT ;  /* 0x0000000700f63812 */ /* 0x000fe200078ef802 */
[-C--:B----4-:R-:W-:Y:S03]  /*8e70*/  HMMA.16816.F32 R20, R164, R168.reuse, R20 ;  /* 0x000000a8a414723c */ /* 0x090fe60000001814 */
[C---:B------:R-:W-:Y:S01]  /*8e80*/  LEA.HI.X.SX32 R173, R227.reuse, R181, 0x5, P0 ;  /* 0x000000b5e3ad7211 */ /* 0x040fe200000f2eff */
[C---:B------:R-:W-:Y:S01]  /*8e90*/  VIADD R0, R210.reuse, 0x40 ;  /* 0x00000040d2007836 */ /* 0x040fe20000000000 */
[C---:B------:R-:W-:Y:S01]  /*8ea0*/  LEA R174, P0, R227.reuse, R172, 0x5 ;  /* 0x000000ace3ae7211 */ /* 0x040fe200078028ff */
[----:B------:R-:W-:Y:S02]  /*8eb0*/  @P1 VIADD R0, R210, 0xffffffc0 ;  /* 0xffffffc0d2001836 */ /* 0x000fe40000000000 */
[C---:B------:R-:W-:Y:S04]  /*8ec0*/  HMMA.16816.F32 R24, R176.reuse, R168, R24 ;  /* 0x000000a8b018723c */ /* 0x040fe80000001818 */
[C---:B------:R-:W-:Y:S04]  /*8ed0*/  LEA.HI.X.SX32 R175, R227.reuse, R173, 0x5, P0 ;  /* 0x000000ade3af7211 */ /* 0x040fe800000f2eff */
[-C--:B------:R-:W-:Y:S03]  /*8ee0*/  HMMA.16816.F32 R28, R176, R170.reuse, R28 ;  /* 0x000000aab01c723c */ /* 0x080fe6000000181c */
[C---:B------:R-:W-:Y:S05]  /*8ef0*/  IMAD.WIDE R176, R227.reuse, -0xc0, R174 ;  /* 0xffffff40e3b07825 */ /* 0x040fea00078e02ae */
[----:B------:R-:W-:Y:S04]  /*8f00*/  HMMA.16816.F32 R32, R164, R170, R32 ;  /* 0x000000aaa420723c */ /* 0x000fe80000001820 */
[----:B------:R-:W-:Y:S01]  /*8f10*/  @P3 IMAD.WIDE.U32 R164, R246, R190, UR54 ;  /* 0x00000036f6a43e25 */ /* 0x000fe2000f8e00be */
[C---:B------:R-:W-:Y:S01]  /*8f20*/  LEA R168, P0, R227.reuse, R176, 0x5 ;  /* 0x000000b0e3a87211 */ /* 0x040fe200078028ff */
[----:B------:R-:W-:Y:S01]  /*8f30*/  @UP0 UMOV UR54, UR13 ;  /* 0x0000000d00360c82 */ /* 0x000fe20008000000 */
[----:B------:R-:W-:Y:S01]  /*8f40*/  @UP0 UMOV UR55, UR12 ;  /* 0x0000000c00370c82 */ /* 0x000fe20008000000 */
[----:B------:R-:W-:Y:S01]  /*8f50*/  UISETP.GT.AND UP0, UPT, UR43, UR39, UPT ;  /* 0x000000272b00728c */ /* 0x000fe2000bf04270 */
[----:B------:R-:W2:Y:S01]  /*8f60*/  @P3 LDG.E R252, desc[UR32][R164.64+-0xe0] ;  /* 0xffff2020a4fc3981 */ /* 0x000ea2000c1e1900 */
[C---:B------:R-:W-:Y:S01]  /*8f70*/  LEA.HI.X.SX32 R169, R227.reuse, R177, 0x5, P0 ;  /* 0x000000b1e3a97211 */ /* 0x040fe200000f2eff */
[----:B------:R-:W-:Y:S01]  /*8f80*/  UIADD3 UR43, UPT, UPT, UR43, -0x1, URZ ;  /* 0xffffffff2b2b7890 */ /* 0x000fe2000fffe0ff */
[C---:B------:R-:W-:Y:S02]  /*8f90*/  LEA R166, P0, R227.reuse, R168, 0x5 ;  /* 0x000000a8e3a67211 */ /* 0x040fe400078028ff */
[----:B------:R-:W4:Y:S02]  /*8fa0*/  @P3 LDG.E R251, desc[UR32][R164.64+-0x80] ;  /* 0xffff8020a4fb3981 */ /* 0x000f24000c1e1900 */
[C---:B------:R-:W-:Y:S03]  /*8fb0*/  LEA.HI.X.SX32 R167, R227.reuse, R169, 0x5, P0 ;  /* 0x000000a9e3a77211 */ /* 0x040fe600000f2eff */
[----:B------:R-:W5:Y:S05]  /*8fc0*/  @P3 LDG.E R250, desc[UR32][R164.64+-0x60] ;  /* 0xffffa020a4fa3981 */ /* 0x000f6a000c1e1900 */
[----:B---3--:R1:W3:Y:S05]  /*8fd0*/  @P3 LDG.E R191, desc[UR32][R164.64+-0x100] ;  /* 0xffff0020a4bf3981 */ /* 0x0082ea000c1e1900 */
[----:B------:R-:W-:Y:S05]  /*8fe0*/  REDG.E.ADD.F32.FTZ.RN.STRONG.GPU desc[UR32][R242.64], R4 ;  /* 0x00000004f20079a6 */ /* 0x000fea000c12f320 */
[----:B------:R-:W-:Y:S05]  /*8ff0*/  REDG.E.ADD.F32.FTZ.RN.STRONG.GPU desc[UR32][R234.64], R5 ;  /* 0x00000005ea0079a6 */ /* 0x000fea000c12f320 */
[----:B------:R1:W-:Y:S05]  /*9000*/  REDG.E.ADD.F32.FTZ.RN.STRONG.GPU desc[UR32][R232.64], R6 ;  /* 0x00000006e80079a6 */ /* 0x0003ea000c12f320 */
[----:B------:R1:W-:Y:S05]  /*9010*/  REDG.E.ADD.F32.FTZ.RN.STRONG.GPU desc[UR32][R230.64], R7 ;  /* 0x00000007e60079a6 */ /* 0x0003ea000c12f320 */
[----:B------:R2:W-:Y:S05]  /*9020*/  REDG.E.ADD.F32.FTZ.RN.STRONG.GPU desc[UR32][R228.64], R8 ;  /* 0x00000008e40079a6 */ /* 0x0005ea000c12f320 */
[----:B------:R2:W-:Y:S01]  /*9030*/  REDG.E.ADD.F32.FTZ.RN.STRONG.GPU desc[UR32][R206.64], R9 ;  /* 0x00000009ce0079a6 */ /* 0x0005e2000c12f320 */
[C---:B-1----:R-:W-:Y:S04]  /*9040*/  LEA R164, P0, R227.reuse, R166, 0x5 ;  /* 0x000000a6e3a47211 */ /* 0x042fe800078028ff */
[----:B------:R-:W-:Y:S01]  /*9050*/  REDG.E.ADD.F32.FTZ.RN.STRONG.GPU desc[UR32][R204.64], R10 ;  /* 0x0000000acc0079a6 */ /* 0x000fe2000c12f320 */
[C---:B------:R-:W-:Y:S04]  /*9060*/  LEA.HI.X.SX32 R165, R227.reuse, R167, 0x5, P0 ;  /* 0x000000a7e3a57211 */ /* 0x040fe800000f2eff */
[----:B------:R-:W-:Y:S05]  /*9070*/  REDG.E.ADD.F32.FTZ.RN.STRONG.GPU desc[UR32][R208.64], R11 ;  /* 0x0000000bd00079a6 */ /* 0x000fea000c12f320 */
        /* <DEDUP_REMOVED lines=8> */
[C---:B--2---:R-:W-:Y:S02]  /*9100*/  LEA R8, P0, R227.reuse, R4, 0x5 ;  /* 0x00000004e3087211 */ /* 0x044fe400078028ff */
[----:B------:R-:W-:Y:S02]  /*9110*/  REDG.E.ADD.F32.FTZ.RN.STRONG.GPU desc[UR32][R196.64+0x80], R12 ;  /* 0x0000800cc40079a6 */ /* 0x000fe4000c12f320 */
[----:B------:R-:W-:Y:S03]  /*9120*/  LEA.HI.X.SX32 R9, R227, R5, 0x5, P0 ;  /* 0x00000005e3097211 */ /* 0x000fe600000f2eff */
        /* <DEDUP_REMOVED lines=22> */
[----:B------:R-:W4:Y:S05]  /*9290*/  LDSM.16.MT88.4 R16, [R0] ;  /* 0x000000000010783b */ /* 0x000f2a0000004200 */
[----:B------:R-:W5:Y:S05]  /*92a0*/  LDSM.16.MT88.4 R20, [R210+0x2000] ;  /* 0x00200000d214783b */ /* 0x000f6a0000004200 */
[----:B------:R-:W5:Y:S05]  /*92b0*/  LDSM.16.MT88.4 R24, [R0+0x2000] ;  /* 0x002000000018783b */ /* 0x000f6a0000004200 */
[----:B------:R-:W-:Y:S05]  /*92c0*/  LDSM.16.MT88.4 R32, [R3+0x1c800] ;  /* 0x01c800000320783b */ /* 0x000fea0000004200 */
[----:B------:R-:W3:Y:S05]  /*92d0*/  LDSM.16.MT88.4 R28, [R210+0x800] ;  /* 0x00080000d21c783b */ /* 0x000eea0000004200 */
[----:B------:R-:W3:Y:S01]  /*92e0*/  LDSM.16.MT88.4 R164, [R3+0x1e800] ;  /* 0x01e8000003a4783b */ /* 0x000ee20000004200 */
        /* <DEDUP_REMOVED lines=9> */
[-C--:B----4-:R-:W-:Y:S08]  /*9380*/  HMMA.16816.F32 R116, R4, R16.reuse, R116 ;  /* 0x000000100474723c */ /* 0x090ff00000001874 */
[C---:B------:R-:W-:Y:S08]  /*9390*/  HMMA.16816.F32 R120, R12.reuse, R16, R120 ;  /* 0x000000100c78723c */ /* 0x040ff00000001878 */
[-C--:B------:R-:W-:Y:S08]  /*93a0*/  HMMA.16816.F32 R124, R12, R18.reuse, R124 ;  /* 0x000000120c7c723c */ /* 0x080ff0000000187c */
[C---:B------:R-:W-:Y:S01]  /*93b0*/  HMMA.16816.F32 R128, R4.reuse, R18, R128 ;  /* 0x000000120480723c */ /* 0x040fe20000001880 */
[----:B------:R-:W-:Y:S07]  /*93c0*/  LDSM.16.MT88.4 R16, [R3+0x1f000] ;  /* 0x01f000000310783b */ /* 0x000fee0000004200 */
[-C--:B-----5:R-:W-:Y:S08]  /*93d0*/  HMMA.16816.F32 R132, R4, R20.reuse, R132 ;  /* 0x000000140484723c */ /* 0x0a0ff00000001884 */
        /* <DEDUP_REMOVED lines=11> */
[-C--:B---3--:R-:W-:Y:S03]  /*9490*/  HMMA.16816.F32 R100, R32, R28.reuse, R100 ;  /* 0x0000001c2064723c */ /* 0x088fe60000001864 */
[----:B------:R-:W-:Y:S05]  /*94a0*/  @P3 STL [R1+0x18], R191 ;  /* 0x000018bf01003387 */ /* 0x000fea0000100800 */
[----:B------:R-:W-:Y:S01]  /*94b0*/  @P3 STL [R1+0x14], R252 ;  /* 0x000014fc01003387 */ /* 0x000fe20000100800 */
[C---:B------:R-:W-:Y:S04]  /*94c0*/  HMMA.16816.F32 R104, R164.reuse, R28, R104 ;  /* 0x0000001ca468723c */ /* 0x040fe80000001868 */
[----:B------:R-:W-:Y:S05]  /*94d0*/  @P3 STL [R1+0x10], R251 ;  /* 0x000010fb01003387 */ /* 0x000fea0000100800 */
[----:B------:R-:W-:Y:S01]  /*94e0*/  @P3 STL [R1+0xc], R250 ;  /* 0x00000cfa01003387 */ /* 0x000fe20000100800 */
[-C--:B------:R-:W-:Y:S08]  /*94f0*/  HMMA.16816.F32 R108, R164, R30.reuse, R108 ;  /* 0x0000001ea46c723c */ /* 0x080ff0000000186c */
[C---:B------:R-:W-:Y:S01]  /*9500*/  HMMA.16816.F32 R112, R32.reuse, R30, R112 ;  /* 0x0000001e2070723c */ /* 0x040fe20000001870 */
[----:B------:R-:W3:Y:S07]  /*9510*/  LDSM.16.MT88.4 R28, [R0+0x3000] ;  /* 0x00300000001c783b */ /* 0x000eee0000004200 */
        /* <DEDUP_REMOVED lines=16> */
[-C--:B----4-:R-:W-:Y:S08]  /*9620*/  HMMA.16816.F32 R100, R4, R12.reuse, R100 ;  /* 0x0000000c0464723c */ /* 0x090ff00000001864 */
[C---:B------:R-:W-:Y:S08]  /*9630*/  HMMA.16816.F32 R104, R16.reuse, R12, R104 ;  /* 0x0000000c1068723c */ /* 0x040ff00000001868 */
[-C--:B------:R-:W-:Y:S03]  /*9640*/  HMMA.16816.F32 R108, R16, R14.reuse, R108 ;  /* 0x0000000e106c723c */ /* 0x080fe6000000186c */
[C---:B-----5:R-:W-:Y:S02]  /*9650*/  VIADD R0, R210.reuse, 0xffffc000 ;  /* 0xffffc000d2007836 */ /* 0x060fe40000000000 */
        /* <DEDUP_REMOVED lines=36> */
[----:B------:R-:W-:Y:S02]  /*98a0*/  LOP3.LUT R0, R219, 0xc00, RZ, 0xc0, !PT ;  /* 0x00000c00db007812 */ /* 0x000fe400078ec0ff */
[----:B------:R-:W-:Y:S01]  /*98b0*/  LOP3.LUT R250, R250, 0x1c0, RZ, 0xc0, !PT ;  /* 0x000001c0fafa7812 */ /* 0x000fe200078ec0ff */
[----:B------:R-:W-:Y:S01]  /*98c0*/  UISETP.NE.AND UP0, UPT, UR37, -0x1, UPT ;  /* 0xffffffff2500788c */ /* 0x000fe2000bf05270 */
[----:B------:R-:W-:Y:S01]  /*98d0*/  LOP3.LUT R0, R0, 0x6, R222, 0xf8, !PT ;  /* 0x0000000600007812 */ /* 0x000fe200078ef8de */
[----:B------:R-:W-:Y:S01]  /*98e0*/  UMOV UR49, UR18 ;  /* 0x0000001200317c82 */ /* 0x000fe20008000000 */
[----:B------:R-:W-:Y:S01]  /*98f0*/  LOP3.LUT R250, R250, 0x38, R251, 0xf8, !PT ;  /* 0x00000038fafa7812 */ /* 0x000fe200078ef8fb */
[----:B------:R-:W-:Y:S01]  /*9900*/  UISETP.NE.AND UP1, UPT, UR37, -0x1, UPT ;  /* 0xffffffff2500788c */ /* 0x000fe2000bf25270 */
[----:B------:R-:W-:-:S02]  /*9910*/  ISETP.NE.AND P0, PT, R249, RZ, PT ;  /* 0x000000fff900720c */ /* 0x000fc40003f05270 */
[----:B------:R-:W-:Y:S02]  /*9920*/  LOP3.LUT R0, R0, R250, R224, 0xf6, !PT ;  /* 0x000000fa00007212 */ /* 0x000fe400078ef6e0 */
[----:B------:R-:W-:Y:S02]  /*9930*/  ISETP.NE.AND P1, PT, R223, RZ, PT ;  /* 0x000000ffdf00720c */ /* 0x000fe40003f25270 */
[----:B------:R-:W-:Y:S01]  /*9940*/  LEA R0, R0, UR4, 0x1 ;  /* 0x0000000400007c11 */ /* 0x000fe2000f8e08ff */
[----:B------:R-:W2:Y:S01]  /*9950*/  @UP0 LDCU.64 UR10, c[0x0][0x5c0] ;  /* 0x0000b800ff0a07ac */ /* 0x000ea20008000a00 */
        /* <DEDUP_REMOVED lines=215> */
.L_x_1904:
        /* <DEDUP_REMOVED lines=12> */
.L_x_1905:
[----:B------:R-:W2:Y:S01]  /*a790*/  LDCU.64 UR8, c[0x0][0x5c8] ;  /* 0x0000b900ff0877ac */ /* 0x000ea20008000a00 */
[----:B------:R-:W-:-:S04]  /*a7a0*/  UIADD3 UR5, UPT, UPT, UR35, UR37, URZ ;  /* 0x0000002523057290 */ /* 0x000fc8000fffe0ff */
[----:B--2---:R-:W-:Y:S02]  /*a7b0*/  UIMAD.WIDE.U32 UR16, UR5, UR8, URZ ;  /* 0x00000008051072a5 */ /* 0x004fe4000f8e00ff */
[----:B------:R-:W-:-:S04]  /*a7c0*/  UIMAD UR5, UR5, UR9, URZ ;  /* 0x00000009050572a4 */ /* 0x000fc8000f8e02ff */
[----:B------:R-:W-:-:S06]  /*a7d0*/  UIADD3 UR5, UPT, UPT, UR17, UR5, URZ ;  /* 0x0000000511057290 */ /* 0x000fcc000fffe0ff */
[----:B-1----:R-:W-:-:S07]  /*a7e0*/  MOV R30, UR5 ;  /* 0x00000005001e7c02 */ /* 0x002fce0008000f00 */
.L_x_1906:
        /* <DEDUP_REMOVED lines=17> */
[----:B------:R-:W-:Y:S01]  /*a900*/  ISETP.GE.AND P3, PT, R225, UR34, PT ;  /* 0x00000022e1007c0c */ /* 0x000fe2000bf66270 */
[----:B------:R-:W-:Y:S01]  /*a910*/  IMAD.U32 R3, RZ, RZ, UR43 ;  /* 0x0000002bff037e24 */ /* 0x000fe2000f8e00ff */
[----:B------:R-:W-:Y:S01]  /*a920*/  LOP3.LUT R4, R2, 0x38, R221, 0xf8, !PT ;  /* 0x0000003802047812 */ /* 0x000fe200078ef8dd */
[----:B------:R-:W-:Y:S01]  /*a930*/  BSSY.RECONVERGENT B0, `(.L_x_1907) ;  /* 0x0000023000007945 */ /* 0x000fe20003800200 */
[----:B------:R-:W-:Y:S01]  /*a940*/  ISETP.GE.AND P6, PT, R5, UR34, PT ;  /* 0x0000002205007c0c */ /* 0x000fe2000bfc6270 */
[----:B------:R-:W-:Y:S01]  /*a950*/  VIADD R5, R225, 0x60 ;  /* 0x00000060e1057836 */ /* 0x000fe20000000000 */
[----:B------:R-:W-:Y:S01]  /*a960*/  IADD3 R2, P0, PT, R4, UR36, RZ ;  /* 0x0000002404027c10 */ /* 0x000fe2000ff1e0ff */
[----:B------:R3:W4:Y:S01]  /*a970*/  LDS.128 R24, [R0+0xd000] ;  /* 0x00d0000000187984 */ /* 0x0007220000000c00 */
[----:B------:R-:W-:Y:S01]  /*a980*/  IMAD.U32 R4, RZ, RZ, UR12 ;  /* 0x0000000cff047e24 */ /* 0x000fe2000f8e00ff */
[----:B------:R-:W-:-:S02]  /*a990*/  ISETP.GE.AND P5, PT, R6, UR34, PT ;  /* 0x0000002206007c0c */ /* 0x000fc4000bfa6270 */
[----:B------:R3:W2:Y:S01]  /*a9a0*/  LDS.128 R20, [R0+0x11000] ;  /* 0x0110000000147984 */ /* 0x0006a20000000c00 */
[----:B------:R-:W-:Y:S02]  /*a9b0*/  ISETP.GE.AND P4, PT, R5, UR34, PT ;  /* 0x0000002205007c0c */ /* 0x000fe4000bf86270 */
[----:B------:R-:W-:Y:S01]  /*a9c0*/  IADD3.X R3, PT, PT, R3, UR15, R4, P0, !PT ;  /* 0x0000000f03037c10 */ /* 0x000fe200087fe404 */
[----:B------:R3:W2:Y:S01]  /*a9d0*/  LDS.128 R36, [R0+0x15000] ;  /* 0x0150000000247984 */ /* 0x0006a20000000c00 */
[----:B------:R-:W-:-:S03]  /*a9e0*/  IADD3 R28, P0, PT, R225, 0x20, RZ ;  /* 0x00000020e11c7810 */ /* 0x000fc60007f1e0ff */
        /* <DEDUP_REMOVED lines=23> */
.L_x_1908:
[----:B------:R-:W-:Y:S05]  /*ab60*/  BSYNC.RECONVERGENT B0 ;  /* 0x0000000000007941 */ /* 0x000fea0003800200 */
.L_x_1907:
[----:B------:R-:W-:Y:S04]  /*ab70*/  BSSY.RECONVERGENT B0, `(.L_x_1909) ;  /* 0x0000010000007945 */ /* 0x000fe80003800200 */
[----:B------:R-:W-:Y:S05]  /*ab80*/  @P6 BRA `(.L_x_1910) ;  /* 0x0000000000386947 */ /* 0x000fea0003800000 */
[----:B------:R-:W5:Y:S01]  /*ab90*/  LDCU UR15, c[0x0][0x440] ;  /* 0x00008800ff0f77ac */ /* 0x000f620008000800 */
[----:B----4-:R-:W-:Y:S01]  /*aba0*/  MOV R3, R19 ;  /* 0x0000001300037202 */ /* 0x010fe20000000f00 */
[----:B------:R-:W-:Y:S01]  /*abb0*/  IMAD.MOV.U32 R2, RZ, RZ, R6 ;  /* 0x000000ffff027224 */ /* 0x000fe200078e0006 */
[----:B------:R-:W4:Y:S01]  /*abc0*/  LDCU.64 UR12, c[0x0][0x560] ;  /* 0x0000ac00ff0c77ac */ /* 0x000f220008000a00 */
[----:B------:R-:W-:Y:S02]  /*abd0*/  IMAD R8, R29, UR10, RZ ;  /* 0x0000000a1d087c24 */ /* 0x000fe4000f8e02ff */
[----:B------:R-:W-:-:S04]  /*abe0*/  IMAD.WIDE.U32 R4, R28, UR10, R2 ;  /* 0x0000000a1c047c25 */ /* 0x000fc8000f8e0002 */
[----:B------:R-:W-:-:S04]  /*abf0*/  IMAD R2, R28, UR11, R8 ;  /* 0x0000000b1c027c24 */ /* 0x000fc8000f8e0208 */
[----:B------:R-:W-:Y:S01]  /*ac00*/  IMAD.IADD R3, R2, 0x1, R5 ;  /* 0x0000000102037824 */ /* 0x000fe200078e0205 */
[----:B-----5:R-:W-:Y:S02]  /*ac10*/  ISETP.GE.AND P1, PT, R239, UR15, PT ;  /* 0x0000000fef007c0c */ /* 0x020fe4000bf26270 */
[----:B------:R-:W-:Y:S02]  /*ac20*/  ISETP.GE.AND P0, PT, R238, UR15, PT ;  /* 0x0000000fee007c0c */ /* 0x000fe4000bf06270 */
[----:B----4-:R-:W-:-:S04]  /*ac30*/  LEA R2, P2, R4, UR12, 0x1 ;  /* 0x0000000c04027c11 */ /* 0x010fc8000f8408ff */
[----:B------:R-:W-:-:S05]  /*ac40*/  LEA.HI.X R3, R4, UR13, R3, 0x1, P2 ;  /* 0x0000000d04037c11 */ /* 0x000fca00090f0c03 */
[----:B------:R4:W-:Y:S04]  /*ac50*/  @!P1 STG.E.128 desc[UR32][R2.64], R24 ;  /* 0x0000001802009986 */ /* 0x0009e8000c101d20 */
[----:B--2---:R4:W-:Y:S02]  /*ac60*/  @!P0 STG.E.128 desc[UR32][R2.64+0x80], R20 ;  /* 0x0000801402008986 */ /* 0x0049e4000c101d20 */
.L_x_1910:
[----:B------:R-:W-:Y:S05]  /*ac70*/  BSYNC.RECONVERGENT B0 ;  /* 0x0000000000007941 */ /* 0x000fea0003800200 */
.L_x_1909:
[----:B----4-:R4:W1:Y:S01]  /*ac80*/  LDS.128 R12, [R0+0xe000] ;  /* 0x00e00000000c7984 */ /* 0x0108620000000c00 */
[----:B------:R-:W-:Y:S01]  /*ac90*/  MOV R5, RZ ;  /* 0x000000ff00057202 */ /* 0x000fe20000000f00 */
[----:B------:R-:W-:Y:S01]  /*aca0*/  IMAD.U32 R2, RZ, RZ, UR8 ;  /* 0x00000008ff027e24 */ /* 0x000fe2000f8e00ff */
[C---:B--2---:R-:W-:Y:S01]  /*acb0*/  IADD3 R20, P1, PT, R225.reuse, 0x40, RZ ;  /* 0x00000040e1147810 */ /* 0x044fe20007f3e0ff */
[----:B------:R4:W2:Y:S01]  /*acc0*/  LDS.128 R8, [R0+0x12000] ;  /* 0x0120000000087984 */ /* 0x0008a20000000c00 */
[----:B------:R-:W-:Y:S01]  /*acd0*/  IMAD.MOV.U32 R4, RZ, RZ, R239 ;  /* 0x000000ffff047224 */ /* 0x000fe200078e00ef */
[----:B------:R-:W-:Y:S01]  /*ace0*/  BSSY.RECONVERGENT B0, `(.L_x_1911) ;  /* 0x0000013000007945 */ /* 0x000fe20003800200 */
[----:B------:R-:W-:Y:S02]  /*acf0*/  IADD3 R21, P0, PT, R225, 0x60, RZ ;  /* 0x00000060e1157810 */ /* 0x000fe40007f1e0ff */
[----:B------:R-:W-:Y:S01]  /*ad00*/  IMAD.WIDE.U32 R16, R2, UR5, R4 ;  /* 0x0000000502107c25 */ /* 0x000fe2000f8e0004 */
[----:B------:R-:W-:Y:S01]  /*ad10*/  IADD3.X R22, PT, PT, RZ, RZ, RZ, P1, !PT ;  /* 0x000000ffff167210 */ /* 0x000fe20000ffe4ff */
[----:B------:R-:W-:Y:S09]  /*ad20*/  @P5 BRA `(.L_x_1912) ;  /* 0x0000000000385947 */ /* 0x000ff20003800000 */
[----:B------:R-:W5:Y:S01]  /*ad30*/  LDCU.64 UR12, c[0x0][0x560] ;  /* 0x0000ac00ff0c77ac */ /* 0x000f620008000a00 */
[----:B------:R-:W-:Y:S01]  /*ad40*/  MOV R3, R19 ;  /* 0x0000001300037202 */ /* 0x000fe20000000f00 */
[----:B------:R-:W-:Y:S01]  /*ad50*/  IMAD.MOV.U32 R2, RZ, RZ, R6 ;  /* 0x000000ffff027224 */ /* 0x000fe200078e0006 */
[----:B------:R-:W3:Y:S01]  /*ad60*/  LDCU UR15, c[0x0][0x440] ;  /* 0x00008800ff0f77ac */ /* 0x000ee20008000800 */
[----:B------:R-:W-:Y:S02]  /*ad70*/  IMAD R18, R22, UR10, RZ ;  /* 0x0000000a16127c24 */ /* 0x000fe4000f8e02ff */
[----:B------:R-:W-:-:S04]  /*ad80*/  IMAD.WIDE.U32 R4, R20, UR10, R2 ;  /* 0x0000000a14047c25 */ /* 0x000fc8000f8e0002 */
[----:B------:R-:W-:-:S04]  /*ad90*/  IMAD R2, R20, UR11, R18 ;  /* 0x0000000b14027c24 */ /* 0x000fc8000f8e0212 */
[----:B------:R-:W-:Y:S01]  /*ada0*/  IMAD.IADD R3, R2, 0x1, R5 ;  /* 0x0000000102037824 */ /* 0x000fe200078e0205 */
[----:B-----5:R-:W-:-:S04]  /*adb0*/  LEA R2, P1, R4, UR12, 0x1 ;  /* 0x0000000c04027c11 */ /* 0x020fc8000f8208ff */
[----:B------:R-:W-:Y:S02]  /*adc0*/  LEA.HI.X R3, R4, UR13, R3, 0x1, P1 ;  /* 0x0000000d04037c11 */ /* 0x000fe400088f0c03 */
[----:B---3--:R-:W-:Y:S02]  /*add0*/  ISETP.GE.AND P2, PT, R239, UR15, PT ;  /* 0x0000000fef007c0c */ /* 0x008fe4000bf46270 */
[----:B------:R-:W-:-:S11]  /*ade0*/  ISETP.GE.AND P1, PT, R238, UR15, PT ;  /* 0x0000000fee007c0c */ /* 0x000fd6000bf26270 */
[----:B-1----:R1:W-:Y:S04]  /*adf0*/  @!P2 STG.E.128 desc[UR32][R2.64], R12 ;  /* 0x0000000c0200a986 */ /* 0x0023e8000c101d20 */
[----:B--2---:R1:W-:Y:S02]  /*ae00*/  @!P1 STG.E.128 desc[UR32][R2.64+0x80], R8 ;  /* 0x0000800802009986 */ /* 0x0043e4000c101d20 */
.L_x_1912:
[----:B------:R-:W-:Y:S05]  /*ae10*/  BSYNC.RECONVERGENT B0 ;  /* 0x0000000000007941 */ /* 0x000fea0003800200 */
.L_x_1911:
[----:B-1----:R1:W1:Y:S01]  /*ae20*/  LDS.128 R12, [R0+0xf000] ;  /* 0x00f00000000c7984 */ /* 0x0022620000000c00 */
[----:B------:R-:W-:Y:S01]  /*ae30*/  BSSY.RECONVERGENT B0, `(.L_x_1913) ;  /* 0x0000012000007945 */ /* 0x000fe20003800200 */
[----:B------:R-:W-:Y:S02]  /*ae40*/  IADD3.X R18, PT, PT, RZ, RZ, RZ, P0, !PT ;  /* 0x000000ffff127210 */ /* 0x000fe400007fe4ff */
[----:B--2---:R2:W1:Y:S01]  /*ae50*/  LDS.128 R8, [R0+0x13000] ;  /* 0x0130000000087984 */ /* 0x0044620000000c00 */
[----:B------:R-:W-:Y:S05]  /*ae60*/  @P4 BRA `(.L_x_1914) ;  /* 0x0000000000384947 */ /* 0x000fea0003800000 */
[----:B------:R-:W5:Y:S01]  /*ae70*/  LDCU UR15, c[0x0][0x440] ;  /* 0x00008800ff0f77ac */ /* 0x000f620008000800 */
[----:B------:R-:W-:Y:S01]  /*ae80*/  MOV R3, R19 ;  /* 0x0000001300037202 */ /* 0x000fe20000000f00 */
[----:B------:R-:W-:Y:S01]  /*ae90*/  IMAD.MOV.U32 R2, RZ, RZ, R6 ;  /* 0x000000ffff027224 */ /* 0x000fe200078e0006 */
[----:B------:R-:W3:Y:S01]  /*aea0*/  LDCU.64 UR12, c[0x0][0x560] ;  /* 0x0000ac00ff0c77ac */ /* 0x000ee20008000a00 */
[----:B------:R-:W-:Y:S02]  /*aeb0*/  IMAD R7, R18, UR10, RZ ;  /* 0x0000000a12077c24 */ /* 0x000fe4000f8e02ff */
[----:B------:R-:W-:-:S04]  /*aec0*/  IMAD.WIDE.U32 R4, R21, UR10, R2 ;  /* 0x0000000a15047c25 */ /* 0x000fc8000f8e0002 */
[----:B------:R-:W-:-:S04]  /*aed0*/  IMAD R2, R21, UR11, R7 ;  /* 0x0000000b15027c24 */ /* 0x000fc8000f8e0207 */
[----:B------:R-:W-:Y:S01]  /*aee0*/  IMAD.IADD R3, R2, 0x1, R5 ;  /* 0x0000000102037824 */ /* 0x000fe200078e0205 */
[----:B-----5:R-:W-:Y:S02]  /*aef0*/  ISETP.GE.AND P1, PT, R239, UR15, PT ;  /* 0x0000000fef007c0c */ /* 0x020fe4000bf26270 */
[----:B------:R-:W-:Y:S02]  /*af00*/  ISETP.GE.AND P0, PT, R238, UR15, PT ;  /* 0x0000000fee007c0c */ /* 0x000fe4000bf06270 */
[----:B---3--:R-:W-:-:S04]  /*af10*/  LEA R2, P2, R4, UR12, 0x1 ;  /* 0x0000000c04027c11 */ /* 0x008fc8000f8408ff */
[----:B------:R-:W-:-:S05]  /*af20*/  LEA.HI.X R3, R4, UR13, R3, 0x1, P2 ;  /* 0x0000000d04037c11 */ /* 0x000fca00090f0c03 */
[----:B-1----:R1:W-:Y:S04]  /*af30*/  @!P1 STG.E.128 desc[UR32][R2.64], R12 ;  /* 0x0000000c02009986 */ /* 0x0023e8000c101d20 */
[----:B------:R1:W-:Y:S02]  /*af40*/  @!P0 STG.E.128 desc[UR32][R2.64+0x80], R8 ;  /* 0x0000800802008986 */ /* 0x0003e4000c101d20 */
.L_x_1914:
[----:B------:R-:W-:Y:S05]  /*af50*/  BSYNC.RECONVERGENT B0 ;  /* 0x0000000000007941 */ /* 0x000fea0003800200 */
.L_x_1913:
        /* <DEDUP_REMOVED lines=11> */
[----:B------:R-:W-:Y:S02]  /*b010*/  IMAD.MOV.U32 R2, RZ, RZ, R6 ;  /* 0x000000ffff027224 */ /* 0x000fe400078e0006 */
[----:B------:R-:W-:Y:S01]  /*b020*/  IMAD.MOV.U32 R3, RZ, RZ, R16 ;  /* 0x000000ffff037224 */ /* 0x000fe200078e0010 */
[----:B------:R-:W5:Y:S01]  /*b030*/  LDCU.64 UR10, c[0x0][0x568] ;  /* 0x0000ad00ff0a77ac */ /* 0x000f620008000a00 */
[----:B------:R-:W-:-:S04]  /*b040*/  IMAD.WIDE.U32 R4, R225, UR8, R2 ;  /* 0x00000008e1047c25 */ /* 0x000fc8000f8e0002 */
[----:B-1234-:R-:W-:Y:S01]  /*b050*/  IMAD R0, R225, UR9, R5 ;  /* 0x00000009e1007c24 */ /* 0x01efe2000f8e0205 */
[----:B-----5:R-:W-:Y:S02]  /*b060*/  ISETP.GE.AND P1, PT, R239, UR5, PT ;  /* 0x00000005ef007c0c */ /* 0x020fe4000bf26270 */
[----:B------:R-:W-:Y:S02]  /*b070*/  ISETP.GE.AND P0, PT, R238, UR5, PT ;  /* 0x00000005ee007c0c */ /* 0x000fe4000bf06270 */
[----:B------:R-:W-:-:S04]  /*b080*/  LEA R2, P2, R4, UR10, 0x1 ;  /* 0x0000000a04027c11 */ /* 0x000fc8000f8408ff */
[----:B------:R-:W-:-:S05]  /*b090*/  LEA.HI.X R3, R4, UR11, R0, 0x1, P2 ;  /* 0x0000000b04037c11 */ /* 0x000fca00090f0c00 */
[----:B------:R1:W-:Y:S04]  /*b0a0*/  @!P1 STG.E.128 desc[UR32][R2.64], R12 ;  /* 0x0000000c02009986 */ /* 0x0003e8000c101d20 */
[----:B------:R1:W-:Y:S02]  /*b0b0*/  @!P0 STG.E.128 desc[UR32][R2.64+0x80], R8 ;  /* 0x0000800802008986 */ /* 0x0003e4000c101d20 */
.L_x_1916:
[----:B------:R-:W-:Y:S05]  /*b0c0*/  BSYNC.RECONVERGENT B0 ;  /* 0x0000000000007941 */ /* 0x000fea0003800200 */
.L_x_1915:
[----:B------:R-:W-:Y:S04]  /*b0d0*/  BSSY.RECONVERGENT B0, `(.L_x_1917) ;  /* 0x0000010000007945 */ /* 0x000fe80003800200 */
[----:B------:R-:W-:Y:S05]  /*b0e0*/  @P6 BRA `(.L_x_1918) ;  /* 0x0000000000386947 */ /* 0x000fea0003800000 */
[----:B------:R-:W5:Y:S01]  /*b0f0*/  LDCU UR5, c[0x0][0x440] ;  /* 0x00008800ff0577ac */ /* 0x000f620008000800 */
[----:B-1----:R-:W-:Y:S01]  /*b100*/  MOV R3, R16 ;  /* 0x0000001000037202 */ /* 0x002fe20000000f00 */
[----:B--234-:R-:W-:Y:S01]  /*b110*/  IMAD R0, R29, UR8, RZ ;  /* 0x000000081d007c24 */ /* 0x01cfe2000f8e02ff */
        /* <DEDUP_REMOVED lines=9> */
[----:B------:R1:W-:Y:S04]  /*b1b0*/  @!P1 STG.E.128 desc[UR32][R2.64], R36 ;  /* 0x0000002402009986 */ /* 0x0003e8000c101d20 */
[----:B------:R1:W-:Y:S02]  /*b1c0*/  @!P0 STG.E.128 desc[UR32][R2.64+0x80], R32 ;  /* 0x0000802002008986 */ /* 0x0003e4000c101d20 */
.L_x_1918:
[----:B------:R-:W-:Y:S05]  /*b1d0*/  BSYNC.RECONVERGENT B0 ;  /* 0x0000000000007941 */ /* 0x000fea0003800200 */
.L_x_1917:
        /* <DEDUP_REMOVED lines=16> */
.L_x_1920:
[----:B------:R-:W-:Y:S05]  /*b2e0*/  BSYNC.RECONVERGENT B0 ;  /* 0x0000000000007941 */ /* 0x000fea0003800200 */
.L_x_1919:
        /* <DEDUP_REMOVED lines=15> */
.L_x_1870:
[----:B------:R-:W-:Y:S05]  /*b3e0*/  BSYNC.RECONVERGENT B1 ;  /* 0x0000000000017941 */ /* 0x000fea0003800200 */
.L_x_1840:
[----:B------:R-:W5:Y:S01]  /*b3f0*/  LDCU UR8, c[0x0][0x438] ;  /* 0x00008700ff0877ac */ /* 0x000f620008000800 */
[----:B------:R-:W4:Y:S01]  /*b400*/  LDCU UR9, c[0x0][0x370] ;  /* 0x00006e00ff0977ac */ /* 0x000f220008000800 */
[----:B------:R-:W-:Y:S01]  /*b410*/  UMOV UR10, UR19 ;  /* 0x00000013000a7c82 */ /* 0x000fe20008000000 */
[----:B-----5:R-:W-:-:S04]  /*b420*/  UIADD3 UR8, UPT, UPT, UR8, 0x7f, URZ ;  /* 0x0000007f08087890 */ /* 0x020fc8000fffe0ff */
[----:B------:R-:W-:Y:S02]  /*b430*/  USHF.R.S32.HI UR5, URZ, 0x1f, UR8 ;  /* 0x0000001fff057899 */ /* 0x000fe40008011408 */
[----:B----4-:R-:W-:Y:S02]  /*b440*/  UIADD3 UR38, UPT, UPT, UR9, UR38, URZ ;  /* 0x0000002609267290 */ /* 0x010fe4000fffe0ff */
[----:B------:R-:W-:-:S04]  /*b450*/  ULEA.HI UR5, UR5, UR8, URZ, 0x7 ;  /* 0x0000000805057291 */ /* 0x000fc8000f8f38ff */
[----:B------:R-:W-:-:S04]  /*b460*/  USHF.R.S32.HI UR5, URZ, 0x7, UR5 ;  /* 0x00000007ff057899 */ /* 0x000fc80008011405 */
[----:B------:R-:W-:-:S09]  /*b470*/  UISETP.GE.AND UP0, UPT, UR38, UR5, UPT ;  /* 0x000000052600728c */ /* 0x000fd2000bf06270 */
[----:B------:R-:W-:Y:S05]  /*b480*/  BRA.U !UP0, `(.L_x_1921) ;  /* 0xffffff4d08a07547 */ /* 0x000fea000b83ffff */
[----:B------:R-:W-:Y:S05]  /*b490*/  EXIT ;  /* 0x000000000000794d */ /* 0x000fea0003800000 */
.L_x_1922:
        /* <DEDUP_REMOVED lines=14> */
.L_x_2448:


//--------------------- .text._ZN5flash44flash_bwd_dq_dk_dv_loop_seqk_parallel_kernelI23Flash_bwd_kernel_traitsILi128ELi64ELi128ELi8ELi2ELi4ELi2ELb0ELb0EN7cutlass6half_tE19Flash_kernel_traitsILi128ELi64ELi128ELi8ES3_EELb1ELb0ELb0ELb0ELb1ELb1ELb0EEEvNS_16Flash_bwd_paramsE --------------------------
	.section	.text._ZN5flash44flash_bwd_dq_dk_dv_loop_seqk_parallel_kernelI23Flash_bwd_kernel_traitsILi128ELi64ELi128ELi8ELi2ELi4ELi2ELb0ELb0EN7cutlass6half_tE19Flash_kernel_traitsILi128ELi64ELi128ELi8ES3_EELb1ELb0ELb0ELb0ELb1ELb1ELb0EEEvNS_16Flash_bwd_paramsE,"ax",@progbits
	.align	128
        .global         _ZN5flash44flash_bwd_dq_dk_dv_loop_seqk_parallel_kernelI23Flash_bwd_kernel_traitsILi128ELi64ELi128ELi8ELi2ELi4ELi2ELb0ELb0EN7cutlass6half_tE19Flash_kernel_traitsILi128ELi64ELi128ELi8ES3_EELb1ELb0ELb0ELb0ELb1ELb1ELb0EEEvNS_16Flash_bwd_paramsE
        .type           _ZN5flash44flash_bwd_dq_dk_dv_loop_seqk_parallel_kernelI23Flash_bwd_kernel_traitsILi128ELi64ELi128ELi8ELi2ELi4ELi2ELb0ELb0EN7cutlass6half_tE19Flash_kernel_traitsILi128ELi64ELi128ELi8ES3_EELb1ELb0ELb0ELb0ELb1ELb1ELb0EEEvNS_16Flash_bwd_paramsE,@function
        .size           _ZN5flash44flash_bwd_dq_dk_dv_loop_seqk_parallel_kernelI23Flash_bwd_kernel_traitsILi128ELi64ELi128ELi8ELi2ELi4ELi2ELb0ELb0EN7cutlass6half_tE19Flash_kernel_traitsILi128ELi64ELi128ELi8ES3_EELb1ELb0ELb0ELb0ELb1ELb1ELb0EEEvNS_16Flash_bwd_paramsE,(.L_x_2449 - _ZN5flash44flash_bwd_dq_dk_dv_loop_seqk_parallel_kernelI23Flash_bwd_kernel_traitsILi128ELi64ELi128ELi8ELi2ELi4ELi2ELb0ELb0EN7cutlass6half_tE19Flash_kernel_traitsILi128ELi64ELi128ELi8ES3_EELb1ELb0ELb0ELb0ELb1ELb1ELb0EEEvNS_16Flash_bwd_paramsE)
        .other          _ZN5flash44flash_bwd_dq_dk_dv_loop_seqk_parallel_kernelI23Flash_bwd_kernel_traitsILi128ELi64ELi128ELi8ELi2ELi4ELi2ELb0ELb0EN7cutlass6half_tE19Flash_kernel_traitsILi128ELi64ELi128ELi8ES3_EELb1ELb0ELb0ELb0ELb1ELb1ELb0EEEvNS_16Flash_bwd_paramsE,@"STO_CUDA_ENTRY STV_DEFAULT"
_ZN5flash44flash_bwd_dq_dk_dv_loop_seqk_parallel_kernelI23Flash_bwd_kernel_traitsILi128ELi64ELi128ELi8ELi2ELi4ELi2ELb0ELb0EN7cutlass6half_tE19Flash_kernel_traitsILi128ELi64ELi128ELi8ES3_EELb1ELb0ELb0ELb0ELb1ELb1ELb0EEEvNS_16Flash_bwd_paramsE:
.text._ZN5flash44flash_bwd_dq_dk_dv_loop_seqk_parallel_kernelI23Flash_bwd_kernel_traitsILi128ELi64ELi128ELi8ELi2ELi4ELi2ELb0ELb0EN7cutlass6half_tE19Flash_kernel_traitsILi128ELi64ELi128ELi8ES3_EELb1ELb0ELb0ELb0ELb1ELb1ELb0EEEvNS_16Flash_bwd_paramsE:
        /* <DEDUP_REMOVED lines=35> */
.L_x_1930:
[----:B------:R-:W-:Y:S01]  /*0230*/  @UP4 ULEA UR6, UP1, UR29, UR10, 0x2 ;  /* 0x0000000a1d064291 */ /* 0x000fe2000f8210ff */
[----:B------:R-:W-:Y:S01]  /*0240*/  PLOP3.LUT P1, PT, PT, PT, UP4, 0x80, 0x8 ;  /* 0x000000000008781c */ /* 0x000fe20003f2f048 */
[----:B------:R-:W-:Y:S01]  /*0250*/  @UP3 ULEA UR4, UP0, UR29, UR8, 0x2 ;  /* 0x000000081d043291 */ /* 0x000fe2000f8010ff */
[----:B------:R-:W-:Y:S01]  /*0260*/  PLOP3.LUT P0, PT, PT, PT, UP3, 0x80, 0x8 ;  /* 0x000000000008781c */ /* 0x000fe20003f0f038 */
[----:B------:R-:W-:Y:S02]  /*0270*/  @UP4 ULEA.HI.X UR7, UR29, UR11, URZ, 0x2, UP1 ;  /* 0x0000000b1d074291 */ /* 0x000fe400088f14ff */
[----:B------:R-:W-:Y:S01]  /*0280*/  @UP3 ULEA.HI.X UR5, UR29, UR9, URZ, 0x2, UP0 ;  /* 0x000000091d053291 */ /* 0x000fe200080f14ff */
[----:B----4-:R-:W-:Y:S02]  /*0290*/  IMAD.U32 R4, RZ, RZ, UR6 ;  /* 0x00000006ff047e24 */ /* 0x010fe4000f8e00ff */
[----:B------:R-:W-:Y:S02]  /*02a0*/  IMAD.U32 R2, RZ, RZ, UR4 ;  /* 0x00000004ff027e24 */ /* 0x000fe4000f8e00ff */
        /* <DEDUP_REMOVED lines=11> */
[----:B-----5:R-:W-:Y:S05]  /*0360*/  BRA.U UP0, `(.L_x_1923) ;  /* 0x0000007d00147547 */ /* 0x020fea000b800000 */
        /* <DEDUP_REMOVED lines=8> */
[----:B-----5:R-:W-:-:S04]  /*03f0*/  UIADD3 UR5, UPT, UPT, UR37, 0x3f, URZ ;  /* 0x0000003f25057890 */ /* 0x020fc8000fffe0ff */
[----:B------:R-:W-:Y:S01]  /*0400*/  IMAD.MOV.U32 R4, RZ, RZ, R0 ;  /* 0x000000ffff047224 */ /* 0x000fe200078e0000 */
[----:B------:R-:W-:-:S04]  /*0410*/  USHF.R.S32.HI UR41, URZ, 0x1f, UR5 ;  /* 0x0000001fff297899 */ /* 0x000fc80008011405 */
[----:B------:R-:W1:Y:S01]  /*0420*/  @UP0 LDCU UR44, c[0x0][0x454] ;  /* 0x00008a80ff2c07ac */ /* 0x000e620008000800 */
[----:B------:R-:W2:Y:S01]  /*0430*/  I2F.RP R2, R4 ;  /* 0x0000000400027306 */ /* 0x000ea20000209400 */
[----:B---3--:R-:W-:Y:S01]  /*0440*/  IABS R6, R6 ;  /* 0x0000000600067213 */ /* 0x008fe20000000000 */
[----:B------:R-:W3:Y:S01]  /*0450*/  @!UP0 LDCU UR4, c[0x0][0x3e0] ;  /* 0x00007c00ff0487ac */ /* 0x000ee20008000800 */
[----:B------:R-:W-:-:S04]  /*0460*/  ULEA.HI UR41, UR41, UR5, URZ, 0x6 ;  /* 0x0000000529297291 */ /* 0x000fc8000f8f30ff */
[----:B------:R-:W-:Y:S01]  /*0470*/  USHF.R.S32.HI UR41, URZ, 0x6, UR41 ;  /* 0x00000006ff297899 */ /* 0x000fe20008011429 */
[----:B--2---:R-:W2:Y:S03]  /*0480*/  MUFU.RCP R2, R2 ;  /* 0x0000000200027308 */ /* 0x004ea60000001000 */
[----:B------:R-:W-:Y:S02]  /*0490*/  UIADD3 UR39, UPT, UPT, UR41, -0x1, URZ ;  /* 0xffffffff29277890 */ /* 0x000fe4000fffe0ff */
[----:B-1----:R-:W-:Y:S02]  /*04a0*/  @UP0 UIMAD UR44, UR28, UR44, URZ ;  /* 0x0000002c1c2c02a4 */ /* 0x002fe4000f8e02ff */
[----:B---3--:R-:W-:Y:S02]  /*04b0*/  @!UP0 UIMAD UR4, UR29, UR4, UR28 ;  /* 0x000000041d0482a4 */ /* 0x008fe4000f8e021c */
[----:B------:R-:W-:-:S02]  /*04c0*/  @UP0 UIMAD UR44, UR29, UR37, UR44 ;  /* 0x000000251d2c02a4 */ /* 0x000fc4000f8e022c */
[----:B------:R-:W-:Y:S01]  /*04d0*/  @!UP0 UIMAD UR44, UR4, UR37, URZ ;  /* 0x00000025042c82a4 */ /* 0x000fe2000f8e02ff */
[----:B--2---:R-:W-:-:S04]  /*04e0*/  VIADD R2, R2, 0xffffffe ;  /* 0x0ffffffe02027836 */ /* 0x004fc80000000000 */
        /* <DEDUP_REMOVED lines=28> */
.L_x_1924:
[----:B------:R-:W1:Y:S01]  /*06b0*/  LDCU UR38, c[0x0][0x3e0] ;  /* 0x00007c00ff2677ac */ /* 0x000e620008000800 */
[----:B------:R-:W2:Y:S01]  /*06c0*/  LDCU UR43, c[0x0][0x444] ;  /* 0x00008880ff2b77ac */ /* 0x000ea20008000800 */
[----:B-1----:R-:W-:-:S04]  /*06d0*/  UIMAD UR38, UR29, UR38, UR28 ;  /* 0x000000261d2672a4 */ /* 0x002fc8000f8e021c */
[----:B--2---:R-:W-:-:S12]  /*06e0*/  UIMAD UR38, UR38, UR43, URZ ;  /* 0x0000002b262672a4 */ /* 0x004fd8000f8e02ff */
.L_x_1925:
[----:B------:R-:W1:Y:S01]  /*06f0*/  S2R R221, SR_TID.X ;  /* 0x0000000000dd7919 */ /* 0x000e620000002100 */
[----:B------:R-:W2:Y:S01]  /*0700*/  LDCU.64 UR14, c[0x0][0x3b8] ;  /* 0x00007700ff0e77ac */ /* 0x000ea20008000a00 */
[----:B------:R-:W-:Y:S01]  /*0710*/  IMAD.MOV.U32 R7, RZ, RZ, RZ ;  /* 0x000000ffff077224 */ /* 0x000fe200078e00ff */
[----:B------:R-:W3:Y:S01]  /*0720*/  LDC.64 R28, c[0x0][0x3b0] ;  /* 0x0000ec00ff1c7b82 */ /* 0x000ee20000000a00 */
[----:B------:R-:W-:Y:S01]  /*0730*/  CS2R R158, SRZ ;  /* 0x00000000009e7805 */ /* 0x000fe2000001ff00 */
[----:B------:R-:W4:Y:S01]  /*0740*/  LDCU.64 UR6, c[0x0][0x3c0] ;  /* 0x00007800ff0677ac */ /* 0x000f220008000a00 */
[----:B------:R-:W-:Y:S02]  /*0750*/  CS2R R156, SRZ ;  /* 0x00000000009c7805 */ /* 0x000fe4000001ff00 */
[----:B------:R-:W-:Y:S02]  /*0760*/  CS2R R162, SRZ ;  /* 0x0000000000a27805 */ /* 0x000fe4000001ff00 */
[----:B------:R-:W-:Y:S01]  /*0770*/  CS2R R160, SRZ ;  /* 0x0000000000a07805 */ /* 0x000fe2000001ff00 */
[----:B------:R-:W5:Y:S01]  /*0780*/  LDCU.64 UR16, c[0x0][0x588] ;  /* 0x0000b100ff1077ac */ /* 0x000f620008000a00 */
[----:B------:R-:W-:Y:S01]  /*0790*/  CS2R R154, SRZ ;  /* 0x00000000009a7805 */ /* 0x000fe2000001ff00 */
[----:B------:R-:W3:Y:S01]  /*07a0*/  LDC.64 R26, c[0x0][0x590] ;  /* 0x00016400ff1a7b82 */ /* 0x000ee20000000a00 */
[----:B------:R-:W-:Y:S01]  /*07b0*/  CS2R R152, SRZ ;  /* 0x0000000000987805 */ /* 0x000fe2000001ff00 */
[----:B------:R-:W-:Y:S01]  /*07c0*/  USHF.R.S32.HI UR4, URZ, 0x1f, UR42 ;  /* 0x0000001fff047899 */ /* 0x000fe2000801142a */
[----:B------:R-:W-:Y:S01]  /*07d0*/  CS2R R150, SRZ ;  /* 0x0000000000967805 */ /* 0x000fe2000001ff00 */
[----:B------:R-:W-:Y:S01]  /*07e0*/  UIADD3 UR24, UP0, UPT, UR20, UR42, URZ ;  /* 0x0000002a14187290 */ /* 0x000fe2000ff1e0ff */
[----:B------:R-:W-:Y:S01]  /*07f0*/  CS2R R148, SRZ ;  /* 0x0000000000947805 */ /* 0x000fe2000001ff00 */
[----:B------:R-:W3:Y:S01]  /*0800*/  LDCU.64 UR12, c[0x0][0x3a0] ;  /* 0x00007400ff0c77ac */ /* 0x000ee20008000a00 */
[----:B------:R-:W-:Y:S01]  /*0810*/  CS2R R142, SRZ ;  /* 0x00000000008e7805 */ /* 0x000fe2000001ff00 */
[----:B--2---:R-:W-:Y:S01]  /*0820*/  IMAD.U32 R4, RZ, RZ, UR14 ;  /* 0x0000000eff047e24 */ /* 0x004fe2000f8e00ff */
[----:B------:R-:W2:Y:S01]  /*0830*/  LDC.64 R30, c[0x0][0x598] ;  /* 0x00016600ff1e7b82 */ /* 0x000ea20000000a00 */
[----:B------:R-:W-:Y:S01]  /*0840*/  ULEA.HI.X.SX32 UR20, UR20, UR4, 0x1, UP0 ;  /* 0x0000000414147291 */ /* 0x000fe200080f0eff */
[----:B------:R-:W-:Y:S01]  /*0850*/  CS2R R140, SRZ ;  /* 0x00000000008c7805 */ /* 0x000fe2000001ff00 */
[----:B----4-:R-:W-:Y:S01]  /*0860*/  IMAD.U32 R2, RZ, RZ, UR6 ;  /* 0x00000006ff027e24 */ /* 0x010fe2000f8e00ff */
[----:B------:R-:W4:Y:S01]  /*0870*/  LDCU.64 UR4, c[0x0][0x3a8] ;  /* 0x00007500ff0477ac */ /* 0x000f220008000a00 */
[----:B------:R-:W-:-:S02]  /*0880*/  CS2R R146, SRZ ;  /* 0x0000000000927805 */ /* 0x000fc4000001ff00 */
[----:B------:R-:W-:Y:S01]  /*0890*/  CS2R R144, SRZ ;  /* 0x0000000000907805 */ /* 0x000fe2000001ff00 */
[----:B-----5:R-:W-:Y:S01]  /*08a0*/  IMAD.U32 R8, RZ, RZ, UR16 ;  /* 0x00000010ff087e24 */ /* 0x020fe2000f8e00ff */
[----:B------:R-:W-:Y:S01]  /*08b0*/  UIMAD UR21, UR20, UR14, URZ ;  /* 0x0000000e141572a4 */ /* 0x000fe2000f8e02ff */
[----:B------:R-:W-:Y:S01]  /*08c0*/  CS2R R138, SRZ ;  /* 0x00000000008a7805 */ /* 0x000fe2000001ff00 */
[----:B------:R-:W-:Y:S01]  /*08d0*/  UIMAD UR20, UR20, UR6, URZ ;  /* 0x00000006141472a4 */ /* 0x000fe2000f8e02ff */
[----:B------:R-:W-:Y:S01]  /*08e0*/  CS2R R136, SRZ ;  /* 0x0000000000887805 */ /* 0x000fe2000001ff00 */
[----:B-1----:R-:W-:Y:S01]  /*08f0*/  IMAD.SHL.U32 R247, R221, 0x8, RZ ;  /* 0x00000008ddf77824 */ /* 0x002fe200078e00ff */
[----:B------:R-:W-:Y:S01]  /*0900*/  UIMAD UR21, UR24, UR15, UR21 ;  /* 0x0000000f181572a4 */ /* 0x000fe2000f8e0215 */
[--C-:B------:R-:W-:Y:S01]  /*0910*/  SHF.R.U32.HI R165, RZ, 0x5, R221.reuse ;  /* 0x00000005ffa57819 */ /* 0x100fe200000116dd */
[----:B------:R-:W-:Y:S01]  /*0920*/  UIMAD UR20, UR24, UR7, UR20 ;  /* 0x00000007181472a4 */ /* 0x000fe2000f8e0214 */
[--C-:B------:R-:W-:Y:S01]  /*0930*/  SHF.R.U32.HI R213, RZ, 0x3, R221.reuse ;  /* 0x00000003ffd57819 */ /* 0x100fe200000116dd */
[----:B------:R-:W-:Y:S01]  /*0940*/  USHF.L.U64.HI UR16, UR14, 0x6, UR15 ;  /* 0x000000060e107899 */ /* 0x000fe2000801020f */
[----:B------:R-:W-:Y:S01]  /*0950*/  LOP3.LUT R215, R247, 0x38, RZ, 0xc0, !PT ;  /* 0x00000038f7d77812 */ /* 0x000fe200078ec0ff */
[----:B------:R-:W-:Y:S01]  /*0960*/  IMAD.SHL.U32 R10, R165, 0x10, RZ ;  /* 0x00000010a50a7824 */ /* 0x000fe200078e00ff */
[----:B------:R-:W-:Y:S01]  /*0970*/  SHF.R.U32.HI R164, RZ, 0x2, R221 ;  /* 0x00000002ffa47819 */ /* 0x000fe200000116dd */
[----:B------:R-:W-:Y:S01]  /*0980*/  IMAD R33, R213, UR15, RZ ;  /* 0x0000000fd5217c24 */ /* 0x000fe2000f8e02ff */
[----:B------:R-:W-:Y:S01]  /*0990*/  USHF.L.U64.HI UR15, UR14, 0x5, UR15 ;  /* 0x000000050e0f7899 */ /* 0x000fe2000801020f */
[----:B------:R-:W-:Y:S01]  /*09a0*/  IMAD.MOV.U32 R6, RZ, RZ, R215 ;  /* 0x000000ffff067224 */ /* 0x000fe200078e00d7 */
[----:B------:R-:W-:Y:S01]  /*09b0*/  LOP3.LUT R10, R10, 0x10, RZ, 0xc0, !PT ;  /* 0x000000100a0a7812 */ /* 0x000fe200078ec0ff */
[----:B----4-:R-:W-:Y:S01]  /*09c0*/  IMAD.U32 R9, RZ, RZ, UR4 ;  /* 0x00000004ff097e24 */ /* 0x010fe2000f8e00ff */
[----:B------:R-:W-:Y:S01]  /*09d0*/  ULEA UR46, UR41, 0xffffffc0, 0x6 ;  /* 0xffffffc0292e7891 */ /* 0x000fe2000f8e30ff */
[----:B------:R-:W-:Y:S01]  /*09e0*/  IMAD.WIDE.U32 R4, R4, UR24, R6 ;  /* 0x0000001804047c25 */ /* 0x000fe2000f8e0006 */
[----:B------:R-:W-:Y:S01]  /*09f0*/  LOP3.LUT R164, R10, 0x7, R164, 0xf8, !PT ;  /* 0x000000070aa47812 */ /* 0x000fe200078ef8a4 */
[----:B------:R-:W-:Y:S01]  /*0a00*/  UIMAD.WIDE.U32 UR48, UR29, UR43, URZ ;  /* 0x0000002b1d3072a5 */ /* 0x000fe2000f8e00ff */
[----:B------:R-:W-:Y:S01]  /*0a10*/  LOP3.LUT R248, R221, 0x1f, RZ, 0xc0, !PT ;  /* 0x0000001fddf87812 */ /* 0x000fe200078ec0ff */
[----:B------:R-:W-:Y:S01]  /*0a20*/  IMAD.WIDE.U32 R2, R2, UR24, R6 ;  /* 0x0000001802027c25 */ /* 0x000fe2000f8e0006 */
[----:B------:R-:W1:Y:S01]  /*0a30*/  LDCU.64 UR24, c[0x0][0x398] ;  /* 0x00007300ff1877ac */ /* 0x000e620008000a00 */
[----:B------:R-:W-:-:S02]  /*0a40*/  CS2R R134, SRZ ;  /* 0x0000000000867805 */ /* 0x000fc4000001ff00 */
[----:B------:R-:W-:Y:S01]  /*0a50*/  CS2R R132, SRZ ;  /* 0x0000000000847805 */ /* 0x000fe2000001ff00 */
[----:B------:R-:W-:Y:S01]  /*0a60*/  IMAD.WIDE.U32 R6, R8, UR29, R6 ;  /* 0x0000001d08067c25 */ /* 0x000fe2000f8e0006 */
[----:B------:R-:W-:Y:S01]  /*0a70*/  USHF.R.S32.HI UR45, URZ, 0x1f, UR46 ;  /* 0x0000001fff2d7899 */ /* 0x000fe2000801142e */
[----:B------:R-:W-:Y:S01]  /*0a80*/  CS2R R126, SRZ ;  /* 0x00000000007e7805 */ /* 0x000fe2000001ff00 */
[----:B------:R-:W-:Y:S01]  /*0a90*/  ULEA UR44, UR39, UR44, 0x6 ;  /* 0x0000002c272c7291 */ /* 0x000fe2000f8e30ff */
[----:B------:R-:W-:Y:S01]  /*0aa0*/  VIADD R5, R5, UR21 ;  /* 0x0000001505057c36 */ /* 0x000fe20008000000 */
[----:B------:R-:W-:Y:S01]  /*0ab0*/  ULEA UR38, UR39, UR38, 0x6 ;  /* 0x0000002627267291 */ /* 0x000fe2000f8e30ff */
[----:B---3--:R-:W-:Y:S01]  /*0ac0*/  IMAD.U32 R8, RZ, RZ, UR12 ;  /* 0x0000000cff087e24 */ /* 0x008fe2000f8e00ff */
[----:B------:R-:W-:Y:S01]  /*0ad0*/  CS2R R124, SRZ ;  /* 0x00000000007c7805 */ /* 0x000fe2000001ff00 */
[----:B------:R-:W-:Y:S01]  /*0ae0*/  VIADD R3, R3, UR20 ;  /* 0x0000001403037c36 */ /* 0x000fe20008000000 */
[----:B------:R-:W3:Y:S01]  /*0af0*/  LDCU.64 UR20, c[0x0][0x3d0] ;  /* 0x00007a00ff1477ac */ /* 0x000ee20008000a00 */
[----:B------:R-:W-:Y:S01]  /*0b00*/  IMAD.WIDE.U32 R4, R8, UR29, R4 ;  /* 0x0000001d08047c25 */ /* 0x000fe2000f8e0004 */
[----:B------:R-:W-:-:S02]  /*0b10*/  CS2R R130, SRZ ;  /* 0x0000000000827805 */ /* 0x000fc4000001ff00 */
[----:B------:R-:W-:Y:S02]  /*0b20*/  CS2R R128, SRZ ;  /* 0x0000000000807805 */ /* 0x000fe4000001ff00 */
[----:B------:R-:W-:Y:S01]  /*0b30*/  CS2R R122, SRZ ;  /* 0x00000000007a7805 */ /* 0x000fe2000001ff00 */
[----:B------:R-:W-:Y:S01]  /*0b40*/  IMAD.U32 R8, RZ, RZ, UR13 ;  /* 0x0000000dff087e24 */ /* 0x000fe2000f8e00ff */
[----:B------:R-:W4:Y:S01]  /*0b50*/  LDCU.64 UR12, c[0x0][0x3d8] ;  /* 0x00007b00ff0c77ac */ /* 0x000f220008000a00 */
[----:B------:R-:W-:Y:S01]  /*0b60*/  IMAD.WIDE.U32 R2, R9, UR29, R2 ;  /* 0x0000001d09027c25 */ /* 0x000fe2000f8e0002 */
[----:B------:R-:W-:Y:S02]  /*0b70*/  CS2R R120, SRZ ;  /* 0x0000000000787805 */ /* 0x000fe4000001ff00 */
[----:B------:R-:W-:Y:S02]  /*0b80*/  CS2R R118, SRZ ;  /* 0x0000000000767805 */ /* 0x000fe4000001ff00 */
[----:B------:R-:W-:Y:S01]  /*0b90*/  CS2R R116, SRZ ;  /* 0x0000000000747805 */ /* 0x000fe2000001ff00 */
[----:B------:R-:W-:Y:S01]  /*0ba0*/  IMAD.U32 R9, RZ, RZ, UR17 ;  /* 0x00000011ff097e24 */ /* 0x000fe2000f8e00ff */
[----:B------:R-:W-:Y:S01]  /*0bb0*/  USHF.L.U32 UR17, UR14, 0x6, URZ ;  /* 0x000000060e117899 */ /* 0x000fe200080006ff */
[----:B------:R-:W-:Y:S01]  /*0bc0*/  IMAD.MOV.U32 R18, RZ, RZ, R6 ;  /* 0x000000ffff127224 */ /* 0x000fe200078e0006 */
[----:B------:R-:W-:Y:S01]  /*0bd0*/  CS2R R110, SRZ ;  /* 0x00000000006e7805 */ /* 0x000fe2000001ff00 */
[----:B------:R-:W-:Y:S01]  /*0be0*/  IMAD R5, R8, UR29, R5 ;  /* 0x0000001d08057c24 */ /* 0x000fe2000f8e0205 */
[----:B------:R-:W-:Y:S01]  /*0bf0*/  CS2R R108, SRZ ;  /* 0x00000000006c7805 */ /* 0x000fe2000001ff00 */
[----:B------:R-:W-:Y:S01]  /*0c00*/  IMAD.U32 R11, RZ, RZ, UR5 ;  /* 0x00000005ff0b7e24 */ /* 0x000fe2000f8e00ff */
[----:B------:R-:W5:Y:S01]  /*0c10*/  LDCU.64 UR4, c[0x0][0x388] ;  /* 0x00007100ff0477ac */ /* 0x000f620008000a00 */
[----:B---3--:R-:W-:Y:S01]  /*0c20*/  IMAD R6, R14, UR20, RZ ;  /* 0x000000140e067c24 */ /* 0x008fe2000f8e02ff */
[----:B------:R-:W-:Y:S01]  /*0c30*/  CS2R R114, SRZ ;  /* 0x0000000000727805 */ /* 0x000fe2000001ff00 */
[----:B------:R-:W-:Y:S01]  /*0c40*/  IMAD R19, R9, UR29, R7 ;  /* 0x0000001d09137c24 */ /* 0x000fe2000f8e0207 */
[----:B------:R-:W-:Y:S01]  /*0c50*/  CS2R R112, SRZ ;  /* 0x0000000000707805 */ /* 0x000fe2000001ff00 */
[----:B------:R-:W-:Y:S01]  /*0c60*/  IMAD R16, R0, UR21, R6 ;  /* 0x0000001500107c24 */ /* 0x000fe2000f8e0206 */
[----:B------:R-:W-:Y:S01]  /*0c70*/  CS2R R106, SRZ ;  /* 0x00000000006a7805 */ /* 0x000fe2000001ff00 */
[----:B----4-:R-:W-:Y:S01]  /*0c80*/  IMAD R8, R14, UR12, RZ ;  /* 0x0000000c0e087c24 */ /* 0x010fe2000f8e02ff */
[----:B------:R-:W-:Y:S01]  /*0c90*/  CS2R R104, SRZ ;  /* 0x0000000000687805 */ /* 0x000fe2000001ff00 */
[----:B------:R-:W-:Y:S01]  /*0ca0*/  IMAD.U32 R7, RZ, RZ, UR16 ;  /* 0x00000010ff077e24 */ /* 0x000fe2000f8e00ff */
[----:B------:R-:W-:Y:S01]  /*0cb0*/  USHF.L.U32 UR16, UR14, 0x5, URZ ;  /* 0x000000050e107899 */ /* 0x000fe200080006ff */
[----:B------:R-:W-:Y:S01]  /*0cc0*/  IMAD.U32 R6, RZ, RZ, UR17 ;  /* 0x00000011ff067e24 */ /* 0x000fe2000f8e00ff */
[----:B------:R-:W-:Y:S01]  /*0cd0*/  USHF.L.U64.HI UR17, UR6, 0x6, UR7 ;  /* 0x0000000606117899 */ /* 0x000fe20008010207 */
[C---:B------:R-:W-:Y:S01]  /*0ce0*/  IMAD R21, R0.reuse, UR13, R8 ;  /* 0x0000000d00157c24 */ /* 0x040fe2000f8e0208 */
[----:B------:R-:W-:Y:S01]  /*0cf0*/  USHF.L.U32 UR13, UR6, 0x6, URZ ;  /* 0x00000006060d7899 */ /* 0x000fe200080006ff */
[----:B------:R-:W-:Y:S01]  /*0d00*/  IMAD R3, R11, UR29, R3 ;  /* 0x0000001d0b037c24 */ /* 0x000fe2000f8e0203 */
[----:B------:R-:W-:Y:S01]  /*0d10*/  CS2R R102, SRZ ;  /* 0x0000000000667805 */ /* 0x000fe2000001ff00 */
[----:B------:R-:W-:Y:S01]  /*0d20*/  IMAD.WIDE.U32 R12, R0, UR20, R4 ;  /* 0x00000014000c7c25 */ /* 0x000fe2000f8e0004 */
[----:B------:R-:W3:Y:S01]  /*0d30*/  LDCU.64 UR20, c[0x0][0x3c8] ;  /* 0x00007900ff1477ac */ /* 0x000ee20008000a00 */
[----:B------:R-:W-:-:S02]  /*0d40*/  CS2R R100, SRZ ;  /* 0x0000000000647805 */ /* 0x000fc4000001ff00 */
[----:B------:R-:W-:Y:S01]  /*0d50*/  CS2R R94, SRZ ;  /* 0x00000000005e7805 */ /* 0x000fe2000001ff00 */
[----:B------:R-:W-:Y:S01]  /*0d60*/  IMAD.WIDE.U32 R4, R213, UR14, R6 ;  /* 0x0000000ed5047c25 */ /* 0x000fe2000f8e0006 */
[----:B------:R-:W-:Y:S02]  /*0d70*/  CS2R R92, SRZ ;  /* 0x00000000005c7805 */ /* 0x000fe4000001ff00 */
[----:B------:R-:W-:Y:S02]  /*0d80*/  CS2R R98, SRZ ;  /* 0x0000000000627805 */ /* 0x000fe4000001ff00 */
[----:B------:R-:W-:Y:S01]  /*0d90*/  CS2R R96, SRZ ;  /* 0x0000000000607805 */ /* 0x000fe2000001ff00 */
[----:B------:R-:W-:Y:S01]  /*0da0*/  IMAD.WIDE.U32 R10, R0, UR12, R2 ;  /* 0x0000000c000a7c25 */ /* 0x000fe2000f8e0002 */
[C---:B------:R-:W-:Y:S01]  /*0db0*/  IADD3 R17, P6, PT, R12.reuse, R4, RZ ;  /* 0x000000040c117210 */ /* 0x040fe20007fde0ff */
[----:B------:R-:W-:Y:S01]  /*0dc0*/  USHF.L.U64.HI UR12, UR6, 0x5, UR7 ;  /* 0x00000005060c7899 */ /* 0x000fe20008010207 */
[----:B------:R-:W-:Y:S01]  /*0dd0*/  IADD3 R20, P5, P4, R12, UR16, R4 ;  /* 0x000000100c147c10 */ /* 0x000fe2000fcbe004 */
[----:B------:R-:W-:Y:S01]  /*0de0*/  IMAD.U32 R2, RZ, RZ, UR13 ;  /* 0x0000000dff027e24 */ /* 0x000fe2000f8e00ff */
[----:B------:R-:W-:Y:S01]  /*0df0*/  USHF.L.U32 UR13, UR6, 0x5, URZ ;  /* 0x00000005060d7899 */ /* 0x000fe200080006ff */
[----:B------:R-:W-:Y:S01]  /*0e00*/  IMAD.IADD R15, R33, 0x1, R5 ;  /* 0x00000001210f7824 */ /* 0x000fe200078e0205 */
[----:B------:R-:W-:Y:S01]  /*0e10*/  CS2R R90, SRZ ;  /* 0x00000000005a7805 */ /* 0x000fe2000001ff00 */
[----:B------:R-:W-:Y:S01]  /*0e20*/  IMAD.U32 R4, RZ, RZ, UR16 ;  /* 0x00000010ff047e24 */ /* 0x000fe2000f8e00ff */
[----:B------:R-:W-:Y:S01]  /*0e30*/  CS2R R88, SRZ ;  /* 0x0000000000587805 */ /* 0x000fe2000001ff00 */
[----:B------:R-:W-:Y:S01]  /*0e40*/  IMAD.U32 R5, RZ, RZ, UR15 ;  /* 0x0000000fff057e24 */ /* 0x000fe2000f8e00ff */
[----:B------:R-:W-:Y:S01]  /*0e50*/  CS2R R86, SRZ ;  /* 0x0000000000567805 */ /* 0x000fe2000001ff00 */
[----:B------:R-:W-:Y:S01]  /*0e60*/  IMAD.U32 R3, RZ, RZ, UR17 ;  /* 0x00000011ff037e24 */ /* 0x000fe2000f8e00ff */
[----:B------:R-:W4:Y:S01]  /*0e70*/  LDCU.64 UR16, c[0x0][0x460] ;  /* 0x00008c00ff1077ac */ /* 0x000f220008000a00 */
[----:B------:R-:W-:Y:S01]  /*0e80*/  IMAD.WIDE.U32 R8, R213, UR14, R4 ;  /* 0x0000000ed5087c25 */ /* 0x000fe2000f8e0004 */
[----:B------:R-:W-:-:S02]  /*0e90*/  CS2R R84, SRZ ;  /* 0x0000000000547805 */ /* 0x000fc4000001ff00 */
[----:B------:R-:W-:Y:S02]  /*0ea0*/  CS2R R78, SRZ ;  /* 0x00000000004e7805 */ /* 0x000fe4000001ff00 */
[----:B------:R-:W-:Y:S01]  /*0eb0*/  CS2R R76, SRZ ;  /* 0x00000000004c7805 */ /* 0x000fe2000001ff00 */
[----:B------:R-:W-:Y:S01]  /*0ec0*/  IMAD.U32 R6, RZ, RZ, UR13 ;  /* 0x0000000dff067e24 */ /* 0x000fe2000f8e00ff */
[----:B------:R-:W-:Y:S01]  /*0ed0*/  IADD3 R0, P3, PT, R12, R8, RZ ;  /* 0x000000080c007210 */ /* 0x000fe20007f7e0ff */
[----:B------:R-:W-:Y:S01]  /*0ee0*/  IMAD.U32 R7, RZ, RZ, UR12 ;  /* 0x0000000cff077e24 */ /* 0x000fe2000f8e00ff */
[----:B------:R-:W-:Y:S01]  /*0ef0*/  CS2R R82, SRZ ;  /* 0x0000000000527805 */ /* 0x000fe2000001ff00 */
[C---:B------:R-:W-:Y:S01]  /*0f00*/  IMAD R35, R213.reuse, UR7, RZ ;  /* 0x00000007d5237c24 */ /* 0x040fe2000f8e02ff */
[----:B------:R-:W-:Y:S01]  /*0f10*/  CS2R R80, SRZ ;  /* 0x0000000000507805 */ /* 0x000fe2000001ff00 */
[----:B------:R-:W-:Y:S01]  /*0f20*/  IMAD.WIDE.U32 R2, R213, UR6, R2 ;  /* 0x00000006d5027c25 */ /* 0x000fe2000f8e0002 */
[----:B------:R-:W-:-:S02]  /*0f30*/  CS2R R74, SRZ ;  /* 0x00000000004a7805 */ /* 0x000fc4000001ff00 */
[----:B------:R-:W-:Y:S02]  /*0f40*/  CS2R R72, SRZ ;  /* 0x0000000000487805 */ /* 0x000fe4000001ff00 */
[----:B------:R-:W-:Y:S01]  /*0f50*/  CS2R R70, SRZ ;  /* 0x0000000000467805 */ /* 0x000fe2000001ff00 */
[----:B------:R-:W-:Y:S01]  /*0f60*/  IMAD.IADD R5, R13, 0x1, R16 ;  /* 0x000000010d057824 */ /* 0x000fe200078e0210 */
[C---:B------:R-:W-:Y:S01]  /*0f70*/  IADD3 R32, P1, P0, R10.reuse, UR13, R2 ;  /* 0x0000000d0a207c10 */ /* 0x040fe2000f83e002 */
[----:B------:R-:W-:Y:S01]  /*0f80*/  IMAD.WIDE.U32 R6, R213, UR6, R6 ;  /* 0x00000006d5067c25 */ /* 0x000fe2000f8e0006 */
[C---:B------:R-:W-:Y:S01]  /*0f90*/  IADD3 R25, P2, PT, R10.reuse, R2, RZ ;  /* 0x000000020a197210 */ /* 0x040fe20007f5e0ff */
[----:B----4-:R-:W-:Y:S01]  /*0fa0*/  UISETP.NE.U32.AND UP1, UPT, UR16, URZ, UPT ;  /* 0x000000ff1000728c */ /* 0x010fe2000bf25070 */
[----:B------:R-:W-:Y:S01]  /*0fb0*/  IADD3.X R8, PT, PT, R5, R33, R9, P3, !PT ;  /* 0x0000002105087210 */ /* 0x000fe20001ffe409 */
[----:B------:R-:W-:Y:S01]  /*0fc0*/  IMAD.IADD R14, R35, 0x1, R3 ;  /* 0x00000001230e7824 */ /* 0x000fe200078e0203 */
[----:B------:R-:W-:Y:S01]  /*0fd0*/  IADD3 R13, P3, PT, R10, R6, RZ ;  /* 0x000000060a0d7210 */ /* 0x000fe20007f7e0ff */
[----:B------:R-:W-:Y:S01]  /*0fe0*/  IMAD.IADD R3, R11, 0x1, R21 ;  /* 0x000000010b037824 */ /* 0x000fe200078e0215 */
[----:B------:R-:W-:Y:S01]  /*0ff0*/  UISETP.NE.AND.EX UP1, UPT, UR17, URZ, UPT, UP1 ;  /* 0x000000ff1100728c */ /* 0x000fe2000bf25310 */
[----:B------:R-:W-:Y:S01]  /*1000*/  IMAD.MOV.U32 R2, RZ, RZ, R10 ;  /* 0x000000ffff027224 */ /* 0x000fe200078e000a */
[----:B------:R-:W4:Y:S01]  /*1010*/  LDCU.64 UR16, c[0x0][0x550] ;  /* 0x0000aa00ff1077ac */ /* 0x000f220008000a00 */
[C---:B------:R-:W-:Y:S01]  /*1020*/  IMAD R10, R28.reuse, UR45, RZ ;  /* 0x0000002d1c0a7c24 */ /* 0x040fe2000f8e02ff */
[C---:B------:R-:W-:Y:S01]  /*1030*/  IADD3.X R21, PT, PT, R3.reuse, R35, R7, P3, !PT ;  /* 0x0000002303157210 */ /* 0x040fe20001ffe407 */
[----:B------:R-:W-:Y:S01]  /*1040*/  IMAD.WIDE.U32 R6, R28, UR46, RZ ;  /* 0x0000002e1c067c25 */ /* 0x000fe2000f8e00ff */
[C---:B-----5:R-:W-:Y:S01]  /*1050*/  LEA R22, P3, R0.reuse, UR4, 0x1 ;  /* 0x0000000400167c11 */ /* 0x060fe2000f8608ff */
[----:B------:R-:W-:Y:S01]  /*1060*/  USEL UR40, UR40, URZ, UP1 ;  /* 0x000000ff28287287 */ /* 0x000fe20008800000 */
[----:B------:R-:W-:Y:S01]  /*1070*/  IADD3.X R34, PT, PT, R3, UR12, R14, P1, P0 ;  /* 0x0000000c03227c10 */ /* 0x000fe20008fe040e */
[----:B------:R-:W5:Y:S01]  /*1080*/  LDCU.64 UR12, c[0x0][0x390] ;  /* 0x00007200ff0c77ac */ /* 0x000f620008000a00 */
[----:B------:R-:W-:Y:S01]  /*1090*/  LEA.HI.X R23, R0, UR5, R8, 0x1, P3 ;  /* 0x0000000500177c11 */ /* 0x000fe200098f0c08 */
[----:B------:R-:W-:Y:S01]  /*10a0*/  IMAD R0, R29, UR46, R10 ;  /* 0x0000002e1d007c24 */ /* 0x000fe2000f8e020a */
[----:B------:R-:W-:Y:S01]  /*10b0*/  LEA R16, P0, R17, UR4, 0x1 ;  /* 0x0000000411107c11 */ /* 0x000fe2000f8008ff */
[----:B------:R-:W-:Y:S01]  /*10c0*/  IMAD.X R9, R15, 0x1, R5, P6 ;  /* 0x000000010f097824 */ /* 0x000fe200030e0605 */
[----:B------:R-:W-:Y:S01]  /*10d0*/  LOP3.LUT R6, R6, R215, RZ, 0xfc, !PT ;  /* 0x000000d706067212 */ /* 0x000fe200078efcff */
[----:B------:R-:W-:Y:S01]  /*10e0*/  IMAD.IADD R7, R7, 0x1, R0 ;  /* 0x0000000107077824 */ /* 0x000fe200078e0200 */
[----:B------:R-:W-:Y:S01]  /*10f0*/  IADD3.X R15, PT, PT, R5, UR15, R15, P5, P4 ;  /* 0x0000000f050f7c10 */ /* 0x000fe2000afe840f */
[----:B-1----:R-:W-:Y:S01]  /*1100*/  IMAD.U32 R0, RZ, RZ, UR24 ;  /* 0x00000018ff007e24 */ /* 0x002fe2000f8e00ff */
[----:B------:R-:W-:Y:S01]  /*1110*/  LEA.HI.X R17, R17, UR5, R9, 0x1, P0 ;  /* 0x0000000511117c11 */ /* 0x000fe200080f0c09 */
[----:B------:R-:W-:Y:S01]  /*1120*/  IMAD R9, R26, UR45, RZ ;  /* 0x0000002d1a097c24 */ /* 0x000fe2000f8e02ff */
[----:B------:R-:W1:Y:S01]  /*1130*/  LDCU UR24, c[0x0][0x44c] ;  /* 0x00008980ff1877ac */ /* 0x000e620008000800 */
[----:B------:R-:W-:Y:S01]  /*1140*/  IMAD.MOV.U32 R4, RZ, RZ, R12 ;  /* 0x000000ffff047224 */ /* 0x000fe200078e000c */
[----:B------:R-:W-:Y:S01]  /*1150*/  CS2R R68, SRZ ;  /* 0x0000000000447805 */ /* 0x000fe2000001ff00 */
[----:B------:R-:W-:Y:S01]  /*1160*/  IMAD.X R12, R14, 0x1, R3, P2 ;  /* 0x000000010e0c7824 */ /* 0x000fe200010e0603 */
[----:B------:R-:W-:Y:S01]  /*1170*/  LEA R14, P0, R20, UR4, 0x1 ;  /* 0x00000004140e7c11 */ /* 0x000fe2000f8008ff */
[----:B------:R-:W-:Y:S01]  /*1180*/  IMAD.WIDE.U32 R6, R0, UR29, R6 ;  /* 0x0000001d00067c25 */ /* 0x000fe2000f8e0006 */
[----:B------:R-:W-:-:S02]  /*1190*/  CS2R R62, SRZ ;  /* 0x00000000003e7805 */ /* 0x000fc4000001ff00 */
[----:B------:R-:W-:Y:S02]  /*11a0*/  CS2R R60, SRZ ;  /* 0x00000000003c7805 */ /* 0x000fe4000001ff00 */
[----:B------:R-:W-:Y:S01]  /*11b0*/  LEA.HI.X R15, R20, UR5, R15, 0x1, P0 ;  /* 0x00000005140f7c11 */ /* 0x000fe200080f0c0f */
[----:B------:R-:W-:Y:S01]  /*11c0*/  IMAD.U32 R8, RZ, RZ, UR25 ;  /* 0x00000019ff087e24 */ /* 0x000fe2000f8e00ff */
[----:B-----5:R-:W-:Y:S01]  /*11d0*/  LEA R24, P0, R25, UR12, 0x1 ;  /* 0x0000000c19187c11 */ /* 0x020fe2000f8008ff */
[----:B------:R-:W-:Y:S01]  /*11e0*/  IMAD R0, R27, UR46, R9 ;  /* 0x0000002e1b007c24 */ /* 0x000fe2000f8e0209 */
[----:B------:R-:W-:Y:S01]  /*11f0*/  LEA R20, P1, R13, UR12, 0x1 ;  /* 0x0000000c0d147c11 */ /* 0x000fe2000f8208ff */
[----:B------:R-:W-:Y:S01]  /*1200*/  IMAD.WIDE.U32 R10, R26, UR46, R18 ;  /* 0x0000002e1a0a7c25 */ /* 0x000fe2000f8e0012 */
[----:B------:R-:W-:Y:S02]  /*1210*/  LEA.HI.X R25, R25, UR13, R12, 0x1, P0 ;  /* 0x0000000d19197c11 */ /* 0x000fe400080f0c0c */
[----:B------:R-:W-:-:S02]  /*1220*/  CS2R R66, SRZ ;  /* 0x0000000000427805 */ /* 0x000fc4000001ff00 */
[----:B------:R-:W-:Y:S01]  /*1230*/  LEA.HI.X R21, R13, UR13, R21, 0x1, P1 ;  /* 0x0000000d0d157c11 */ /* 0x000fe200088f0c15 */
[----:B------:R-:W-:Y:S01]  /*1240*/  IMAD R9, R8, UR29, R7 ;  /* 0x0000001d08097c24 */ /* 0x000fe2000f8e0207 */
[C---:B------:R-:W-:Y:S01]  /*1250*/  LEA R18, P0, R32.reuse, UR12, 0x1 ;  /* 0x0000000c20127c11 */ /* 0x040fe2000f8008ff */
[----:B------:R-:W-:Y:S01]  /*1260*/  IMAD.MOV.U32 R8, RZ, RZ, R6 ;  /* 0x000000ffff087224 */ /* 0x000fe200078e0006 */
[----:B-1----:R-:W-:Y:S01]  /*1270*/  UIMAD UR50, UR28, UR24, URZ ;  /* 0x000000181c3272a4 */ /* 0x002fe2000f8e02ff */
[----:B------:R-:W-:Y:S01]  /*1280*/  IMAD.IADD R7, R11, 0x1, R0 ;  /* 0x000000010b077824 */ /* 0x000fe200078e0200 */
[----:B------:R-:W-:Y:S01]  /*1290*/  LEA.HI.X R19, R32, UR13, R34, 0x1, P0 ;  /* 0x0000000d20137c11 */ /* 0x000fe200080f0c22 */
[----:B------:R-:W-:Y:S01]  /*12a0*/  IMAD.MOV.U32 R6, RZ, RZ, R10 ;  /* 0x000000ffff067224 */ /* 0x000fe200078e000a */
[----:B------:R-:W-:Y:S01]  /*12b0*/  USHF.R.S32.HI UR51, URZ, 0x1f, UR50 ;  /* 0x0000001fff337899 */ /* 0x000fe20008011432 */
[----:B---3--:R-:W-:Y:S01]  /*12c0*/  IMAD.U32 R0, RZ, RZ, UR20 ;  /* 0x00000014ff007e24 */ /* 0x008fe2000f8e00ff */
[----:B------:R-:W-:Y:S01]  /*12d0*/  USHF.R.S32.HI UR20, URZ, 0x1f, UR43 ;  /* 0x0000001fff147899 */ /* 0x000fe2000801142b */
[----:B------:R-:W-:Y:S01]  /*12e0*/  IMAD.WIDE.U32 R4, R213, UR14, R4 ;  /* 0x0000000ed5047c25 */ /* 0x000fe2000f8e0004 */
[----:B------:R-:W1:Y:S01]  /*12f0*/  LDCU.64 UR14, c[0x0][0x380] ;  /* 0x00007000ff0e77ac */ /* 0x000e620008000a00 */
[----:B------:R-:W-:-:S02]  /*1300*/  CS2R R64, SRZ ;  /* 0x0000000000407805 */ /* 0x000fc4000001ff00 */
[----:B------:R-:W-:Y:S01]  /*1310*/  CS2R R58, SRZ ;  /* 0x00000000003a7805 */ /* 0x000fe2000001ff00 */
[----:B--2---:R-:W-:Y:S01]  /*1320*/  IMAD.WIDE.U32 R10, R30, UR28, R6 ;  /* 0x0000001c1e0a7c25 */ /* 0x004fe2000f8e0006 */
[----:B------:R-:W-:Y:S01]  /*1330*/  UIMAD UR20, UR20, UR29, URZ ;  /* 0x0000001d141472a4 */ /* 0x000fe2000f8e02ff */
[----:B------:R-:W-:Y:S02]  /*1340*/  CS2R R56, SRZ ;  /* 0x0000000000387805 */ /* 0x000fe4000001ff00 */
[----:B------:R-:W-:Y:S01]  /*1350*/  CS2R R54, SRZ ;  /* 0x0000000000367805 */ /* 0x000fe2000001ff00 */
[----:B------:R-:W-:Y:S01]  /*1360*/  IMAD.U32 R12, RZ, RZ, UR21 ;  /* 0x00000015ff0c7e24 */ /* 0x000fe2000f8e00ff */
[----:B------:R-:W2:Y:S01]  /*1370*/  LDCU UR21, c[0x0][0x3e0] ;  /* 0x00007c00ff1577ac */ /* 0x000ea20008000800 */
[----:B------:R-:W-:Y:S01]  /*1380*/  IMAD.WIDE.U32 R6, R0, UR28, R8 ;  /* 0x0000001c00067c25 */ /* 0x000fe2000f8e0008 */
[----:B------:R-:W-:Y:S02]  /*1390*/  CS2R R52, SRZ ;  /* 0x0000000000347805 */ /* 0x000fe4000001ff00 */
[----:B------:R-:W-:Y:S01]  /*13a0*/  CS2R R46, SRZ ;  /* 0x00000000002e7805 */ /* 0x000fe2000001ff00 */
[----:B------:R-:W-:Y:S01]  /*13b0*/  UIADD3 UR20, UPT, UPT, UR49, UR20, URZ ;  /* 0x0000001431147290 */ /* 0x000fe2000fffe0ff */
[----:B------:R-:W-:Y:S01]  /*13c0*/  IMAD R7, R12, UR28, R7 ;  /* 0x0000001c0c077c24 */ /* 0x000fe2000f8e0207 */
[----:B------:R-:W-:Y:S01]  /*13d0*/  LEA R12, P1, R4, UR4, 0x1 ;  /* 0x00000004040c7c11 */ /* 0x000fe2000f8208ff */
[----:B------:R-:W-:Y:S01]  /*13e0*/  IMAD.IADD R0, R5, 0x1, R33 ;  /* 0x0000000105007824 */ /* 0x000fe200078e0221 */
[----:B------:R-:W-:Y:S01]  /*13f0*/  UMOV UR4, UR26 ;  /* 0x0000001a00047c82 */ /* 0x000fe20008000000 */
[----:B------:R-:W-:Y:S01]  /*1400*/  IMAD.WIDE.U32 R6, R213, R28, R6 ;  /* 0x0000001cd5067225 */ /* 0x000fe200078e0006 */
[----:B------:R-:W-:-:S02]  /*1410*/  CS2R R44, SRZ ;  /* 0x00000000002c7805 */ /* 0x000fc4000001ff00 */
[----:B------:R-:W-:Y:S02]  /*1420*/  CS2R R50, SRZ ;  /* 0x0000000000327805 */ /* 0x000fe4000001ff00 */
[----:B------:R-:W-:Y:S01]  /*1430*/  LEA.HI.X R13, R4, UR5, R0, 0x1, P1 ;  /* 0x00000005040d7c11 */ /* 0x000fe200088f0c00 */
[----:B------:R-:W-:Y:S01]  /*1440*/  IMAD R0, R213, R29, RZ ;  /* 0x0000001dd5007224 */ /* 0x000fe200078e02ff */
[----:B-1----:R-:W-:Y:S01]  /*1450*/  LEA R246, P2, R6, UR14, 0x1 ;  /* 0x0000000e06f67c11 */ /* 0x002fe2000f8408ff */
[----:B------:R-:W-:Y:S01]  /*1460*/  IMAD R9, R31, UR28, R11 ;  /* 0x0000001c1f097c24 */ /* 0x000fe2000f8e020b */
[----:B------:R-:W-:Y:S01]  /*1470*/  SHF.L.U64.HI R29, R28, 0x5, R29 ;  /* 0x000000051c1d7819 */ /* 0x000fe2000001021d */
[----:B------:R-:W-:Y:S01]  /*1480*/  IMAD.IADD R0, R7, 0x1, R0 ;  /* 0x0000000107007824 */ /* 0x000fe200078e0200 */
[----:B------:R-:W-:Y:S01]  /*1490*/  ULOP3.LUT UR5, UR39, 0x80000001, URZ, 0xc0, !UPT ;  /* 0x8000000127057892 */ /* 0x000fe2000f8ec0ff */
[----:B------:R-:W-:Y:S01]  /*14a0*/  IMAD.MOV.U32 R8, RZ, RZ, R10 ;  /* 0x000000ffff087224 */ /* 0x000fe200078e000a */
[----:B--2---:R-:W-:Y:S01]  /*14b0*/  UIMAD UR20, UR20, UR21, URZ ;  /* 0x00000015141472a4 */ /* 0x004fe2000f8e02ff */
[C---:B------:R-:W-:Y:S01]  /*14c0*/  IMAD.WIDE.U32 R2, R213.reuse, UR6, R2 ;  /* 0x00000006d5027c25 */ /* 0x040fe2000f8e0002 */
[----:B------:R-:W-:Y:S01]  /*14d0*/  LEA.HI.X R244, R6, UR15, R0, 0x1, P2 ;  /* 0x0000000f06f47c11 */ /* 0x000fe200090f0c00 */
[----:B------:R-:W-:Y:S01]  /*14e0*/  UISETP.NE.AND UP0, UPT, UR5, 0x1, UPT ;  /* 0x000000010500788c */ /* 0x000fe2000bf05270 */
[----:B------:R-:W-:Y:S01]  /*14f0*/  ISETP.NE.AND P2, PT, RZ, UR36, PT ;  /* 0x00000024ff007c0c */ /* 0x000fe2000bf45270 */
[C---:B------:R-:W-:Y:S01]  /*1500*/  IMAD R10, R213.reuse, R27, RZ ;  /* 0x0000001bd50a7224 */ /* 0x040fe200078e02ff */
[----:B------:R-:W-:Y:S01]  /*1510*/  SHF.L.U64.HI R27, R26, 0x5, R27 ;  /* 0x000000051a1b7819 */ /* 0x000fe2000001021b */
[----:B------:R-:W-:Y:S01]  /*1520*/  IMAD.WIDE.U32 R4, R213, R26, R8 ;  /* 0x0000001ad5047225 */ /* 0x000fe200078e0008 */
[----:B------:R-:W-:Y:S01]  /*1530*/  LEA R8, P0, R2, UR12, 0x1 ;  /* 0x0000000c02087c11 */ /* 0x000fe2000f8008ff */
[----:B------:R-:W-:Y:S01]  /*1540*/  USHF.R.S32.HI UR12, URZ, 0x1f, UR21 ;  /* 0x0000001fff0c7899 */ /* 0x000fe20008011415 */
[----:B------:R-:W-:Y:S01]  /*1550*/  CS2R R48, SRZ ;  /* 0x0000000000307805 */ /* 0x000fe2000001ff00 */
[----:B------:R-:W-:Y:S01]  /*1560*/  IMAD.IADD R7, R3, 0x1, R35 ;  /* 0x0000000103077824 */ /* 0x000fe200078e0223 */
[----:B----4-:R-:W-:Y:S01]  /*1570*/  LEA R245, P1, R4, UR16, 0x1 ;  /* 0x0000001004f57c11 */ /* 0x010fe2000f8208ff */
[----:B------:R-:W-:Y:S01]  /*1580*/  IMAD.IADD R3, R5, 0x1, R10 ;  /* 0x0000000105037824 */ /* 0x000fe200078e020a */
[----:B------:R-:W-:Y:S01]  /*1590*/  USEL UR5, URZ, 0x4000, UP0 ;  /* 0x00004000ff057887 */ /* 0x000fe20008000000 */
[----:B------:R-:W-:Y:S01]  /*15a0*/  IMAD.SHL.U32 R0, R28, 0x20, RZ ;  /* 0x000000201c007824 */ /* 0x000fe200078e00ff */
[----:B------:R-:W-:Y:S01]  /*15b0*/  LEA.HI.X R9, R2, UR13, R7, 0x1, P0 ;  /* 0x0000000d02097c11 */ /* 0x000fe200080f0c07 */
[----:B------:R-:W1:Y:S01]  /*15c0*/  S2R R10, SR_CTAID.X ;  /* 0x00000000000a7919 */ /* 0x000e620000002500 */
[----:B------:R-:W-:Y:S01]  /*15d0*/  LOP3.LUT R2, R247, 0x1f8, RZ, 0xc0, !PT ;  /* 0x000001f8f7027812 */ /* 0x000fe200078ec0ff */
[----:B------:R-:W-:Y:S01]  /*15e0*/  IMAD.SHL.U32 R5, R26, 0x20, RZ ;  /* 0x000000201a057824 */ /* 0x000fe200078e00ff */
[----:B------:R-:W-:Y:S01]  /*15f0*/  LEA.HI.X R243, R4, UR17, R3, 0x1, P1 ;  /* 0x0000001104f37c11 */ /* 0x000fe200088f0c03 */
[----:B------:R-:W-:Y:S01]  /*1600*/  UIMAD.WIDE.U32 UR16, UR48, UR21, URZ ;  /* 0x00000015301072a5 */ /* 0x000fe2000f8e00ff */
[----:B------:R-:W-:Y:S01]  /*1610*/  LOP3.LUT R3, R2, 0x38, R221, 0x78, !PT ;  /* 0x0000003802037812 */ /* 0x000fe200078e78dd */
[----:B------:R-:W-:Y:S01]  /*1620*/  UIMAD UR12, UR12, UR48, UR20 ;  /* 0x000000300c0c72a4 */ /* 0x000fe2000f8e0214 */
[C---:B------:R-:W-:Y:S01]  /*1630*/  LEA R2, P0, R0.reuse, R246, 0x1 ;  /* 0x000000f600027211 */ /* 0x040fe200078008ff */
[----:B------:R-:W-:Y:S01]  /*1640*/  IMAD.MOV.U32 R7, RZ, RZ, R243 ;  /* 0x000000ffff077224 */ /* 0x000fe200078e00f3 */
[----:B------:R-:W-:Y:S01]  /*1650*/  LOP3.LUT R6, R3, 0x1e00, R247, 0xf8, !PT ;  /* 0x00001e0003067812 */ /* 0x000fe200078ef8f7 */
[----:B------:R-:W-:Y:S01]  /*1660*/  UIADD3 UR12, UPT, UPT, UR17, UR12, URZ ;  /* 0x0000000c110c7290 */ /* 0x000fe2000fffe0ff */
[----:B------:R-:W-:Y:S01]  /*1670*/  LEA.HI.X R3, R0, R244, R29, 0x1, P0 ;  /* 0x000000f400037211 */ /* 0x000fe200000f0c1d */
[----:B------:R-:W-:Y:S01]  /*1680*/  USHF.R.S32.HI UR14, URZ, 0x1f, UR24 ;  /* 0x0000001fff0e7899 */ /* 0x000fe20008011418 */
[----:B------:R-:W-:Y:S01]  /*1690*/  LEA R0, R6, UR4, 0x1 ;  /* 0x0000000406007c11 */ /* 0x000fe2000f8e08ff */
[----:B------:R-:W-:Y:S01]  /*16a0*/  IMAD.MOV.U32 R6, RZ, RZ, R245 ;  /* 0x000000ffff067224 */ /* 0x000fe200078e00f5 */
[----:B------:R-:W-:Y:S01]  /*16b0*/  @P2 BAR.SYNC.DEFER_BLOCKING 0x0 ;  /* 0x0000000000002b1d */ /* 0x000fe20000010000 */
[C---:B------:R-:W-:Y:S01]  /*16c0*/  LEA R4, P1, R5.reuse, R245, 0x1 ;  /* 0x000000f505047211 */ /* 0x040fe200078208ff */
[----:B------:R-:W-:Y:S01]  /*16d0*/  UIMAD UR12, UR12, UR24, URZ ;  /* 0x000000180c0c72a4 */ /* 0x000fe2000f8e02ff */
[----:B------:R-:W-:Y:S01]  /*16e0*/  VIADD R240, R0, UR5 ;  /* 0x0000000500f07c36 */ /* 0x000fe20008000000 */
[----:B------:R-:W-:Y:S01]  /*16f0*/  UIMAD UR13, UR21, UR24, URZ ;  /* 0x00000018150d72a4 */ /* 0x000fe2000f8e02ff */
[----:B------:R-:W-:Y:S01]  /*1700*/  LEA.HI.X R5, R5, R243, R27, 0x1, P1 ;  /* 0x000000f305057211 */ /* 0x000fe200008f0c1b */
[----:B------:R-:W-:Y:S01]  /*1710*/  UIMAD.WIDE.U32 UR50, UR16, UR24, UR50 ;  /* 0x00000018103272a5 */ /* 0x000fe2000f8e0032 */
[----:B------:R-:W-:Y:S01]  /*1720*/  CS2R R42, SRZ ;  /* 0x00000000002a7805 */ /* 0x000fe2000001ff00 */
[----:B------:R-:W-:Y:S01]  /*1730*/  UIMAD UR12, UR14, UR16, UR12 ;  /* 0x000000100e0c72a4 */ /* 0x000fe2000f8e020c */
[----:B------:R-:W-:Y:S01]  /*1740*/  CS2R R40, SRZ ;  /* 0x0000000000287805 */ /* 0x000fe2000001ff00 */
[----:B------:R-:W-:Y:S01]  /*1750*/  UIADD3 UR40, UP0, UPT, UR46, UR40, URZ ;  /* 0x000000282e287290 */ /* 0x000fe2000ff1e0ff */
[----:B------:R-:W-:Y:S01]  /*1760*/  CS2R R38, SRZ ;  /* 0x0000000000267805 */ /* 0x000fe2000001ff00 */
[----:B------:R-:W-:Y:S01]  /*1770*/  UIMAD.WIDE UR24, UR21, UR24, URZ ;  /* 0x00000018151872a5 */ /* 0x000fe2000f8e02ff */
[----:B------:R-:W-:Y:S01]  /*1780*/  CS2R R36, SRZ ;  /* 0x0000000000247805 */ /* 0x000fe2000001ff00 */
[----:B------:R-:W-:-:S02]  /*1790*/  UIADD3 UR51, UPT, UPT, UR51, UR12, URZ ;  /* 0x0000000c33337290 */ /* 0x000fc4000fffe0ff */
[----:B------:R-:W-:Y:S02]  /*17a0*/  UIADD3.X UR45, UPT, UPT, URZ, UR45, URZ, UP0, !UPT ;  /* 0x0000002dff2d7290 */ /* 0x000fe400087fe4ff */
[----:B------:R-:W-:Y:S02]  /*17b0*/  UIMAD UR12, UR25, UR40, URZ ;  /* 0x00000028190c72a4 */ /* 0x000fe4000f8e02ff */
[----:B------:R-:W-:Y:S02]  /*17c0*/  UIMAD.WIDE.U32 UR50, UR24, UR40, UR50 ;  /* 0x00000028183272a5 */ /* 0x000fe4000f8e0032 */
[----:B------:R-:W-:Y:S01]  /*17d0*/  UIMAD UR12, UR24, UR45, UR12 ;  /* 0x0000002d180c72a4 */ /* 0x000fe2000f8e020c */
[----:B------:R-:W-:Y:S01]  /*17e0*/  @!PT LDS RZ, [RZ] ;  /* 0x00000000fffff984 */ /* 0x000fe20000000800 */
[----:B------:R-:W-:Y:S01]  /*17f0*/  @!PT LDS RZ, [RZ] ;  /* 0x00000000fffff984 */ /* 0x000fe20000000800 */
[----:B------:R-:W-:Y:S01]  /*1800*/  @!PT LDS RZ, [RZ] ;  /* 0x00000000fffff984 */ /* 0x000fe20000000800 */
[----:B------:R-:W-:Y:S01]  /*1810*/  LDGSTS.E.BYPASS.LTC128B.128 [R0+0x8000], desc[UR32][R6.64] ;  /* 0x0800000006007fae */ /* 0x000fe2000b981a20 */
[----:B------:R-:W-:Y:S02]  /*1820*/  USHF.L.U32 UR14, UR13, 0x6, URZ ;  /* 0x000000060d0e7899 */ /* 0x000fe400080006ff */
[----:B------:R-:W-:Y:S01]  /*1830*/  UIADD3 UR12, UPT, UPT, UR51, UR12, URZ ;  /* 0x0000000c330c7290 */ /* 0x000fe2000fffe0ff */
[----:B------:R2:W-:Y:S01]  /*1840*/  LDGSTS.E.BYPASS.LTC128B.128 [R0+0xa000], desc[UR32][R6.64+0x80] ;  /* 0x0a00008006007fae */ /* 0x0005e2000b981a20 */
[----:B------:R-:W3:Y:S03]  /*1850*/  LDCU.64 UR6, c[0x0][0x570] ;  /* 0x0000ae00ff0677ac */ /* 0x000ee60008000a00 */
[----:B------:R-:W-:Y:S01]  /*1860*/  LDGSTS.E.BYPASS.LTC128B.128 [R0+0x9000], desc[UR32][R4.64] ;  /* 0x0900000004007fae */ /* 0x000fe2000b981a20 */
[----:B------:R-:W4:Y:S03]  /*1870*/  LDCU.64 UR46, c[0x0][0x5e8] ;  /* 0x0000bd00ff2e77ac */ /* 0x000f260008000a00 */
[----:B------:R5:W-:Y:S01]  /*1880*/  LDGSTS.E.BYPASS.LTC128B.128 [R0+0xb000], desc[UR32][R4.64+0x80] ;  /* 0x0b00008004007fae */ /* 0x000be2000b981a20 */
[----:B------:R-:W-:-:S02]  /*1890*/  UISETP.GE.AND UP0, UPT, UR37, 0x1, UPT ;  /* 0x000000012500788c */ /* 0x000fc4000bf06270 */
[----:B----4-:R-:W-:Y:S01]  /*18a0*/  UIMAD.WIDE UR46, UR38, 0x4, UR46 ;  /* 0x00000004262e78a5 */ /* 0x010fe2000f8e022e */
[----:B--2---:R-:W1:Y:S01]  /*18b0*/  LDC.64 R6, c[0x0][0x5f8] ;  /* 0x00017e00ff067b82 */ /* 0x004e620000000a00 */
[----:B-----5:R-:W-:Y:S02]  /*18c0*/  IMAD.MOV.U32 R4, RZ, RZ, R246 ;  /* 0x000000ffff047224 */ /* 0x020fe400078e00f6 */
[----:B------:R-:W-:-:S05]  /*18d0*/  IMAD.MOV.U32 R5, RZ, RZ, R244 ;  /* 0x000000ffff057224 */ /* 0x000fca00078e00f4 */
[----:B------:R-:W-:Y:S04]  /*18e0*/  LDGSTS.E.BYPASS.LTC128B.128 [R240], desc[UR32][R4.64] ;  /* 0x0000000004f07fae */ /* 0x000fe8000b981a20 */
[----:B------:R2:W-:Y:S04]  /*18f0*/  LDGSTS.E.BYPASS.LTC128B.128 [R240+0x2000], desc[UR32][R4.64+0x80] ;  /* 0x0200008004f07fae */ /* 0x0005e8000b981a20 */
[----:B------:R-:W-:Y:S04]  /*1900*/  LDGSTS.E.BYPASS.LTC128B.128 [R240+0x1000], desc[UR32][R2.64] ;  /* 0x0100000002f07fae */ /* 0x000fe8000b981a20 */
[----:B------:R1:W-:Y:S04]  /*1910*/  LDGSTS.E.BYPASS.LTC128B.128 [R240+0x3000], desc[UR32][R2.64+0x80] ;  /* 0x0300008002f07fae */ /* 0x0003e8000b981a20 */
[----:B------:R4:W-:Y:S04]  /*1920*/  LDGSTS.E.BYPASS.LTC128B.128 [R0+0xc000], desc[UR32][R12.64] ;  /* 0x0c0000000c007fae */ /* 0x0009e8000b981a20 */
[----:B------:R4:W-:Y:S04]  /*1930*/  LDGSTS.E.BYPASS.LTC128B.128 [R0+0x10000], desc[UR32][R12.64+0x80] ;  /* 0x100000800c007fae */ /* 0x0009e8000b981a20 */
[----:B------:R4:W-:Y:S04]  /*1940*/  LDGSTS.E.BYPASS.LTC128B.128 [R0+0xd000], desc[UR32][R22.64] ;  /* 0x0d00000016007fae */ /* 0x0009e8000b981a20 */
[----:B------:R4:W-:Y:S01]  /*1950*/  LDGSTS.E.BYPASS.LTC128B.128 [R0+0x11000], desc[UR32][R22.64+0x80] ;  /* 0x1100008016007fae */ /* 0x0009e2000b981a20 */
[----:B--2---:R-:W-:-:S03]  /*1960*/  IMAD R4, R165, UR13, R248 ;  /* 0x0000000da5047c24 */ /* 0x004fc6000f8e02f8 */
[----:B------:R4:W-:Y:S04]  /*1970*/  LDGSTS.E.BYPASS.LTC128B.128 [R0+0xe000], desc[UR32][R16.64] ;  /* 0x0e00000010007fae */ /* 0x0009e8000b981a20 */
[----:B------:R4:W-:Y:S01]  /*1980*/  LDGSTS.E.BYPASS.LTC128B.128 [R0+0x12000], desc[UR32][R16.64+0x80] ;  /* 0x1200008010007fae */ /* 0x0009e2000b981a20 */
[----:B-1----:R-:W-:-:S03]  /*1990*/  IMAD.WIDE.U32 R2, R10, R6, RZ ;  /* 0x000000060a027225 */ /* 0x002fc600078e00ff */
[----:B------:R4:W-:Y:S04]  /*19a0*/  LDGSTS.E.BYPASS.LTC128B.128 [R0+0xf000], desc[UR32][R14.64] ;  /* 0x0f0000000e007fae */ /* 0x0009e8000b981a20 */
[----:B------:R4:W-:Y:S01]  /*19b0*/  LDGSTS.E.BYPASS.LTC128B.128 [R0+0x13000], desc[UR32][R14.64+0x80] ;  /* 0x130000800e007fae */ /* 0x0009e2000b981a20 */
[----:B------:R-:W-:Y:S01]  /*19c0*/  SEL R5, R2, RZ, P2 ;  /* 0x000000ff02057207 */ /* 0x000fe20001000000 */
[----:B------:R-:W-:Y:S02]  /*19d0*/  IMAD R2, R10, R7, R3 ;  /* 0x000000070a027224 */ /* 0x000fe400078e0203 */
[----:B------:R4:W-:Y:S01]  /*19e0*/  LDGSTS.E.BYPASS.LTC128B.128 [R0+0x14000], desc[UR32][R8.64] ;  /* 0x1400000008007fae */ /* 0x0009e2000b981a20 */
[----:B------:R-:W-:Y:S01]  /*19f0*/  IADD3 R5, P1, P0, R4, UR50, R5 ;  /* 0x0000003204057c10 */ /* 0x000fe2000f83e005 */
[----:B------:R-:W-:Y:S01]  /*1a00*/  IMAD.U32 R3, RZ, RZ, UR14 ;  /* 0x0000000eff037e24 */ /* 0x000fe2000f8e00ff */
[----:B------:R-:W-:Y:S01]  /*1a10*/  SHF.R.S32.HI R4, RZ, 0x1f, R4 ;  /* 0x0000001fff047819 */ /* 0x000fe20000011404 */
[----:B------:R4:W-:Y:S01]  /*1a20*/  LDGSTS.E.BYPASS.LTC128B.128 [R0+0x18000], desc[UR32][R8.64+0x80] ;  /* 0x1800008008007fae */ /* 0x0009e2000b981a20 */
[----:B------:R-:W-:-:S03]  /*1a30*/  SEL R2, R2, RZ, P2 ;  /* 0x000000ff02027207 */ /* 0x000fc60001000000 */
[----:B------:R4:W-:Y:S01]  /*1a40*/  LDGSTS.E.BYPASS.LTC128B.128 [R0+0x15000], desc[UR32][R20.64] ;  /* 0x1500000014007fae */ /* 0x0009e2000b981a20 */
[----:B------:R-:W-:Y:S02]  /*1a50*/  IADD3.X R4, PT, PT, R4, UR12, R2, P1, P0 ;  /* 0x0000000c04047c10 */ /* 0x000fe40008fe0402 */
[----:B------:R-:W-:Y:S01]  /*1a60*/  IADD3 R2, P0, PT, R5, UR14, RZ ;  /* 0x0000000e05027c10 */ /* 0x000fe2000ff1e0ff */
[----:B------:R4:W-:Y:S01]  /*1a70*/  LDGSTS.E.BYPASS.LTC128B.128 [R0+0x19000], desc[UR32][R20.64+0x80] ;  /* 0x1900008014007fae */ /* 0x0009e2000b981a20 */
[----:B------:R-:W1:Y:S02]  /*1a80*/  LDCU.64 UR14, c[0x0][0x420] ;  /* 0x00008400ff0e77ac */ /* 0x000e640008000a00 */
[----:B------:R-:W-:Y:S01]  /*1a90*/  LEA.HI.X.SX32 R3, R3, R4, 0x1, P0 ;  /* 0x0000000403037211 */ /* 0x000fe200000f0eff */
[----:B------:R4:W-:Y:S01]  /*1aa0*/  LDGSTS.E.BYPASS.LTC128B.128 [R0+0x16000], desc[UR32][R24.64] ;  /* 0x1600000018007fae */ /* 0x0009e2000b981a20 */
[----:B---3--:R-:W-:-:S03]  /*1ab0*/  LEA R238, P0, R2, UR6, 0x2 ;  /* 0x0000000602ee7c11 */ /* 0x008fc6000f8010ff */
[----:B------:R4:W-:Y:S01]  /*1ac0*/  LDGSTS.E.BYPASS.LTC128B.128 [R0+0x1a000], desc[UR32][R24.64+0x80] ;  /* 0x1a00008018007fae */ /* 0x0009e2000b981a20 */
[----:B------:R-:W-:-:S03]  /*1ad0*/  LEA.HI.X R239, R2, UR7, R3, 0x2, P0 ;  /* 0x0000000702ef7c11 */ /* 0x000fc600080f1403 */
[----:B------:R4:W-:Y:S04]  /*1ae0*/  LDGSTS.E.BYPASS.LTC128B.128 [R0+0x17000], desc[UR32][R18.64] ;  /* 0x1700000012007fae */ /* 0x0009e8000b981a20 */
[----:B------:R4:W-:Y:S01]  /*1af0*/  LDGSTS.E.BYPASS.LTC128B.128 [R0+0x1b000], desc[UR32][R18.64+0x80] ;  /* 0x1b00008012007fae */ /* 0x0009e2000b981a20 */
[----:B-1----:R-:W-:-:S03]  /*1b00*/  UIMAD.WIDE UR44, UR44, 0x4, UR14 ;  /* 0x000000042c2c78a5 */ /* 0x002fc6000f8e020e */
[----:B------:R-:W0:Y:S01]  /*1b10*/  LDGDEPBAR ;  /* 0x00000000000079af */ /* 0x000e220000000000 */
[----:B------:R-:W-:Y:S08]  /*1b20*/  BRA.U !UP0, `(.L_x_1926) ;  /* 0x0000004d08447547 */ /* 0x000ff0000b800000 */
[----:B------:R-:W1:Y:S01]  /*1b30*/  LDC.64 R4, c[0x0][0x528] ;  /* 0x00014a00ff047b82 */ /* 0x000e620000000a00 */
[----:B------:R-:W-:Y:S01]  /*1b40*/  IMAD.MOV.U32 R2, RZ, RZ, 0x4 ;  /* 0x00000004ff027424 */ /* 0x000fe200078e00ff */
[----:B----4-:R-:W-:Y:S01]  /*1b50*/  SHF.R.U32.HI R0, RZ, 0x4, R221 ;  /* 0x00000004ff007819 */ /* 0x010fe200000116dd */
[C---:B------:R-:W-:Y:S02]  /*1b60*/  IMAD.SHL.U32 R211, R221.reuse, 0x40, RZ ;  /* 0x00000040ddd37824 */ /* 0x040fe400078e00ff */
[----:B------:R-:W-:Y:S01]  /*1b70*/  IMAD.SHL.U32 R9, R221, 0x20, RZ ;  /* 0x00000020dd097824 */ /* 0x000fe200078e00ff */
[----:B------:R-:W-:Y:S01]  /*1b80*/  UIMAD UR7, UR29, UR21, UR28 ;  /* 0x000000151d0772a4 */ /* 0x000fe2000f8e021c */
[----:B------:R-:W-:Y:S01]  /*1b90*/  IMAD.WIDE.U32 R2, R164, R2, UR44 ;  /* 0x0000002ca4027e25 */ /* 0x000fe2000f8e0002 */
[----:B------:R-:W2:Y:S03]  /*1ba0*/  LDC R241, c[0x0][0x44c] ;  /* 0x00011300fff17b82 */ /* 0x000ea60000000800 */
[----:B------:R-:W-:Y:S01]  /*1bb0*/  IMAD.U32 R242, RZ, RZ, UR41 ;  /* 0x00000029fff27e24 */ /* 0x000fe2000f8e00ff */
[----:B------:R-:W3:Y:S01]  /*1bc0*/  LDG.E R10, desc[UR32][R2.64] ;  /* 0x00000020020a7981 */ /* 0x000ee2000c1e1900 */
[----:B------:R-:W-:Y:S01]  /*1bd0*/  LOP3.LUT R8, R165, 0x1, RZ, 0xc0, !PT ;  /* 0x00000001a5087812 */ /* 0x000fe200078ec0ff */
[----:B------:R-:W-:Y:S01]  /*1be0*/  USHF.L.U32 UR13, UR13, 0x3, URZ ;  /* 0x000000030d0d7899 */ /* 0x000fe200080006ff */
[----:B------:R-:W4:Y:S01]  /*1bf0*/  LDCU UR6, c[0x0][0x3e0] ;  /* 0x00007c00ff0677ac */ /* 0x000f220008000800 */
[----:B------:R-:W1:Y:S02]  /*1c00*/  LDCU UR12, c[0x0][0x45c] ;  /* 0x00008b80ff0c77ac */ /* 0x000e640008000800 */
[----:B-1----:R-:W4:Y:S01]  /*1c10*/  LDG.E.64 R6, desc[UR32][R4.64] ;  /* 0x0000002004067981 */ /* 0x002f22000c1e1b00 */
[----:B------:R-:W-:-:S03]  /*1c20*/  LOP3.LUT R0, R0, 0x8, RZ, 0xc0, !PT ;  /* 0x0000000800007812 */ /* 0x000fc600078ec0ff */
[----:B------:R-:W5:Y:S04]  /*1c30*/  LDG.E R252, desc[UR32][R2.64+0x20] ;  /* 0x0000202002fc7981 */ /* 0x000f68000c1e1900 */
[----:B------:R-:W5:Y:S04]  /*1c40*/  LDG.E R251, desc[UR32][R2.64+0x80] ;  /* 0x0000802002fb7981 */ /* 0x000f68000c1e1900 */
[----:B------:R1:W5:Y:S04]  /*1c50*/  LDG.E R250, desc[UR32][R2.64+0xa0] ;  /* 0x0000a02002fa7981 */ /* 0x000368000c1e1900 */
[----:B------:R-:W2:Y:S01]  /*1c60*/  LDG.E.64 R4, desc[UR32][R4.64+0x8] ;  /* 0x0000082004047981 */ /* 0x000ea2000c1e1b00 */
[----:B------:R-:W-:-:S02]  /*1c70*/  LOP3.LUT R0, R0, 0x10, R221, 0xf8, !PT ;  /* 0x0000001000007812 */ /* 0x000fc400078ef8dd */
[----:B-1----:R-:W-:Y:S02]  /*1c80*/  SHF.R.U32.HI R2, RZ, 0x1, R221 ;  /* 0x00000001ff027819 */ /* 0x002fe400000116dd */
[----:B------:R-:W1:Y:S01]  /*1c90*/  S2R R221, SR_TID.X ;  /* 0x0000000000dd7919 */ /* 0x000e620000002100 */
[----:B------:R-:W-:Y:S02]  /*1ca0*/  LOP3.LUT R215, R215, 0x1c0, R211, 0xf8, !PT ;  /* 0x000001c0d7d77812 */ /* 0x000fe400078ef8d3 */
[----:B------:R-:W-:Y:S02]  /*1cb0*/  LOP3.LUT R3, R211, 0x200, RZ, 0xc0, !PT ;  /* 0x00000200d3037812 */ /* 0x000fe400078ec0ff */
[----:B------:R-:W-:Y:S02]  /*1cc0*/  LOP3.LUT R2, R215, 0x8, R2, 0x78, !PT ;  /* 0x00000008d7027812 */ /* 0x000fe400078e7802 */
[----:B------:R-:W-:Y:S02]  /*1cd0*/  LOP3.LUT R215, R0, R215, RZ, 0x3c, !PT ;  /* 0x000000d700d77212 */ /* 0x000fe400078e3cff */
[----:B------:R-:W-:Y:S01]  /*1ce0*/  LOP3.LUT R3, R3, 0x400, R9, 0xf8, !PT ;  /* 0x0000040003037812 */ /* 0x000fe200078ef809 */
[----:B------:R-:W-:-:S03]  /*1cf0*/  USHF.L.U32 UR7, UR7, 0x5, URZ ;  /* 0x0000000507077899 */ /* 0x000fc600080006ff */
[----:B------:R-:W-:Y:S01]  /*1d00*/  LOP3.LUT R3, R3, R2, RZ, 0xfc, !PT ;  /* 0x0000000203037212 */ /* 0x000fe200078efcff */
[----:B------:R-:W-:Y:S01]  /*1d10*/  USHF.R.S32.HI UR14, URZ, 0x1f, UR7 ;  /* 0x0000001fff0e7899 */ /* 0x000fe20008011407 */
[C---:B-1----:R-:W-:Y:S02]  /*1d20*/  IMAD.SHL.U32 R0, R221.reuse, 0x10, RZ ;  /* 0x00000010dd007824 */ /* 0x042fe400078e00ff */
[C---:B------:R-:W-:Y:S02]  /*1d30*/  IMAD.SHL.U32 R224, R221.reuse, 0x2, RZ ;  /* 0x00000002dde07824 */ /* 0x040fe400078e00ff */
[----:B------:R-:W-:Y:S01]  /*1d40*/  IMAD.SHL.U32 R223, R221, 0x20, RZ ;  /* 0x00000020dddf7824 */ /* 0x000fe200078e00ff */
[----:B------:R-:W-:Y:S02]  /*1d50*/  LOP3.LUT R0, R0, 0x1c0, RZ, 0xc0, !PT ;  /* 0x000001c000007812 */ /* 0x000fe400078ec0ff */
[----:B------:R-:W-:Y:S02]  /*1d60*/  SHF.R.U32.HI R218, RZ, 0x1, R221 ;  /* 0x00000001ffda7819 */ /* 0x000fe400000116dd */
[----:B------:R-:W-:-:S02]  /*1d70*/  LOP3.LUT R2, R224, 0x7006, R223, 0xc8, !PT ;  /* 0x00007006e0027812 */ /* 0x000fc400078ec8df */
[----:B------:R-:W-:Y:S02]  /*1d80*/  LOP3.LUT R0, R0, 0x38, R224, 0xf8, !PT ;  /* 0x0000003800007812 */ /* 0x000fe400078ef8e0 */
[----:B------:R-:W-:Y:S02]  /*1d90*/  LOP3.LUT R2, R2, 0x400, R223, 0xf8, !PT ;  /* 0x0000040002027812 */ /* 0x000fe400078ef8df */
[----:B------:R-:W-:-:S04]  /*1da0*/  LOP3.LUT R0, R0, 0x20, R218, 0x78, !PT ;  /* 0x0000002000007812 */ /* 0x000fc800078e78da */
[----:B------:R-:W-:Y:S01]  /*1db0*/  LOP3.LUT R2, R2, R0, RZ, 0xfc, !PT ;  /* 0x0000000002027212 */ /* 0x000fe200078efcff */
[----:B------:R-:W-:Y:S01]  /*1dc0*/  IMAD R242, R242, 0x4, R8 ;  /* 0x00000004f2f27824 */ /* 0x000fe200078e0208 */
[----:B------:R-:W-:Y:S01]  /*1dd0*/  LOP3.LUT R211, R215, 0x200, R211, 0xf8, !PT ;  /* 0x00000200d7d37812 */ /* 0x000fe200078ef8d3 */
[----:B------:R-:W-:Y:S02]  /*1de0*/  IMAD.MOV.U32 R214, RZ, RZ, 0x20 ;  /* 0x00000020ffd67424 */ /* 0x000fe400078e00ff */
[----:B------:R-:W-:Y:S02]  /*1df0*/  IMAD.MOV.U32 R220, RZ, RZ, 0x40 ;  /* 0x00000040ffdc7424 */ /* 0x000fe400078e00ff */
[----:B------:R-:W-:Y:S01]  /*1e00*/  IMAD.MOV.U32 R159, RZ, RZ, RZ ;  /* 0x000000ffff9f7224 */ /* 0x000fe200078e00ff */
[----:B---3--:R-:W-:Y:S01]  /*1e10*/  STL [R1], R10 ;  /* 0x0000000a01007387 */ /* 0x008fe20000100800 */
[----:B----4-:R-:W-:Y:S02]  /*1e20*/  R2UR UR40, R7 ;  /* 0x00000000072872ca */ /* 0x010fe400000e0000 */
[----:B------:R-:W-:-:S02]  /*1e30*/  R2UR UR41, R6 ;  /* 0x00000000062972ca */ /* 0x000fc400000e0000 */
[----:B------:R-:W-:Y:S02]  /*1e40*/  SHF.R.U32.HI R7, RZ, 0x2, R221 ;  /* 0x00000002ff077819 */ /* 0x000fe400000116dd */
[----:B------:R-:W-:-:S04]  /*1e50*/  LOP3.LUT R6, R218, 0x10, RZ, 0xc0, !PT ;  /* 0x00000010da067812 */ /* 0x000fc800078ec0ff */
[----:B------:R-:W-:-:S05]  /*1e60*/  LOP3.LUT R6, R6, 0x7, R7, 0xf8, !PT ;  /* 0x0000000706067812 */ /* 0x000fca00078ef807 */
[----:B------:R-:W-:Y:S01]  /*1e70*/  STL [R1+0x4], R6 ;  /* 0x0000040601007387 */ /* 0x000fe20000100800 */
[----:B--2---:R-:W-:-:S03]  /*1e80*/  IADD3 R248, P1, P0, R4, UR7, R248 ;  /* 0x0000000704f87c10 */ /* 0x004fc6000f83e0f8 */
[----:B------:R-:W-:Y:S01]  /*1e90*/  STL [R1+0xc], R2 ;  /* 0x00000c0201007387 */ /* 0x000fe20000100800 */
[----:B------:R-:W1:Y:S01]  /*1ea0*/  LDCU.U8 UR7, c[0x0][0x4f8] ;  /* 0x00009f00ff0777ac */ /* 0x000e620008000000 */
[----:B------:R-:W-:-:S05]  /*1eb0*/  IADD3.X R0, PT, PT, R5, UR14, RZ, P1, P0 ;  /* 0x0000000e05007c10 */ /* 0x000fca0008fe04ff */
[----:B------:R2:W-:Y:S01]  /*1ec0*/  STL [R1+0x8], R0 ;  /* 0x0000080001007387 */ /* 0x0005e20000100800 */
        /* <DEDUP_REMOVED lines=8> */
[----:B------:R-:W-:Y:S01]  /*1f50*/  UIADD3 UR17, UPT, UPT, UR41, 0x1715609d, URZ ;  /* 0x1715609d29117890 */ /* 0x000fe2000fffe0ff */
[----:B--2---:R-:W-:Y:S02]  /*1f60*/  IMAD.MOV.U32 R0, RZ, RZ, 0x10 ;  /* 0x00000010ff007424 */ /* 0x004fe400078e00ff */
[C---:B------:R-:W-:Y:S01]  /*1f70*/  IMAD.SHL.U32 R217, R221.reuse, 0x40, RZ ;  /* 0x00000040ddd97824 */ /* 0x040fe200078e00ff */
[C---:B------:R-:W-:Y:S01]  /*1f80*/  LOP3.LUT P1, RZ, R221.reuse, 0x2, RZ, 0xc0, !PT ;  /* 0x00000002ddff7812 */ /* 0x040fe2000782c0ff */
[----:B------:R-:W-:Y:S01]  /*1f90*/  VIADD R242, R242, 0xfffffffc ;  /* 0xfffffffcf2f27836 */ /* 0x000fe20000000000 */
[----:B------:R-:W-:Y:S01]  /*1fa0*/  LOP3.LUT P0, RZ, R221, 0x4, RZ, 0xc0, !PT ;  /* 0x00000004ddff7812 */ /* 0x000fe2000780c0ff */
[----:B------:R-:W-:Y:S01]  /*1fb0*/  IMAD.WIDE.U32 R248, R248, -0x2daee0ad, RZ ;  /* 0xd2511f53f8f87825 */ /* 0x000fe200078e00ff */
[----:B------:R-:W-:Y:S01]  /*1fc0*/  LOP3.LUT R216, R217, 0x200, RZ, 0xc0, !PT ;  /* 0x00000200d9d87812 */ /* 0x000fe200078ec0ff */
[----:B------:R-:W-:Y:S01]  /*1fd0*/  UIADD3 UR16, UPT, UPT, UR40, -0x56f99767, URZ ;  /* 0xa906689928107890 */ /* 0x000fe2000fffe0ff */
[----:B------:R-:W-:Y:S01]  /*1fe0*/  LEA R212, R3, UR4, 0x1 ;  /* 0x0000000403d47c11 */ /* 0x000fe2000f8e08ff */
[----:B------:R-:W-:Y:S01]  /*1ff0*/  UIADD3 UR15, UPT, UPT, UR41, -0x4ab325aa, URZ ;  /* 0xb54cda56290f7890 */ /* 0x000fe2000fffe0ff */
[----:B------:R-:W-:Y:S01]  /*2000*/  LEA R211, R211, UR4, 0x1 ;  /* 0x00000004d3d37c11 */ /* 0x000fe2000f8e08ff */
[----:B------:R-:W-:Y:S01]  /*2010*/  UIADD3 UR14, UPT, UPT, UR40, 0x646e171e, URZ ;  /* 0x646e171e280e7890 */ /* 0x000fe2000fffe0ff */
[C---:B------:R-:W-:Y:S01]  /*2020*/  LOP3.LUT P2, RZ, R221.reuse, 0x8, RZ, 0xc0, !PT ;  /* 0x00000008ddff7812 */ /* 0x040fe2000784c0ff */
[----:B------:R-:W-:Y:S01]  /*2030*/  VIADD R212, R212, UR5 ;  /* 0x00000005d4d47c36 */ /* 0x000fe20008000000 */
[----:B------:R-:W-:Y:S01]  /*2040*/  LOP3.LUT R219, R221, 0x8, RZ, 0xc0, !PT ;  /* 0x00000008dddb7812 */ /* 0x000fe200078ec0ff */
[----:B------:R-:W-:Y:S01]  /*2050*/  VIADD R211, R211, UR5 ;  /* 0x00000005d3d37c36 */ /* 0x000fe20008000000 */
[----:B------:R-:W-:Y:S01]  /*2060*/  SEL R214, R214, 0xffffffe0, !P1 ;  /* 0xffffffe0d6d67807 */ /* 0x000fe20004800000 */
[----:B------:R-:W-:Y:S01]  /*2070*/  UMOV UR5, UR47 ;  /* 0x0000002f00057c82 */ /* 0x000fe20008000000 */
[----:B------:R-:W-:-:S02]  /*2080*/  SEL R220, R220, 0xffffffc0, !P0 ;  /* 0xffffffc0dcdc7807 */ /* 0x000fc40004000000 */
[----:B------:R-:W-:Y:S02]  /*2090*/  SEL R0, R0, 0xfffffff0, !P0 ;  /* 0xfffffff000007807 */ /* 0x000fe40004000000 */
[----:B------:R-:W-:Y:S02]  /*20a0*/  LOP3.LUT R222, R223, 0x7a00, RZ, 0xc0, !PT ;  /* 0x00007a00dfde7812 */ /* 0x000fe400078ec0ff */
[----:B-1----:R-:W-:-:S07]  /*20b0*/  LOP3.LUT R216, R216, 0x400, R223, 0xf8, !PT ;  /* 0x00000400d8d87812 */ /* 0x002fce00078ef8df */
.L_x_1929:
[----:B------:R-:W0:Y:S01]  /*20c0*/  LDGDEPBAR ;  /* 0x00000000000079af */ /* 0x000e220000000000 */
[----:B------:R-:W-:Y:S01]  /*20d0*/  IMAD.SHL.U32 R247, R221, 0x8, RZ ;  /* 0x00000008ddf77824 */ /* 0x000fe200078e00ff */
[----:B------:R-:W-:Y:S01]  /*20e0*/  UMOV UR4, UR23 ;  /* 0x0000001700047c82 */ /* 0x000fe20008000000 */
[C---:B------:R-:W-:Y:S05]  /*20f0*/  IMAD.IADD R206, R212.reuse, 0x1, R214 ;  /* 0x00000001d4ce7824 */ /* 0x040fea00078e02d6 */
[----:B------:R-:W2:Y:S01]  /*2100*/  LDL R208, [R1+0x8] ;  /* 0x0000080001d07983 */ /* 0x000ea20000100800 */
[----:B------:R-:W-:Y:S01]  /*2110*/  IMAD.IADD R207, R212, 0x1, R220 ;  /* 0x00000001d4cf7824 */ /* 0x000fe200078e02dc */
[----:B------:R-:W-:Y:S01]  /*2120*/  LOP3.LUT R215, R247, 0x38, RZ, 0xc0, !PT ;  /* 0x00000038f7d77812 */ /* 0x000fe200078ec0ff */
[----:B------:R-:W-:Y:S01]  /*2130*/  UIADD3 UR43, UPT, UPT, UR39, 0x1, URZ ;  /* 0x00000001272b7890 */ /* 0x000fe2000fffe0ff */
[----:B------:R-:W-:Y:S02]  /*2140*/  SHF.R.U32.HI R209, RZ, 0x6, R221 ;  /* 0x00000006ffd17819 */ /* 0x000fe400000116dd */
[----:B------:R-:W-:Y:S01]  /*2150*/  LOP3.LUT R210, R215, 0x1c0, R217, 0xf8, !PT ;  /* 0x000001c0d7d27812 */ /* 0x000fe200078ef8d9 */
[----:B------:R-:W-:Y:S01]  /*2160*/  UISETP.NE.AND UP0, UPT, UR43, 0x1, UPT ;  /* 0x000000012b00788c */ /* 0x000fe2000bf05270 */
[----:B-----5:R-:W-:Y:S02]  /*2170*/  FSETP.NEU.FTZ.AND P6, PT, R252, -INF , PT ;  /* 0xff800000fc00780b */ /* 0x020fe40003fdd000 */
[----:B------:R-:W-:Y:S02]  /*2180*/  LOP3.LUT R0, R222, R210, R219, 0xf6, !PT ;  /* 0x000000d2de007212 */ /* 0x000fe400078ef6db */
[----:B------:R-:W-:Y:S02]  /*2190*/  FSETP.NEU.FTZ.AND P4, PT, R251, -INF , PT ;  /* 0xff800000fb00780b */ /* 0x000fe40003f9d000 */
[----:B------:R-:W-:Y:S01]  /*21a0*/  LEA R2, R0, UR4, 0x1 ;  /* 0x0000000400027c11 */ /* 0x000fe2000f8e08ff */
[C---:B------:R-:W-:Y:S01]  /*21b0*/  IMAD.IADD R0, R214.reuse, 0x1, R207 ;  /* 0x00000001d6007824 */ /* 0x040fe200078e02cf */
[----:B------:R-:W-:Y:S03]  /*21c0*/  SHF.R.U32.HI R233, RZ, 0x2, R221 ;  /* 0x00000002ffe97819 */ /* 0x000fe600000116dd */
[--C-:B------:R-:W-:Y:S02]  /*21d0*/  IMAD.IADD R204, R214, 0x1, R2.reuse ;  /* 0x00000001d6cc7824 */ /* 0x100fe400078e0202 */
[----:B------:R-:W-:Y:S04]  /*21e0*/  IMAD.IADD R3, R220, 0x1, R2 ;  /* 0x00000001dc037824 */ /* 0x000fe800078e0202 */
[----:B------:R-:W-:Y:S01]  /*21f0*/  IMAD.IADD R205, R214, 0x1, R3 ;  /* 0x00000001d6cd7824 */ /* 0x000fe200078e0203 */
[----:B------:R-:W-:Y:S04]  /*2200*/  DEPBAR.LE SB0, 0x0 ;  /* 0x000080000000791a */ /* 0x000fe80000000000 */
[----:B------:R-:W-:Y:S06]  /*2210*/  BAR.SYNC.DEFER_BLOCKING 0x0 ;  /* 0x0000000000007b1d */ /* 0x000fec0000010000 */
[----:B------:R-:W-:Y:S08]  /*2220*/  LDSM.16.M88.4 R32, [R212] ;  /* 0x00000000d420783b */ /* 0x000ff00000000200 */
[----:B------:R-:W1:Y:S08]  /*2230*/  LDSM.16.M88.4 R16, [R2+0xc000] ;  /* 0x00c000000210783b */ /* 0x000e700000000200 */
[----:B------:R-:W3:Y:S08]  /*2240*/  LDSM.16.M88.4 R28, [R212+0x1000] ;  /* 0x00100000d41c783b */ /* 0x000ef00000000200 */
[----:B------:R-:W4:Y:S08]  /*2250*/  LDSM.16.M88.4 R164, [R2+0xc800] ;  /* 0x00c8000002a4783b */ /* 0x000f300000000200 */
[----:B------:R-:W-:Y:S08]  /*2260*/  LDSM.16.M88.4 R168, [R206] ;  /* 0x00000000cea8783b */ /* 0x000ff00000000200 */
[----:B------:R-:W4:Y:S01]  /*2270*/  LDSM.16.M88.4 R172, [R204+0xc000] ;  /* 0x00c00000ccac783b */ /* 0x000f220000000200 */
        /* <DEDUP_REMOVED lines=11> */
[----:B------:R-:W-:Y:S01]  /*2330*/  LDSM.16.M88.4 R196, [R2+0x10000] ;  /* 0x0100000002c4783b */ /* 0x000fe20000000200 */
[-C--:B------:R-:W-:Y:S07]  /*2340*/  HMMA.16816.F32 R28, R28, R166.reuse, RZ ;  /* 0x000000a61c1c723c */ /* 0x080fee00000018ff */
[----:B------:R-:W-:Y:S01]  /*2350*/  LDSM.16.M88.4 R200, [R212+0x3000] ;  /* 0x00300000d4c8783b */ /* 0x000fe20000000200 */
[----:B------:R-:W-:Y:S07]  /*2360*/  HMMA.16816.F32 R32, R32, R166, RZ ;  /* 0x000000a62020723c */ /* 0x000fee00000018ff */
[----:B------:R-:W4:Y:S01]  /*2370*/  LDSM.16.M88.4 R164, [R3+0xc800] ;  /* 0x00c8000003a4783b */ /* 0x000f220000000200 */
[-C--:B------:R-:W-:Y:S08]  /*2380*/  HMMA.16816.F32 R4, R168, R172.reuse, R4 ;  /* 0x000000aca804723c */ /* 0x080ff00000001804 */
[C---:B-1----:R-:W-:Y:S08]  /*2390*/  HMMA.16816.F32 R8, R176.reuse, R172, R8 ;  /* 0x000000acb008723c */ /* 0x042ff00000001808 */
        /* <DEDUP_REMOVED lines=8> */
[----:B------:R-:W1:Y:S07]  /*2420*/  LDSM.16.M88.4 R168, [R0] ;  /* 0x0000000000a8783b */ /* 0x000e6e0000000200 */
        /* <DEDUP_REMOVED lines=23> */
[----:B------:R1:W3:Y:S07]  /*25a0*/  LDSM.16.M88.4 R168, [R206+0x2000] ;  /* 0x00200000cea8783b */ /* 0x0002ee0000000200 */
[-C--:B----4-:R-:W-:Y:S01]  /*25b0*/  HMMA.16816.F32 R4, R188, R196.reuse, R4 ;  /* 0x000000c4bc04723c */ /* 0x090fe20000001804 */
[----:B------:R-:W4:Y:S07]  /*25c0*/  LDSM.16.M88.4 R180, [R204+0x10800] ;  /* 0x01080000ccb4783b */ /* 0x000f2e0000000200 */
[C---:B------:R-:W-:Y:S08]  /*25d0*/  HMMA.16816.F32 R8, R200.reuse, R196, R8 ;  /* 0x000000c4c808723c */ /* 0x040ff00000001808 */
[-C--:B------:R-:W-:Y:S01]  /*25e0*/  HMMA.16816.F32 R12, R200, R198.reuse, R12 ;  /* 0x000000c6c80c723c */ /* 0x080fe2000000180c */
[----:B-1----:R-:W4:Y:S07]  /*25f0*/  LDL R206, [R1+0xc] ;  /* 0x00000c0001ce7983 */ /* 0x002f2e0000100800 */
[C---:B------:R-:W-:Y:S01]  /*2600*/  HMMA.16816.F32 R16, R188.reuse, R198, R16 ;  /* 0x000000c6bc10723c */ /* 0x040fe20000001810 */
[----:B------:R-:W1:Y:S07]  /*2610*/  LDSM.16.M88.4 R196, [R207+0x3000] ;  /* 0x00300000cfc4783b */ /* 0x000e6e0000000200 */
[-C--:B--2---:R-:W-:Y:S08]  /*2620*/  HMMA.16816.F32 R20, R188, R164.reuse, R20 ;  /* 0x000000a4bc14723c */ /* 0x084ff00000001814 */
[C---:B------:R-:W-:Y:S08]  /*2630*/  HMMA.16816.F32 R24, R200.reuse, R164, R24 ;  /* 0x000000a4c818723c */ /* 0x040ff00000001818 */
[-C--:B------:R-:W-:Y:S08]  /*2640*/  HMMA.16816.F32 R28, R200, R166.reuse, R28 ;  /* 0x000000a6c81c723c */ /* 0x080ff0000000181c */
[----:B------:R-:W-:Y:S01]  /*2650*/  HMMA.16816.F32 R32, R188, R166, R32 ;  /* 0x000000a6bc20723c */ /* 0x000fe20000001820 */
[----:B------:R-:W2:Y:S07]  /*2660*/  LDSM.16.M88.4 R164, [R3+0x10800] ;  /* 0x0108000003a4783b */ /* 0x000eae0000000200 */
[-C--:B---3--:R-:W-:Y:S08]  /*2670*/  HMMA.16816.F32 R4, R168, R172.reuse, R4 ;  /* 0x000000aca804723c */ /* 0x088ff00000001804 */
[C---:B------:R-:W-:Y:S08]  /*2680*/  HMMA.16816.F32 R8, R176.reuse, R172, R8 ;  /* 0x000000acb008723c */ /* 0x040ff00000001808 */
[-C--:B------:R-:W-:Y:S08]  /*2690*/  HMMA.16816.F32 R12, R176, R174.reuse, R12 ;  /* 0x000000aeb00c723c */ /* 0x080ff0000000180c */
[C---:B------:R-:W-:Y:S04]  /*26a0*/  HMMA.16816.F32 R16, R168.reuse, R174, R16 ;  /* 0x000000aea810723c */ /* 0x040fe80000001810 */
[----:B------:R-:W-:Y:S04]  /*26b0*/  IMAD.WIDE.U32 R174, R242, -0x326172a9, RZ ;  /* 0xcd9e8d57f2ae7825 */ /* 0x000fe800078e00ff */
[-C--:B----4-:R-:W-:Y:S08]  /*26c0*/  HMMA.16816.F32 R20, R168, R180.reuse, R20 ;  /* 0x000000b4a814723c */ /* 0x090ff00000001814 */
[C---:B------:R-:W-:Y:S08]  /*26d0*/  HMMA.16816.F32 R24, R176.reuse, R180, R24 ;  /* 0x000000b4b018723c */ /* 0x040ff00000001818 */
[-C--:B------:R-:W-:Y:S03]  /*26e0*/  HMMA.16816.F32 R28, R176, R182.reuse, R28 ;  /* 0x000000b6b01c723c */ /* 0x080fe6000000181c */
[----:B------:R-:W-:Y:S05]  /*26f0*/  LOP3.LUT R176, R208, UR41, R175, 0x96, !PT ;  /* 0x00000029d0b07c12 */ /* 0x000fea000f8e96af */
[----:B------:R-:W-:Y:S01]  /*2700*/  HMMA.16816.F32 R32, R168, R182, R32 ;  /* 0x000000b6a820723c */ /* 0x000fe20000001820 */
[----:B------:R-:W-:Y:S03]  /*2710*/  IMAD.U32 R168, RZ, RZ, UR35 ;  /* 0x00000023ffa87e24 */ /* 0x000fe6000f8e00ff */
[----:B------:R-:W-:Y:S02]  /*2720*/  VIADD R170, R242, 0x2 ;  /* 0x00000002f2aa7836 */ /* 0x000fe40000000000 */
[----:B------:R-:W-:Y:S02]  /*2730*/  IMAD R168, R168, 0x4, R209 ;  /* 0x00000004a8a87824 */ /* 0x000fe400078e02d1 */
[-C--:B------:R-:W-:Y:S05]  /*2740*/  HMMA.16816.F32 R4, R184, R192.reuse, R4 ;  /* 0x000000c0b804723c */ /* 0x080fea0000001804 */
[----:B------:R-:W-:Y:S01]  /*2750*/  IMAD.WIDE.U32 R170, R170, -0x326172a9, RZ ;  /* 0xcd9e8d57aaaa7825 */ /* 0x000fe200078e00ff */
[----:B------:R-:W-:Y:S02]  /*2760*/  LOP3.LUT R168, R168, UR40, R249, 0x96, !PT ;  /* 0x00000028a8a87c12 */ /* 0x000fe4000f8e96f9 */
[C---:B-1----:R-:W-:Y:S04]  /*2770*/  HMMA.16816.F32 R8, R196.reuse, R192, R8 ;  /* 0x000000c0c408723c */ /* 0x042fe80000001808 */
[----:B------:R-:W-:Y:S01]  /*2780*/  LOP3.LUT R172, R208, UR41, R171, 0x96, !PT ;  /* 0x00000029d0ac7c12 */ /* 0x000fe2000f8e96ab */
[----:B------:R-:W-:Y:S03]  /*2790*/  IMAD.WIDE.U32 R168, R168, -0x326172a9, RZ ;  /* 0xcd9e8d57a8a87825 */ /* 0x000fe600078e00ff */
[-C--:B------:R-:W-:Y:S03]  /*27a0*/  HMMA.16816.F32 R12, R196, R194.reuse, R12 ;  /* 0x000000c2c40c723c */ /* 0x080fe6000000180c */
[----:B------:R-:W-:Y:S01]  /*27b0*/  IMAD.WIDE.U32 R172, R172, -0x2daee0ad, RZ ;  /* 0xd2511f53acac7825 */ /* 0x000fe200078e00ff */
[--C-:B------:R-:W-:Y:S02]  /*27c0*/  LOP3.LUT R182, R170, UR38, R169.reuse, 0x96, !PT ;  /* 0x00000026aab67c12 */ /* 0x100fe4000f8e96a9 */
[----:B------:R-:W-:Y:S01]  /*27d0*/  LOP3.LUT R171, R174, UR38, R169, 0x96, !PT ;  /* 0x00000026aeab7c12 */ /* 0x000fe2000f8e96a9 */
[----:B------:R-:W-:Y:S01]  /*27e0*/  IMAD.WIDE.U32 R176, R176, -0x2daee0ad, RZ ;  /* 0xd2511f53b0b07825 */ /* 0x000fe200078e00ff */
[C---:B------:R-:W-:Y:S04]  /*27f0*/  HMMA.16816.F32 R16, R184.reuse, R194, R16 ;  /* 0x000000c2b810723c */ /* 0x040fe80000001810 */
[----:B------:R-:W-:Y:S01]  /*2800*/  LOP3.LUT R178, R248, UR37, R173, 0x96, !PT ;  /* 0x00000025f8b27c12 */ /* 0x000fe2000f8e96ad */
[----:B------:R-:W-:Y:S01]  /*2810*/  IMAD.WIDE.U32 R182, R182, -0x2daee0ad, RZ ;  /* 0xd2511f53b6b67825 */ /* 0x000fe200078e00ff */
[----:B------:R-:W-:Y:S02]  /*2820*/  LOP3.LUT R190, R248, UR37, R177, 0x96, !PT ;  /* 0x00000025f8be7c12 */ /* 0x000fe4000f8e96b1 */
[-C--:B--2---:R-:W-:Y:S03]  /*2830*/  HMMA.16816.F32 R20, R184, R164.reuse, R20 ;  /* 0x000000a4b814723c */ /* 0x084fe60000001814 */
[----:B------:R-:W-:Y:S01]  /*2840*/  IMAD.WIDE.U32 R178, R178, -0x326172a9, RZ ;  /* 0xcd9e8d57b2b27825 */ /* 0x000fe200078e00ff */
[----:B------:R-:W-:Y:S02]  /*2850*/  LOP3.LUT R180, R172, UR29, R183, 0x96, !PT ;  /* 0x0000001dacb47c12 */ /* 0x000fe4000f8e96b7 */
[----:B------:R-:W-:Y:S01]  /*2860*/  LDSM.16.M88.4 R172, [R205+0x10000] ;  /* 0x01000000cdac783b */ /* 0x000fe20000000200 */
[----:B------:R-:W-:Y:S01]  /*2870*/  IMAD.WIDE.U32 R190, R190, -0x326172a9, RZ ;  /* 0xcd9e8d57bebe7825 */ /* 0x000fe200078e00ff */
[C---:B------:R-:W-:Y:S04]  /*2880*/  HMMA.16816.F32 R24, R196.reuse, R164, R24 ;  /* 0x000000a4c418723c */ /* 0x040fe80000001818 */
[C---:B------:R-:W-:Y:S01]  /*2890*/  LOP3.LUT R188, R168.reuse, UR36, R179, 0x96, !PT ;  /* 0x00000024a8bc7c12 */ /* 0x040fe2000f8e96b3 */
[----:B------:R-:W-:Y:S01]  /*28a0*/  IMAD.WIDE.U32 R170, R171, -0x2daee0ad, RZ ;  /* 0xd2511f53abaa7825 */ /* 0x000fe200078e00ff */
[----:B------:R-:W-:Y:S02]  /*28b0*/  LOP3.LUT R200, R168, UR36, R191, 0x96, !PT ;  /* 0x00000024a8c87c12 */ /* 0x000fe4000f8e96bf */
[-C--:B------:R-:W-:Y:S03]  /*28c0*/  HMMA.16816.F32 R28, R196, R166.reuse, R28 ;  /* 0x000000a6c41c723c */ /* 0x080fe6000000181c */
[----:B------:R-:W-:Y:S01]  /*28d0*/  IMAD.WIDE.U32 R188, R188, -0x2daee0ad, RZ ;  /* 0xd2511f53bcbc7825 */ /* 0x000fe200078e00ff */
[----:B------:R-:W-:Y:S03]  /*28e0*/  LOP3.LUT R176, R176, UR29, R171, 0x96, !PT ;  /* 0x0000001db0b07c12 */ /* 0x000fe6000f8e96ab */
[----:B------:R-:W-:Y:S01]  /*28f0*/  IMAD.WIDE.U32 R200, R200, -0x2daee0ad, RZ ;  /* 0xd2511f53c8c87825 */ /* 0x000fe200078e00ff */
[----:B------:R-:W-:Y:S04]  /*2900*/  HMMA.16816.F32 R32, R184, R166, R32 ;  /* 0x000000a6b820723c */ /* 0x000fe80000001820 */
[----:B------:R-:W-:Y:S01]  /*2910*/  LOP3.LUT R192, R182, UR24, R189, 0x96, !PT ;  /* 0x00000018b6c07c12 */ /* 0x000fe2000f8e96bd */
[----:B------:R-:W-:Y:S01]  /*2920*/  IMAD.WIDE.U32 R176, R176, -0x326172a9, RZ ;  /* 0xcd9e8d57b0b07825 */ /* 0x000fe200078e00ff */
[----:B------:R-:W-:Y:S02]  /*2930*/  LOP3.LUT R194, R170, UR24, R201, 0x96, !PT ;  /* 0x00000018aac27c12 */ /* 0x000fe4000f8e96c9 */
[----:B------:R-:W1:Y:S01]  /*2940*/  LDSM.16.M88.4 R168, [R0+0x2000] ;  /* 0x0020000000a8783b */ /* 0x000e620000000200 */
[----:B------:R-:W-:Y:S01]  /*2950*/  IMAD.WIDE.U32 R180, R180, -0x326172a9, RZ ;  /* 0xcd9e8d57b4b47825 */ /* 0x000fe200078e00ff */
[----:B------:R-:W-:Y:S03]  /*2960*/  LOP3.LUT R191, R190, UR25, R177, 0x96, !PT ;  /* 0x00000019bebf7c12 */ /* 0x000fe6000f8e96b1 */
[----:B------:R-:W-:Y:S01]  /*2970*/  IMAD.WIDE.U32 R194, R194, -0x326172a9, RZ ;  /* 0xcd9e8d57c2c27825 */ /* 0x000fe200078e00ff */
[----:B------:R-:W-:Y:S03]  /*2980*/  LOP3.LUT R190, R178, UR25, R181, 0x96, !PT ;  /* 0x00000019b2be7c12 */ /* 0x000fe6000f8e96b5 */
[----:B------:R-:W-:Y:S01]  /*2990*/  IMAD.WIDE.U32 R192, R192, -0x326172a9, RZ ;  /* 0xcd9e8d57c0c07825 */ /* 0x000fe200078e00ff */
[----:B------:R-:W-:Y:S02]  /*29a0*/  LOP3.LUT R202, R176, UR21, R195, 0x96, !PT ;  /* 0x00000015b0ca7c12 */ /* 0x000fe4000f8e96c3 */
[----:B------:R-:W2:Y:S01]  /*29b0*/  LDSM.16.M88.4 R176, [R0+0x3000] ;  /* 0x0030000000b0783b */ /* 0x000ea20000000200 */
[----:B------:R-:W-:Y:S01]  /*29c0*/  IMAD.WIDE.U32 R164, R191, -0x2daee0ad, RZ ;  /* 0xd2511f53bfa47825 */ /* 0x000fe200078e00ff */
[----:B------:R-:W-:Y:S03]  /*29d0*/  LOP3.LUT R180, R180, UR21, R193, 0x96, !PT ;  /* 0x00000015b4b47c12 */ /* 0x000fe6000f8e96c1 */
        /* <DEDUP_REMOVED lines=11> */
[----:B------:R-:W-:Y:S01]  /*2a90*/  LOP3.LUT R192, R192, UR17, R189, 0x96, !PT ;  /* 0x00000011c0c07c12 */ /* 0x000fe2000f8e96bd */
[-C--:B-1----:R-:W-:Y:S02]  /*2aa0*/  HMMA.16816.F32 R4, R168, R172.reuse, R4 ;  /* 0x000000aca804723c */ /* 0x082fe40000001804 */
[----:B------:R-:W-:Y:S03]  /*2ab0*/  IMAD.MOV.U32 R193, RZ, RZ, 0x10 ;  /* 0x00000010ffc17424 */ /* 0x000fe600078e00ff */
[C---:B------:R-:W-:Y:S02]  /*2ac0*/  PRMT R186, R180.reuse, 0x7770, RZ ;  /* 0x00007770b4ba7816 */ /* 0x040fe400000000ff */
[C---:B------:R-:W-:Y:S02]  /*2ad0*/  PRMT R189, R180.reuse, 0x7771, RZ ;  /* 0x00007771b4bd7816 */ /* 0x040fe400000000ff */
[----:B------:R-:W-:Y:S02]  /*2ae0*/  PRMT R187, R180, 0x7772, RZ ;  /* 0x00007772b4bb7816 */ /* 0x000fe400000000ff */
[----:B------:R-:W-:Y:S01]  /*2af0*/  SEL R193, R193, 0xfffffff0, !P0 ;  /* 0xfffffff0c1c17807 */ /* 0x000fe20004000000 */
[C---:B--2---:R-:W-:Y:S04]  /*2b00*/  HMMA.16816.F32 R8, R176.reuse, R172, R8 ;  /* 0x000000acb008723c */ /* 0x044fe80000001808 */
[----:B------:R-:W-:Y:S01]  /*2b10*/  FMUL.FTZ R172, R251, 1.4426950216293334961 ;  /* 0x3fb8aa3bfbac7820 */ /* 0x000fe20000410000 */
[----:B------:R-:W-:Y:S03]  /*2b20*/  FMUL.FTZ R173, R250, 1.4426950216293334961 ;  /* 0x3fb8aa3bfaad7820 */ /* 0x000fe60000410000 */
[-C--:B------:R-:W-:Y:S08]  /*2b30*/  HMMA.16816.F32 R12, R176, R174.reuse, R12 ;  /* 0x000000aeb00c723c */ /* 0x080ff0000000180c */
[C---:B------:R-:W-:Y:S04]  /*2b40*/  HMMA.16816.F32 R16, R168.reuse, R174, R16 ;  /* 0x000000aea810723c */ /* 0x040fe80000001810 */
[----:B------:R-:W-:Y:S02]  /*2b50*/  LEA R182, R206, UR4, 0x1 ;  /* 0x00000004ceb67c11 */ /* 0x000fe4000f8e08ff */
[----:B------:R-:W2:Y:S03]  /*2b60*/  LDL R206, [R1] ;  /* 0x0000000001ce7983 */ /* 0x000ea60000100800 */
[C---:B------:R-:W-:Y:S02]  /*2b70*/  VIADD R0, R182.reuse, 0x20000 ;  /* 0x00020000b6007836 */ /* 0x040fe40000000000 */
[----:B------:R-:W-:Y:S02]  /*2b80*/  VIADD R183, R182, 0x20020 ;  /* 0x00020020b6b77836 */ /* 0x000fe40000000000 */
[----:B------:R-:W-:Y:S01]  /*2b90*/  @P2 VIADD R183, R0, 0xffffffe0 ;  /* 0xffffffe000b72836 */ /* 0x000fe20000000000 */
[----:B------:R-:W-:Y:S01]  /*2ba0*/  LOP3.LUT R0, R164, UR15, R181, 0x96, !PT ;  /* 0x0000000fa4007c12 */ /* 0x000fe2000f8e96b5 */
[----:B------:R-:W-:Y:S01]  /*2bb0*/  IMAD.WIDE.U32 R164, R190, -0x326172a9, RZ ;  /* 0xcd9e8d57bea47825 */ /* 0x000fe200078e00ff */
[----:B------:R-:W-:Y:S02]  /*2bc0*/  PRMT R190, R180, 0x7773, RZ ;  /* 0x00007773b4be7816 */ /* 0x000fe400000000ff */
[C---:B------:R-:W-:Y:S02]  /*2bd0*/  PRMT R181, R164.reuse, 0x7771, RZ ;  /* 0x00007771a4b57816 */ /* 0x040fe400000000ff */
[C---:B------:R-:W-:Y:S02]  /*2be0*/  PRMT R184, R164.reuse, 0x7773, RZ ;  /* 0x00007773a4b87816 */ /* 0x040fe400000000ff */
[C---:B------:R-:W-:Y:S02]  /*2bf0*/  PRMT R180, R164.reuse, 0x7770, RZ ;  /* 0x00007770a4b47816 */ /* 0x040fe400000000ff */
[----:B------:R-:W-:Y:S02]  /*2c00*/  PRMT R185, R164, 0x7772, RZ ;  /* 0x00007772a4b97816 */ /* 0x000fe400000000ff */
[----:B------:R-:W-:Y:S02]  /*2c10*/  SHF.R.U32.HI R164, RZ, 0x18, R0 ;  /* 0x00000018ffa47819 */ /* 0x000fe40000011600 */
[----:B------:R-:W-:Y:S02]  /*2c20*/  LOP3.LUT R167, R188, UR15, R165, 0x96, !PT ;  /* 0x0000000fbca77c12 */ /* 0x000fe4000f8e96a5 */
[----:B------:R-:W-:Y:S02]  /*2c30*/  LOP3.LUT R165, R0, 0xff, RZ, 0xc0, !PT ;  /* 0x000000ff00a57812 */ /* 0x000fe400078ec0ff */
[----:B------:R-:W-:Y:S02]  /*2c40*/  ISETP.LE.U32.AND P3, PT, R164, UR7, PT ;  /* 0x00000007a4007c0c */ /* 0x000fe4000bf63070 */
[----:B------:R-:W-:Y:S01]  /*2c50*/  ISETP.LE.U32.AND P5, PT, R165, UR7, PT ;  /* 0x00000007a5007c0c */ /* 0x000fe2000bfa3070 */
[----:B------:R-:W-:Y:S05]  /*2c60*/  FMUL.FTZ R165, R252, 1.4426950216293334961 ;  /* 0x3fb8aa3bfca57820 */ /* 0x000fea0000410000 */
[----:B------:R-:W-:Y:S02]  /*2c70*/  FSEL R165, R165, RZ, P6 ;  /* 0x000000ffa5a57208 */ /* 0x000fe40003000000 */
[----:B------:R-:W-:Y:S03]  /*2c80*/  FSETP.NEU.FTZ.AND P6, PT, R250, -INF , PT ;  /* 0xff800000fa00780b */ /* 0x000fe60003fdd000 */
[--C-:B------:R-:W-:Y:S01]  /*2c90*/  FFMA.FTZ R6, R6, UR12, -R165.reuse ;  /* 0x0000000c06067c23 */ /* 0x100fe200080108a5 */
[--C-:B------:R-:W-:Y:S01]  /*2ca0*/  FFMA.FTZ R19, R19, UR12, -R165.reuse ;  /* 0x0000000c13137c23 */ /* 0x100fe200080108a5 */
[--C-:B------:R-:W-:Y:S02]  /*2cb0*/  FFMA.FTZ R18, R18, UR12, -R165.reuse ;  /* 0x0000000c12127c23 */ /* 0x100fe400080108a5 */
[----:B------:R-:W-:Y:S10]  /*2cc0*/  MUFU.EX2 R213, R6 ;  /* 0x0000000600d57308 */ /* 0x000ff40000000800 */
[----:B------:R-:W-:Y:S10]  /*2cd0*/  MUFU.EX2 R200, R19 ;  /* 0x0000001300c87308 */ /* 0x000ff40000000800 */
[----:B------:R-:W-:Y:S01]  /*2ce0*/  MUFU.EX2 R201, R18 ;  /* 0x0000001200c97308 */ /* 0x000fe20000000800 */
[C---:B--2---:R-:W-:Y:S01]  /*2cf0*/  FMUL.FTZ R166, R206.reuse, 1.4426950216293334961 ;  /* 0x3fb8aa3bcea67820 */ /* 0x044fe20000410000 */
[----:B------:R-:W-:Y:S04]  /*2d00*/  FSETP.NEU.FTZ.AND P1, PT, R206, -INF , PT ;  /* 0xff800000ce00780b */ /* 0x000fe80003f3d000 */
[----:B------:R-:W-:Y:S02]  /*2d10*/  FSEL R166, R166, RZ, P1 ;  /* 0x000000ffa6a67208 */ /* 0x000fe40000800000 */
[----:B------:R-:W-:Y:S03]  /*2d20*/  ISETP.LE.U32.AND P1, PT, R180, UR7, PT ;  /* 0x00000007b4007c0c */ /* 0x000fe6000bf23070 */
[----:B------:R-:W-:Y:S01]  /*2d30*/  FFMA.FTZ R164, R4, UR12, -R166 ;  /* 0x0000000c04a47c23 */ /* 0x000fe200080108a6 */
[C---:B------:R-:W-:Y:S01]  /*2d40*/  PRMT R4, R0.reuse, 0x7632, R4 ;  /* 0x0000763200047816 */ /* 0x040fe20000000004 */
[--C-:B------:R-:W-:Y:S01]  /*2d50*/  FFMA.FTZ R5, R5, UR12, -R166.reuse ;  /* 0x0000000c05057c23 */ /* 0x100fe200080108a6 */
[----:B------:R-:W-:Y:S01]  /*2d60*/  LOP3.LUT R0, R0, 0xffff, RZ, 0xc0, !PT ;  /* 0x0000ffff00007812 */ /* 0x000fe200078ec0ff */
[----:B------:R1:W2:Y:S01]  /*2d70*/  MUFU.EX2 R206, R164 ;  /* 0x000000a400ce7308 */ /* 0x0002a20000000800 */
[----:B------:R-:W-:Y:S01]  /*2d80*/  LOP3.LUT R4, R4, 0xff, RZ, 0xc0, !PT ;  /* 0x000000ff04047812 */ /* 0x000fe200078ec0ff */
[--C-:B------:R-:W-:Y:S01]  /*2d90*/  FFMA.FTZ R17, R17, UR12, -R166.reuse ;  /* 0x0000000c11117c23 */ /* 0x100fe200080108a6 */
[----:B------:R-:W-:Y:S07]  /*2da0*/  FFMA.FTZ R16, R16, UR12, -R166 ;  /* 0x0000000c10107c23 */ /* 0x000fee00080108a6 */
[----:B------:R3:W4:Y:S10]  /*2db0*/  MUFU.EX2 R203, R5 ;  /* 0x0000000500cb7308 */ /* 0x0007340000000800 */
[----:B------:R-:W-:Y:S10]  /*2dc0*/  MUFU.EX2 R195, R17 ;  /* 0x0000001100c37308 */ /* 0x000ff40000000800 */
[----:B------:R-:W-:Y:S01]  /*2dd0*/  MUFU.EX2 R197, R16 ;  /* 0x0000001000c57308 */ /* 0x000fe20000000800 */
[----:B-1----:R-:W-:Y:S01]  /*2de0*/  FSEL R164, R172, RZ, P4 ;  /* 0x000000ffaca47208 */ /* 0x002fe20002000000 */
[----:B--2---:R-:W-:Y:S01]  /*2df0*/  @!P5 FADD.FTZ R206, -R206, -RZ ;  /* 0x800000ffceced221 */ /* 0x004fe20000010100 */
[----:B------:R-:W-:Y:S02]  /*2e00*/  ISETP.LE.U32.AND P4, PT, R4, UR7, PT ;  /* 0x0000000704007c0c */ /* 0x000fe4000bf83070 */
[----:B------:R-:W-:Y:S01]  /*2e10*/  SHF.R.U32.HI R4, RZ, 0x8, R0 ;  /* 0x00000008ff047819 */ /* 0x000fe20000011600 */
[----:B------:R-:W-:Y:S01]  /*2e20*/  FFMA.FTZ R180, R9, UR12, -R164 ;  /* 0x0000000c09b47c23 */ /* 0x000fe200080108a4 */
[----:B------:R-:W-:Y:S01]  /*2e30*/  FSEL R0, R173, RZ, P6 ;  /* 0x000000ffad007208 */ /* 0x000fe20003000000 */
[----:B------:R-:W-:Y:S01]  /*2e40*/  FFMA.FTZ R173, R7, UR12, -R165 ;  /* 0x0000000c07ad7c23 */ /* 0x000fe200080108a5 */
[----:B------:R-:W-:Y:S01]  /*2e50*/  LOP3.LUT R4, R4, 0xffff, RZ, 0xc0, !PT ;  /* 0x0000ffff04047812 */ /* 0x000fe200078ec0ff */
[----:B------:R1:W-:Y:S01]  /*2e60*/  MUFU.EX2 R227, R180 ;  /* 0x000000b400e37308 */ /* 0x0003e20000000800 */
[----:B------:R-:W-:Y:S01]  /*2e70*/  LOP3.LUT R172, R167, 0xff, RZ, 0xc0, !PT ;  /* 0x000000ffa7ac7812 */ /* 0x000fe200078ec0ff */
[----:B------:R-:W-:Y:S01]  /*2e80*/  FFMA.FTZ R11, R11, UR12, -R0 ;  /* 0x0000000c0b0b7c23 */ /* 0x000fe20008010800 */
[----:B------:R-:W-:Y:S07]  /*2e90*/  ISETP.LE.U32.AND P5, PT, R4, UR7, PT ;  /* 0x0000000704007c0c */ /* 0x000fee000bfa3070 */
[----:B------:R-:W2:Y:S01]  /*2ea0*/  MUFU.EX2 R207, R173 ;  /* 0x000000ad00cf7308 */ /* 0x000ea20000000800 */
[----:B---3--:R-:W3:Y:S01]  /*2eb0*/  LDSM.16.M88.4 R4, [R205+0x10800] ;  /* 0x01080000cd04783b */ /* 0x008ee20000000200 */
[----:B------:R-:W-:Y:S01]  /*2ec0*/  ISETP.LE.U32.AND P6, PT, R172, UR7, PT ;  /* 0x00000007ac007c0c */ /* 0x000fe2000bfc3070 */
[----:B------:R-:W-:Y:S01]  /*2ed0*/  FFMA.FTZ R172, R8, UR12, -R164 ;  /* 0x0000000c08ac7c23 */ /* 0x000fe200080108a4 */
[----:B------:R-:W-:Y:S01]  /*2ee0*/  PRMT R8, R167, 0x7632, R8 ;  /* 0x00007632a7087816 */ /* 0x000fe20000000008 */
[----:B------:R-:W-:Y:S05]  /*2ef0*/  @!P4 FADD.FTZ R213, -R213, -RZ ;  /* 0x800000ffd5d5c221 */ /* 0x000fea0000010100 */
[----:B------:R-:W-:Y:S01]  /*2f00*/  MUFU.EX2 R231, R11 ;  /* 0x0000000b00e77308 */ /* 0x000fe20000000800 */
[----:B------:R-:W-:Y:S01]  /*2f10*/  FFMA.FTZ R12, R12, UR12, -R164 ;  /* 0x0000000c0c0c7c23 */ /* 0x000fe200080108a4 */
[----:B------:R-:W-:Y:S01]  /*2f20*/  LOP3.LUT R8, R8, 0xff, RZ, 0xc0, !PT ;  /* 0x000000ff08087812 */ /* 0x000fe200078ec0ff */
[--C-:B------:R-:W-:Y:S07]  /*2f30*/  FFMA.FTZ R14, R14, UR12, -R0.reuse ;  /* 0x0000000c0e0e7c23 */ /* 0x100fee0008010800 */
[----:B------:R-:W3:Y:S01]  /*2f40*/  MUFU.EX2 R228, R172 ;  /* 0x000000ac00e47308 */ /* 0x000ee20000000800 */
[----:B-1----:R-:W-:Y:S01]  /*2f50*/  LOP3.LUT R180, R218, 0x10, RZ, 0xc0, !PT ;  /* 0x00000010dab47812 */ /* 0x002fe200078ec0ff */
[----:B----4-:R-:W-:Y:S01]  /*2f60*/  @!P5 FADD.FTZ R203, -R203, -RZ ;  /* 0x800000ffcbcbd221 */ /* 0x010fe20000010100 */
[----:B------:R-:W-:Y:S01]  /*2f70*/  ISETP.LE.U32.AND P5, PT, R8, UR7, PT ;  /* 0x0000000708007c0c */ /* 0x000fe2000bfa3070 */
[----:B--2---:R-:W-:Y:S01]  /*2f80*/  @!P3 FADD.FTZ R207, -R207, -RZ ;  /* 0x800000ffcfcfb221 */ /* 0x004fe20000010100 */
[----:B------:R-:W-:Y:S01]  /*2f90*/  LOP3.LUT R173, R167, 0xffff, RZ, 0xc0, !PT ;  /* 0x0000ffffa7ad7812 */ /* 0x000fe200078ec0ff */
[----:B------:R-:W-:Y:S01]  /*2fa0*/  FFMA.FTZ R10, R10, UR12, -R0 ;  /* 0x0000000c0a0a7c23 */ /* 0x000fe20008010800 */
[----:B------:R-:W-:Y:S01]  /*2fb0*/  SHF.R.U32.HI R167, RZ, 0x18, R167 ;  /* 0x00000018ffa77819 */ /* 0x000fe200000116a7 */
[----:B------:R-:W-:Y:S01]  /*2fc0*/  FFMA.FTZ R13, R13, UR12, -R164 ;  /* 0x0000000c0d0d7c23 */ /* 0x000fe200080108a4 */
[----:B------:R-:W-:Y:S01]  /*2fd0*/  SHF.R.U32.HI R9, RZ, 0x8, R173 ;  /* 0x00000008ff097819 */ /* 0x000fe200000116ad */
[----:B------:R-:W-:Y:S01]  /*2fe0*/  FFMA.FTZ R15, R15, UR12, -R0 ;  /* 0x0000000c0f0f7c23 */ /* 0x000fe20008010800 */
[----:B------:R-:W-:Y:S01]  /*2ff0*/  ISETP.LE.U32.AND P3, PT, R167, UR7, PT ;  /* 0x00000007a7007c0c */ /* 0x000fe2000bf63070 */
[----:B------:R-:W1:Y:S01]  /*3000*/  MUFU.EX2 R226, R12 ;  /* 0x0000000c00e27308 */ /* 0x000e620000000800 */
[----:B------:R-:W-:Y:S01]  /*3010*/  LOP3.LUT R8, R9, 0xffff, RZ, 0xc0, !PT ;  /* 0x0000ffff09087812 */ /* 0x000fe200078ec0ff */
[----:B---3--:R-:W-:Y:S01]  /*3020*/  @!P6 FADD.FTZ R228, -R228, -RZ ;  /* 0x800000ffe4e4e221 */ /* 0x008fe20000010100 */
[----:B------:R-:W-:Y:S07]  /*3030*/  LOP3.LUT R180, R180, 0x7, R233, 0xf8, !PT ;  /* 0x00000007b4b47812 */ /* 0x000fee00078ef8e9 */
[----:B------:R-:W-:Y:S01]  /*3040*/  MUFU.EX2 R230, R14 ;  /* 0x0000000e00e67308 */ /* 0x000fe20000000800 */
[----:B------:R-:W-:Y:S01]  /*3050*/  ISETP.LE.U32.AND P4, PT, R8, UR7, PT ;  /* 0x0000000708007c0c */ /* 0x000fe2000bf83070 */
[----:B------:R-:W-:Y:S01]  /*3060*/  IMAD.WIDE.U32 R8, R194, -0x2daee0ad, RZ ;  /* 0xd2511f53c2087825 */ /* 0x000fe200078e00ff */
[----:B------:R-:W-:Y:S07]  /*3070*/  ISETP.GT.U32.AND P6, PT, R181, UR7, PT ;  /* 0x00000007b5007c0c */ /* 0x000fee000bfc4070 */
[----:B------:R-:W2:Y:S01]  /*3080*/  MUFU.EX2 R232, R10 ;  /* 0x0000000a00e87308 */ /* 0x000ea20000000800 */
[----:B------:R-:W-:Y:S01]  /*3090*/  @!P3 FADD.FTZ R231, -R231, -RZ ;  /* 0x800000ffe7e7b221 */ /* 0x000fe20000010100 */
[----:B------:R-:W-:Y:S01]  /*30a0*/  ISETP.GT.U32.AND P3, PT, R189, UR7, PT ;  /* 0x00000007bd007c0c */ /* 0x000fe2000bf64070 */
[----:B-1----:R-:W-:Y:S01]  /*30b0*/  @!P1 FADD.FTZ R226, -R226, -RZ ;  /* 0x800000ffe2e29221 */ /* 0x002fe20000010100 */
[----:B------:R-:W-:Y:S06]  /*30c0*/  ISETP.GT.U32.AND P1, PT, R187, UR7, PT ;  /* 0x00000007bb007c0c */ /* 0x000fec000bf24070 */
[----:B------:R-:W1:Y:S01]  /*30d0*/  MUFU.EX2 R225, R13 ;  /* 0x0000000d00e17308 */ /* 0x000e620000000800 */
[----:B------:R-:W-:Y:S01]  /*30e0*/  LOP3.LUT R12, R202, UR14, R9, 0x96, !PT ;  /* 0x0000000eca0c7c12 */ /* 0x000fe2000f8e9609 */
[----:B------:R-:W-:Y:S01]  /*30f0*/  @!P4 FADD.FTZ R227, -R227, -RZ ;  /* 0x800000ffe3e3c221 */ /* 0x000fe20000010100 */
[-C--:B------:R-:W-:Y:S07]  /*3100*/  HMMA.16816.F32 R20, R168, R4.reuse, R20 ;  /* 0x00000004a814723c */ /* 0x080fee0000001814 */
[----:B------:R-:W3:Y:S01]  /*3110*/  MUFU.EX2 R229, R15 ;  /* 0x0000000f00e57308 */ /* 0x000ee20000000800 */
[----:B------:R-:W-:Y:S01]  /*3120*/  ISETP.GT.U32.AND P4, PT, R185, UR7, PT ;  /* 0x00000007b9007c0c */ /* 0x000fe2000bf84070 */
[----:B--2---:R-:W-:Y:S01]  /*3130*/  @!P5 FADD.FTZ R232, -R232, -RZ ;  /* 0x800000ffe8e8d221 */ /* 0x004fe20000010100 */
[----:B------:R-:W-:Y:S01]  /*3140*/  ISETP.LE.U32.AND P5, PT, R186, UR7, PT ;  /* 0x00000007ba007c0c */ /* 0x000fe2000bfa3070 */
[----:B------:R-:W-:Y:S04]  /*3150*/  IMAD.WIDE.U32 R10, R192, -0x2daee0ad, RZ ;  /* 0xd2511f53c00a7825 */ /* 0x000fe800078e00ff */
[----:B------:R-:W-:Y:S01]  /*3160*/  @P3 FADD.FTZ R195, -R195, -RZ ;  /* 0x800000ffc3c33221 */ /* 0x000fe20000010100 */
[C---:B------:R-:W-:Y:S04]  /*3170*/  HMMA.16816.F32 R24, R176.reuse, R4, R24 ;  /* 0x00000004b018723c */ /* 0x040fe80000001818 */
[----:B-1----:R-:W-:Y:S01]  /*3180*/  @P6 FADD.FTZ R225, -R225, -RZ ;  /* 0x800000ffe1e16221 */ /* 0x002fe20000010100 */
[----:B------:R-:W-:Y:S01]  /*3190*/  ISETP.GT.U32.AND P6, PT, R184, UR7, PT ;  /* 0x00000007b8007c0c */ /* 0x000fe2000bfc4070 */
[----:B------:R-:W-:Y:S01]  /*31a0*/  @P1 FADD.FTZ R201, -R201, -RZ ;  /* 0x800000ffc9c91221 */ /* 0x000fe20000010100 */
[----:B------:R-:W-:Y:S01]  /*31b0*/  LOP3.LUT R9, R196, UR14, R11, 0x96, !PT ;  /* 0x0000000ec4097c12 */ /* 0x000fe2000f8e960b */
[-C--:B------:R-:W-:Y:S03]  /*31c0*/  HMMA.16816.F32 R28, R176, R6.reuse, R28 ;  /* 0x00000006b01c723c */ /* 0x080fe6000000181c */
[----:B------:R-:W-:Y:S01]  /*31d0*/  @P4 FADD.FTZ R230, -R230, -RZ ;  /* 0x800000ffe6e64221 */ /* 0x000fe20000010100 */
[--C-:B------:R-:W-:Y:S01]  /*31e0*/  FFMA.FTZ R20, R20, UR12, -R166.reuse ;  /* 0x0000000c14147c23 */ /* 0x100fe200080108a6 */
[----:B------:R-:W-:Y:S01]  /*31f0*/  ISETP.GT.U32.AND P4, PT, R190, UR7, PT ;  /* 0x00000007be007c0c */ /* 0x000fe2000bf84070 */
[----:B------:R-:W-:Y:S01]  /*3200*/  FFMA.FTZ R21, R21, UR12, -R166 ;  /* 0x0000000c15157c23 */ /* 0x000fe200080108a6 */
[C---:B------:R-:W-:Y:S01]  /*3210*/  LOP3.LUT R4, R12.reuse, 0xff, RZ, 0xc0, !PT ;  /* 0x000000ff0c047812 */ /* 0x040fe200078ec0ff */
[----:B------:R-:W-:Y:S01]  /*3220*/  HMMA.16816.F32 R32, R168, R6, R32 ;  /* 0x00000006a820723c */ /* 0x000fe20000001820 */
[----:B------:R-:W1:Y:S03]  /*3230*/  MUFU.EX2 R190, R20 ;  /* 0x0000001400be7308 */ /* 0x000e660000000800 */
[----:B------:R-:W-:Y:S01]  /*3240*/  LOP3.LUT R5, R12, 0xffff, RZ, 0xc0, !PT ;  /* 0x0000ffff0c057812 */ /* 0x000fe200078ec0ff */
[----:B------:R-:W-:Y:S01]  /*3250*/  FFMA.FTZ R22, R22, UR12, -R165 ;  /* 0x0000000c16167c23 */ /* 0x000fe200080108a5 */
[----:B------:R-:W-:Y:S05]  /*3260*/  ISETP.LE.U32.AND P3, PT, R4, UR7, PT ;  /* 0x0000000704007c0c */ /* 0x000fea000bf63070 */
[----:B------:R-:W2:Y:S01]  /*3270*/  MUFU.EX2 R185, R21 ;  /* 0x0000001500b97308 */ /* 0x000ea20000000800 */
[----:B------:R-:W-:Y:S01]  /*3280*/  SHF.R.U32.HI R5, RZ, 0x8, R5 ;  /* 0x00000008ff057819 */ /* 0x000fe20000011605 */
[----:B------:R-:W-:Y:S01]  /*3290*/  FFMA.FTZ R23, R23, UR12, -R165 ;  /* 0x0000000c17177c23 */ /* 0x000fe200080108a5 */
[--C-:B------:R-:W-:Y:S01]  /*32a0*/  SHF.R.U32.HI R4, RZ, 0x18, R12.reuse ;  /* 0x00000018ff047819 */ /* 0x100fe2000001160c */
[----:B------:R-:W-:Y:S01]  /*32b0*/  @P4 FADD.FTZ R200, -R200, -RZ ;  /* 0x800000ffc8c84221 */ /* 0x000fe20000010100 */
[----:B------:R-:W-:Y:S05]  /*32c0*/  LOP3.LUT R5, R5, 0xffff, RZ, 0xc0, !PT ;  /* 0x0000ffff05057812 */ /* 0x000fea00078ec0ff */
[----:B------:R-:W-:Y:S01]  /*32d0*/  MUFU.EX2 R192, R22 ;  /* 0x0000001600c07308 */ /* 0x000fe20000000800 */
[----:B------:R-:W-:Y:S01]  /*32e0*/  PRMT R12, R12, 0x7632, R12 ;  /* 0x000076320c0c7816 */ /* 0x000fe2000000000c */
[----:B---3--:R-:W-:Y:S01]  /*32f0*/  @P6 FADD.FTZ R229, -R229, -RZ ;  /* 0x800000ffe5e56221 */ /* 0x008fe20000010100 */
[----:B------:R-:W-:Y:S07]  /*3300*/  ISETP.LE.U32.AND P4, PT, R5, UR7, PT ;  /* 0x0000000705007c0c */ /* 0x000fee000bf83070 */
[----:B------:R-:W3:Y:S01]  /*3310*/  MUFU.EX2 R191, R23 ;  /* 0x0000001700bf7308 */ /* 0x000ee20000000800 */
[----:B------:R-:W-:Y:S01]  /*3320*/  LOP3.LUT R12, R12, 0xff, RZ, 0xc0, !PT ;  /* 0x000000ff0c0c7812 */ /* 0x000fe200078ec0ff */
[----:B-1----:R-:W-:Y:S01]  /*3330*/  @!P3 FADD.FTZ R190, -R190, -RZ ;  /* 0x800000ffbebeb221 */ /* 0x002fe20000010100 */
[----:B------:R-:W-:Y:S01]  /*3340*/  ISETP.LE.U32.AND P1, PT, R4, UR7, PT ;  /* 0x0000000704007c0c */ /* 0x000fe2000bf23070 */
[--C-:B------:R-:W-:Y:S01]  /*3350*/  FFMA.FTZ R32, R32, UR12, -R166.reuse ;  /* 0x0000000c20207c23 */ /* 0x100fe200080108a6 */
[----:B------:R-:W-:Y:S01]  /*3360*/  ISETP.LE.U32.AND P3, PT, R12, UR7, PT ;  /* 0x000000070c007c0c */ /* 0x000fe2000bf63070 */
[----:B------:R-:W-:Y:S01]  /*3370*/  FFMA.FTZ R166, R33, UR12, -R166 ;  /* 0x0000000c21a67c23 */ /* 0x000fe200080108a6 */
[----:B------:R-:W-:Y:S03]  /*3380*/  LOP3.LUT R4, R9, 0xffff, RZ, 0xc0, !PT ;  /* 0x0000ffff09047812 */ /* 0x000fe600078ec0ff */
[----:B------:R-:W1:Y:S01]  /*3390*/  MUFU.EX2 R184, R32 ;  /* 0x0000002000b87308 */ /* 0x000e620000000800 */
[C---:B------:R-:W-:Y:S01]  /*33a0*/  PRMT R11, R8.reuse, 0x7770, RZ ;  /* 0x00007770080b7816 */ /* 0x040fe200000000ff */
[----:B------:R-:W-:Y:S01]  /*33b0*/  @!P5 FADD.FTZ R197, -R197, -RZ ;  /* 0x800000ffc5c5d221 */ /* 0x000fe20000010100 */
[----:B------:R-:W-:Y:S07]  /*33c0*/  PRMT R13, R8, 0x7771, RZ ;  /* 0x00007771080d7816 */ /* 0x000fee00000000ff */
[----:B------:R-:W4:Y:S01]  /*33d0*/  MUFU.EX2 R181, R166 ;  /* 0x000000a600b57308 */ /* 0x000f220000000800 */
[----:B------:R-:W-:Y:S01]  /*33e0*/  LOP3.LUT R5, R9, 0xff, RZ, 0xc0, !PT ;  /* 0x000000ff09057812 */ /* 0x000fe200078ec0ff */
[----:B--2---:R-:W-:Y:S01]  /*33f0*/  @!P4 FADD.FTZ R185, -R185, -RZ ;  /* 0x800000ffb9b9c221 */ /* 0x004fe20000010100 */
[----:B------:R-:W-:Y:S01]  /*3400*/  SHF.R.U32.HI R4, RZ, 0x8, R4 ;  /* 0x00000008ff047819 */ /* 0x000fe20000011604 */
[----:B---3--:R-:W-:Y:S01]  /*3410*/  @!P1 FADD.FTZ R191, -R191, -RZ ;  /* 0x800000ffbfbf9221 */ /* 0x008fe20000010100 */
[----:B------:R-:W-:Y:S01]  /*3420*/  ISETP.LE.U32.AND P6, PT, R11, UR7, PT ;  /* 0x000000070b007c0c */ /* 0x000fe2000bfc3070 */
[----:B------:R-:W-:Y:S01]  /*3430*/  @!P3 FADD.FTZ R192, -R192, -RZ ;  /* 0x800000ffc0c0b221 */ /* 0x000fe20000010100 */
[----:B------:R-:W-:Y:S01]  /*3440*/  ISETP.GT.U32.AND P5, PT, R13, UR7, PT ;  /* 0x000000070d007c0c */ /* 0x000fe2000bfa4070 */
[----:B------:R-:W-:Y:S01]  /*3450*/  FFMA.FTZ R26, R26, UR12, -R0 ;  /* 0x0000000c1a1a7c23 */ /* 0x000fe20008010800 */
[----:B------:R-:W-:Y:S01]  /*3460*/  ISETP.LE.U32.AND P4, PT, R5, UR7, PT ;  /* 0x0000000705007c0c */ /* 0x000fe2000bf83070 */
[--C-:B------:R-:W-:Y:S01]  /*3470*/  FFMA.FTZ R25, R25, UR12, -R164.reuse ;  /* 0x0000000c19197c23 */ /* 0x100fe200080108a4 */
[----:B------:R-:W-:Y:S01]  /*3480*/  LOP3.LUT R4, R4, 0xffff, RZ, 0xc0, !PT ;  /* 0x0000ffff04047812 */ /* 0x000fe200078ec0ff */
[----:B------:R-:W-:Y:S01]  /*3490*/  MUFU.EX2 R202, R26 ;  /* 0x0000001a00ca7308 */ /* 0x000fe20000000800 */
[----:B------:R-:W-:Y:S01]  /*34a0*/  PRMT R5, R9, 0x7632, R5 ;  /* 0x0000763209057816 */ /* 0x000fe20000000005 */
[----:B------:R-:W-:Y:S01]  /*34b0*/  FFMA.FTZ R24, R24, UR12, -R164 ;  /* 0x0000000c18187c23 */ /* 0x000fe200080108a4 */
[----:B------:R-:W-:Y:S07]  /*34c0*/  ISETP.LE.U32.AND P3, PT, R4, UR7, PT ;  /* 0x0000000704007c0c */ /* 0x000fee000bf63070 */
[----:B------:R-:W2:Y:S01]  /*34d0*/  MUFU.EX2 R198, R25 ;  /* 0x0000001900c67308 */ /* 0x000ea20000000800 */
[----:B------:R-:W-:Y:S01]  /*34e0*/  LOP3.LUT R4, R5, 0xff, RZ, 0xc0, !PT ;  /* 0x000000ff05047812 */ /* 0x000fe200078ec0ff */
[----:B-1----:R-:W-:Y:S01]  /*34f0*/  @!P6 FADD.FTZ R184, -R184, -RZ ;  /* 0x800000ffb8b8e221 */ /* 0x002fe20000010100 */
[----:B------:R-:W-:Y:S01]  /*3500*/  PRMT R5, R10, 0x7771, RZ ;  /* 0x000077710a057816 */ /* 0x000fe200000000ff */
[----:B----4-:R-:W-:Y:S01]  /*3510*/  @P5 FADD.FTZ R181, -R181, -RZ ;  /* 0x800000ffb5b55221 */ /* 0x010fe20000010100 */
[----:B------:R-:W-:Y:S05]  /*3520*/  ISETP.LE.U32.AND P1, PT, R4, UR7, PT ;  /* 0x0000000704007c0c */ /* 0x000fea000bf23070 */
[----:B------:R-:W1:Y:S01]  /*3530*/  MUFU.EX2 R199, R24 ;  /* 0x0000001800c77308 */ /* 0x000e620000000800 */
[----:B------:R-:W-:Y:S01]  /*3540*/  PRMT R4, R10, 0x7772, RZ ;  /* 0x000077720a047816 */ /* 0x000fe200000000ff */
[--C-:B------:R-:W-:Y:S01]  /*3550*/  FFMA.FTZ R34, R34, UR12, -R165.reuse ;  /* 0x0000000c22227c23 */ /* 0x100fe200080108a5 */
[----:B------:R-:W-:Y:S01]  /*3560*/  ISETP.GT.U32.AND P6, PT, R5, UR7, PT ;  /* 0x0000000705007c0c */ /* 0x000fe2000bfc4070 */
[----:B------:R-:W-:Y:S01]  /*3570*/  FFMA.FTZ R165, R35, UR12, -R165 ;  /* 0x0000000c23a57c23 */ /* 0x000fe200080108a5 */
[----:B------:R-:W-:Y:S05]  /*3580*/  ISETP.GT.U32.AND P5, PT, R4, UR7, PT ;  /* 0x0000000704007c0c */ /* 0x000fea000bfa4070 */
[----:B------:R-:W-:Y:S01]  /*3590*/  MUFU.EX2 R187, R34 ;  /* 0x0000002200bb7308 */ /* 0x000fe20000000800 */
[----:B------:R-:W-:Y:S01]  /*35a0*/  F2FP.RELU.F16.F32.PACK_AB R5, R203, R206 ;  /* 0x000000cecb05723e */ /* 0x000fe200000008ff */
[----:B--2---:R-:W-:Y:S01]  /*35b0*/  @!P3 FADD.FTZ R198, -R198, -RZ ;  /* 0x800000ffc6c6b221 */ /* 0x004fe20000010100 */
[----:B------:R-:W-:Y:S07]  /*35c0*/  F2FP.RELU.F16.F32.PACK_AB R4, R207, R213 ;  /* 0x000000d5cf04723e */ /* 0x000fee00000008ff */
[----:B------:R-:W2:Y:S01]  /*35d0*/  MUFU.EX2 R186, R165 ;  /* 0x000000a500ba7308 */ /* 0x000ea20000000800 */
[----:B------:R-:W-:Y:S01]  /*35e0*/  PRMT R6, R10, 0x7770, RZ ;  /* 0x000077700a067816 */ /* 0x000fe200000000ff */
[----:B------:R3:W-:Y:S01]  /*35f0*/  STS [R182+0x20000], R5 ;  /* 0x02000005b6007388 */ /* 0x0007e20000000800 */
[----:B------:R-:W-:Y:S01]  /*3600*/  @!P1 FADD.FTZ R202, -R202, -RZ ;  /* 0x800000ffcaca9221 */ /* 0x000fe20000010100 */
[----:B------:R-:W-:Y:S01]  /*3610*/  PRMT R14, R8, 0x7772, RZ ;  /* 0x00007772080e7816 */ /* 0x000fe200000000ff */
[--C-:B------:R-:W-:Y:S01]  /*3620*/  FFMA.FTZ R30, R30, UR12, -R0.reuse ;  /* 0x0000000c1e1e7c23 */ /* 0x100fe20008010800 */
[----:B------:R4:W-:Y:S01]  /*3630*/  STS [R182+0x20400], R4 ;  /* 0x02040004b6007388 */ /* 0x0009e20000000800 */
[----:B------:R-:W-:Y:S01]  /*3640*/  ISETP.LE.U32.AND P1, PT, R6, UR7, PT ;  /* 0x0000000706007c0c */ /* 0x000fe2000bf23070 */
[----:B-1----:R-:W-:Y:S01]  /*3650*/  @!P4 FADD.FTZ R199, -R199, -RZ ;  /* 0x800000ffc7c7c221 */ /* 0x002fe20000010100 */
[----:B------:R-:W-:Y:S01]  /*3660*/  PRMT R8, R8, 0x7773, RZ ;  /* 0x0000777308087816 */ /* 0x000fe200000000ff */
[--C-:B------:R-:W-:Y:S01]  /*3670*/  FFMA.FTZ R27, R27, UR12, -R0.reuse ;  /* 0x0000000c1b1b7c23 */ /* 0x100fe20008010800 */
[----:B------:R-:W-:Y:S01]  /*3680*/  F2FP.RELU.F16.F32.PACK_AB R6, R200, R201 ;  /* 0x000000c9c806723e */ /* 0x000fe200000008ff */
[----:B------:R-:W-:Y:S01]  /*3690*/  FFMA.FTZ R0, R31, UR12, -R0 ;  /* 0x0000000c1f007c23 */ /* 0x000fe20008010800 */
[----:B------:R-:W-:Y:S01]  /*36a0*/  ISETP.GT.U32.AND P3, PT, R8, UR7, PT ;  /* 0x0000000708007c0c */ /* 0x000fe2000bf64070 */
[--C-:B------:R-:W-:Y:S01]  /*36b0*/  FFMA.FTZ R28, R28, UR12, -R164.reuse ;  /* 0x0000000c1c1c7c23 */ /* 0x100fe200080108a4 */
[----:B------:R-:W-:Y:S01]  /*36c0*/  F2FP.RELU.F16.F32.PACK_AB R8, R227, R228 ;  /* 0x000000e4e308723e */ /* 0x000fe200000008ff */
[----:B------:R-:W-:Y:S01]  /*36d0*/  FFMA.FTZ R164, R29, UR12, -R164 ;  /* 0x0000000c1da47c23 */ /* 0x000fe200080108a4 */
[----:B------:R-:W-:Y:S01]  /*36e0*/  F2FP.RELU.F16.F32.PACK_AB R7, R231, R232 ;  /* 0x000000e8e707723e */ /* 0x000fe200000008ff */
[----:B------:R-:W-:Y:S01]  /*36f0*/  MUFU.EX2 R196, R27 ;  /* 0x0000001b00c47308 */ /* 0x000fe20000000800 */
[----:B------:R-:W-:Y:S02]  /*3700*/  ISETP.GT.U32.AND P4, PT, R14, UR7, PT ;  /* 0x000000070e007c0c */ /* 0x000fe4000bf84070 */
[----:B------:R-:W-:Y:S07]  /*3710*/  SHF.R.U32.HI R9, RZ, 0x18, R9 ;  /* 0x00000018ff097819 */ /* 0x000fee0000011609 */
[----:B------:R-:W1:Y:S01]  /*3720*/  MUFU.EX2 R189, R28 ;  /* 0x0000001c00bd7308 */ /* 0x000e620000000800 */
[----:B------:R-:W-:Y:S01]  /*3730*/  PRMT R10, R10, 0x7773, RZ ;  /* 0x000077730a0a7816 */ /* 0x000fe200000000ff */
[----:B--2---:R-:W-:Y:S01]  /*3740*/  @P3 FADD.FTZ R186, -R186, -RZ ;  /* 0x800000ffbaba3221 */ /* 0x004fe20000010100 */
[----:B---3--:R-:W-:Y:S01]  /*3750*/  IMAD.IADD R5, R182, 0x1, R193 ;  /* 0x00000001b6057824 */ /* 0x008fe200078e02c1 */
[----:B------:R-:W-:Y:S06]  /*3760*/  ISETP.LE.U32.AND P3, PT, R9, UR7, PT ;  /* 0x0000000709007c0c */ /* 0x000fec000bf63070 */
[----:B------:R-:W2:Y:S01]  /*3770*/  MUFU.EX2 R188, R164 ;  /* 0x000000a400bc7308 */ /* 0x000ea20000000800 */
[----:B------:R-:W-:Y:S02]  /*3780*/  F2FP.RELU.F16.F32.PACK_AB R9, R229, R230 ;  /* 0x000000e6e509723e */ /* 0x000fe400000008ff */
[----:B----4-:R-:W-:Y:S01]  /*3790*/  F2FP.RELU.F16.F32.PACK_AB R4, R195, R197 ;  /* 0x000000c5c304723e */ /* 0x010fe200000008ff */
[----:B------:R3:W-:Y:S01]  /*37a0*/  STS [R5+0x20400], R6 ;  /* 0x0204000605007388 */ /* 0x0007e20000000800 */
[----:B------:R-:W-:Y:S05]  /*37b0*/  @P4 FADD.FTZ R187, -R187, -RZ ;  /* 0x800000ffbbbb4221 */ /* 0x000fea0000010100 */
[----:B------:R-:W4:Y:S01]  /*37c0*/  MUFU.EX2 R194, R30 ;  /* 0x0000001e00c27308 */ /* 0x000f220000000800 */
[----:B------:R-:W-:Y:S01]  /*37d0*/  ISETP.GT.U32.AND P4, PT, R10, UR7, PT ;  /* 0x000000070a007c0c */ /* 0x000fe2000bf84070 */
[----:B------:R3:W-:Y:S01]  /*37e0*/  STS [R5+0x20000], R4 ;  /* 0x0200000405007388 */ /* 0x0007e20000000800 */
[----:B-1----:R-:W-:Y:S03]  /*37f0*/  @!P1 FADD.FTZ R189, -R189, -RZ ;  /* 0x800000ffbdbd9221 */ /* 0x002fe60000010100 */
[----:B------:R1:W-:Y:S01]  /*3800*/  STS [R182+0x21000], R8 ;  /* 0x02100008b6007388 */ /* 0x0003e20000000800 */
[----:B------:R-:W-:Y:S01]  /*3810*/  @!P3 FADD.FTZ R196, -R196, -RZ ;  /* 0x800000ffc4c4b221 */ /* 0x000fe20000010100 */
[----:B--2---:R-:W-:Y:S01]  /*3820*/  @P6 FADD.FTZ R188, -R188, -RZ ;  /* 0x800000ffbcbc6221 */ /* 0x004fe20000010100 */
[----:B------:R-:W-:Y:S01]  /*3830*/  FSETP.GE.FTZ.AND P3, PT, R206, RZ, PT ;  /* 0x000000ffce00720b */ /* 0x000fe20003f76000 */
[----:B------:R2:W-:Y:S04]  /*3840*/  STS [R182+0x21400], R7 ;  /* 0x02140007b6007388 */ /* 0x0005e80000000800 */
[----:B------:R-:W-:Y:S01]  /*3850*/  STS [R5+0x21400], R9 ;  /* 0x0214000905007388 */ /* 0x000fe20000000800 */
[----:B----4-:R-:W-:Y:S01]  /*3860*/  @P5 FADD.FTZ R194, -R194, -RZ ;  /* 0x800000ffc2c25221 */ /* 0x010fe20000010100 */
[----:B------:R-:W-:Y:S02]  /*3870*/  FSETP.GE.FTZ.AND P5, PT, R197, RZ, PT ;  /* 0x000000ffc500720b */ /* 0x000fe40003fb6000 */
[----:B---3--:R-:W-:Y:S02]  /*3880*/  F2FP.RELU.F16.F32.PACK_AB R6, R181, R184 ;  /* 0x000000b8b506723e */ /* 0x008fe400000008ff */
[----:B------:R-:W-:Y:S02]  /*3890*/  F2FP.RELU.F16.F32.PACK_AB R4, R225, R226 ;  /* 0x000000e2e104723e */ /* 0x000fe400000008ff */
[----:B-1----:R-:W-:Y:S03]  /*38a0*/  F2FP.RELU.F16.F32.PACK_AB R8, R185, R190 ;  /* 0x000000beb908723e */ /* 0x002fe600000008ff */
[----:B------:R1:W-:Y:S01]  /*38b0*/  STS [R5+0x21000], R4 ;  /* 0x0210000405007388 */ /* 0x0003e20000000800 */
[----:B--2---:R-:W-:Y:S03]  /*38c0*/  F2FP.RELU.F16.F32.PACK_AB R7, R191, R192 ;  /* 0x000000c0bf07723e */ /* 0x004fe600000008ff */
[----:B------:R2:W-:Y:S04]  /*38d0*/  STS [R183], R8 ;  /* 0x00000008b7007388 */ /* 0x0005e80000000800 */
[----:B------:R3:W-:Y:S01]  /*38e0*/  STS [R183+0x400], R7 ;  /* 0x00040007b7007388 */ /* 0x0007e20000000800 */
[----:B-1----:R-:W-:Y:S02]  /*38f0*/  IMAD.IADD R4, R193, 0x1, R183 ;  /* 0x00000001c1047824 */ /* 0x002fe400078e02b7 */
[----:B------:R1:W4:Y:S01]  /*3900*/  MUFU.EX2 R193, R0 ;  /* 0x0000000000c17308 */ /* 0x0003220000000800 */
[----:B--2---:R-:W-:Y:S02]  /*3910*/  F2FP.RELU.F16.F32.PACK_AB R8, R198, R199 ;  /* 0x000000c7c608723e */ /* 0x004fe400000008ff */
[----:B------:R2:W-:Y:S01]  /*3920*/  STS [R4], R6 ;  /* 0x0000000604007388 */ /* 0x0005e20000000800 */
[----:B---3--:R-:W-:Y:S02]  /*3930*/  F2FP.RELU.F16.F32.PACK_AB R7, R196, R202 ;  /* 0x000000cac407723e */ /* 0x008fe400000008ff */
[----:B-1----:R-:W-:Y:S01]  /*3940*/  F2FP.RELU.F16.F32.PACK_AB R0, R186, R187 ;  /* 0x000000bbba00723e */ /* 0x002fe200000008ff */
[----:B----4-:R-:W-:Y:S01]  /*3950*/  @P4 FADD.FTZ R193, -R193, -RZ ;  /* 0x800000ffc1c14221 */ /* 0x010fe20000010100 */
[----:B------:R-:W-:Y:S03]  /*3960*/  FSETP.GE.FTZ.AND P4, PT, R195, RZ, PT ;  /* 0x000000ffc300720b */ /* 0x000fe60003f96000 */
[----:B------:R1:W-:Y:S01]  /*3970*/  STS [R4+0x400], R0 ;  /* 0x0004000004007388 */ /* 0x0003e20000000800 */
[----:B------:R-:W-:Y:S03]  /*3980*/  F2FP.RELU.F16.F32.PACK_AB R5, R193, R194 ;  /* 0x000000c2c105723e */ /* 0x000fe600000008ff */
[----:B------:R-:W-:Y:S04]  /*3990*/  STS [R183+0x1000], R8 ;  /* 0x00100008b7007388 */ /* 0x000fe80000000800 */
[----:B------:R-:W-:Y:S01]  /*39a0*/  STS [R183+0x1400], R7 ;  /* 0x00140007b7007388 */ /* 0x000fe20000000800 */
[----:B--2---:R-:W-:Y:S03]  /*39b0*/  F2FP.RELU.F16.F32.PACK_AB R6, R188, R189 ;  /* 0x000000bdbc06723e */ /* 0x004fe600000008ff */
[----:B------:R-:W-:Y:S04]  /*39c0*/  STS [R4+0x1400], R5 ;  /* 0x0014000504007388 */ /* 0x000fe80000000800 */
[----:B------:R-:W-:Y:S04]  /*39d0*/  STS [R4+0x1000], R6 ;  /* 0x0010000604007388 */ /* 0x000fe80000000800 */
[----:B------:R-:W-:Y:S01]  /*39e0*/  LDSM.16.M88.4 R16, [R2+0x14000] ;  /* 0x014000000210783b */ /* 0x000fe20000000200 */
[----:B-1----:R-:W-:Y:S07]  /*39f0*/  LOP3.LUT R0, R210, 0x8, R218, 0x78, !PT ;  /* 0x00000008d2007812 */ /* 0x002fee00078e78da */
[----:B------:R-:W-:Y:S01]  /*3a00*/  LDSM.16.M88.4 R164, [R2+0x14800] ;  /* 0x0148000002a4783b */ /* 0x000fe20000000200 */
[----:B------:R-:W-:Y:S04]  /*3a10*/  LOP3.LUT R0, R216, R0, RZ, 0xfc, !PT ;  /* 0x00000000d8007212 */ /* 0x000fe800078efcff */
[----:B------:R-:W-:Y:S03]  /*3a20*/  LEA R208, R0, UR4, 0x1 ;  /* 0x0000000400d07c11 */ /* 0x000fe6000f8e08ff */
[----:B------:R-:W-:Y:S02]  /*3a30*/  LDSM.16.M88.4 R172, [R204+0x14000] ;  /* 0x01400000ccac783b */ /* 0x000fe40000000200 */
[C---:B------:R-:W-:Y:S02]  /*3a40*/  IMAD.IADD R209, R208.reuse, 0x1, R214 ;  /* 0x00000001d0d17824 */ /* 0x040fe400078e02d6 */
[----:B------:R-:W-:Y:S04]  /*3a50*/  IMAD.IADD R176, R208, 0x1, R220 ;  /* 0x00000001d0b07824 */ /* 0x000fe800078e02dc */
[----:B------:R-:W1:Y:S01]  /*3a60*/  LDSM.16.M88.4 R32, [R208+0x8000] ;  /* 0x00800000d020783b */ /* 0x000e620000000200 */
[----:B------:R-:W-:Y:S07]  /*3a70*/  IMAD.IADD R0, R214, 0x1, R176 ;  /* 0x00000001d6007824 */ /* 0x000fee00078e02b0 */
[----:B------:R-:W2:Y:S08]  /*3a80*/  LDSM.16.M88.4 R28, [R208+0x9000] ;  /* 0x00900000d01c783b */ /* 0x000eb00000000200 */
[----:B------:R-:W3:Y:S01]  /*3a90*/  LDSM.16.M88.4 R168, [R209+0x8000] ;  /* 0x00800000d1a8783b */ /* 0x000ee20000000200 */
[-C--:B-1----:R-:W-:Y:S08]  /*3aa0*/  HMMA.16816.F32 R4, R32, R16.reuse, RZ ;  /* 0x000000102004723c */ /* 0x082ff000000018ff */
[C---:B--2---:R-:W-:Y:S08]  /*3ab0*/  HMMA.16816.F32 R8, R28.reuse, R16, RZ ;  /* 0x000000101c08723c */ /* 0x044ff000000018ff */
[-C--:B------:R-:W-:Y:S08]  /*3ac0*/  HMMA.16816.F32 R12, R28, R18.reuse, RZ ;  /* 0x000000121c0c723c */ /* 0x080ff000000018ff */
[C---:B------:R-:W-:Y:S08]  /*3ad0*/  HMMA.16816.F32 R16, R32.reuse, R18, RZ ;  /* 0x000000122010723c */ /* 0x040ff000000018ff */
[-C--:B------:R-:W-:Y:S08]  /*3ae0*/  HMMA.16816.F32 R20, R32, R164.reuse, RZ ;  /* 0x000000a42014723c */ /* 0x080ff000000018ff */
[C---:B------:R-:W-:Y:S08]  /*3af0*/  HMMA.16816.F32 R24, R28.reuse, R164, RZ ;  /* 0x000000a41c18723c */ /* 0x040ff000000018ff */
[-C--:B------:R-:W-:Y:S08]  /*3b00*/  HMMA.16816.F32 R28, R28, R166.reuse, RZ ;  /* 0x000000a61c1c723c */ /* 0x080ff000000018ff */
[----:B------:R-:W-:Y:S01]  /*3b10*/  HMMA.16816.F32 R32, R32, R166, RZ ;  /* 0x000000a62020723c */ /* 0x000fe200000018ff */
[----:B------:R-:W1:Y:S07]  /*3b20*/  LDSM.16.M88.4 R164, [R209+0x9000] ;  /* 0x00900000d1a4783b */ /* 0x000e6e0000000200 */
        /* <DEDUP_REMOVED lines=40> */
[----:B------:R1:W2:Y:S02]  /*3db0*/  LDSM.16.M88.4 R164, [R2+0x18800] ;  /* 0x0188000002a4783b */ /* 0x0002a40000000200 */
[----:B-1----:R-:W-:Y:S05]  /*3dc0*/  IMAD.U32 R2, RZ, RZ, UR46 ;  /* 0x0000002eff027e24 */ /* 0x002fea000f8e00ff */
[C---:B------:R-:W-:Y:S01]  /*3dd0*/  LEA R2, P1, R180.reuse, R2, 0x2 ;  /* 0x00000002b4027211 */ /* 0x040fe200078210ff */
[-C--:B--2---:R-:W-:Y:S08]  /*3de0*/  HMMA.16816.F32 R20, R168, R164.reuse, R20 ;  /* 0x000000a4a814723c */ /* 0x084ff00000001814 */
        /* <DEDUP_REMOVED lines=17> */
[----:B------:R-:W2:Y:S08]  /*3f00*/  LDSM.16.M88.4 R172, [R176+0xb000] ;  /* 0x00b00000b0ac783b */ /* 0x000eb00000000200 */
[----:B------:R3:W4:Y:S02]  /*3f10*/  LDSM.16.M88.4 R176, [R3+0x18800] ;  /* 0x0188000003b0783b */ /* 0x0007240000000200 */
[----:B---3--:R-:W-:Y:S01]  /*3f20*/  IMAD.U32 R3, RZ, RZ, UR5 ;  /* 0x00000005ff037e24 */ /* 0x008fe2000f8e00ff */
[-C--:B-1----:R-:W-:Y:S05]  /*3f30*/  HMMA.16816.F32 R4, R168, R164.reuse, R4 ;  /* 0x000000a4a804723c */ /* 0x082fea0000001804 */
[----:B------:R-:W-:Y:S02]  /*3f40*/  LEA.HI.X R3, R180, R3, RZ, 0x2, P1 ;  /* 0x00000003b4037211 */ /* 0x000fe400008f14ff */
[----:B------:R-:W-:Y:S01]  /*3f50*/  FSETP.GE.FTZ.AND P1, PT, R203, RZ, PT ;  /* 0x000000ffcb00720b */ /* 0x000fe20003f36000 */
[C---:B--2---:R-:W-:Y:S02]  /*3f60*/  HMMA.16816.F32 R8, R172.reuse, R164, R8 ;  /* 0x000000a4ac08723c */ /* 0x044fe40000001808 */
[----:B------:R-:W2:Y:S06]  /*3f70*/  LDG.E R180, desc[UR32][R2.64] ;  /* 0x0000002002b47981 */ /* 0x000eac000c1e1900 */
[-C--:B------:R-:W-:Y:S08]  /*3f80*/  HMMA.16816.F32 R12, R172, R166.reuse, R12 ;  /* 0x000000a6ac0c723c */ /* 0x080ff0000000180c */
[C---:B------:R-:W-:Y:S01]  /*3f90*/  HMMA.16816.F32 R16, R168.reuse, R166, R16 ;  /* 0x000000a6a810723c */ /* 0x040fe20000001810 */
[----:B------:R-:W-:Y:S07]  /*3fa0*/  LDSM.16.M88.4 R164, [R0+0xa000] ;  /* 0x00a0000000a4783b */ /* 0x000fee0000000200 */
[-C--:B----4-:R-:W-:Y:S08]  /*3fb0*/  HMMA.16816.F32 R20, R168, R176.reuse, R20 ;  /* 0x000000b0a814723c */ /* 0x090ff00000001814 */
[C---:B------:R-:W-:Y:S01]  /*3fc0*/  HMMA.16816.F32 R24, R172.reuse, R176, R24 ;  /* 0x000000b0ac18723c */ /* 0x040fe20000001818 */
[----:B------:R-:W3:Y:S04]  /*3fd0*/  LDG.E R177, desc[UR32][R2.64+0x20] ;  /* 0x0000202002b17981 */ /* 0x000ee8000c1e1900 */
[----:B------:R-:W5:Y:S03]  /*3fe0*/  LDG.E R176, desc[UR32][R2.64+0x80] ;  /* 0x0000802002b07981 */ /* 0x000f66000c1e1900 */
[-C--:B------:R-:W-:Y:S01]  /*3ff0*/  HMMA.16816.F32 R28, R172, R178.reuse, R28 ;  /* 0x000000b2ac1c723c */ /* 0x080fe2000000181c */
[----:B------:R1:W-:Y:S07]  /*4000*/  LDSM.16.M88.4 R172, [R0+0xb000] ;  /* 0x00b0000000ac783b */ /* 0x0003ee0000000200 */
[----:B------:R-:W-:Y:S01]  /*4010*/  HMMA.16816.F32 R32, R168, R178, R32 ;  /* 0x000000b2a820723c */ /* 0x000fe20000001820 */
[----:B------:R-:W4:Y:S08]  /*4020*/  LDSM.16.M88.4 R168, [R205+0x18000] ;  /* 0x01800000cda8783b */ /* 0x000f300000000200 */
[----:B------:R2:W5:Y:S01]  /*4030*/  LDG.E R3, desc[UR32][R2.64+0xa0] ;  /* 0x0000a02002037981 */ /* 0x000562000c1e1900 */
[--C-:B-1----:R-:W-:Y:S04]  /*4040*/  SHF.R.U32.HI R0, RZ, 0x4, R221.reuse ;  /* 0x00000004ff007819 */ /* 0x102fe800000116dd */
[----:B------:R-:W-:Y:S04]  /*4050*/  LOP3.LUT R0, R0, 0x8, RZ, 0xc0, !PT ;  /* 0x0000000800007812 */ /* 0x000fe800078ec0ff */
[----:B------:R-:W-:Y:S01]  /*4060*/  LOP3.LUT R0, R0, 0x10, R221, 0xf8, !PT ;  /* 0x0000001000007812 */ /* 0x000fe200078ef8dd */
[-C--:B----4-:R-:W-:Y:S08]  /*4070*/  HMMA.16816.F32 R4, R164, R168.reuse, R4 ;  /* 0x000000a8a404723c */ /* 0x090ff00000001804 */
        /* <DEDUP_REMOVED lines=11> */
[C---:B------:R-:W-:Y:S01]  /*4130*/  FADD.FTZ R17, -R180.reuse, R17 ;  /* 0x00000011b4117221 */ /* 0x040fe20000010100 */
[----:B------:R-:W-:Y:S01]  /*4140*/  FADD.FTZ R2, -R180, R21 ;  /* 0x00000015b4027221 */ /* 0x000fe20000010100 */
[-C--:B------:R-:W-:Y:S01]  /*4150*/  FSEL R4, R4, R180.reuse, P3 ;  /* 0x000000b404047208 */ /* 0x080fe20001800000 */
[----:B------:R-:W-:Y:S01]  /*4160*/  FADD.FTZ R20, -R180, R20 ;  /* 0x00000014b4147221 */ /* 0x000fe20000010100 */
[----:B------:R-:W-:Y:S02]  /*4170*/  FSEL R5, R5, R180, P1 ;  /* 0x000000b405057208 */ /* 0x000fe40000800000 */
[----:B------:R-:W-:Y:S01]  /*4180*/  FSETP.GE.FTZ.AND P1, PT, R185, RZ, PT ;  /* 0x000000ffb900720b */ /* 0x000fe20003f36000 */
[----:B------:R-:W-:Y:S01]  /*4190*/  FMUL.FTZ R164, R206, R4 ;  /* 0x00000004cea47220 */ /* 0x000fe20000410000 */
[-C--:B------:R-:W-:Y:S01]  /*41a0*/  FSEL R16, R16, R180.reuse, P5 ;  /* 0x000000b410107208 */ /* 0x080fe20002800000 */
[----:B------:R-:W-:Y:S01]  /*41b0*/  FMUL.FTZ R5, R203, R5 ;  /* 0x00000005cb057220 */ /* 0x000fe20000410000 */
[-C--:B------:R-:W-:Y:S02]  /*41c0*/  FSEL R17, R17, R180.reuse, P4 ;  /* 0x000000b411117208 */ /* 0x080fe40002000000 */
[----:B------:R-:W-:Y:S01]  /*41d0*/  FSEL R2, R2, R180, P1 ;  /* 0x000000b402027208 */ /* 0x000fe20000800000 */
[----:B------:R-:W-:Y:S01]  /*41e0*/  FMUL.FTZ R4, R197, R16 ;  /* 0x00000010c5047220 */ /* 0x000fe20000410000 */
[----:B------:R-:W-:Y:S01]  /*41f0*/  FSETP.GE.FTZ.AND P4, PT, R181, RZ, PT ;  /* 0x000000ffb500720b */ /* 0x000fe20003f96000 */
[----:B------:R-:W-:Y:S01]  /*4200*/  FMUL.FTZ R17, R195, R17 ;  /* 0x00000011c3117220 */ /* 0x000fe20000410000 */
[----:B------:R-:W-:Y:S01]  /*4210*/  FSETP.GE.FTZ.AND P3, PT, R190, RZ, PT ;  /* 0x000000ffbe00720b */ /* 0x000fe20003f76000 */
[----:B------:R-:W-:Y:S01]  /*4220*/  FMUL.FTZ R21, R185, R2 ;  /* 0x00000002b9157220 */ /* 0x000fe20000410000 */
[----:B------:R-:W-:Y:S02]  /*4230*/  LOP3.LUT R2, R0, R210, RZ, 0x3c, !PT ;  /* 0x000000d200027212 */ /* 0x000fe400078e3cff */
[----:B------:R-:W-:Y:S02]  /*4240*/  FSEL R20, R20, R180, P3 ;  /* 0x000000b414147208 */ /* 0x000fe40001800000 */
[----:B------:R-:W-:Y:S01]  /*4250*/  F2FP.F16.F32.PACK_AB R16, R5, R164 ;  /* 0x000000a40510723e */ /* 0x000fe200000000ff */
[----:B------:R-:W-:Y:S01]  /*4260*/  FADD.FTZ R5, -R180, R32 ;  /* 0x00000020b4057221 */ /* 0x000fe20000010100 */
[----:B------:R-:W-:Y:S01]  /*4270*/  F2FP.F16.F32.PACK_AB R17, R17, R4 ;  /* 0x000000041111723e */ /* 0x000fe200000000ff */
[----:B------:R-:W-:Y:S01]  /*4280*/  FMUL.FTZ R20, R190, R20 ;  /* 0x00000014be147220 */ /* 0x000fe20000410000 */
[----:B------:R-:W-:Y:S02]  /*4290*/  FSETP.GE.FTZ.AND P5, PT, R184, RZ, PT ;  /* 0x000000ffb800720b */ /* 0x000fe40003fb6000 */
[----:B------:R-:W-:Y:S01]  /*42a0*/  FSETP.GE.FTZ.AND P3, PT, R213, RZ, PT ;  /* 0x000000ffd500720b */ /* 0x000fe20003f76000 */
[----:B---3--:R-:W-:Y:S01]  /*42b0*/  FADD.FTZ R4, -R177, R6 ;  /* 0x00000006b1047221 */ /* 0x008fe20000010100 */
[----:B------:R-:W-:Y:S01]  /*42c0*/  FSETP.GE.FTZ.AND P1, PT, R207, RZ, PT ;  /* 0x000000ffcf00720b */ /* 0x000fe20003f36000 */
[----:B------:R-:W-:Y:S01]  /*42d0*/  FADD.FTZ R0, -R177, R7 ;  /* 0x00000007b1007221 */ /* 0x000fe20000010100 */
[----:B------:R-:W-:Y:S01]  /*42e0*/  FSEL R5, R5, R180, P5 ;  /* 0x000000b405057208 */ /* 0x000fe20002800000 */
[----:B------:R-:W-:Y:S01]  /*42f0*/  @P4 FADD.FTZ R180, -R180, R33 ;  /* 0x00000021b4b44221 */ /* 0x000fe20000010100 */
[-C--:B------:R-:W-:Y:S02]  /*4300*/  FSEL R4, R4, R177.reuse, P3 ;  /* 0x000000b104047208 */ /* 0x080fe40001800000 */
[----:B------:R-:W-:Y:S01]  /*4310*/  FSEL R0, R0, R177, P1 ;  /* 0x000000b100007208 */ /* 0x000fe20000800000 */
[----:B------:R-:W-:Y:S01]  /*4320*/  FMUL.FTZ R164, R184, R5 ;  /* 0x00000005b8a47220 */ /* 0x000fe20000410000 */
[----:B------:R-:W-:Y:S01]  /*4330*/  F2FP.F16.F32.PACK_AB R21, R21, R20 ;  /* 0x000000141515723e */ /* 0x000fe200000000ff */
        /* <DEDUP_REMOVED lines=29> */
.L_x_1927:
[C---:B-1----:R-:W-:Y:S01]  /*4510*/  FADD.FTZ R5, -R177.reuse, R18 ;  /* 0x00000012b1057221 */ /* 0x042fe20000010100 */
[----:B------:R-:W-:Y:S01]  /*4520*/  FADD.FTZ R0, -R177, R19 ;  /* 0x00000013b1007221 */ /* 0x000fe20000010100 */
[----:B------:R-:W-:Y:S01]  /*4530*/  FSETP.GE.FTZ.AND P3, PT, R201, RZ, PT ;  /* 0x000000ffc900720b */ /* 0x000fe20003f76000 */
[----:B------:R-:W-:Y:S01]  /*4540*/  FADD.FTZ R22, -R177, R22 ;  /* 0x00000016b1167221 */ /* 0x000fe20000010100 */
[----:B------:R-:W-:Y:S01]  /*4550*/  FSETP.GE.FTZ.AND P1, PT, R200, RZ, PT ;  /* 0x000000ffc800720b */ /* 0x000fe20003f36000 */
[----:B------:R-:W-:Y:S01]  /*4560*/  IMAD.MOV.U32 R19, RZ, RZ, 0x10 ;  /* 0x00000010ff137424 */ /* 0x000fe200078e00ff */
[-C--:B------:R-:W-:Y:S01]  /*4570*/  FSEL R5, R5, R177.reuse, P3 ;  /* 0x000000b105057208 */ /* 0x080fe20001800000 */
[----:B------:R1:W-:Y:S01]  /*4580*/  STS [R182+0x1c000], R16 ;  /* 0x01c00010b6007388 */ /* 0x0003e20000000800 */
[----:B------:R-:W-:Y:S01]  /*4590*/  FSEL R0, R0, R177, P1 ;  /* 0x000000b100007208 */ /* 0x000fe20000800000 */
[----:B------:R-:W-:Y:S01]  /*45a0*/  FADD.FTZ R23, -R177, R23 ;  /* 0x00000017b1177221 */ /* 0x000fe20000010100 */
[----:B------:R-:W-:Y:S01]  /*45b0*/  FSETP.GE.FTZ.AND P4, PT, R192, RZ, PT ;  /* 0x000000ffc000720b */ /* 0x000fe20003f96000 */
[----:B------:R-:W-:Y:S01]  /*45c0*/  FMUL.FTZ R7, R201, R5 ;  /* 0x00000005c9077220 */ /* 0x000fe20000410000 */
[----:B------:R-:W-:Y:S01]  /*45d0*/  SEL R19, R19, 0xfffffff0, !P0 ;  /* 0xfffffff013137807 */ /* 0x000fe20004000000 */
[----:B------:R-:W-:Y:S01]  /*45e0*/  FMUL.FTZ R5, R200, R0 ;  /* 0x00000000c8057220 */ /* 0x000fe20000410000 */
[----:B------:R-:W-:Y:S01]  /*45f0*/  FSEL R0, R22, R177, P4 ;  /* 0x000000b116007208 */ /* 0x000fe20002000000 */
[----:B------:R-:W-:Y:S01]  /*4600*/  FADD.FTZ R34, -R177, R34 ;  /* 0x00000022b1227221 */ /* 0x000fe20000010100 */
[----:B------:R-:W-:Y:S01]  /*4610*/  F2FP.F16.F32.PACK_AB R4, R32, R33 ;  /* 0x000000212004723e */ /* 0x000fe200000000ff */
[----:B-----5:R-:W-:Y:S01]  /*4620*/  FADD.FTZ R8, -R176, R8 ;  /* 0x00000008b0087221 */ /* 0x020fe20000010100 */
[----:B------:R-:W-:Y:S01]  /*4630*/  FSETP.GE.FTZ.AND P1, PT, R186, RZ, PT ;  /* 0x000000ffba00720b */ /* 0x000fe20003f36000 */
[----:B------:R-:W-:Y:S01]  /*4640*/  FMUL.FTZ R6, R192, R0 ;  /* 0x00000000c0067220 */ /* 0x000fe20000410000 */
[----:B------:R-:W-:Y:S01]  /*4650*/  F2FP.F16.F32.PACK_AB R0, R5, R7 ;  /* 0x000000070500723e */ /* 0x000fe200000000ff */
[----:B------:R-:W-:Y:S01]  /*4660*/  IMAD.IADD R5, R182, 0x1, R19 ;  /* 0x00000001b6057824 */ /* 0x000fe200078e0213 */
[----:B------:R2:W-:Y:S01]  /*4670*/  STS [R182+0x1c400], R4 ;  /* 0x01c40004b6007388 */ /* 0x0005e20000000800 */
[----:B------:R-:W-:Y:S01]  /*4680*/  FSETP.GE.FTZ.AND P3, PT, R191, RZ, PT ;  /* 0x000000ffbf00720b */ /* 0x000fe20003f76000 */
[----:B------:R-:W-:Y:S01]  /*4690*/  FADD.FTZ R9, -R176, R9 ;  /* 0x00000009b0097221 */ /* 0x000fe20000010100 */
[----:B------:R-:W-:Y:S01]  /*46a0*/  FSETP.GE.FTZ.AND P5, PT, R228, RZ, PT ;  /* 0x000000ffe400720b */ /* 0x000fe20003fb6000 */
[----:B------:R3:W-:Y:S01]  /*46b0*/  STS [R5+0x1c400], R0 ;  /* 0x01c4000005007388 */ /* 0x0007e20000000800 */
[----:B------:R-:W-:Y:S01]  /*46c0*/  FSEL R23, R23, R177, P3 ;  /* 0x000000b117177208 */ /* 0x000fe20001800000 */
[----:B------:R-:W-:Y:S01]  /*46d0*/  FADD.FTZ R12, -R176, R12 ;  /* 0x0000000cb00c7221 */ /* 0x000fe20000010100 */
[----:B------:R-:W-:Y:S01]  /*46e0*/  FSETP.GE.FTZ.AND P3, PT, R187, RZ, PT ;  /* 0x000000ffbb00720b */ /* 0x000fe20003f76000 */
[----:B------:R4:W-:Y:S01]  /*46f0*/  STS [R5+0x1c000], R17 ;  /* 0x01c0001105007388 */ /* 0x0009e20000000800 */
[----:B------:R-:W-:Y:S01]  /*4700*/  FSETP.GE.FTZ.AND P4, PT, R227, RZ, PT ;  /* 0x000000ffe300720b */ /* 0x000fe20003f96000 */
[----:B-1----:R-:W-:Y:S01]  /*4710*/  FMUL.FTZ R16, R191, R23 ;  /* 0x00000017bf107220 */ /* 0x002fe20000410000 */
[----:B------:R-:W-:Y:S01]  /*4720*/  FSEL R34, R34, R177, P3 ;  /* 0x000000b122227208 */ /* 0x000fe20001800000 */
[----:B------:R-:W-:Y:S01]  /*4730*/  @P1 FADD.FTZ R177, -R177, R35 ;  /* 0x00000023b1b11221 */ /* 0x000fe20000010100 */
[----:B------:R-:W-:Y:S01]  /*4740*/  FSETP.GE.FTZ.AND P3, PT, R226, RZ, PT ;  /* 0x000000ffe200720b */ /* 0x000fe20003f76000 */
[----:B------:R-:W-:Y:S01]  /*4750*/  FADD.FTZ R24, -R176, R24 ;  /* 0x00000018b0187221 */ /* 0x000fe20000010100 */
[-C--:B------:R-:W-:Y:S01]  /*4760*/  FSEL R8, R8, R176.reuse, P5 ;  /* 0x000000b008087208 */ /* 0x080fe20002800000 */
[C---:B------:R-:W-:Y:S01]  /*4770*/  FADD.FTZ R25, -R176.reuse, R25 ;  /* 0x00000019b0197221 */ /* 0x040fe20000010100 */
[----:B------:R-:W-:Y:S01]  /*4780*/  FSEL R9, R9, R176, P4 ;  /* 0x000000b009097208 */ /* 0x000fe20002000000 */
[----:B------:R-:W-:Y:S01]  /*4790*/  FADD.FTZ R28, -R176, R28 ;  /* 0x0000001cb01c7221 */ /* 0x000fe20000010100 */
[----:B------:R-:W-:Y:S01]  /*47a0*/  FSETP.GE.FTZ.AND P1, PT, R225, RZ, PT ;  /* 0x000000ffe100720b */ /* 0x000fe20003f36000 */
[----:B------:R-:W-:Y:S01]  /*47b0*/  FMUL.FTZ R8, R228, R8 ;  /* 0x00000008e4087220 */ /* 0x000fe20000410000 */
[----:B------:R-:W-:Y:S01]  /*47c0*/  F2FP.F16.F32.PACK_AB R16, R16, R6 ;  /* 0x000000061010723e */ /* 0x000fe200000000ff */
[----:B------:R-:W-:Y:S01]  /*47d0*/  FMUL.FTZ R9, R227, R9 ;  /* 0x00000009e3097220 */ /* 0x000fe20000410000 */
[----:B------:R-:W-:Y:S01]  /*47e0*/  FSETP.GE.FTZ.AND P4, PT, R198, RZ, PT ;  /* 0x000000ffc600720b */ /* 0x000fe20003f96000 */
[C---:B------:R-:W-:Y:S01]  /*47f0*/  FADD.FTZ R11, -R3.reuse, R11 ;  /* 0x0000000b030b7221 */ /* 0x040fe20000010100 */
[----:B--2---:R-:W-:Y:S01]  /*4800*/  FSEL R4, R12, R176, P3 ;  /* 0x000000b00c047208 */ /* 0x004fe20001800000 */
[----:B------:R-:W-:Y:S01]  /*4810*/  FADD.FTZ R7, -R3, R14 ;  /* 0x0000000e03077221 */ /* 0x000fe20000010100 */
[----:B------:R-:W-:Y:S01]  /*4820*/  FSETP.GE.FTZ.AND P5, PT, R199, RZ, PT ;  /* 0x000000ffc700720b */ /* 0x000fe20003fb6000 */
[----:B------:R-:W-:Y:S01]  /*4830*/  FADD.FTZ R26, -R3, R26 ;  /* 0x0000001a031a7221 */ /* 0x000fe20000010100 */
[----:B---3--:R-:W-:Y:S01]  /*4840*/  FADD.FTZ R0, -R176, R13 ;  /* 0x0000000db0007221 */ /* 0x008fe20000010100 */
[----:B------:R-:W-:Y:S01]  /*4850*/  FMUL.FTZ R6, R226, R4 ;  /* 0x00000004e2067220 */ /* 0x000fe20000410000 */
[----:B------:R-:W-:Y:S01]  /*4860*/  FSETP.GE.FTZ.AND P3, PT, R189, RZ, PT ;  /* 0x000000ffbd00720b */ /* 0x000fe20003f76000 */
[----:B------:R-:W-:Y:S01]  /*4870*/  FMUL.FTZ R34, R187, R34 ;  /* 0x00000022bb227220 */ /* 0x000fe20000410000 */
[-C--:B------:R-:W-:Y:S01]  /*4880*/  FSEL R25, R25, R176.reuse, P4 ;  /* 0x000000b019197208 */ /* 0x080fe20002000000 */
[----:B------:R-:W-:Y:S01]  /*4890*/  FMUL.FTZ R177, R186, R177 ;  /* 0x000000b1bab17220 */ /* 0x000fe20000410000 */
[-C--:B------:R-:W-:Y:S02]  /*48a0*/  FSEL R0, R0, R176.reuse, P1 ;  /* 0x000000b000007208 */ /* 0x080fe40000800000 */
[----:B------:R-:W-:Y:S02]  /*48b0*/  FSETP.GE.FTZ.AND P1, PT, R188, RZ, PT ;  /* 0x000000ffbc00720b */ /* 0x000fe40003f36000 */
[----:B------:R-:W-:Y:S01]  /*48c0*/  FSEL R24, R24, R176, P5 ;  /* 0x000000b018187208 */ /* 0x000fe20002800000 */
[----:B------:R-:W-:Y:S01]  /*48d0*/  FMUL.FTZ R4, R225, R0 ;  /* 0x00000000e1047220 */ /* 0x000fe20000410000 */
[----:B------:R-:W-:Y:S01]  /*48e0*/  F2FP.F16.F32.PACK_AB R0, R9, R8 ;  /* 0x000000080900723e */ /* 0x000fe200000000ff */
[----:B------:R-:W-:Y:S01]  /*48f0*/  FADD.FTZ R8, -R3, R15 ;  /* 0x0000000f03087221 */ /* 0x000fe20000010100 */
[----:B------:R-:W-:Y:S01]  /*4900*/  FSEL R28, R28, R176, P3 ;  /* 0x000000b01c1c7208 */ /* 0x000fe20001800000 */
[----:B------:R-:W-:Y:S01]  /*4910*/  FMUL.FTZ R24, R199, R24 ;  /* 0x00000018c7187220 */ /* 0x000fe20000410000 */
[----:B------:R-:W-:Y:S01]  /*4920*/  F2FP.F16.F32.PACK_AB R4, R4, R6 ;  /* 0x000000060404723e */ /* 0x000fe200000000ff */
[----:B------:R1:W-:Y:S01]  /*4930*/  STS [R182+0x1d000], R0 ;  /* 0x01d00000b6007388 */ /* 0x0003e20000000800 */
[----:B------:R-:W-:Y:S01]  /*4940*/  FADD.FTZ R6, -R3, R10 ;  /* 0x0000000a03067221 */ /* 0x000fe20000010100 */
[----:B------:R-:W-:Y:S01]  /*4950*/  FSETP.GE.FTZ.AND P3, PT, R232, RZ, PT ;  /* 0x000000ffe800720b */ /* 0x000fe20003f76000 */
[----:B------:R-:W-:Y:S01]  /*4960*/  FMUL.FTZ R9, R198, R25 ;  /* 0x00000019c6097220 */ /* 0x000fe20000410000 */
[----:B------:R-:W-:Y:S01]  /*4970*/  @P1 FADD.FTZ R176, -R176, R29 ;  /* 0x0000001db0b01221 */ /* 0x000fe20000010100 */
[----:B------:R-:W-:Y:S01]  /*4980*/  FSETP.GE.FTZ.AND P1, PT, R231, RZ, PT ;  /* 0x000000ffe700720b */ /* 0x000fe20003f36000 */
[----:B------:R-:W-:Y:S01]  /*4990*/  FMUL.FTZ R28, R189, R28 ;  /* 0x0000001cbd1c7220 */ /* 0x000fe20000410000 */
[-C--:B------:R-:W-:Y:S01]  /*49a0*/  FSEL R6, R6, R3.reuse, P3 ;  /* 0x0000000306067208 */ /* 0x080fe20001800000 */
[----:B------:R-:W-:Y:S01]  /*49b0*/  FMUL.FTZ R176, R188, R176 ;  /* 0x000000b0bcb07220 */ /* 0x000fe20000410000 */
[----:B------:R-:W-:Y:S01]  /*49c0*/  FSEL R11, R11, R3, P1 ;  /* 0x000000030b0b7208 */ /* 0x000fe20000800000 */
[----:B------:R-:W-:Y:S01]  /*49d0*/  IMAD R225, R241, UR6, RZ ;  /* 0x00000006f1e17c24 */ /* 0x000fe2000f8e02ff */
[----:B------:R-:W-:Y:S01]  /*49e0*/  FSETP.GE.FTZ.AND P1, PT, R193, RZ, PT ;  /* 0x000000ffc100720b */ /* 0x000fe20003f36000 */
[----:B------:R-:W-:Y:S01]  /*49f0*/  FMUL.FTZ R18, R232, R6 ;  /* 0x00000006e8127220 */ /* 0x000fe20000410000 */
[----:B------:R-:W-:Y:S01]  /*4a00*/  FSETP.GE.FTZ.AND P3, PT, R230, RZ, PT ;  /* 0x000000ffe600720b */ /* 0x000fe20003f76000 */
[----:B------:R-:W-:Y:S01]  /*4a10*/  FADD.FTZ R6, -R3, R27 ;  /* 0x0000001b03067221 */ /* 0x000fe20000010100 */
[----:B------:R-:W-:Y:S01]  /*4a20*/  FSETP.GE.FTZ.AND P6, PT, R229, RZ, PT ;  /* 0x000000ffe500720b */ /* 0x000fe20003fd6000 */
[----:B----4-:R-:W-:Y:S01]  /*4a30*/  FMUL.FTZ R17, R231, R11 ;  /* 0x0000000be7117220 */ /* 0x010fe20000410000 */
[----:B------:R-:W-:Y:S02]  /*4a40*/  FSEL R7, R7, R3, P3 ;  /* 0x0000000307077208 */ /* 0x000fe40001800000 */
[----:B------:R-:W-:Y:S02]  /*4a50*/  FSETP.GE.FTZ.AND P5, PT, R202, RZ, PT ;  /* 0x000000ffca00720b */ /* 0x000fe40003fb6000 */
[----:B------:R-:W-:Y:S01]  /*4a60*/  FSETP.GE.FTZ.AND P4, PT, R196, RZ, PT ;  /* 0x000000ffc400720b */ /* 0x000fe20003f96000 */
[----:B------:R-:W-:Y:S01]  /*4a70*/  FMUL.FTZ R15, R230, R7 ;  /* 0x00000007e60f7220 */ /* 0x000fe20000410000 */
[----:B------:R-:W-:Y:S01]  /*4a80*/  FSETP.GE.FTZ.AND P3, PT, R194, RZ, PT ;  /* 0x000000ffc200720b */ /* 0x000fe20003f76000 */
[----:B-1----:R-:W-:Y:S01]  /*4a90*/  FADD.FTZ R0, -R3, R30 ;  /* 0x0000001e03007221 */ /* 0x002fe20000010100 */
[-C--:B------:R-:W-:Y:S02]  /*4aa0*/  FSEL R8, R8, R3.reuse, P6 ;  /* 0x0000000308087208 */ /* 0x080fe40003000000 */
[-C--:B------:R-:W-:Y:S02]  /*4ab0*/  FSEL R7, R26, R3.reuse, P5 ;  /* 0x000000031a077208 */ /* 0x080fe40002800000 */
[-C--:B------:R-:W-:Y:S01]  /*4ac0*/  FSEL R6, R6, R3.reuse, P4 ;  /* 0x0000000306067208 */ /* 0x080fe20002000000 */
[----:B------:R-:W-:Y:S01]  /*4ad0*/  FMUL.FTZ R14, R229, R8 ;  /* 0x00000008e50e7220 */ /* 0x000fe20000410000 */
[----:B------:R-:W-:Y:S01]  /*4ae0*/  FSEL R0, R0, R3, P3 ;  /* 0x0000000300007208 */ /* 0x000fe20001800000 */
[----:B------:R-:W-:Y:S01]  /*4af0*/  @P1 FADD.FTZ R3, -R3, R31 ;  /* 0x0000001f03031221 */ /* 0x000fe20000010100 */
[----:B------:R-:W-:Y:S01]  /*4b00*/  FMUL.FTZ R13, R202, R7 ;  /* 0x00000007ca0d7220 */ /* 0x000fe20000410000 */
[----:B------:R-:W-:Y:S01]  /*4b10*/  FMUL.FTZ R7, R196, R6 ;  /* 0x00000006c4077220 */ /* 0x000fe20000410000 */
[----:B------:R-:W-:Y:S01]  /*4b20*/  F2FP.F16.F32.PACK_AB R6, R14, R15 ;  /* 0x0000000f0e06723e */ /* 0x000fe200000000ff */
[----:B------:R-:W-:Y:S01]  /*4b30*/  FMUL.FTZ R8, R193, R3 ;  /* 0x00000003c1087220 */ /* 0x000fe20000410000 */
[----:B------:R-:W-:Y:S01]  /*4b40*/  F2FP.F16.F32.PACK_AB R3, R17, R18 ;  /* 0x000000121103723e */ /* 0x000fe200000000ff */
[----:B------:R-:W-:Y:S01]  /*4b50*/  FMUL.FTZ R11, R194, R0 ;  /* 0x00000000c20b7220 */ /* 0x000fe20000410000 */
[----:B------:R-:W-:Y:S02]  /*4b60*/  F2FP.F16.F32.PACK_AB R20, R20, R164 ;  /* 0x000000a41414723e */ /* 0x000fe400000000ff */
[----:B------:R-:W-:Y:S01]  /*4b70*/  F2FP.F16.F32.PACK_AB R12, R177, R34 ;  /* 0x00000022b10c723e */ /* 0x000fe200000000ff */
[----:B------:R1:W-:Y:S01]  /*4b80*/  STS [R182+0x1d400], R3 ;  /* 0x01d40003b6007388 */ /* 0x0003e20000000800 */
[----:B------:R-:W-:Y:S02]  /*4b90*/  F2FP.F16.F32.PACK_AB R9, R9, R24 ;  /* 0x000000180909723e */ /* 0x000fe400000000ff */
[----:B------:R-:W-:Y:S01]  /*4ba0*/  F2FP.F16.F32.PACK_AB R7, R7, R13 ;  /* 0x0000000d0707723e */ /* 0x000fe200000000ff */
[----:B------:R2:W-:Y:S01]  /*4bb0*/  STS [R5+0x1d000], R4 ;  /* 0x01d0000405007388 */ /* 0x0005e20000000800 */
[----:B------:R-:W-:Y:S02]  /*4bc0*/  F2FP.F16.F32.PACK_AB R10, R176, R28 ;  /* 0x0000001cb00a723e */ /* 0x000fe400000000ff */
[----:B------:R-:W-:Y:S01]  /*4bd0*/  F2FP.F16.F32.PACK_AB R8, R8, R11 ;  /* 0x0000000b0808723e */ /* 0x000fe200000000ff */
[----:B------:R-:W-:Y:S01]  /*4be0*/  STS [R5+0x1d400], R6 ;  /* 0x01d4000605007388 */ /* 0x000fe20000000800 */
[----:B------:R-:W-:Y:S03]  /*4bf0*/  LOP3.LUT R0, R219, 0x30, R218, 0xf8, !PT ;  /* 0x00000030db007812 */ /* 0x000fe600078ef8da */
[----:B------:R-:W-:Y:S01]  /*4c00*/  STS [R183+-0x4000], R21 ;  /* 0xffc00015b7007388 */ /* 0x000fe20000000800 */
[----:B------:R-:W-:Y:S03]  /*4c10*/  LOP3.LUT R0, R0, 0x1c0, R217, 0xf8, !PT ;  /* 0x000001c000007812 */ /* 0x000fe600078ef8d9 */
[----:B------:R-:W-:Y:S01]  /*4c20*/  STS [R183+-0x3c00], R16 ;  /* 0xffc40010b7007388 */ /* 0x000fe20000000800 */
[----:B------:R-:W-:Y:S04]  /*4c30*/  LOP3.LUT R0, R0, R215, RZ, 0x3c, !PT ;  /* 0x000000d700007212 */ /* 0x000fe800078e3cff */
[----:B-1----:R-:W-:Y:S02]  /*4c40*/  LOP3.LUT R3, R0, 0x200, R223, 0xf8, !PT ;  /* 0x0000020000037812 */ /* 0x002fe400078ef8df */
[----:B------:R-:W-:Y:S01]  /*4c50*/  LOP3.LUT R0, R2, 0x200, R217, 0xf8, !PT ;  /* 0x0000020002007812 */ /* 0x000fe200078ef8d9 */
[----:B--2---:R-:W-:Y:S01]  /*4c60*/  IMAD.IADD R4, R19, 0x1, R183 ;  /* 0x0000000113047824 */ /* 0x004fe200078e02b7 */
[----:B------:R-:W-:Y:S02]  /*4c70*/  LEA R3, R3, UR4, 0x1 ;  /* 0x0000000403037c11 */ /* 0x000fe4000f8e08ff */
[----:B------:R-:W-:Y:S01]  /*4c80*/  LEA R180, R0, UR4, 0x1 ;  /* 0x0000000400b47c11 */ /* 0x000fe2000f8e08ff */
[----:B------:R-:W-:Y:S01]  /*4c90*/  IMAD.MOV.U32 R0, RZ, RZ, 0x40 ;  /* 0x00000040ff007424 */ /* 0x000fe200078e00ff */
[----:B------:R-:W-:Y:S04]  /*4ca0*/  STS [R4+-0x4000], R20 ;  /* 0xffc0001404007388 */ /* 0x000fe80000000800 */
[----:B------:R-:W-:Y:S01]  /*4cb0*/  STS [R4+-0x3c00], R12 ;  /* 0xffc4000c04007388 */ /* 0x000fe20000000800 */
[----:B------:R-:W-:Y:S03]  /*4cc0*/  SEL R0, R0, 0xffffffc0, !P0 ;  /* 0xffffffc000007807 */ /* 0x000fe60004000000 */
[----:B------:R-:W-:Y:S02]  /*4cd0*/  STS [R183+-0x3000], R9 ;  /* 0xffd00009b7007388 */ /* 0x000fe40000000800 */
[----:B------:R-:W-:Y:S02]  /*4ce0*/  IMAD.IADD R0, R180, 0x1, R0 ;  /* 0x00000001b4007824 */ /* 0x000fe400078e0200 */
[----:B------:R-:W-:Y:S04]  /*4cf0*/  STS [R183+-0x2c00], R7 ;  /* 0xffd40007b7007388 */ /* 0x000fe80000000800 */
[----:B------:R-:W-:Y:S04]  /*4d00*/  STS [R4+-0x3000], R10 ;  /* 0xffd0000a04007388 */ /* 0x000fe80000000800 */
[----:B------:R-:W-:Y:S01]  /*4d10*/  STS [R4+-0x2c00], R8 ;  /* 0xffd4000804007388 */ /* 0x000fe20000000800 */
[----:B------:R-:W-:Y:S06]  /*4d20*/  BAR.SYNC.DEFER_BLOCKING 0x0 ;  /* 0x0000000000007b1d */ /* 0x000fec0000010000 */
[----:B------:R-:W-:Y:S08]  /*4d30*/  LDSM.16.MT88.4 R4, [R3+0x20000] ;  /* 0x020000000304783b */ /* 0x000ff00000004200 */
[----:B------:R-:W1:Y:S08]  /*4d40*/  LDSM.16.MT88.4 R8, [R180+0x8000] ;  /* 0x00800000b408783b */ /* 0x000e700000004200 */
[----:B------:R-:W2:Y:S08]  /*4d50*/  LDSM.16.MT88.4 R12, [R3+0x22000] ;  /* 0x02200000030c783b */ /* 0x000eb00000004200 */
[----:B------:R-:W3:Y:S08]  /*4d60*/  LDSM.16.MT88.4 R16, [R0+0x8000] ;  /* 0x008000000010783b */ /* 0x000ef00000004200 */
        /* <DEDUP_REMOVED lines=57> */
[C---:B------:R-:W-:Y:S04]  /*5100*/  HMMA.16816.F32 R48, R4.reuse, R14, R48 ;  /* 0x0000000e0430723c */ /* 0x040fe80000001830 */
[C---:B------:R-:W-:Y:S04]  /*5110*/  LEA R2, P1, R0.reuse, R238, 0x2 ;  /* 0x000000ee00027211 */ /* 0x040fe800078210ff */
[-C--:B------:R-:W-:Y:S03]  /*5120*/  HMMA.16816.F32 R52, R4, R20.reuse, R52 ;  /* 0x000000140434723c */ /* 0x080fe60000001834 */
[----:B------:R-:W-:Y:S01]  /*5130*/  LEA.HI.X.SX32 R0, R0, R239, 0x2, P1 ;  /* 0x000000ef00007211 */ /* 0x000fe200008f16ff */
[----:B------:R-:W-:Y:S04]  /*5140*/  IMAD.MOV.U32 R238, RZ, RZ, R2 ;  /* 0x000000ffffee7224 */ /* 0x000fe800078e0002 */
        /* <DEDUP_REMOVED lines=35> */
[----:B------:R-:W-:Y:S01]  /*5380*/  LOP3.LUT R2, R2, 0x1e00, R247, 0xf8, !PT ;  /* 0x00001e0002027812 */ /* 0x000fe200078ef8f7 */
[C---:B-1----:R-:W-:Y:S04]  /*5390*/  IMAD.SHL.U32 R0, R5.reuse, 0x40, RZ ;  /* 0x0000004005007824 */ /* 0x042fe800078e00ff */
[----:B------:R-:W-:Y:S05]  /*53a0*/  IMAD.X R0, RZ, RZ, ~R0, P1 ;  /* 0x000000ffff007224 */ /* 0x000fea00008e0e00 */
[----:B------:R-:W-:Y:S04]  /*53b0*/  SHF.R.S64 R4, R4, 0x1f, R0 ;  /* 0x0000001f04047819 */ /* 0x000fe80000001000 */
[----:B------:R-:W-:Y:S04]  /*53c0*/  IADD3 R245, P1, PT, R4, R245, RZ ;  /* 0x000000f504f57210 */ /* 0x000fe80007f3e0ff */
[----:B------:R-:W-:Y:S02]  /*53d0*/  LEA.HI.X.SX32 R243, R0, R243, 0x1, P1 ;  /* 0x000000f300f37211 */ /* 0x000fe400008f0eff */
[C---:B------:R-:W-:Y:S02]  /*53e0*/  LEA R4, P1, R5.reuse, R245, 0x6 ;  /* 0x000000f505047211 */ /* 0x040fe400078230ff */
[----:B------:R-:W-:Y:S01]  /*53f0*/  LEA R0, R2, UR4, 0x1 ;  /* 0x0000000402007c11 */ /* 0x000fe2000f8e08ff */
[----:B------:R-:W-:Y:S01]  /*5400*/  IMAD.MOV.U32 R7, RZ, RZ, R243 ;  /* 0x000000ffff077224 */ /* 0x000fe200078e00f3 */
[----:B--2---:R-:W-:Y:S01]  /*5410*/  LEA.HI.X R5, R5, R243, R6, 0x6, P1 ;  /* 0x000000f305057211 */ /* 0x004fe200008f3406 */
        /* <DEDUP_REMOVED lines=9> */
.L_x_1928:
[----:B------:R-:W-:Y:S01]  /*54b0*/  SHF.R.U32.HI R213, RZ, 0x3, R221 ;  /* 0x00000003ffd57819 */ /* 0x000fe200000116dd */
[----:B------:R-:W-:Y:S01]  /*54c0*/  LDSM.16.M88.4 R32, [R208+0x1c000] ;  /* 0x01c00000d020783b */ /* 0x000fe20000000200 */
[C---:B------:R-:W-:Y:S01]  /*54d0*/  VIADD R8, R208.reuse, 0x8000 ;  /* 0x00008000d0087836 */ /* 0x040fe20000000000 */
[----:B------:R-:W-:Y:S01]  /*54e0*/  UISETP.NE.AND UP2, UPT, UR39, URZ, UPT ;  /* 0x000000ff2700728c */ /* 0x000fe2000bf45270 */
[----:B-1----:R-:W-:Y:S01]  /*54f0*/  LOP3.LUT R0, R213, 0x18, RZ, 0xc0, !PT ;  /* 0x00000018d5007812 */ /* 0x002fe200078ec0ff */
[----:B------:R-:W-:Y:S01]  /*5500*/  VIADD R2, R208, 0x8040 ;  /* 0x00008040d0027836 */ /* 0x000fe20000000000 */
[----:B------:R-:W-:Y:S01]  /*5510*/  LDSM.16.M88.4 R28, [R208+0x1d000] ;  /* 0x01d00000d01c783b */ /* 0x000fe20000000200 */
[----:B------:R-:W-:Y:S01]  /*5520*/  @P0 VIADD R2, R8, 0xffffffc0 ;  /* 0xffffffc008020836 */ /* 0x000fe20000000000 */
[----:B------:R-:W-:Y:S01]  /*5530*/  LOP3.LUT R0, R0, 0x20, R224, 0xf8, !PT ;  /* 0x0000002000007812 */ /* 0x000fe200078ef8e0 */
[----:B------:R-:W-:Y:S01]  /*5540*/  IMAD.U32 R230, RZ, RZ, UR13 ;  /* 0x0000000dffe67e24 */ /* 0x000fe2000f8e00ff */
[----:B------:R-:W-:Y:S01]  /*5550*/  PLOP3.LUT P3, PT, PT, PT, UP2, 0x80, 0x8 ;  /* 0x000000000008781c */ /* 0x000fe20003f6f028 */
[----:B------:R-:W-:Y:S01]  /*5560*/  LDSM.16.M88.4 R168, [R209+0x1c000] ;  /* 0x01c00000d1a8783b */ /* 0x000fe20000000200 */
[--C-:B------:R-:W-:Y:S01]  /*5570*/  LOP3.LUT R0, R0, 0x1c0, R217.reuse, 0xf8, !PT ;  /* 0x000001c000007812 */ /* 0x100fe200078ef8d9 */
[----:B------:R-:W-:Y:S01]  /*5580*/  IMAD.IADD R210, R214, 0x1, R2 ;  /* 0x00000001d6d27824 */ /* 0x000fe200078e0202 */
[----:B------:R-:W-:Y:S01]  /*5590*/  LEA R230, P1, R230, R238, 0x2 ;  /* 0x000000eee6e67211 */ /* 0x000fe200078210ff */
[----:B------:R-:W-:Y:S01]  /*55a0*/  VIADD R242, R242, 0xfffffffc ;  /* 0xfffffffcf2f27836 */ /* 0x000fe20000000000 */
[----:B------:R-:W-:Y:S01]  /*55b0*/  LOP3.LUT R0, R0, R215, RZ, 0x3c, !PT ;  /* 0x000000d700007212 */ /* 0x000fe200078e3cff */
[----:B------:R-:W-:Y:S01]  /*55c0*/  LDSM.16.M88.4 R176, [R209+0x1d000] ;  /* 0x01d00000d1b0783b */ /* 0x000fe20000000200 */
[----:B------:R-:W-:Y:S02]  /*55d0*/  ULOP3.LUT UR43, UR39, 0x1, URZ, 0xc0, !UPT ;  /* 0x00000001272b7892 */ /* 0x000fe4000f8ec0ff */
[----:B------:R-:W-:Y:S01]  /*55e0*/  LOP3.LUT R0, R0, 0x200, R217, 0xf8, !PT ;  /* 0x0000020000007812 */ /* 0x000fe200078ef8d9 */
[----:B------:R-:W-:Y:S01]  /*55f0*/  @UP2 UIADD3 UR47, UP1, UPT, UR44, -0x100, URZ ;  /* 0xffffff002c2f2890 */ /* 0x000fe2000ff3e0ff */
[----:B------:R-:W-:Y:S01]  /*5600*/  LDSM.16.M88.4 R184, [R2+0x14000] ;  /* 0x0140000002b8783b */ /* 0x000fe20000000200 */
[----:B------:R-:W-:Y:S01]  /*5610*/  UISETP.NE.U32.AND UP0, UPT, UR43, 0x1, UPT ;  /* 0x000000012b00788c */ /* 0x000fe2000bf05070 */
[----:B------:R-:W-:Y:S01]  /*5620*/  LEA R0, R0, UR4, 0x1 ;  /* 0x0000000400007c11 */ /* 0x000fe2000f8e08ff */
[----:B------:R-:W-:Y:S02]  /*5630*/  UIADD3 UR48, UPT, UPT, UR39, -0x1, URZ ;  /* 0xffffffff27307890 */ /* 0x000fe4000fffe0ff */
[----:B------:R-:W-:Y:S01]  /*5640*/  LDSM.16.M88.4 R192, [R2+0x15000] ;  /* 0x0150000002c0783b */ /* 0x000fe20000000200 */
[----:B------:R-:W-:Y:S04]  /*5650*/  @UP2 UIADD3.X UR43, UPT, UPT, UR45, -0x1, URZ, UP1, !UPT ;  /* 0xffffffff2d2b2890 */ /* 0x000fe80008ffe4ff */
        /* <DEDUP_REMOVED lines=33> */
[----:B------:R-:W-:Y:S07]  /*5870*/  LDSM.16.M88.4 R188, [R209+0x1f000] ;  /* 0x01f00000d1bc783b */ /* 0x000fee0000000200 */
[-C--:B-1----:R-:W-:Y:S08]  /*5880*/  HMMA.16816.F32 R20, R184, R164.reuse, R20 ;  /* 0x000000a4b814723c */ /* 0x082ff00000001814 */
[C---:B------:R-:W-:Y:S08]  /*5890*/  HMMA.16816.F32 R24, R192.reuse, R164, R24 ;  /* 0x000000a4c018723c */ /* 0x040ff00000001818 */
[-C--:B------:R-:W-:Y:S08]  /*58a0*/  HMMA.16816.F32 R28, R192, R166.reuse, R28 ;  /* 0x000000a6c01c723c */ /* 0x080ff0000000181c */
[----:B------:R-:W-:Y:S01]  /*58b0*/  HMMA.16816.F32 R32, R184, R166, R32 ;  /* 0x000000a6b820723c */ /* 0x000fe20000001820 */
[----:B------:R-:W1:Y:S05]  /*58c0*/  LDSM.16.MT88.4 R164, [R0+0x12000] ;  /* 0x0120000000a4783b */ /* 0x000e6a0000004200 */
[----:B------:R-:W-:Y:S02]  /*58d0*/  LDSM.16.MT88.4 R184, [R0+0xe800] ;  /* 0x00e8000000b8783b */ /* 0x000fe40000004200 */
[-C--:B------:R-:W-:Y:S08]  /*58e0*/  HMMA.16816.F32 R4, R196, R200.reuse, R4 ;  /* 0x000000c8c404723c */ /* 0x080ff00000001804 */
[C---:B------:R-:W-:Y:S08]  /*58f0*/  HMMA.16816.F32 R8, R204.reuse, R200, R8 ;  /* 0x000000c8cc08723c */ /* 0x040ff00000001808 */
[-C--:B------:R-:W-:Y:S08]  /*5900*/  HMMA.16816.F32 R12, R204, R202.reuse, R12 ;  /* 0x000000cacc0c723c */ /* 0x080ff0000000180c */
[C---:B------:R-:W-:Y:S01]  /*5910*/  HMMA.16816.F32 R16, R196.reuse, R202, R16 ;  /* 0x000000cac410723c */ /* 0x040fe20000001810 */
[----:B------:R-:W4:Y:S05]  /*5920*/  LDL R202, [R1+0x4] ;  /* 0x0000040001ca7983 */ /* 0x000f2a0000100800 */
[----:B------:R-:W4:Y:S02]  /*5930*/  LDL R203, [R1] ;  /* 0x0000000001cb7983 */ /* 0x000f240000100800 */
[-C--:B--2---:R-:W-:Y:S08]  /*5940*/  HMMA.16816.F32 R20, R196, R168.reuse, R20 ;  /* 0x000000a8c414723c */ /* 0x084ff00000001814 */
[C---:B------:R-:W-:Y:S08]  /*5950*/  HMMA.16816.F32 R24, R204.reuse, R168, R24 ;  /* 0x000000a8cc18723c */ /* 0x040ff00000001818 */
[-C--:B------:R-:W-:Y:S08]  /*5960*/  HMMA.16816.F32 R28, R204, R170.reuse, R28 ;  /* 0x000000aacc1c723c */ /* 0x080ff0000000181c */
[----:B------:R-:W-:Y:S01]  /*5970*/  HMMA.16816.F32 R32, R196, R170, R32 ;  /* 0x000000aac420723c */ /* 0x000fe20000001820 */
[----:B------:R2:W2:Y:S07]  /*5980*/  LDSM.16.M88.4 R168, [R209+0x1e000] ;  /* 0x01e00000d1a8783b */ /* 0x0004ae0000000200 */
        /* <DEDUP_REMOVED lines=8> */
[----:B------:R-:W3:Y:S03]  /*5a10*/  LDSM.16.MT88.4 R176, [R0+0x12800] ;  /* 0x0128000000b0783b */ /* 0x000ee60000004200 */
[C---:B------:R-:W-:Y:S04]  /*5a20*/  LEA R226, P1, R225.reuse, R228, 0x5 ;  /* 0x000000e4e1e27211 */ /* 0x040fe800078228ff */
[-C--:B-1----:R-:W-:Y:S03]  /*5a30*/  HMMA.16816.F32 R20, R172, R164.reuse, R20 ;  /* 0x000000a4ac14723c */ /* 0x082fe60000001814 */
[C---:B------:R-:W-:Y:S02]  /*5a40*/  LEA.HI.X.SX32 R227, R225.reuse, R229, 0x5, P1 ;  /* 0x000000e5e1e37211 */ /* 0x040fe400008f2eff */
[C---:B------:R-:W-:Y:S03]  /*5a50*/  LEA R208, P1, R225.reuse, R226, 0x5 ;  /* 0x000000e2e1d07211 */ /* 0x040fe600078228ff */
[C---:B------:R-:W-:Y:S04]  /*5a60*/  HMMA.16816.F32 R24, R180.reuse, R164, R24 ;  /* 0x000000a4b418723c */ /* 0x040fe80000001818 */
[C---:B--2---:R-:W-:Y:S02]  /*5a70*/  LEA.HI.X.SX32 R209, R225.reuse, R227, 0x5, P1 ;  /* 0x000000e3e1d17211 */ /* 0x044fe400008f2eff */
[C---:B------:R-:W-:Y:S02]  /*5a80*/  LEA R206, P1, R225.reuse, R208, 0x5 ;  /* 0x000000d0e1ce7211 */ /* 0x040fe400078228ff */
[-C--:B------:R-:W-:Y:S01]  /*5a90*/  HMMA.16816.F32 R28, R180, R166.reuse, R28 ;  /* 0x000000a6b41c723c */ /* 0x080fe2000000181c */
[----:B------:R-:W-:Y:S02]  /*5aa0*/  LDSM.16.M88.4 R180, [R2+0x17000] ;  /* 0x0170000002b4783b */ /* 0x000fe40000000200 */
[C---:B------:R-:W-:Y:S02]  /*5ab0*/  LEA.HI.X.SX32 R207, R225.reuse, R209, 0x5, P1 ;  /* 0x000000d1e1cf7211 */ /* 0x040fe400008f2eff */
[C---:B------:R-:W-:Y:S03]  /*5ac0*/  LEA R204, P1, R225.reuse, R206, 0x5 ;  /* 0x000000cee1cc7211 */ /* 0x040fe600078228ff */
[----:B------:R-:W-:Y:S01]  /*5ad0*/  HMMA.16816.F32 R32, R172, R166, R32 ;  /* 0x000000a6ac20723c */ /* 0x000fe20000001820 */
[----:B------:R1:W-:Y:S03]  /*5ae0*/  LDSM.16.M88.4 R164, [R2+0x16000] ;  /* 0x0160000002a4783b */ /* 0x0003e60000000200 */
[C---:B------:R-:W-:Y:S02]  /*5af0*/  LEA.HI.X.SX32 R205, R225.reuse, R207, 0x5, P1 ;  /* 0x000000cfe1cd7211 */ /* 0x040fe400008f2eff */
[----:B------:R-:W2:Y:S01]  /*5b00*/  LDSM.16.MT88.4 R172, [R0+0xf000] ;  /* 0x00f0000000ac783b */ /* 0x000ea20000004200 */
[C---:B------:R-:W-:Y:S01]  /*5b10*/  LEA R234, P1, R225.reuse, R204, 0x5 ;  /* 0x000000cce1ea7211 */ /* 0x040fe200078228ff */
[-C--:B------:R-:W-:Y:S05]  /*5b20*/  HMMA.16816.F32 R4, R168, R184.reuse, R4 ;  /* 0x000000b8a804723c */ /* 0x080fea0000001804 */
[C---:B------:R-:W-:Y:S03]  /*5b30*/  LEA.HI.X.SX32 R235, R225.reuse, R205, 0x5, P1 ;  /* 0x000000cde1eb7211 */ /* 0x040fe600008f2eff */
[C---:B------:R-:W-:Y:S04]  /*5b40*/  HMMA.16816.F32 R8, R188.reuse, R184, R8 ;  /* 0x000000b8bc08723c */ /* 0x040fe80000001808 */
[C---:B------:R-:W-:Y:S04]  /*5b50*/  IMAD.WIDE R236, R225.reuse, -0xc0, R234 ;  /* 0xffffff40e1ec7825 */ /* 0x040fe800078e02ea */
[-C--:B------:R-:W-:Y:S01]  /*5b60*/  HMMA.16816.F32 R12, R188, R186.reuse, R12 ;  /* 0x000000babc0c723c */ /* 0x080fe2000000180c */
[----:B-1----:R-:W-:Y:S02]  /*5b70*/  IMAD.MOV.U32 R2, RZ, RZ, 0x4 ;  /* 0x00000004ff027424 */ /* 0x002fe400078e00ff */
[C---:B------:R-:W-:Y:S04]  /*5b80*/  LEA R198, P1, R225.reuse, R236, 0x5 ;  /* 0x000000ece1c67211 */ /* 0x040fe800078228ff */
[C---:B------:R-:W-:Y:S01]  /*5b90*/  LEA.HI.X.SX32 R199, R225.reuse, R237, 0x5, P1 ;  /* 0x000000ede1c77211 */ /* 0x040fe200008f2eff */
[C---:B------:R-:W-:Y:S01]  /*5ba0*/  HMMA.16816.F32 R16, R168.reuse, R186, R16 ;  /* 0x000000baa810723c */ /* 0x040fe20000001810 */
[----:B------:R-:W1:Y:S03]  /*5bb0*/  LDSM.16.MT88.4 R184, [R0+0x13000] ;  /* 0x0130000000b8783b */ /* 0x000e660000004200 */
[C---:B------:R-:W-:Y:S04]  /*5bc0*/  LEA R196, P1, R225.reuse, R198, 0x5 ;  /* 0x000000c6e1c47211 */ /* 0x040fe800078228ff */
[-C--:B---3--:R-:W-:Y:S03]  /*5bd0*/  HMMA.16816.F32 R20, R168, R176.reuse, R20 ;  /* 0x000000b0a814723c */ /* 0x088fe60000001814 */
[C---:B------:R-:W-:Y:S02]  /*5be0*/  LEA.HI.X.SX32 R197, R225.reuse, R199, 0x5, P1 ;  /* 0x000000c7e1c57211 */ /* 0x040fe400008f2eff */
[C---:B------:R-:W-:Y:S03]  /*5bf0*/  LEA R194, P1, R225.reuse, R196, 0x5 ;  /* 0x000000c4e1c27211 */ /* 0x040fe600078228ff */
[C---:B------:R-:W-:Y:S04]  /*5c00*/  HMMA.16816.F32 R24, R188.reuse, R176, R24 ;  /* 0x000000b0bc18723c */ /* 0x040fe80000001818 */
[C---:B------:R-:W-:Y:S02]  /*5c10*/  LEA.HI.X.SX32 R195, R225.reuse, R197, 0x5, P1 ;  /* 0x000000c5e1c37211 */ /* 0x040fe400008f2eff */
[C---:B------:R-:W-:Y:S02]  /*5c20*/  LEA R192, P1, R225.reuse, R194, 0x5 ;  /* 0x000000c2e1c07211 */ /* 0x040fe400078228ff */
[-C--:B------:R-:W-:Y:S03]  /*5c30*/  HMMA.16816.F32 R28, R188, R178.reuse, R28 ;  /* 0x000000b2bc1c723c */ /* 0x080fe6000000181c */
[C---:B------:R-:W-:Y:S02]  /*5c40*/  LEA.HI.X.SX32 R193, R225.reuse, R195, 0x5, P1 ;  /* 0x000000c3e1c17211 */ /* 0x040fe400008f2eff */
[C---:B------:R-:W-:Y:S03]  /*5c50*/  LEA R190, P1, R225.reuse, R192, 0x5 ;  /* 0x000000c0e1be7211 */ /* 0x040fe600078228ff */
[----:B------:R-:W-:Y:S01]  /*5c60*/  HMMA.16816.F32 R32, R168, R178, R32 ;  /* 0x000000b2a820723c */ /* 0x000fe20000001820 */
[----:B------:R-:W-:Y:S03]  /*5c70*/  LDSM.16.M88.4 R168, [R210+0x16000] ;  /* 0x01600000d2a8783b */ /* 0x000fe60000000200 */
[C---:B------:R-:W-:Y:S02]  /*5c80*/  LEA.HI.X.SX32 R191, R225.reuse, R193, 0x5, P1 ;  /* 0x000000c1e1bf7211 */ /* 0x040fe400008f2eff */
[----:B------:R-:W-:Y:S01]  /*5c90*/  LDSM.16.M88.4 R176, [R210+0x17000] ;  /* 0x01700000d2b0783b */ /* 0x000fe20000000200 */
[C---:B------:R-:W-:Y:S01]  /*5ca0*/  LEA R200, P1, R225.reuse, R190, 0x5 ;  /* 0x000000bee1c87211 */ /* 0x040fe200078228ff */
        /* <DEDUP_REMOVED lines=8> */
[----:B------:R-:W2:Y:S07]  /*5d30*/  LDSM.16.MT88.4 R172, [R0+0xf800] ;  /* 0x00f8000000ac783b */ /* 0x000eae0000004200 */
[-C--:B-1----:R-:W-:Y:S08]  /*5d40*/  HMMA.16816.F32 R20, R164, R184.reuse, R20 ;  /* 0x000000b8a414723c */ /* 0x082ff00000001814 */
[C---:B------:R-:W-:Y:S08]  /*5d50*/  HMMA.16816.F32 R24, R180.reuse, R184, R24 ;  /* 0x000000b8b418723c */ /* 0x040ff00000001818 */
[-C--:B------:R-:W-:Y:S08]  /*5d60*/  HMMA.16816.F32 R28, R180, R186.reuse, R28 ;  /* 0x000000bab41c723c */ /* 0x080ff0000000181c */
[----:B------:R-:W-:Y:S01]  /*5d70*/  HMMA.16816.F32 R32, R164, R186, R32 ;  /* 0x000000baa420723c */ /* 0x000fe20000001820 */
[----:B------:R1:W3:Y:S03]  /*5d80*/  LDSM.16.MT88.4 R164, [R0+0x13800] ;  /* 0x0138000000a4783b */ /* 0x0002e60000004200 */
[C---:B------:R-:W-:Y:S04]  /*5d90*/  LEA R186, P1, R225.reuse, R188, 0x5 ;  /* 0x000000bce1ba7211 */ /* 0x040fe800078228ff */
[C---:B------:R-:W-:Y:S01]  /*5da0*/  LEA.HI.X.SX32 R187, R225.reuse, R189, 0x5, P1 ;  /* 0x000000bde1bb7211 */ /* 0x040fe200008f2eff */
[-C--:B--2---:R-:W-:Y:S05]  /*5db0*/  HMMA.16816.F32 R4, R168, R172.reuse, R4 ;  /* 0x000000aca804723c */ /* 0x084fea0000001804 */
[C---:B------:R-:W-:Y:S03]  /*5dc0*/  LEA R184, P1, R225.reuse, R186, 0x5 ;  /* 0x000000bae1b87211 */ /* 0x040fe600078228ff */
[C---:B------:R-:W-:Y:S04]  /*5dd0*/  HMMA.16816.F32 R8, R176.reuse, R172, R8 ;  /* 0x000000acb008723c */ /* 0x040fe80000001808 */
[C---:B------:R-:W-:Y:S02]  /*5de0*/  LEA.HI.X.SX32 R185, R225.reuse, R187, 0x5, P1 ;  /* 0x000000bbe1b97211 */ /* 0x040fe400008f2eff */
[----:B------:R-:W-:Y:S01]  /*5df0*/  LEA R182, P1, R225, R184, 0x5 ;  /* 0x000000b8e1b67211 */ /* 0x000fe200078228ff */
[----:B-1----:R-:W-:Y:S01]  /*5e00*/  VIADD R0, R211, 0x40 ;  /* 0x00000040d3007836 */ /* 0x002fe20000000000 */
[-C--:B------:R-:W-:Y:S03]  /*5e10*/  HMMA.16816.F32 R12, R176, R174.reuse, R12 ;  /* 0x000000aeb00c723c */ /* 0x080fe6000000180c */
[----:B------:R-:W-:Y:S01]  /*5e20*/  LEA.HI.X.SX32 R183, R225, R185, 0x5, P1 ;  /* 0x000000b9e1b77211 */ /* 0x000fe200008f2eff */
[----:B------:R-:W-:Y:S01]  /*5e30*/  @P0 VIADD R0, R211, 0xffffffc0 ;  /* 0xffffffc0d3000836 */ /* 0x000fe20000000000 */
[C---:B------:R-:W-:Y:S03]  /*5e40*/  LEA R180, P1, R225.reuse, R182, 0x5 ;  /* 0x000000b6e1b47211 */ /* 0x040fe600078228ff */
[C---:B------:R-:W-:Y:S04]  /*5e50*/  HMMA.16816.F32 R16, R168.reuse, R174, R16 ;  /* 0x000000aea810723c */ /* 0x040fe80000001810 */
[C---:B------:R-:W-:Y:S04]  /*5e60*/  LEA.HI.X.SX32 R181, R225.reuse, R183, 0x5, P1 ;  /* 0x000000b7e1b57211 */ /* 0x040fe800008f2eff */
[-C--:B---3--:R-:W-:Y:S08]  /*5e70*/  HMMA.16816.F32 R20, R168, R164.reuse, R20 ;  /* 0x000000a4a814723c */ /* 0x088ff00000001814 */
[C---:B------:R-:W-:Y:S08]  /*5e80*/  HMMA.16816.F32 R24, R176.reuse, R164, R24 ;  /* 0x000000a4b018723c */ /* 0x040ff00000001818 */
[-C--:B------:R-:W-:Y:S03]  /*5e90*/  HMMA.16816.F32 R28, R176, R166.reuse, R28 ;  /* 0x000000a6b01c723c */ /* 0x080fe6000000181c */
[C---:B------:R-:W-:Y:S04]  /*5ea0*/  LEA R178, P1, R225.reuse, R180, 0x5 ;  /* 0x000000b4e1b27211 */ /* 0x040fe800078228ff */
[C---:B------:R-:W-:Y:S01]  /*5eb0*/  LEA.HI.X.SX32 R179, R225.reuse, R181, 0x5, P1 ;  /* 0x000000b5e1b37211 */ /* 0x040fe200008f2eff */
[----:B------:R-:W-:Y:S01]  /*5ec0*/  HMMA.16816.F32 R32, R168, R166, R32 ;  /* 0x000000a6a820723c */ /* 0x000fe20000001820 */
[----:B------:R-:W-:Y:S03]  /*5ed0*/  LDSM.16.MT88.4 R168, [R0+0x800] ;  /* 0x0008000000a8783b */ /* 0x000fe60000004200 */
[----:B----4-:R-:W-:Y:S01]  /*5ee0*/  @P3 IMAD.WIDE.U32 R164, R202, R2, UR44 ;  /* 0x0000002ccaa43e25 */ /* 0x010fe2000f8e0002 */
[----:B------:R-:W-:Y:S01]  /*5ef0*/  @UP2 UMOV UR44, UR47 ;  /* 0x0000002f002c2c82 */ /* 0x000fe20008000000 */
[----:B------:R-:W-:Y:S03]  /*5f00*/  @UP2 UMOV UR45, UR43 ;  /* 0x0000002b002d2c82 */ /* 0x000fe60008000000 */
[----:B------:R-:W2:Y:S05]  /*5f10*/  @P3 LDG.E R203, desc[UR32][R164.64+-0x100] ;  /* 0xffff0020a4cb3981 */ /* 0x000eaa000c1e1900 */
[----:B------:R-:W5:Y:S05]  /*5f20*/  @P3 LDG.E R252, desc[UR32][R164.64+-0xe0] ;  /* 0xffff2020a4fc3981 */ /* 0x000f6a000c1e1900 */
[----:B------:R-:W5:Y:S05]  /*5f30*/  @P3 LDG.E R251, desc[UR32][R164.64+-0x80] ;  /* 0xffff8020a4fb3981 */ /* 0x000f6a000c1e1900 */
[----:B------:R1:W5:Y:S05]  /*5f40*/  @P3 LDG.E R250, desc[UR32][R164.64+-0x60] ;  /* 0xffffa020a4fa3981 */ /* 0x00036a000c1e1900 */
        /* <DEDUP_REMOVED lines=25> */
[----:B------:R-:W-:Y:S05]  /*60e0*/  LDSM.16.MT88.4 R8, [R211] ;  /* 0x00000000d308783b */ /* 0x000fea0000004200 */
[----:B------:R-:W-:Y:S05]  /*60f0*/  LDSM.16.MT88.4 R12, [R3+0x1e000] ;  /* 0x01e00000030c783b */ /* 0x000fea0000004200 */
[----:B------:R-:W-:Y:S05]  /*6100*/  LDSM.16.MT88.4 R16, [R0] ;  /* 0x000000000010783b */ /* 0x000fea0000004200 */
[----:B------:R-:W-:Y:S05]  /*6110*/  LDSM.16.MT88.4 R20, [R211+0x2000] ;  /* 0x00200000d314783b */ /* 0x000fea0000004200 */
[----:B------:R-:W-:Y:S05]  /*6120*/  LDSM.16.MT88.4 R24, [R0+0x2000] ;  /* 0x002000000018783b */ /* 0x000fea0000004200 */
[----:B------:R-:W-:Y:S05]  /*6130*/  LDSM.16.MT88.4 R180, [R211+0x3800] ;  /* 0x00380000d3b4783b */ /* 0x000fea0000004200 */
[----:B--2---:R2:W-:Y:S02]  /*6140*/  @P3 STL [R1], R203 ;  /* 0x000000cb01003387 */ /* 0x0045e40000100800 */
[C---:B--2---:R-:W-:Y:S03]  /*6150*/  IMAD.WIDE R202, R225.reuse, -0xc0, R178 ;  /* 0xffffff40e1ca7825 */ /* 0x044fe600078e02b2 */
[C---:B------:R-:W-:Y:S02]  /*6160*/  LEA R176, P1, R225.reuse, R202, 0x5 ;  /* 0x000000cae1b07211 */ /* 0x040fe400078228ff */
[----:B------:R-:W-:Y:S02]  /*6170*/  REDG.E.ADD.F32.FTZ.RN.STRONG.GPU desc[UR32][R202.64+0x180], R33 ;  /* 0x00018021ca0079a6 */ /* 0x000fe4000c12f320 */
[C---:B------:R-:W-:Y:S02]  /*6180*/  LEA.HI.X.SX32 R177, R225.reuse, R203, 0x5, P1 ;  /* 0x000000cbe1b17211 */ /* 0x040fe400008f2eff */
[C---:B------:R-:W-:Y:S03]  /*6190*/  LEA R174, P1, R225.reuse, R176, 0x5 ;  /* 0x000000b0e1ae7211 */ /* 0x040fe600078228ff */
[----:B------:R-:W-:Y:S01]  /*61a0*/  REDG.E.ADD.F32.FTZ.RN.STRONG.GPU desc[UR32][R176.64+0x180], R34 ;  /* 0x00018022b00079a6 */ /* 0x000fe2000c12f320 */
[C---:B------:R-:W-:Y:S02]  /*61b0*/  LEA.HI.X.SX32 R175, R225.reuse, R177, 0x5, P1 ;  /* 0x000000b1e1af7211 */ /* 0x040fe400008f2eff */
[C---:B------:R-:W-:Y:S02]  /*61c0*/  LEA R172, P1, R225.reuse, R174, 0x5 ;  /* 0x000000aee1ac7211 */ /* 0x040fe400078228ff */
[----:B------:R-:W-:Y:S02]  /*61d0*/  LDSM.16.MT88.4 R176, [R3+0x1f800] ;  /* 0x01f8000003b0783b */ /* 0x000fe40000004200 */
[C---:B------:R-:W-:Y:S02]  /*61e0*/  LEA.HI.X.SX32 R173, R225.reuse, R175, 0x5, P1 ;  /* 0x000000afe1ad7211 */ /* 0x040fe400008f2eff */
[C---:B-1----:R-:W-:Y:S01]  /*61f0*/  LEA R164, P1, R225.reuse, R172, 0x5 ;  /* 0x000000ace1a47211 */ /* 0x042fe200078228ff */
[----:B------:R-:W-:Y:S03]  /*6200*/  REDG.E.ADD.F32.FTZ.RN.STRONG.GPU desc[UR32][R174.64+0x180], R35 ;  /* 0x00018023ae0079a6 */ /* 0x000fe6000c12f320 */
[C---:B------:R-:W-:Y:S02]  /*6210*/  LEA.HI.X.SX32 R165, R225.reuse, R173, 0x5, P1 ;  /* 0x000000ade1a57211 */ /* 0x040fe400008f2eff */
[----:B------:R-:W-:Y:S01]  /*6220*/  REDG.E.ADD.F32.FTZ.RN.STRONG.GPU desc[UR32][R172.64+0x180], R28 ;  /* 0x0001801cac0079a6 */ /* 0x000fe2000c12f320 */
[C---:B------:R-:W-:Y:S04]  /*6230*/  LEA R4, P1, R225.reuse, R164, 0x5 ;  /* 0x000000a4e1047211 */ /* 0x040fe800078228ff */
[----:B------:R-:W-:Y:S01]  /*6240*/  REDG.E.ADD.F32.FTZ.RN.STRONG.GPU desc[UR32][R164.64+0x180], R29 ;  /* 0x0001801da40079a6 */ /* 0x000fe2000c12f320 */
[C---:B------:R-:W-:Y:S02]  /*6250*/  LEA.HI.X.SX32 R5, R225.reuse, R165, 0x5, P1 ;  /* 0x000000a5e1057211 */ /* 0x040fe400008f2eff */
[C---:B------:R-:W-:Y:S02]  /*6260*/  LEA R6, P1, R225.reuse, R4, 0x5 ;  /* 0x00000004e1067211 */ /* 0x040fe400078228ff */
[----:B------:R-:W-:Y:S02]  /*6270*/  LDSM.16.MT88.4 R32, [R3+0x1c800] ;  /* 0x01c800000320783b */ /* 0x000fe40000004200 */
[----:B------:R-:W-:Y:S03]  /*6280*/  LEA.HI.X.SX32 R7, R225, R5, 0x5, P1 ;  /* 0x00000005e1077211 */ /* 0x000fe600008f2eff */
[----:B------:R-:W-:Y:S01]  /*6290*/  REDG.E.ADD.F32.FTZ.RN.STRONG.GPU desc[UR32][R4.64+0x180], R30 ;  /* 0x0001801e040079a6 */ /* 0x000fe2000c12f320 */
[----:B------:R-:W-:Y:S01]  /*62a0*/  PLOP3.LUT P1, PT, PT, PT, UP0, 0x80, 0x8 ;  /* 0x000000000008781c */ /* 0x000fe20003f2f008 */
[----:B------:R-:W-:Y:S03]  /*62b0*/  @UP2 UIADD3 UR46, UP0, UPT, UR46, -0x100, URZ ;  /* 0xffffff002e2e2890 */ /* 0x000fe6000ff1e0ff */
[----:B------:R-:W-:Y:S01]  /*62c0*/  REDG.E.ADD.F32.FTZ.RN.STRONG.GPU desc[UR32][R6.64+0x180], R31 ;  /* 0x0001801f060079a6 */ /* 0x000fe2000c12f320 */
[----:B------:R-:W-:Y:S04]  /*62d0*/  @UP2 UIADD3.X UR5, UPT, UPT, UR5, -0x1, URZ, UP0, !UPT ;  /* 0xffffffff05052890 */ /* 0x000fe800087fe4ff */
[----:B------:R-:W1:Y:S01]  /*62e0*/  LDSM.16.MT88.4 R4, [R3+0x1c000] ;  /* 0x01c000000304783b */ /* 0x000e620000004200 */
[----:B------:R-:W-:Y:S03]  /*62f0*/  UISETP.GT.AND UP0, UPT, UR39, URZ, UPT ;  /* 0x000000ff2700728c */ /* 0x000fe6000bf04270 */
[----:B------:R-:W-:Y:S01]  /*6300*/  UMOV UR39, UR48 ;  /* 0x0000003000277c82 */ /* 0x000fe20008000000 */
[----:B------:R-:W2:Y:S05]  /*6310*/  LDSM.16.MT88.4 R28, [R211+0x800] ;  /* 0x00080000d31c783b */ /* 0x000eaa0000004200 */
[----:B------:R-:W3:Y:S05]  /*6320*/  LDSM.16.MT88.4 R164, [R3+0x1e800] ;  /* 0x01e8000003a4783b */ /* 0x000eea0000004200 */
[----:B------:R-:W4:Y:S01]  /*6330*/  LDSM.16.MT88.4 R172, [R211+0x2800] ;  /* 0x00280000d3ac783b */ /* 0x000f220000004200 */
        /* <DEDUP_REMOVED lines=20> */
[----:B------:R-:W1:Y:S05]  /*6480*/  LDSM.16.MT88.4 R4, [R3+0x1d000] ;  /* 0x01d000000304783b */ /* 0x000e6a0000004200 */
[----:B------:R-:W1:Y:S02]  /*6490*/  LDSM.16.MT88.4 R24, [R211+0x3000] ;  /* 0x00300000d318783b */ /* 0x000e640000004200 */
[-C--:B--2---:R-:W-:Y:S08]  /*64a0*/  HMMA.16816.F32 R100, R32, R28.reuse, R100 ;  /* 0x0000001c2064723c */ /* 0x084ff00000001864 */
[C---:B---3--:R-:W-:Y:S08]  /*64b0*/  HMMA.16816.F32 R104, R164.reuse, R28, R104 ;  /* 0x0000001ca468723c */ /* 0x048ff00000001868 */
        /* <DEDUP_REMOVED lines=12> */
[----:B------:R-:W3:Y:S07]  /*6580*/  LDSM.16.MT88.4 R172, [R211+0x1800] ;  /* 0x00180000d3ac783b */ /* 0x000eee0000004200 */
[-C--:B-1----:R-:W-:Y:S08]  /*6590*/  HMMA.16816.F32 R148, R32, R8.reuse, R148 ;  /* 0x000000082094723c */ /* 0x082ff00000001894 */
[C---:B------:R-:W-:Y:S08]  /*65a0*/  HMMA.16816.F32 R152, R164.reuse, R8, R152 ;  /* 0x00000008a498723c */ /* 0x040ff00000001898 */
[-C--:B------:R-:W-:Y:S01]  /*65b0*/  HMMA.16816.F32 R156, R164, R10.reuse, R156 ;  /* 0x0000000aa49c723c */ /* 0x080fe2000000189c */
[----:B------:R-:W1:Y:S07]  /*65c0*/  LDSM.16.MT88.4 R164, [R0+0x1800] ;  /* 0x0018000000a4783b */ /* 0x000e6e0000004200 */
[----:B------:R-:W-:Y:S01]  /*65d0*/  HMMA.16816.F32 R160, R32, R10, R160 ;  /* 0x0000000a20a0723c */ /* 0x000fe200000018a0 */
[----:B------:R4:W1:Y:S07]  /*65e0*/  LDSM.16.MT88.4 R8, [R0+0x3800] ;  /* 0x003800000008783b */ /* 0x00086e0000004200 */
[-C--:B------:R-:W-:Y:S08]  /*65f0*/  HMMA.16816.F32 R100, R4, R12.reuse, R100 ;  /* 0x0000000c0464723c */ /* 0x080ff00000001864 */
        /* <DEDUP_REMOVED lines=22> */
[-C--:B-1----:R-:W-:Y:S08]  /*6760*/  HMMA.16816.F32 R116, R168, R164.reuse, R116 ;  /* 0x000000a4a874723c */ /* 0x082ff00000001874 */
        /* <DEDUP_REMOVED lines=13> */
.L_x_1926:
[----:B------:R-:W1:Y:S01]  /*6840*/  LDCU UR6, c[0x0][0x4fc] ;  /* 0x00009f80ff0677ac */ /* 0x000e620008000800 */
[----:B------:R-:W-:Y:S01]  /*6850*/  R2P PR, R221, 0x18 ;  /* 0x00000018dd007804 */ /* 0x000fe20000000000 */
[----:B------:R-:W2:Y:S01]  /*6860*/  LDCU UR5, c[0x0][0x500] ;  /* 0x0000a000ff0577ac */ /* 0x000ea20008000800 */
[----:B------:R-:W-:Y:S01]  /*6870*/  USHF.L.U32 UR14, UR35, 0x7, URZ ;  /* 0x00000007230e7899 */ /* 0x000fe200080006ff */
[----:B------:R-:W-:Y:S01]  /*6880*/  UMOV UR29, UR22 ;  /* 0x00000016001d7c82 */ /* 0x000fe20008000000 */
[----:B------:R-:W3:Y:S01]  /*6890*/  LDCU.64 UR12, c[0x0][0x5b0] ;  /* 0x0000b600ff0c77ac */ /* 0x000ee20008000a00 */
[----:B-1----:R-:W-:Y:S01]  /*68a0*/  FMUL.FTZ R3, R64, UR6 ;  /* 0x0000000640037c20 */ /* 0x002fe20008410000 */
[----:B------:R-:W-:Y:S01]  /*68b0*/  FMUL.FTZ R10, R65, UR6 ;  /* 0x00000006410a7c20 */ /* 0x000fe20008410000 */
[----:B----4-:R-:W-:Y:S01]  /*68c0*/  FMUL.FTZ R0, R62, UR6 ;  /* 0x000000063e007c20 */ /* 0x010fe20008410000 */
        /* <DEDUP_REMOVED lines=10> */
[----:B--2---:R-:W-:Y:S01]  /*6970*/  FMUL.FTZ R100, R100, UR5 ;  /* 0x0000000564647c20 */ /* 0x004fe20008410000 */
[----:B------:R-:W-:Y:S01]  /*6980*/  F2FP.F16.F32.PACK_AB R9, R9, R66 ;  /* 0x000000420909723e */ /* 0x000fe200000000ff */
[----:B------:R-:W-:Y:S01]  /*6990*/  FMUL.FTZ R27, R101, UR5 ;  /* 0x00000005651b7c20 */ /* 0x000fe20008410000 */
[----:B------:R-:W-:Y:S01]  /*69a0*/  F2FP.F16.F32.PACK_AB R8, R8, R2 ;  /* 0x000000020808723e */ /* 0x000fe200000000ff */
[----:B------:R-:W-:Y:S01]  /*69b0*/  FMUL.FTZ R102, R102, UR5 ;  /* 0x0000000566667c20 */ /* 0x000fe20008410000 */
[----:B------:R-:W-:Y:S01]  /*69c0*/  LOP3.LUT R0, R247, 0x1f8, RZ, 0xc0, !PT ;  /* 0x000001f8f7007812 */ /* 0x000fe200078ec0ff */
[----:B------:R-:W-:Y:S01]  /*69d0*/  FMUL.FTZ R26, R103, UR5 ;  /* 0x00000005671a7c20 */ /* 0x000fe20008410000 */
[C---:B------:R-:W-:Y:S01]  /*69e0*/  SHF.L.U32 R66, R221.reuse, 0x5, RZ ;  /* 0x00000005dd427819 */ /* 0x040fe200000006ff */
[----:B------:R-:W-:Y:S01]  /*69f0*/  FMUL.FTZ R112, R112, UR5 ;  /* 0x0000000570707c20 */ /* 0x000fe20008410000 */
[----:B------:R-:W-:Y:S01]  /*6a00*/  SHF.L.U32 R2, R221, 0x1, RZ ;  /* 0x00000001dd027819 */ /* 0x000fe200000006ff */
[----:B------:R-:W-:Y:S01]  /*6a10*/  FMUL.FTZ R23, R113, UR5 ;  /* 0x0000000571177c20 */ /* 0x000fe20008410000 */
[----:B------:R-:W-:Y:S01]  /*6a20*/  LOP3.LUT R3, R3, 0x1c0, RZ, 0xc0, !PT ;  /* 0x000001c003037812 */ /* 0x000fe200078ec0ff */
[----:B------:R-:W-:Y:S01]  /*6a30*/  FMUL.FTZ R114, R114, UR5 ;  /* 0x0000000572727c20 */ /* 0x000fe20008410000 */
[----:B------:R-:W-:Y:S01]  /*6a40*/  F2FP.F16.F32.PACK_AB R11, R11, R4 ;  /* 0x000000040b0b723e */ /* 0x000fe200000000ff */
[----:B------:R-:W-:Y:S01]  /*6a50*/  FMUL.FTZ R5, R115, UR5 ;  /* 0x0000000573057c20 */ /* 0x000fe20008410000 */
[--C-:B------:R-:W-:Y:S01]  /*6a60*/  LOP3.LUT R4, R0, 0x38, R221.reuse, 0x78, !PT ;  /* 0x0000003800047812 */ /* 0x100fe200078e78dd */
[----:B------:R-:W-:Y:S01]  /*6a70*/  FMUL.FTZ R104, R104, UR5 ;  /* 0x0000000568687c20 */ /* 0x000fe20008410000 */
[----:B------:R-:W-:Y:S01]  /*6a80*/  SHF.R.U32.HI R221, RZ, 0x4, R221 ;  /* 0x00000004ffdd7819 */ /* 0x000fe200000116dd */
[----:B------:R-:W-:Y:S01]  /*6a90*/  FMUL.FTZ R25, R105, UR5 ;  /* 0x0000000569197c20 */ /* 0x000fe20008410000 */
[----:B------:R-:W-:Y:S01]  /*6aa0*/  LOP3.LUT R66, R66, 0xc00, RZ, 0xc0, !PT ;  /* 0x00000c0042427812 */ /* 0x000fe200078ec0ff */
[----:B------:R-:W-:Y:S01]  /*6ab0*/  FMUL.FTZ R106, R106, UR5 ;  /* 0x000000056a6a7c20 */ /* 0x000fe20008410000 */
[--C-:B------:R-:W-:Y:S01]  /*6ac0*/  LOP3.LUT R0, R3, 0x38, R2.reuse, 0xf8, !PT ;  /* 0x0000003803007812 */ /* 0x100fe200078ef802 */
[----:B------:R-:W-:Y:S01]  /*6ad0*/  FMUL.FTZ R24, R107, UR5 ;  /* 0x000000056b187c20 */ /* 0x000fe20008410000 */
[----:B------:R-:W-:Y:S01]  /*6ae0*/  LOP3.LUT R2, R66, 0x6, R2, 0xf8, !PT ;  /* 0x0000000642027812 */ /* 0x000fe200078ef802 */
[----:B------:R-:W-:Y:S01]  /*6af0*/  FMUL.FTZ R18, R49, UR6 ;  /* 0x0000000631127c20 */ /* 0x000fe20008410000 */
[----:B------:R-:W-:Y:S01]  /*6b00*/  LOP3.LUT R0, R0, 0x8, R221, 0x78, !PT ;  /* 0x0000000800007812 */ /* 0x000fe200078e78dd */
[----:B------:R-:W-:Y:S01]  /*6b10*/  FMUL.FTZ R169, R50, UR6 ;  /* 0x0000000632a97c20 */ /* 0x000fe20008410000 */
[----:B------:R-:W-:Y:S01]  /*6b20*/  MOV R3, 0x20 ;  /* 0x0000002000037802 */ /* 0x000fe20000000f00 */
[----:B------:R-:W-:Y:S01]  /*6b30*/  FMUL.FTZ R170, R48, UR6 ;  /* 0x0000000630aa7c20 */ /* 0x000fe20008410000 */
[----:B------:R-:W-:Y:S01]  /*6b40*/  LOP3.LUT R0, R2, R0, RZ, 0xfc, !PT ;  /* 0x0000000002007212 */ /* 0x000fe200078efcff */
[----:B------:R-:W-:Y:S01]  /*6b50*/  FMUL.FTZ R15, R47, UR6 ;  /* 0x000000062f0f7c20 */ /* 0x000fe20008410000 */
[----:B------:R-:W-:Y:S01]  /*6b60*/  SEL R3, R3, 0xffffffe0, !P3 ;  /* 0xffffffe003037807 */ /* 0x000fe20005800000 */
[----:B------:R-:W-:Y:S01]  /*6b70*/  FMUL.FTZ R108, R108, UR5 ;  /* 0x000000056c6c7c20 */ /* 0x000fe20008410000 */
[----:B------:R-:W-:Y:S01]  /*6b80*/  LEA R0, R0, UR4, 0x1 ;  /* 0x0000000400007c11 */ /* 0x000fe2000f8e08ff */
[----:B------:R-:W-:Y:S01]  /*6b90*/  FMUL.FTZ R50, R109, UR5 ;  /* 0x000000056d327c20 */ /* 0x000fe20008410000 */
[----:B------:R-:W-:Y:S01]  /*6ba0*/  FMUL.FTZ R110, R110, UR5 ;  /* 0x000000056e6e7c20 */ /* 0x000fe20008410000 */
[----:B------:R-:W-:Y:S01]  /*6bb0*/  FMUL.FTZ R49, R111, UR5 ;  /* 0x000000056f317c20 */ /* 0x000fe20008410000 */
[----:B------:R-:W-:Y:S01]  /*6bc0*/  IADD3 R66, PT, PT, R0, 0xc000, RZ ;  /* 0x0000c00000427810 */ /* 0x000fe20007ffe0ff */
        /* <DEDUP_REMOVED lines=13> */
[----:B------:R-:W-:Y:S01]  /*6ca0*/  LOP3.LUT R247, R4, 0x1e00, R247, 0xf8, !PT ;  /* 0x00001e0004f77812 */ /* 0x000fe200078ef8f7 */
[----:B------:R-:W-:Y:S01]  /*6cb0*/  FMUL.FTZ R128, R128, UR5 ;  /* 0x0000000580807c20 */ /* 0x000fe20008410000 */
[----:B------:R-:W-:Y:S01]  /*6cc0*/  IADD3 R2, PT, PT, R0, R3, RZ ;  /* 0x0000000300027210 */ /* 0x000fe20007ffe0ff */
[----:B------:R-:W-:Y:S01]  /*6cd0*/  FMUL.FTZ R44, R129, UR5 ;  /* 0x00000005812c7c20 */ /* 0x000fe20008410000 */
[----:B------:R-:W-:Y:S01]  /*6ce0*/  FMUL.FTZ R130, R130, UR5 ;  /* 0x0000000582827c20 */ /* 0x000fe20008410000 */
[----:B------:R-:W-:Y:S01]  /*6cf0*/  FMUL.FTZ R43, R131, UR5 ;  /* 0x00000005832b7c20 */ /* 0x000fe20008410000 */
        /* <DEDUP_REMOVED lines=9> */
[----:B------:R-:W-:Y:S01]  /*6d90*/  @P4 IADD3 R4, PT, PT, R66, -0x40, RZ ;  /* 0xffffffc042044810 */ /* 0x000fe20007ffe0ff */
        /* <DEDUP_REMOVED lines=26> */
[----:B------:R1:W-:Y:S01]  /*6f40*/  STS [R2+0xc400], R5 ;  /* 0x00c4000502007388 */ /* 0x0003e20000000800 */
        /* <DEDUP_REMOVED lines=24> */
[----:B-1----:R-:W-:Y:S01]  /*70d0*/  IADD3 R5, PT, PT, R3, R4, RZ ;  /* 0x0000000403057210 */ /* 0x002fe20007ffe0ff */
[----:B------:R-:W-:Y:S01]  /*70e0*/  FMUL.FTZ R152, R152, UR5 ;  /* 0x0000000598987c20 */ /* 0x000fe20008410000 */
[----:B------:R-:W-:Y:S01]  /*70f0*/  F2FP.F16.F32.PACK_AB R39, R39, R134 ;  /* 0x000000862727723e */ /* 0x000fe200000000ff */
[----:B------:R-:W-:Y:S01]  /*7100*/  STS [R2+0xe400], R49 ;  /* 0x00e4003102007388 */ /* 0x000fe20000000800 */
[----:B------:R-:W-:Y:S01]  /*7110*/  FMUL.FTZ R30, R153, UR5 ;  /* 0x00000005991e7c20 */ /* 0x000fe20008410000 */
[----:B------:R-:W-:Y:S01]  /*7120*/  FMUL.FTZ R154, R154, UR5 ;  /* 0x000000059a9a7c20 */ /* 0x000fe20008410000 */
[----:B------:R-:W-:Y:S01]  /*7130*/  FMUL.FTZ R29, R155, UR5 ;  /* 0x000000059b1d7c20 */ /* 0x000fe20008410000 */
[----:B------:R-:W-:Y:S01]  /*7140*/  F2FP.F16.F32.PACK_AB R36, R36, R144 ;  /* 0x000000902424723e */ /* 0x000fe200000000ff */
[----:B--2---:R-:W1:Y:S01]  /*7150*/  LDC.64 R24, c[0x0][0x5c0] ;  /* 0x00017000ff187b82 */ /* 0x004e620000000a00 */
[----:B------:R-:W-:Y:S01]  /*7160*/  F2FP.F16.F32.PACK_AB R35, R35, R146 ;  /* 0x000000922323723e */ /* 0x000fe200000000ff */
[----:B------:R-:W-:Y:S01]  /*7170*/  STS [R4], R48 ;  /* 0x0000003004007388 */ /* 0x000fe20000000800 */
[----:B------:R-:W-:Y:S01]  /*7180*/  FMUL.FTZ R156, R156, UR5 ;  /* 0x000000059c9c7c20 */ /* 0x000fe20008410000 */
[----:B------:R-:W-:Y:S01]  /*7190*/  FMUL.FTZ R157, R157, UR5 ;  /* 0x000000059d9d7c20 */ /* 0x000fe20008410000 */
[----:B------:R-:W-:Y:S01]  /*71a0*/  FMUL.FTZ R158, R158, UR5 ;  /* 0x000000059e9e7c20 */ /* 0x000fe20008410000 */
[----:B------:R-:W-:Y:S01]  /*71b0*/  STS [R4+0x400], R47 ;  /* 0x0004002f04007388 */ /* 0x000fe20000000800 */
[----:B------:R-:W-:Y:S01]  /*71c0*/  FMUL.FTZ R159, R159, UR5 ;  /* 0x000000059f9f7c20 */ /* 0x000fe20008410000 */
[----:B------:R-:W-:Y:S01]  /*71d0*/  F2FP.F16.F32.PACK_AB R38, R38, R136 ;  /* 0x000000882626723e */ /* 0x000fe200000000ff */
[----:B------:R-:W-:Y:S01]  /*71e0*/  FMUL.FTZ R17, R51, UR6 ;  /* 0x0000000633117c20 */ /* 0x000fe20008410000 */
[----:B------:R-:W-:Y:S01]  /*71f0*/  F2FP.F16.F32.PACK_AB R37, R37, R138 ;  /* 0x0000008a2525723e */ /* 0x000fe200000000ff */
[----:B------:R-:W-:Y:S01]  /*7200*/  STS [R5], R44 ;  /* 0x0000002c05007388 */ /* 0x000fe20000000800 */
[----:B------:R-:W-:Y:S01]  /*7210*/  F2FP.F16.F32.PACK_AB R34, R34, R140 ;  /* 0x0000008c2222723e */ /* 0x000fe200000000ff */
[----:B------:R-:W-:Y:S01]  /*7220*/  FMUL.FTZ R166, R52, UR6 ;  /* 0x0000000634a67c20 */ /* 0x000fe20008410000 */
[----:B------:R-:W-:Y:S01]  /*7230*/  F2FP.F16.F32.PACK_AB R33, R33, R142 ;  /* 0x0000008e2121723e */ /* 0x000fe200000000ff */
[----:B------:R-:W-:Y:S01]  /*7240*/  STS [R5+0x400], R43 ;  /* 0x0004002b05007388 */ /* 0x000fe20000000800 */
        /* <DEDUP_REMOVED lines=21> */
[----:B------:R-:W-:Y:S01]  /*73a0*/  USHF.R.S32.HI UR5, URZ, 0x1f, UR14 ;  /* 0x0000001fff057899 */ /* 0x000fe2000801140e */
        /* <DEDUP_REMOVED lines=10> */
[----:B------:R-:W-:Y:S01]  /*7450*/  FMUL.FTZ R70, R70, UR6 ;  /* 0x0000000646467c20 */ /* 0x000fe20008410000 */
[----:B------:R-:W-:Y:S01]  /*7460*/  FMUL.FTZ R53, R71, UR6 ;  /* 0x0000000647357c20 */ /* 0x000fe20008410000 */
[----:B------:R-:W-:Y:S01]  /*7470*/  F2FP.F16.F32.PACK_AB R14, R14, R166 ;  /* 0x000000a60e0e723e */ /* 0x000fe200000000ff */
[----:B------:R-:W-:Y:S01]  /*7480*/  STS [R0+0x12000], R38 ;  /* 0x0120002600007388 */ /* 0x000fe20000000800 */
[----:B------:R-:W-:Y:S01]  /*7490*/  F2FP.F16.F32.PACK_AB R13, R13, R165 ;  /* 0x000000a50d0d723e */ /* 0x000fe200000000ff */
[----:B------:R-:W-:Y:S01]  /*74a0*/  UIADD3 UR14, UP0, UPT, UR42, UR14, URZ ;  /* 0x0000000e2a0e7290 */ /* 0x000fe2000ff1e0ff */
[----:B------:R-:W-:Y:S01]  /*74b0*/  FMUL.FTZ R72, R72, UR6 ;  /* 0x0000000648487c20 */ /* 0x000fe20008410000 */
[----:B------:R-:W-:Y:S01]  /*74c0*/  STS [R0+0x12400], R37 ;  /* 0x0124002500007388 */ /* 0x000fe20000000800 */
[----:B------:R-:W-:Y:S01]  /*74d0*/  FMUL.FTZ R54, R73, UR6 ;  /* 0x0000000649367c20 */ /* 0x000fe20008410000 */
[----:B------:R-:W-:Y:S01]  /*74e0*/  FMUL.FTZ R74, R74, UR6 ;  /* 0x000000064a4a7c20 */ /* 0x000fe20008410000 */
        /* <DEDUP_REMOVED lines=34> */
[----:B------:R-:W-:Y:S01]  /*7710*/  F2FP.F16.F32.PACK_AB R12, R12, R164 ;  /* 0x000000a40c0c723e */ /* 0x000fe200000000ff */
[----:B------:R-:W2:Y:S01]  /*7720*/  LDCU.64 UR6, c[0x0][0x5a8] ;  /* 0x0000b500ff0677ac */ /* 0x000ea20008000a00 */
        /* <DEDUP_REMOVED lines=18> */
[----:B------:R-:W-:Y:S01]  /*7850*/  F2FP.F16.F32.PACK_AB R56, R56, R86 ;  /* 0x000000563838723e */ /* 0x000fe200000000ff */
[----:B--2---:R-:W-:Y:S01]  /*7860*/  UIMAD UR7, UR29, UR7, URZ ;  /* 0x000000071d0772a4 */ /* 0x004fe2000f8e02ff */
[----:B------:R-:W-:Y:S01]  /*7870*/  F2FP.F16.F32.PACK_AB R61, R61, R96 ;  /* 0x000000603d3d723e */ /* 0x000fe200000000ff */
[----:B------:R1:W-:Y:S01]  /*7880*/  STS [R0+0x16000], R20 ;  /* 0x0160001400007388 */ /* 0x0003e20000000800 */
[----:B------:R-:W-:-:S02]  /*7890*/  F2FP.F16.F32.PACK_AB R60, R60, R98 ;  /* 0x000000623c3c723e */ /* 0x000fc400000000ff */
[----:B------:R-:W-:Y:S01]  /*78a0*/  F2FP.F16.F32.PACK_AB R62, R62, R88 ;  /* 0x000000583e3e723e */ /* 0x000fe200000000ff */
[----:B------:R-:W-:Y:S01]  /*78b0*/  STS [R0+0x16400], R19 ;  /* 0x0164001300007388 */ /* 0x000fe20000000800 */
[----:B------:R-:W-:Y:S02]  /*78c0*/  F2FP.F16.F32.PACK_AB R65, R65, R90 ;  /* 0x0000005a4141723e */ /* 0x000fe400000000ff */
[----:B------:R-:W-:Y:S01]  /*78d0*/  F2FP.F16.F32.PACK_AB R64, R64, R92 ;  /* 0x0000005c4040723e */ /* 0x000fe200000000ff */
[----:B------:R-:W-:Y:S01]  /*78e0*/  STS [R2+0x16000], R16 ;  /* 0x0160001002007388 */ /* 0x000fe20000000800 */
[----:B------:R-:W-:-:S03]  /*78f0*/  F2FP.F16.F32.PACK_AB R63, R63, R94 ;  /* 0x0000005e3f3f723e */ /* 0x000fc600000000ff */
[----:B------:R-:W-:Y:S04]  /*7900*/  STS [R2+0x16400], R15 ;  /* 0x0164000f02007388 */ /* 0x000fe80000000800 */
[----:B------:R-:W-:Y:S04]  /*7910*/  STS [R4+0x8000], R14 ;  /* 0x0080000e04007388 */ /* 0x000fe80000000800 */
[----:B------:R-:W-:Y:S04]  /*7920*/  STS [R4+0x8400], R13 ;  /* 0x0084000d04007388 */ /* 0x000fe80000000800 */
[----:B------:R-:W-:Y:S01]  /*7930*/  STS [R5+0x8000], R10 ;  /* 0x0080000a05007388 */ /* 0x000fe20000000800 */
[----:B-1----:R-:W1:Y:S03]  /*7940*/  LDC.64 R20, c[0x0][0x5c8] ;  /* 0x00017200ff147b82 */ /* 0x002e660000000a00 */
[----:B------:R2:W-:Y:S04]  /*7950*/  STS [R5+0x8400], R9 ;  /* 0x0084000905007388 */ /* 0x0005e80000000800 */
[----:B------:R3:W-:Y:S04]  /*7960*/  STS [R4+0xa000], R12 ;  /* 0x00a0000c04007388 */ /* 0x0007e80000000800 */
[----:B------:R-:W-:Y:S04]  /*7970*/  STS [R4+0xa400], R11 ;  /* 0x00a4000b04007388 */ /* 0x000fe80000000800 */
[----:B------:R4:W-:Y:S04]  /*7980*/  STS [R5+0xa000], R8 ;  /* 0x00a0000805007388 */ /* 0x0009e80000000800 */
[----:B------:R-:W-:Y:S04]  /*7990*/  STS [R5+0xa400], R7 ;  /* 0x00a4000705007388 */ /* 0x000fe80000000800 */
[----:B------:R4:W-:Y:S01]  /*79a0*/  STS [R0+0x18000], R6 ;  /* 0x0180000600007388 */ /* 0x0009e20000000800 */
[----:B-1----:R-:W-:-:S03]  /*79b0*/  SHF.L.U32 R22, R20, 0x6, RZ ;  /* 0x0000000614167819 */ /* 0x002fc600000006ff */
[----:B------:R-:W-:Y:S01]  /*79c0*/  STS [R0+0x18400], R53 ;  /* 0x0184003500007388 */ /* 0x000fe20000000800 */
[----:B--2---:R-:W-:-:S03]  /*79d0*/  MOV R9, RZ ;  /* 0x000000ff00097202 */ /* 0x004fc60000000f00 */
[----:B------:R-:W-:Y:S01]  /*79e0*/  STS [R2+0x18000], R52 ;  /* 0x0180003402007388 */ /* 0x000fe20000000800 */
[----:B---3--:R-:W1:Y:S03]  /*79f0*/  LDC.64 R12, c[0x0][0x5e0] ;  /* 0x00017800ff0c7b82 */ /* 0x008e660000000a00 */
[----:B------:R-:W-:Y:S04]  /*7a00*/  STS [R2+0x18400], R51 ;  /* 0x0184003302007388 */ /* 0x000fe80000000800 */
[----:B------:R-:W-:Y:S01]  /*7a10*/  STS [R0+0x1a000], R54 ;  /* 0x01a0003600007388 */ /* 0x000fe20000000800 */
[----:B----4-:R-:W-:Y:S01]  /*7a20*/  MOV R8, R215 ;  /* 0x000000d700087202 */ /* 0x010fe20000000f00 */
[----:B------:R-:W2:Y:S02]  /*7a30*/  LDC.64 R10, c[0x0][0x5d8] ;  /* 0x00017600ff0a7b82 */ /* 0x000ea40000000a00 */
[----:B------:R3:W-:Y:S04]  /*7a40*/  STS [R0+0x1a400], R55 ;  /* 0x01a4003700007388 */ /* 0x0007e80000000800 */
[----:B------:R-:W-:Y:S01]  /*7a50*/  STS [R2+0x1a000], R59 ;  /* 0x01a0003b02007388 */ /* 0x000fe20000000800 */
[----:B------:R-:W-:-:S03]  /*7a60*/  IMAD.WIDE.U32 R6, R24, UR14, R8 ;  /* 0x0000000e18067c25 */ /* 0x000fc6000f8e0008 */
[----:B------:R4:W-:Y:S02]  /*7a70*/  STS [R2+0x1a400], R58 ;  /* 0x01a4003a02007388 */ /* 0x0009e40000000800 */
[----:B------:R-:W-:Y:S02]  /*7a80*/  IADD3 R7, PT, PT, R7, R3, RZ ;  /* 0x0000000307077210 */ /* 0x000fe40007ffe0ff */
[----:B------:R-:W-:Y:S01]  /*7a90*/  STS [R4+0xc000], R57 ;  /* 0x00c0003904007388 */ /* 0x000fe20000000800 */
[----:B------:R-:W-:-:S03]  /*7aa0*/  MOV R3, UR6 ;  /* 0x0000000600037c02 */ /* 0x000fc60008000f00 */
[----:B------:R-:W-:Y:S02]  /*7ab0*/  STS [R4+0xc400], R56 ;  /* 0x00c4003804007388 */ /* 0x000fe40000000800 */
[----:B------:R-:W-:Y:S02]  /*7ac0*/  IMAD.WIDE.U32 R6, R3, UR29, R6 ;  /* 0x0000001d03067c25 */ /* 0x000fe4000f8e0006 */
[----:B------:R-:W-:Y:S03]  /*7ad0*/  STS [R5+0xc000], R61 ;  /* 0x00c0003d05007388 */ /* 0x000fe60000000800 */
[----:B------:R-:W-:Y:S01]  /*7ae0*/  IADD3 R3, PT, PT, R7, UR7, RZ ;  /* 0x0000000707037c10 */ /* 0x000fe2000fffe0ff */
[----:B------:R-:W-:Y:S01]  /*7af0*/  STS [R5+0xc400], R60 ;  /* 0x00c4003c05007388 */ /* 0x000fe20000000800 */
[----:B---3--:R-:W-:Y:S01]  /*7b00*/  LEA R0, R247, UR4, 0x1 ;  /* 0x00000004f7007c11 */ /* 0x008fe2000f8e08ff */
[----:B------:R-:W3:Y:S02]  /*7b10*/  LDCU.128 UR4, c[0x0][0x560] ;  /* 0x0000ac00ff0477ac */ /* 0x000ee40008000c00 */
[----:B------:R-:W-:Y:S04]  /*7b20*/  STS [R4+0xe000], R62 ;  /* 0x00e0003e04007388 */ /* 0x000fe80000000800 */
[----:B------:R1:W-:Y:S01]  /*7b30*/  STS [R4+0xe400], R65 ;  /* 0x00e4004104007388 */ /* 0x0003e20000000800 */
[----:B----4-:R-:W-:-:S03]  /*7b40*/  MOV R2, R6 ;  /* 0x0000000600027202 */ /* 0x010fc60000000f00 */
[----:B------:R-:W-:Y:S02]  /*7b50*/  STS [R5+0xe000], R64 ;  /* 0x00e0004005007388 */ /* 0x000fe40000000800 */
[----:B--2---:R-:W-:Y:S01]  /*7b60*/  IMAD.WIDE.U32 R6, R10, UR27, R2 ;  /* 0x0000001b0a067c25 */ /* 0x004fe2000f8e0002 */
[----:B------:R-:W-:Y:S01]  /*7b70*/  SHF.L.U32 R10, R24, 0x6, RZ ;  /* 0x00000006180a7819 */ /* 0x000fe200000006ff */
[----:B------:R2:W-:Y:S02]  /*7b80*/  STS [R5+0xe400], R63 ;  /* 0x00e4003f05007388 */ /* 0x0005e40000000800 */
[C---:B------:R-:W-:Y:S01]  /*7b90*/  IMAD.WIDE.U32 R2, R20.reuse, UR14, R8 ;  /* 0x0000000e14027c25 */ /* 0x040fe2000f8e0008 */
[----:B------:R-:W-:Y:S03]  /*7ba0*/  BAR.SYNC.DEFER_BLOCKING 0x0 ;  /* 0x0000000000007b1d */ /* 0x000fe60000010000 */
[----:B-1----:R-:W-:-:S04]  /*7bb0*/  IMAD R4, R20, UR42, RZ ;  /* 0x0000002a14047c24 */ /* 0x002fc8000f8e02ff */
[----:B------:R-:W-:Y:S02]  /*7bc0*/  IMAD R4, R21, UR14, R4 ;  /* 0x0000000e15047c24 */ /* 0x000fe4000f8e0204 */
[----:B--2---:R-:W-:-:S03]  /*7bd0*/  IMAD R5, R11, UR27, R7 ;  /* 0x0000001b0b057c24 */ /* 0x004fc6000f8e0207 */
[----:B------:R-:W-:Y:S01]  /*7be0*/  IADD3 R3, PT, PT, R3, R4, RZ ;  /* 0x0000000403037210 */ /* 0x000fe20007ffe0ff */
[----:B------:R-:W1:Y:S01]  /*7bf0*/  LDS.128 R76, [R0+0xc000] ;  /* 0x00c00000004c7984 */ /* 0x000e620000000c00 */
[----:B------:R-:W-:Y:S02]  /*7c00*/  MOV R4, R6 ;  /* 0x0000000600047202 */ /* 0x000fe40000000f00 */
[----:B------:R-:W-:Y:S01]  /*7c10*/  MOV R7, UR12 ;  /* 0x0000000c00077c02 */ /* 0x000fe20008000f00 */
[----:B------:R-:W2:Y:S01]  /*7c20*/  LDS.128 R68, [R0+0x10000] ;  /* 0x0100000000447984 */ /* 0x000ea20000000c00 */
[----:B------:R-:W-:Y:S01]  /*7c30*/  SHF.L.U64.HI R11, R24, 0x6, R25 ;  /* 0x00000006180b7819 */ /* 0x000fe20000010219 */
[----:B------:R-:W-:Y:S02]  /*7c40*/  IMAD.WIDE.U32 R4, R213, R24, R4 ;  /* 0x00000018d5047225 */ /* 0x000fe400078e0004 */
[----:B------:R-:W4:Y:S02]  /*7c50*/  LDS.128 R72, [R0+0xd000] ;  /* 0x00d0000000487984 */ /* 0x000f240000000c00 */
[----:B------:R-:W-:Y:S01]  /*7c60*/  IMAD.WIDE.U32 R6, R7, UR29, R2 ;  /* 0x0000001d07067c25 */ /* 0x000fe2000f8e0002 */
[C---:B---3--:R-:W-:Y:S01]  /*7c70*/  LEA R2, P0, R4.reuse, UR4, 0x1 ;  /* 0x0000000404027c11 */ /* 0x048fe2000f8008ff */
[----:B------:R-:W3:Y:S02]  /*7c80*/  LDS.128 R64, [R0+0x11000] ;  /* 0x0110000000407984 */ /* 0x000ee40000000c00 */
[----:B------:R-:W-:Y:S01]  /*7c90*/  IMAD R3, R213, R25, R5 ;  /* 0x00000019d5037224 */ /* 0x000fe200078e0205 */
[----:B------:R-:W-:Y:S01]  /*7ca0*/  IADD3 R5, PT, PT, R7, UR13, RZ ;  /* 0x0000000d07057c10 */ /* 0x000fe2000fffe0ff */
[----:B------:R-:W3:Y:S03]  /*7cb0*/  LDS.128 R52, [R0+0xe000] ;  /* 0x00e0000000347984 */ /* 0x000ee60000000c00 */
[----:B------:R-:W-:Y:S01]  /*7cc0*/  LEA.HI.X R3, R4, UR5, R3, 0x1, P0 ;  /* 0x0000000504037c11 */ /* 0x000fe200080f0c03 */
[----:B------:R-:W3:Y:S01]  /*7cd0*/  LDS.128 R48, [R0+0x12000] ;  /* 0x0120000000307984 */ /* 0x000ee20000000c00 */
[----:B------:R-:W-:-:S02]  /*7ce0*/  MOV R4, R6 ;  /* 0x0000000600047202 */ /* 0x000fc40000000f00 */
[-C--:B------:R-:W-:Y:S01]  /*7cf0*/  LEA R6, P0, R24, R2.reuse, 0x7 ;  /* 0x0000000218067211 */ /* 0x080fe200078038ff */
[----:B------:R-:W3:Y:S02]  /*7d00*/  LDS.128 R60, [R0+0xf000] ;  /* 0x00f00000003c7984 */ /* 0x000ee40000000c00 */
[----:B------:R-:W-:Y:S01]  /*7d10*/  IMAD.WIDE.U32 R4, R12, UR27, R4 ;  /* 0x0000001b0c047c25 */ /* 0x000fe2000f8e0004 */
[-C--:B------:R-:W-:Y:S01]  /*7d20*/  LEA.HI.X R7, R24, R3.reuse, R25, 0x7, P0 ;  /* 0x0000000318077211 */ /* 0x080fe200000f3c19 */
[----:B------:R-:W3:Y:S01]  /*7d30*/  LDS.128 R56, [R0+0x13000] ;  /* 0x0130000000387984 */ /* 0x000ee20000000c00 */
[----:B------:R-:W-:Y:S01]  /*7d40*/  IADD3 R8, P0, PT, R10, R2, RZ ;  /* 0x000000020a087210 */ /* 0x000fe20007f1e0ff */
[----:B------:R-:W-:Y:S01]  /*7d50*/  IMAD R5, R13, UR27, R5 ;  /* 0x0000001b0d057c24 */ /* 0x000fe2000f8e0205 */
[----:B------:R-:W-:Y:S01]  /*7d60*/  IADD3 R10, P1, PT, R6, R10, RZ ;  /* 0x0000000a060a7210 */ /* 0x000fe20007f3e0ff */
[----:B------:R-:W3:Y:S01]  /*7d70*/  LDS.128 R40, [R0+0x14000] ;  /* 0x0140000000287984 */ /* 0x000ee20000000c00 */
[----:B------:R-:W-:-:S02]  /*7d80*/  IADD3.X R9, PT, PT, R11, R3, RZ, P0, !PT ;  /* 0x000000030b097210 */ /* 0x000fc400007fe4ff */
[----:B------:R-:W-:Y:S01]  /*7d90*/  IADD3.X R11, PT, PT, R7, R11, RZ, P1, !PT ;  /* 0x0000000b070b7210 */ /* 0x000fe20000ffe4ff */
[----:B------:R-:W3:Y:S04]  /*7da0*/  LDS.128 R44, [R0+0x18000] ;  /* 0x01800000002c7984 */ /* 0x000ee80000000c00 */
[----:B------:R-:W3:Y:S04]  /*7db0*/  LDS.128 R36, [R0+0x15000] ;  /* 0x0150000000247984 */ /* 0x000ee80000000c00 */
[----:B------:R-:W3:Y:S04]  /*7dc0*/  LDS.128 R24, [R0+0x19000] ;  /* 0x0190000000187984 */ /* 0x000ee80000000c00 */
[----:B------:R-:W3:Y:S04]  /*7dd0*/  LDS.128 R32, [R0+0x16000] ;  /* 0x0160000000207984 */ /* 0x000ee80000000c00 */
[----:B------:R-:W3:Y:S04]  /*7de0*/  LDS.128 R16, [R0+0x1a000] ;  /* 0x01a0000000107984 */ /* 0x000ee80000000c00 */
[----:B------:R-:W3:Y:S04]  /*7df0*/  LDS.128 R28, [R0+0x17000] ;  /* 0x01700000001c7984 */ /* 0x000ee80000000c00 */
[----:B------:R3:W3:Y:S04]  /*7e00*/  LDS.128 R12, [R0+0x1b000] ;  /* 0x01b00000000c7984 */ /* 0x0006e80000000c00 */
[----:B-1----:R-:W-:Y:S04]  /*7e10*/  STG.E.128 desc[UR32][R2.64], R76 ;  /* 0x0000004c02007986 */ /* 0x002fe8000c101d20 */
[----:B--2---:R1:W-:Y:S04]  /*7e20*/  STG.E.128 desc[UR32][R2.64+0x80], R68 ;  /* 0x0000804402007986 */ /* 0x0043e8000c101d20 */
[----:B----4-:R-:W-:Y:S04]  /*7e30*/  STG.E.128 desc[UR32][R8.64], R72 ;  /* 0x0000004808007986 */ /* 0x010fe8000c101d20 */
[----:B---3--:R2:W-:Y:S04]  /*7e40*/  STG.E.128 desc[UR32][R8.64+0x80], R64 ;  /* 0x0000804008007986 */ /* 0x0085e8000c101d20 */
[----:B------:R-:W-:Y:S01]  /*7e50*/  STG.E.128 desc[UR32][R6.64], R52 ;  /* 0x0000003406007986 */ /* 0x000fe2000c101d20 */
[----:B------:R-:W-:-:S03]  /*7e60*/  SHF.L.U64.HI R0, R20, 0x6, R21 ;  /* 0x0000000614007819 */ /* 0x000fc60000010215 */
[----:B------:R3:W-:Y:S04]  /*7e70*/  STG.E.128 desc[UR32][R6.64+0x80], R48 ;  /* 0x0000803006007986 */ /* 0x0007e8000c101d20 */
[----:B------:R4:W-:Y:S04]  /*7e80*/  STG.E.128 desc[UR32][R10.64], R60 ;  /* 0x0000003c0a007986 */ /* 0x0009e8000c101d20 */
[----:B------:R4:W-:Y:S01]  /*7e90*/  STG.E.128 desc[UR32][R10.64+0x80], R56 ;  /* 0x000080380a007986 */ /* 0x0009e2000c101d20 */
[----:B-1----:R-:W-:-:S04]  /*7ea0*/  IMAD.WIDE.U32 R2, R213, R20, R4 ;  /* 0x00000014d5027225 */ /* 0x002fc800078e0004 */
[----:B------:R-:W-:Y:S01]  /*7eb0*/  IMAD R213, R213, R21, R3 ;  /* 0x00000015d5d57224 */ /* 0x000fe200078e0203 */
[----:B------:R-:W-:-:S04]  /*7ec0*/  LEA R4, P0, R2, UR6, 0x1 ;  /* 0x0000000602047c11 */ /* 0x000fc8000f8008ff */
[----:B------:R-:W-:Y:S02]  /*7ed0*/  LEA.HI.X R5, R2, UR7, R213, 0x1, P0 ;  /* 0x0000000702057c11 */ /* 0x000fe400080f0cd5 */
[-C--:B------:R-:W-:Y:S02]  /*7ee0*/  LEA R2, P0, R20, R4.reuse, 0x7 ;  /* 0x0000000414027211 */ /* 0x080fe400078038ff */
[----:B--2---:R-:W-:Y:S01]  /*7ef0*/  IADD3 R8, P1, PT, R22, R4, RZ ;  /* 0x0000000416087210 */ /* 0x004fe20007f3e0ff */
[----:B------:R4:W-:Y:S01]  /*7f00*/  STG.E.128 desc[UR32][R4.64], R40 ;  /* 0x0000002804007986 */ /* 0x0009e2000c101d20 */
[-C--:B------:R-:W-:Y:S02]  /*7f10*/  LEA.HI.X R3, R20, R5.reuse, R21, 0x7, P0 ;  /* 0x0000000514037211 */ /* 0x080fe400000f3c15 */
[----:B---3--:R-:W-:Y:S01]  /*7f20*/  IADD3 R6, P0, PT, R2, R22, RZ ;  /* 0x0000001602067210 */ /* 0x008fe20007f1e0ff */
[----:B------:R4:W-:Y:S01]  /*7f30*/  STG.E.128 desc[UR32][R4.64+0x80], R44 ;  /* 0x0000802c04007986 */ /* 0x0009e2000c101d20 */
[----:B------:R-:W-:-:S02]  /*7f40*/  IADD3.X R9, PT, PT, R0, R5, RZ, P1, !PT ;  /* 0x0000000500097210 */ /* 0x000fc40000ffe4ff */
[----:B------:R-:W-:-:S03]  /*7f50*/  IADD3.X R7, PT, PT, R3, R0, RZ, P0, !PT ;  /* 0x0000000003077210 */ /* 0x000fc600007fe4ff */
[----:B------:R4:W-:Y:S04]  /*7f60*/  STG.E.128 desc[UR32][R8.64], R36 ;  /* 0x0000002408007986 */ /* 0x0009e8000c101d20 */
[----:B------:R4:W-:Y:S04]  /*7f70*/  STG.E.128 desc[UR32][R8.64+0x80], R24 ;  /* 0x0000801808007986 */ /* 0x0009e8000c101d20 */
[----:B------:R4:W-:Y:S04]  /*7f80*/  STG.E.128 desc[UR32][R2.64], R32 ;  /* 0x0000002002007986 */ /* 0x0009e8000c101d20 */
[----:B------:R4:W-:Y:S04]  /*7f90*/  STG.E.128 desc[UR32][R2.64+0x80], R16 ;  /* 0x0000801002007986 */ /* 0x0009e8000c101d20 */
[----:B------:R4:W-:Y:S04]  /*7fa0*/  STG.E.128 desc[UR32][R6.64], R28 ;  /* 0x0000001c06007986 */ /* 0x0009e8000c101d20 */
[----:B------:R4:W-:Y:S02]  /*7fb0*/  STG.E.128 desc[UR32][R6.64+0x80], R12 ;  /* 0x0000800c06007986 */ /* 0x0009e4000c101d20 */
.L_x_1923:
[----:B------:R-:W2:Y:S01]  /*7fc0*/  LDCU UR5, c[0x0][0x438] ;  /* 0x00008700ff0577ac */ /* 0x000ea20008000800 */
        /* <DEDUP_REMOVED lines=8> */
[----:B-1----:R-:W-:Y:S05]  /*8050*/  EXIT ;  /* 0x000000000000794d */ /* 0x002fea0003800000 */
.L_x_1931:
        /* <DEDUP_REMOVED lines=10> */
.L_x_2449:


//--------------------- .text._ZN5flash44flash_bwd_dq_dk_dv_loop_seqk_parallel_kernelI23Flash_bwd_kernel_traitsILi128ELi64ELi128ELi8ELi2ELi4ELi2ELb0ELb0EN7cutlass6half_tE19Flash_kernel_traitsILi128ELi64ELi128ELi8ES3_EELb0ELb0ELb0ELb0ELb1ELb1ELb1EEEvNS_16Flash_bwd_paramsE --------------------------
	.section	.text._ZN5flash44flash_bwd_dq_dk_dv_loop_seqk_parallel_kernelI23Flash_bwd_kernel_traitsILi128ELi64ELi128ELi8ELi2ELi4ELi2ELb0ELb0EN7cutlass6half_tE19Flash_kernel_traitsILi128ELi64ELi128ELi8ES3_EELb0ELb0ELb0ELb0ELb1ELb1ELb1EEEvNS_16Flash_bwd_paramsE,"ax",@progbits
	.align	128
        .global         _ZN5flash44flash_bwd_dq_dk_dv_loop_seqk_parallel_kernelI23Flash_bwd_kernel_traitsILi128ELi64ELi128ELi8ELi2ELi4ELi2ELb0ELb0EN7cutlass6half_tE19Flash_kernel_traitsILi128ELi64ELi128ELi8ES3_EELb0ELb0ELb0ELb0ELb1ELb1ELb1EEEvNS_16Flash_bwd_paramsE
        .type           _ZN5flash44flash_bwd_dq_dk_dv_loop_seqk_parallel_kernelI23Flash_bwd_kernel_traitsILi128ELi64ELi128ELi8ELi2ELi4ELi2ELb0ELb0EN7cutlass6half_tE19Flash_kernel_traitsILi128ELi64ELi128ELi8ES3_EELb0ELb0ELb0ELb0ELb1ELb1ELb1EEEvNS_16Flash_bwd_paramsE,@function
        .size           _ZN5flash44flash_bwd_dq_dk_dv_loop_seqk_parallel_kernelI23Flash_bwd_kernel_traitsILi128ELi64ELi128ELi8ELi2ELi4ELi2ELb0ELb0EN7cutlass6half_tE19Flash_kernel_traitsILi128ELi64ELi128ELi8ES3_EELb0ELb0ELb0ELb0ELb1ELb1ELb1EEEvNS_16Flash_bwd_paramsE,(.L_x_2450 - _ZN5flash44flash_bwd_dq_dk_dv_loop_seqk_parallel_kernelI23Flash_bwd_kernel_traitsILi128ELi64ELi128ELi8ELi2ELi4ELi2ELb0ELb0EN7cutlass6half_tE19Flash_kernel_traitsILi128ELi64ELi128ELi8ES3_EELb0ELb0ELb0ELb0ELb1ELb1ELb1EEEvNS_16Flash_bwd_paramsE)
        .other          _ZN5flash44flash_bwd_dq_dk_dv_loop_seqk_parallel_kernelI23Flash_bwd_kernel_traitsILi128ELi64ELi128ELi8ELi2ELi4ELi2ELb0ELb0EN7cutlass6half_tE19Flash_kernel_traitsILi128ELi64ELi128ELi8ES3_EELb0ELb0ELb0ELb0ELb1ELb1ELb1EEEvNS_16Flash_bwd_paramsE,@"STO_CUDA_ENTRY STV_DEFAULT"
_ZN5flash44flash_bwd_dq_dk_dv_loop_seqk_parallel_kernelI23Flash_bwd_kernel_traitsILi128ELi64ELi128ELi8ELi2ELi4ELi2ELb0ELb0EN7cutlass6half_tE19Flash_kernel_traitsILi128ELi64ELi128ELi8ES3_EELb0ELb0ELb0ELb0ELb1ELb1ELb1EEEvNS_16Flash_bwd_paramsE:
.text._ZN5flash44flash_bwd_dq_dk_dv_loop_seqk_parallel_kernelI23Flash_bwd_kernel_traitsILi128ELi64ELi128ELi8ELi2ELi4ELi2ELb0ELb0EN7cutlass6half_tE19Flash_kernel_traitsILi128ELi64ELi128ELi8ES3_EELb0ELb0ELb0ELb0ELb1ELb1ELb1EEEvNS_16Flash_bwd_paramsE:
        /* <DEDUP_REMOVED lines=35> */
.L_x_1939:
[----:B------:R-:W-:Y:S01]  /*0230*/  @UP4 ULEA UR6, UP1, UR27, UR10, 0x2 ;  /* 0x0000000a1b064291 */ /* 0x000fe2000f8210ff */
[----:B------:R-:W-:Y:S01]  /*0240*/  PLOP3.LUT P1, PT, PT, PT, UP4, 0x80, 0x8 ;  /* 0x000000000008781c */ /* 0x000fe20003f2f048 */
[----:B------:R-:W-:Y:S01]  /*0250*/  @UP3 ULEA UR4, UP0, UR27, UR8, 0x2 ;  /* 0x000000081b043291 */ /* 0x000fe2000f8010ff */
[----:B------:R-:W-:Y:S01]  /*0260*/  PLOP3.LUT P0, PT, PT, PT, UP3, 0x80, 0x8 ;  /* 0x000000000008781c */ /* 0x000fe20003f0f038 */
[----:B------:R-:W-:Y:S02]  /*0270*/  @UP4 ULEA.HI.X UR7, UR27, UR11, URZ, 0x2, UP1 ;  /* 0x0000000b1b074291 */ /* 0x000fe400088f14ff */
[----:B------:R-:W-:Y:S01]  /*0280*/  @UP3 ULEA.HI.X UR5, UR27, UR9, URZ, 0x2, UP0 ;  /* 0x000000091b053291 */ /* 0x000fe200080f14ff */
[----:B-1----:R-:W-:Y:S02]  /*0290*/  IMAD.U32 R4, RZ, RZ, UR6 ;  /* 0x00000006ff047e24 */ /* 0x002fe4000f8e00ff */
        /* <DEDUP_REMOVED lines=65> */
.L_x_1933:
[----:B------:R-:W1:Y:S01]  /*06b0*/  LDCU UR39, c[0x0][0x3e0] ;  /* 0x00007c00ff2777ac */ /* 0x000e620008000800 */
[----:B------:R-:W2:Y:S01]  /*06c0*/  LDCU UR43, c[0x0][0x444] ;  /* 0x00008880ff2b77ac */ /* 0x000ea20008000800 */
[----:B-1----:R-:W-:-:S04]  /*06d0*/  UIMAD UR39, UR27, UR39, UR26 ;  /* 0x000000271b2772a4 */ /* 0x002fc8000f8e021a */
[----:B--2---:R-:W-:-:S12]  /*06e0*/  UIMAD UR39, UR39, UR43, URZ ;  /* 0x0000002b272772a4 */ /* 0x004fd8000f8e02ff */
.L_x_1934:
        /* <DEDUP_REMOVED lines=13> */
[----:B------:R-:W1:Y:S01]  /*07c0*/  LDCU UR34, c[0x0][0x3e0] ;  /* 0x00007c00ff2277ac */ /* 0x000e620008000800 */
[----:B------:R-:W-:-:S02]  /*07d0*/  CS2R R150, SRZ ;  /* 0x0000000000967805 */ /* 0x000fc4000001ff00 */
[----:B------:R-:W-:Y:S02]  /*07e0*/  CS2R R148, SRZ ;  /* 0x0000000000947805 */ /* 0x000fe4000001ff00 */
[----:B------:R-:W-:Y:S01]  /*07f0*/  CS2R R142, SRZ ;  /* 0x00000000008e7805 */ /* 0x000fe2000001ff00 */
[----:B------:R-:W1:Y:S01]  /*0800*/  LDCU UR35, c[0x0][0x44c] ;  /* 0x00008980ff2377ac */ /* 0x000e620008000800 */
[----:B------:R-:W-:Y:S01]  /*0810*/  CS2R R140, SRZ ;  /* 0x00000000008c7805 */ /* 0x000fe2000001ff00 */
[----:B--2---:R-:W-:Y:S01]  /*0820*/  IMAD.U32 R8, RZ, RZ, UR16 ;  /* 0x00000010ff087e24 */ /* 0x004fe2000f8e00ff */
[----:B------:R-:W-:Y:S01]  /*0830*/  CS2R R146, SRZ ;  /* 0x0000000000927805 */ /* 0x000fe2000001ff00 */
[----:B------:R-:W-:Y:S01]  /*0840*/  USHF.R.S32.HI UR46, URZ, 0x1f, UR42 ;  /* 0x0000001fff2e7899 */ /* 0x000fe2000801142a */
[----:B------:R-:W-:Y:S01]  /*0850*/  CS2R R144, SRZ ;  /* 0x0000000000907805 */ /* 0x000fe2000001ff00 */
[----:B------:R-:W-:Y:S01]  /*0860*/  UIADD3 UR19, UP0, UPT, UR18, UR42, URZ ;  /* 0x0000002a12137290 */ /* 0x000fe2000ff1e0ff */
[----:B----4-:R-:W-:Y:S01]  /*0870*/  IMAD.U32 R4, RZ, RZ, UR14 ;  /* 0x0000000eff047e24 */ /* 0x010fe2000f8e00ff */
[----:B------:R-:W2:Y:S01]  /*0880*/  LDCU.64 UR12, c[0x0][0x3a0] ;  /* 0x00007400ff0c77ac */ /* 0x000ea20008000a00 */
[----:B------:R-:W-:Y:S01]  /*0890*/  CS2R R138, SRZ ;  /* 0x00000000008a7805 */ /* 0x000fe2000001ff00 */
[----:B-----5:R-:W-:Y:S01]  /*08a0*/  IMAD.U32 R6, RZ, RZ, UR6 ;  /* 0x00000006ff067e24 */ /* 0x020fe2000f8e00ff */
[----:B------:R-:W-:Y:S01]  /*08b0*/  CS2R R136, SRZ ;  /* 0x0000000000887805 */ /* 0x000fe2000001ff00 */
[----:B------:R-:W-:Y:S01]  /*08c0*/  ULEA.HI.X.SX32 UR46, UR18, UR46, 0x1, UP0 ;  /* 0x0000002e122e7291 */ /* 0x000fe200080f0eff */
[----:B------:R-:W-:Y:S01]  /*08d0*/  CS2R R134, SRZ ;  /* 0x0000000000867805 */ /* 0x000fe2000001ff00 */
[----:B------:R-:W4:Y:S01]  /*08e0*/  LDCU.64 UR4, c[0x0][0x3a8] ;  /* 0x00007500ff0477ac */ /* 0x000f220008000a00 */
[----:B-1----:R-:W-:Y:S01]  /*08f0*/  IMAD.SHL.U32 R41, R221, 0x8, RZ ;  /* 0x00000008dd297824 */ /* 0x002fe200078e00ff */
[----:B------:R-:W-:-:S02]  /*0900*/  SHF.R.U32.HI R36, RZ, 0x5, R221 ;  /* 0x00000005ff247819 */ /* 0x000fc400000116dd */
[----:B------:R-:W-:Y:S01]  /*0910*/  CS2R R132, SRZ ;  /* 0x0000000000847805 */ /* 0x000fe2000001ff00 */
[----:B------:R-:W-:Y:S01]  /*0920*/  UIMAD UR16, UR46, UR14, URZ ;  /* 0x0000000e2e1072a4 */ /* 0x000fe2000f8e02ff */
[----:B------:R-:W-:Y:S01]  /*0930*/  LOP3.LUT R9, R221, 0x1f, RZ, 0xc0, !PT ;  /* 0x0000001fdd097812 */ /* 0x000fe200078ec0ff */
[----:B------:R-:W-:Y:S01]  /*0940*/  UIMAD UR46, UR46, UR6, URZ ;  /* 0x000000062e2e72a4 */ /* 0x000fe2000f8e02ff */
[----:B------:R-:W-:Y:S01]  /*0950*/  LOP3.LUT R215, R41, 0x38, RZ, 0xc0, !PT ;  /* 0x0000003829d77812 */ /* 0x000fe200078ec0ff */
[----:B------:R-:W-:Y:S01]  /*0960*/  UIMAD UR38, UR34, UR35, URZ ;  /* 0x00000023222672a4 */ /* 0x000fe2000f8e02ff */
[C---:B------:R-:W-:Y:S01]  /*0970*/  IMAD.SHL.U32 R10, R36.reuse, 0x10, RZ ;  /* 0x00000010240a7824 */ /* 0x040fe200078e00ff */
[----:B------:R-:W-:Y:S01]  /*0980*/  UIMAD UR46, UR19, UR7, UR46 ;  /* 0x00000007132e72a4 */ /* 0x000fe2000f8e022e */
[----:B------:R-:W-:Y:S01]  /*0990*/  SHF.R.U32.HI R164, RZ, 0x2, R221 ;  /* 0x00000002ffa47819 */ /* 0x000fe200000116dd */
[----:B------:R-:W-:Y:S01]  /*09a0*/  IMAD.MOV.U32 R2, RZ, RZ, R215 ;  /* 0x000000ffff027224 */ /* 0x000fe200078e00d7 */
[----:B------:R-:W-:Y:S01]  /*09b0*/  UIMAD UR16, UR19, UR15, UR16 ;  /* 0x0000000f131072a4 */ /* 0x000fe2000f8e0210 */
[----:B------:R-:W-:Y:S01]  /*09c0*/  IMAD R36, R36, UR38, R9 ;  /* 0x0000002624247c24 */ /* 0x000fe2000f8e0209 */
[----:B------:R-:W-:Y:S01]  /*09d0*/  LOP3.LUT R10, R10, 0x10, RZ, 0xc0, !PT ;  /* 0x000000100a0a7812 */ /* 0x000fe200078ec0ff */
[----:B------:R-:W-:Y:S01]  /*09e0*/  IMAD.WIDE.U32 R6, R6, UR19, R2 ;  /* 0x0000001306067c25 */ /* 0x000fe2000f8e0002 */
[----:B------:R-:W-:Y:S01]  /*09f0*/  SHF.R.U32.HI R214, RZ, 0x3, R221 ;  /* 0x00000003ffd67819 */ /* 0x000fe200000116dd */
[----:B------:R-:W-:Y:S01]  /*0a00*/  ULEA UR45, UR45, 0xffffffc0, 0x6 ;  /* 0xffffffc02d2d7891 */ /* 0x000fe2000f8e30ff */
[----:B------:R-:W-:Y:S01]  /*0a10*/  LOP3.LUT R164, R10, 0x7, R164, 0xf8, !PT ;  /* 0x000000070aa47812 */ /* 0x000fe200078ef8a4 */
[--C-:B------:R-:W-:Y:S01]  /*0a20*/  IMAD.WIDE.U32 R4, R4, UR19, R2.reuse ;  /* 0x0000001304047c25 */ /* 0x100fe2000f8e0002 */
[----:B------:R-:W1:Y:S01]  /*0a30*/  LDCU.64 UR18, c[0x0][0x3d0] ;  /* 0x00007a00ff1277ac */ /* 0x000e620008000a00 */
[----:B------:R-:W-:Y:S01]  /*0a40*/  STL [R1+0x30], R41 ;  /* 0x0000302901007387 */ /* 0x000fe20000100800 */
[----:B------:R-:W-:Y:S01]  /*0a50*/  CS2R R126, SRZ ;  /* 0x00000000007e7805 */ /* 0x000fe2000001ff00 */
[----:B------:R-:W-:Y:S01]  /*0a60*/  IMAD.WIDE.U32 R8, R8, UR27, R2 ;  /* 0x0000001b08087c25 */ /* 0x000fe2000f8e0002 */
[----:B------:R-:W-:Y:S01]  /*0a70*/  ULEA UR44, UR40, UR44, 0x6 ;  /* 0x0000002c282c7291 */ /* 0x000fe2000f8e30ff */
[----:B------:R-:W-:Y:S01]  /*0a80*/  CS2R R124, SRZ ;  /* 0x00000000007c7805 */ /* 0x000fe2000001ff00 */
[----:B------:R-:W-:Y:S01]  /*0a90*/  ULEA UR39, UR40, UR39, 0x6 ;  /* 0x0000002728277291 */ /* 0x000fe2000f8e30ff */
[----:B------:R-:W-:Y:S01]  /*0aa0*/  VIADD R3, R7, UR46 ;  /* 0x0000002e07037c36 */ /* 0x000fe20008000000 */
[----:B------:R-:W-:Y:S01]  /*0ab0*/  USHF.R.S32.HI UR46, URZ, 0x1f, UR45 ;  /* 0x0000001fff2e7899 */ /* 0x000fe2000801142d */
[----:B------:R-:W-:Y:S01]  /*0ac0*/  VIADD R5, R5, UR16 ;  /* 0x0000001005057c36 */ /* 0x000fe20008000000 */
[----:B------:R-:W-:Y:S01]  /*0ad0*/  USHF.L.U64.HI UR16, UR14, 0x6, UR15 ;  /* 0x000000060e107899 */ /* 0x000fe2000801020f */
[----:B--2---:R-:W-:Y:S01]  /*0ae0*/  IMAD.U32 R7, RZ, RZ, UR12 ;  /* 0x0000000cff077e24 */ /* 0x004fe2000f8e00ff */
[----:B------:R-:W-:Y:S01]  /*0af0*/  CS2R R130, SRZ ;  /* 0x0000000000827805 */ /* 0x000fe2000001ff00 */
[----:B----4-:R-:W-:Y:S01]  /*0b00*/  IMAD.U32 R11, RZ, RZ, UR4 ;  /* 0x00000004ff0b7e24 */ /* 0x010fe2000f8e00ff */
[----:B------:R-:W-:Y:S01]  /*0b10*/  CS2R R128, SRZ ;  /* 0x0000000000807805 */ /* 0x000fe2000001ff00 */
[----:B------:R-:W-:Y:S01]  /*0b20*/  IMAD.WIDE.U32 R4, R7, UR27, R4 ;  /* 0x0000001b07047c25 */ /* 0x000fe2000f8e0004 */
[----:B------:R-:W-:-:S02]  /*0b30*/  CS2R R122, SRZ ;  /* 0x00000000007a7805 */ /* 0x000fc4000001ff00 */
[----:B------:R-:W-:Y:S02]  /*0b40*/  CS2R R120, SRZ ;  /* 0x0000000000787805 */ /* 0x000fe4000001ff00 */
[----:B------:R-:W-:Y:S01]  /*0b50*/  CS2R R118, SRZ ;  /* 0x0000000000767805 */ /* 0x000fe2000001ff00 */
[----:B------:R-:W-:Y:S01]  /*0b60*/  IMAD.U32 R7, RZ, RZ, UR5 ;  /* 0x00000005ff077e24 */ /* 0x000fe2000f8e00ff */
[----:B------:R-:W2:Y:S01]  /*0b70*/  LDCU.64 UR4, c[0x0][0x3d8] ;  /* 0x00007b00ff0477ac */ /* 0x000ea20008000a00 */
[----:B------:R-:W-:Y:S01]  /*0b80*/  IMAD.MOV.U32 R2, RZ, RZ, R6 ;  /* 0x000000ffff027224 */ /* 0x000fe200078e0006 */
[----:B------:R-:W-:Y:S01]  /*0b90*/  CS2R R116, SRZ ;  /* 0x0000000000747805 */ /* 0x000fe2000001ff00 */
[----:B------:R-:W-:Y:S01]  /*0ba0*/  IMAD.U32 R6, RZ, RZ, UR13 ;  /* 0x0000000dff067e24 */ /* 0x000fe2000f8e00ff */
[----:B------:R-:W4:Y:S01]  /*0bb0*/  LDCU.64 UR12, c[0x0][0x398] ;  /* 0x00007300ff0c77ac */ /* 0x000f220008000a00 */
[----:B------:R-:W-:Y:S01]  /*0bc0*/  IMAD.U32 R10, RZ, RZ, UR17 ;  /* 0x00000011ff0a7e24 */ /* 0x000fe2000f8e00ff */
[----:B------:R-:W-:Y:S01]  /*0bd0*/  CS2R R110, SRZ ;  /* 0x00000000006e7805 */ /* 0x000fe2000001ff00 */
[----:B------:R-:W-:Y:S01]  /*0be0*/  IMAD R5, R6, UR27, R5 ;  /* 0x0000001b06057c24 */ /* 0x000fe2000f8e0205 */
[----:B------:R-:W-:Y:S01]  /*0bf0*/  USHF.L.U32 UR17, UR14, 0x6, URZ ;  /* 0x000000060e117899 */ /* 0x000fe200080006ff */
[----:B------:R-:W-:Y:S01]  /*0c00*/  IMAD.WIDE.U32 R2, R11, UR27, R2 ;  /* 0x0000001b0b027c25 */ /* 0x000fe2000f8e0002 */
[----:B------:R-:W-:-:S02]  /*0c10*/  CS2R R108, SRZ ;  /* 0x00000000006c7805 */ /* 0x000fc4000001ff00 */
[----:B------:R-:W-:Y:S02]  /*0c20*/  CS2R R114, SRZ ;  /* 0x0000000000727805 */ /* 0x000fe4000001ff00 */
[----:B------:R-:W-:Y:S01]  /*0c30*/  CS2R R112, SRZ ;  /* 0x0000000000707805 */ /* 0x000fe2000001ff00 */
[C---:B-1----:R-:W-:Y:S01]  /*0c40*/  IMAD R6, R14.reuse, UR18, RZ ;  /* 0x000000120e067c24 */ /* 0x042fe2000f8e02ff */
[----:B------:R-:W-:Y:S01]  /*0c50*/  CS2R R106, SRZ ;  /* 0x00000000006a7805 */ /* 0x000fe2000001ff00 */
[----:B------:R-:W-:Y:S01]  /*0c60*/  IMAD.MOV.U32 R18, RZ, RZ, R8 ;  /* 0x000000ffff127224 */ /* 0x000fe200078e0008 */
[----:B------:R-:W-:Y:S01]  /*0c70*/  CS2R R104, SRZ ;  /* 0x0000000000687805 */ /* 0x000fe2000001ff00 */
[----:B------:R-:W-:Y:S01]  /*0c80*/  IMAD R3, R7, UR27, R3 ;  /* 0x0000001b07037c24 */ /* 0x000fe2000f8e0203 */
[----:B------:R-:W-:Y:S01]  /*0c90*/  CS2R R102, SRZ ;  /* 0x0000000000667805 */ /* 0x000fe2000001ff00 */
[----:B--2---:R-:W-:Y:S01]  /*0ca0*/  IMAD R8, R14, UR4, RZ ;  /* 0x000000040e087c24 */ /* 0x004fe2000f8e02ff */
[----:B------:R-:W-:Y:S01]  /*0cb0*/  CS2R R100, SRZ ;  /* 0x0000000000647805 */ /* 0x000fe2000001ff00 */
[C---:B------:R-:W-:Y:S01]  /*0cc0*/  IMAD R20, R0.reuse, UR19, R6 ;  /* 0x0000001300147c24 */ /* 0x040fe2000f8e0206 */
[----:B------:R-:W-:Y:S01]  /*0cd0*/  CS2R R94, SRZ ;  /* 0x00000000005e7805 */ /* 0x000fe2000001ff00 */
[----:B------:R-:W-:Y:S01]  /*0ce0*/  IMAD.U32 R7, RZ, RZ, UR16 ;  /* 0x00000010ff077e24 */ /* 0x000fe2000f8e00ff */
[----:B------:R-:W-:Y:S01]  /*0cf0*/  USHF.L.U32 UR16, UR14, 0x5, URZ ;  /* 0x000000050e107899 */ /* 0x000fe200080006ff */
[----:B------:R-:W-:Y:S01]  /*0d00*/  IMAD.U32 R6, RZ, RZ, UR17 ;  /* 0x00000011ff067e24 */ /* 0x000fe2000f8e00ff */
[----:B------:R-:W-:Y:S01]  /*0d10*/  USHF.L.U64.HI UR17, UR6, 0x6, UR7 ;  /* 0x0000000606117899 */ /* 0x000fe20008010207 */
[----:B------:R-:W-:Y:S01]  /*0d20*/  IMAD R16, R0, UR5, R8 ;  /* 0x0000000500107c24 */ /* 0x000fe2000f8e0208 */
[----:B------:R-:W-:Y:S01]  /*0d30*/  USHF.L.U32 UR5, UR6, 0x6, URZ ;  /* 0x0000000606057899 */ /* 0x000fe200080006ff */
[----:B------:R-:W-:Y:S01]  /*0d40*/  IMAD R19, R10, UR27, R9 ;  /* 0x0000001b0a137c24 */ /* 0x000fe2000f8e0209 */
[----:B------:R-:W-:Y:S01]  /*0d50*/  CS2R R92, SRZ ;  /* 0x00000000005c7805 */ /* 0x000fe2000001ff00 */
[----:B------:R-:W-:Y:S01]  /*0d60*/  IMAD.WIDE.U32 R12, R0, UR18, R4 ;  /* 0x00000012000c7c25 */ /* 0x000fe2000f8e0004 */
[----:B------:R-:W1:Y:S01]  /*0d70*/  LDCU.64 UR18, c[0x0][0x3c8] ;  /* 0x00007900ff1277ac */ /* 0x000e620008000a00 */
[----:B------:R-:W-:-:S02]  /*0d80*/  CS2R R98, SRZ ;  /* 0x0000000000627805 */ /* 0x000fc4000001ff00 */
[----:B------:R-:W-:Y:S01]  /*0d90*/  CS2R R96, SRZ ;  /* 0x0000000000607805 */ /* 0x000fe2000001ff00 */
[----:B------:R-:W-:Y:S01]  /*0da0*/  IMAD.WIDE.U32 R10, R0, UR4, R2 ;  /* 0x00000004000a7c25 */ /* 0x000fe2000f8e0002 */
[----:B------:R-:W-:Y:S01]  /*0db0*/  USHF.L.U64.HI UR4, UR14, 0x5, UR15 ;  /* 0x000000050e047899 */ /* 0x000fe2000801020f */
[----:B------:R-:W-:Y:S02]  /*0dc0*/  CS2R R90, SRZ ;  /* 0x00000000005a7805 */ /* 0x000fe4000001ff00 */
[----:B------:R-:W-:Y:S01]  /*0dd0*/  CS2R R88, SRZ ;  /* 0x0000000000587805 */ /* 0x000fe2000001ff00 */
[C---:B------:R-:W-:Y:S01]  /*0de0*/  IMAD.WIDE.U32 R4, R214.reuse, UR14, R6 ;  /* 0x0000000ed6047c25 */ /* 0x040fe2000f8e0006 */
[----:B------:R-:W-:Y:S02]  /*0df0*/  CS2R R86, SRZ ;  /* 0x0000000000567805 */ /* 0x000fe4000001ff00 */
[----:B------:R-:W-:Y:S02]  /*0e00*/  CS2R R84, SRZ ;  /* 0x0000000000547805 */ /* 0x000fe4000001ff00 */
[----:B------:R-:W-:Y:S01]  /*0e10*/  CS2R R78, SRZ ;  /* 0x00000000004e7805 */ /* 0x000fe2000001ff00 */
[----:B------:R-:W-:Y:S01]  /*0e20*/  IMAD R34, R214, UR15, RZ ;  /* 0x0000000fd6227c24 */ /* 0x000fe2000f8e02ff */
[C---:B------:R-:W-:Y:S01]  /*0e30*/  IADD3 R17, P6, PT, R12.reuse, R4, RZ ;  /* 0x000000040c117210 */ /* 0x040fe20007fde0ff */
[----:B------:R-:W-:Y:S01]  /*0e40*/  IMAD.U32 R2, RZ, RZ, UR5 ;  /* 0x00000005ff027e24 */ /* 0x000fe2000f8e00ff */
[----:B------:R-:W-:Y:S01]  /*0e50*/  IADD3 R22, P5, P4, R12, UR16, R4 ;  /* 0x000000100c167c10 */ /* 0x000fe2000fcbe004 */
[----:B------:R-:W-:Y:S01]  /*0e60*/  IMAD.IADD R15, R34, 0x1, R5 ;  /* 0x00000001220f7824 */ /* 0x000fe200078e0205 */
[----:B------:R-:W-:Y:S01]  /*0e70*/  USHF.L.U64.HI UR15, UR6, 0x5, UR7 ;  /* 0x00000005060f7899 */ /* 0x000fe20008010207 */
[----:B------:R-:W-:Y:S01]  /*0e80*/  IMAD.U32 R4, RZ, RZ, UR16 ;  /* 0x00000010ff047e24 */ /* 0x000fe2000f8e00ff */
[----:B------:R-:W-:Y:S01]  /*0e90*/  USHF.L.U32 UR5, UR6, 0x5, URZ ;  /* 0x0000000506057899 */ /* 0x000fe200080006ff */
[----:B------:R-:W-:Y:S01]  /*0ea0*/  IMAD.U32 R5, RZ, RZ, UR4 ;  /* 0x00000004ff057e24 */ /* 0x000fe2000f8e00ff */
[----:B------:R-:W-:Y:S01]  /*0eb0*/  CS2R R76, SRZ ;  /* 0x00000000004c7805 */ /* 0x000fe2000001ff00 */
[----:B------:R-:W-:Y:S01]  /*0ec0*/  IMAD.U32 R3, RZ, RZ, UR17 ;  /* 0x00000011ff037e24 */ /* 0x000fe2000f8e00ff */
[----:B------:R-:W2:Y:S01]  /*0ed0*/  LDCU.64 UR16, c[0x0][0x388] ;  /* 0x00007100ff1077ac */ /* 0x000ea20008000a00 */
        /* <DEDUP_REMOVED lines=15> */
[----:B------:R-:W-:Y:S01]  /*0fd0*/  IADD3 R30, P1, P0, R10, UR5, R2 ;  /* 0x000000050a1e7c10 */ /* 0x000fe2000f83e002 */
[----:B------:R-:W-:Y:S01]  /*0fe0*/  IMAD.WIDE.U32 R6, R214, UR6, R6 ;  /* 0x00000006d6067c25 */ /* 0x000fe2000f8e0006 */
[C---:B------:R-:W-:Y:S02]  /*0ff0*/  IADD3 R25, P2, PT, R10.reuse, R2, RZ ;  /* 0x000000020a197210 */ /* 0x040fe40007f5e0ff */
[----:B------:R-:W-:Y:S02]  /*1000*/  CS2R R66, SRZ ;  /* 0x0000000000427805 */ /* 0x000fe4000001ff00 */
[----:B------:R-:W-:Y:S01]  /*1010*/  IADD3.X R8, PT, PT, R5, R34, R9, P3, !PT ;  /* 0x0000002205087210 */ /* 0x000fe20001ffe409 */
[----:B------:R-:W-:Y:S01]  /*1020*/  IMAD.IADD R14, R35, 0x1, R3 ;  /* 0x00000001230e7824 */ /* 0x000fe200078e0203 */
[----:B------:R-:W-:Y:S01]  /*1030*/  IADD3 R9, P3, PT, R10, R6, RZ ;  /* 0x000000060a097210 */ /* 0x000fe20007f7e0ff */
[----:B------:R-:W-:Y:S01]  /*1040*/  IMAD.IADD R3, R11, 0x1, R16 ;  /* 0x000000010b037824 */ /* 0x000fe200078e0210 */
[----:B------:R-:W-:Y:S01]  /*1050*/  CS2R R64, SRZ ;  /* 0x0000000000407805 */ /* 0x000fe2000001ff00 */
[----:B------:R-:W-:Y:S01]  /*1060*/  IMAD.X R11, R15, 0x1, R5, P6 ;  /* 0x000000010f0b7824 */ /* 0x000fe200030e0605 */
[----:B------:R-:W-:Y:S01]  /*1070*/  IADD3.X R15, PT, PT, R5, UR4, R15, P5, P4 ;  /* 0x00000004050f7c10 */ /* 0x000fe2000afe840f */
[----:B------:R-:W5:Y:S01]  /*1080*/  LDCU.64 UR4, c[0x0][0x390] ;  /* 0x00007200ff0477ac */ /* 0x000f620008000a00 */
[C---:B------:R-:W-:Y:S01]  /*1090*/  IADD3.X R13, PT, PT, R3.reuse, R35, R7, P3, !PT ;  /* 0x00000023030d7210 */ /* 0x040fe20001ffe407 */
[----:B---3--:R-:W-:Y:S01]  /*10a0*/  IMAD R7, R28, UR46, RZ ;  /* 0x0000002e1c077c24 */ /* 0x008fe2000f8e02ff */
[----:B--2---:R-:W-:Y:S01]  /*10b0*/  LEA R20, P3, R0, UR16, 0x1 ;  /* 0x0000001000147c11 */ /* 0x004fe2000f8608ff */
[----:B------:R-:W-:Y:S01]  /*10c0*/  IMAD.WIDE.U32 R32, R28, UR45, RZ ;  /* 0x0000002d1c207c25 */ /* 0x000fe2000f8e00ff */
[----:B------:R-:W-:-:S02]  /*10d0*/  IADD3.X R31, PT, PT, R3, UR15, R14, P1, P0 ;  /* 0x0000000f031f7c10 */ /* 0x000fc40008fe040e */
[----:B------:R-:W-:Y:S02]  /*10e0*/  CS2R R58, SRZ ;  /* 0x00000000003a7805 */ /* 0x000fe4000001ff00 */
[----:B------:R-:W-:Y:S01]  /*10f0*/  LEA.HI.X R21, R0, UR17, R8, 0x1, P3 ;  /* 0x0000001100157c11 */ /* 0x000fe200098f0c08 */
[----:B------:R-:W-:Y:S01]  /*1100*/  IMAD R7, R29, UR45, R7 ;  /* 0x0000002d1d077c24 */ /* 0x000fe2000f8e0207 */
[----:B------:R-:W-:Y:S01]  /*1110*/  LOP3.LUT R6, R32, R215, RZ, 0xfc, !PT ;  /* 0x000000d720067212 */ /* 0x000fe200078efcff */
[----:B----4-:R-:W-:Y:S01]  /*1120*/  IMAD.U32 R0, RZ, RZ, UR12 ;  /* 0x0000000cff007e24 */ /* 0x010fe2000f8e00ff */
[----:B------:R-:W-:Y:S01]  /*1130*/  LEA R16, P0, R17, UR16, 0x1 ;  /* 0x0000001011107c11 */ /* 0x000fe2000f8008ff */
[----:B------:R-:W-:Y:S01]  /*1140*/  IMAD.IADD R7, R33, 0x1, R7 ;  /* 0x0000000121077824 */ /* 0x000fe200078e0207 */
[----:B------:R-:W-:Y:S01]  /*1150*/  CS2R R56, SRZ ;  /* 0x0000000000387805 */ /* 0x000fe2000001ff00 */
[----:B------:R-:W-:Y:S01]  /*1160*/  IMAD.MOV.U32 R4, RZ, RZ, R12 ;  /* 0x000000ffff047224 */ /* 0x000fe200078e000c */
[----:B------:R-:W-:Y:S01]  /*1170*/  LEA.HI.X R17, R17, UR17, R11, 0x1, P0 ;  /* 0x0000001111117c11 */ /* 0x000fe200080f0c0b */
[----:B------:R-:W-:Y:S01]  /*1180*/  IMAD.X R12, R14, 0x1, R3, P2 ;  /* 0x000000010e0c7824 */ /* 0x000fe200010e0603 */
[----:B------:R-:W2:Y:S01]  /*1190*/  LDC.64 R32, c[0x0][0x598] ;  /* 0x00016600ff207b82 */ /* 0x000ea20000000a00 */
[----:B------:R-:W-:Y:S01]  /*11a0*/  IMAD.U32 R8, RZ, RZ, UR13 ;  /* 0x0000000dff087e24 */ /* 0x000fe2000f8e00ff */
[----:B------:R-:W-:Y:S01]  /*11b0*/  LEA R14, P0, R22, UR16, 0x1 ;  /* 0x00000010160e7c11 */ /* 0x000fe2000f8008ff */
[----:B------:R-:W-:Y:S01]  /*11c0*/  IMAD.WIDE.U32 R6, R0, UR27, R6 ;  /* 0x0000001b00067c25 */ /* 0x000fe2000f8e0006 */
[----:B------:R-:W-:Y:S01]  /*11d0*/  ISETP.NE.AND P2, PT, RZ, UR36, PT ;  /* 0x00000024ff007c0c */ /* 0x000fe2000bf45270 */
[----:B------:R-:W3:Y:S01]  /*11e0*/  LDCU.64 UR12, c[0x0][0x460] ;  /* 0x00008c00ff0c77ac */ /* 0x000ee20008000a00 */
[----:B------:R-:W-:Y:S01]  /*11f0*/  LEA.HI.X R15, R22, UR17, R15, 0x1, P0 ;  /* 0x00000011160f7c11 */ /* 0x000fe200080f0c0f */
[----:B------:R-:W-:Y:S01]  /*1200*/  IMAD.MOV.U32 R2, RZ, RZ, R10 ;  /* 0x000000ffff027224 */ /* 0x000fe200078e000a */
[----:B-----5:R-:W-:Y:S01]  /*1210*/  LEA R22, P1, R9, UR4, 0x1 ;  /* 0x0000000409167c11 */ /* 0x020fe2000f8208ff */
[----:B------:R-:W-:Y:S01]  /*1220*/  IMAD R7, R8, UR27, R7 ;  /* 0x0000001b08077c24 */ /* 0x000fe2000f8e0207 */
[----:B------:R-:W-:Y:S01]  /*1230*/  LEA R24, P0, R25, UR4, 0x1 ;  /* 0x0000000419187c11 */ /* 0x000fe2000f8008ff */
[----:B-1----:R-:W-:Y:S01]  /*1240*/  IMAD.U32 R10, RZ, RZ, UR18 ;  /* 0x00000012ff0a7e24 */ /* 0x002fe2000f8e00ff */
[----:B------:R-:W-:Y:S01]  /*1250*/  LEA.HI.X R23, R9, UR5, R13, 0x1, P1 ;  /* 0x0000000509177c11 */ /* 0x000fe200088f0c0d */
[----:B------:R-:W-:Y:S01]  /*1260*/  IMAD R0, R26, UR46, RZ ;  /* 0x0000002e1a007c24 */ /* 0x000fe2000f8e02ff */
[----:B------:R-:W-:Y:S01]  /*1270*/  LEA.HI.X R25, R25, UR5, R12, 0x1, P0 ;  /* 0x0000000519197c11 */ /* 0x000fe200080f0c0c */
[----:B------:R-:W-:Y:S01]  /*1280*/  IMAD.WIDE.U32 R10, R10, UR26, R6 ;  /* 0x0000001a0a0a7c25 */ /* 0x000fe2000f8e0006 */
[----:B------:R-:W-:Y:S01]  /*1290*/  UIMAD UR18, UR26, UR35, URZ ;  /* 0x000000231a1272a4 */ /* 0x000fe2000f8e02ff */
[----:B------:R-:W-:-:S02]  /*12a0*/  CS2R R54, SRZ ;  /* 0x0000000000367805 */ /* 0x000fc4000001ff00 */
[----:B------:R-:W-:Y:S01]  /*12b0*/  CS2R R52, SRZ ;  /* 0x0000000000347805 */ /* 0x000fe2000001ff00 */
[----:B------:R-:W-:Y:S01]  /*12c0*/  IMAD.WIDE.U32 R6, R214, UR14, R4 ;  /* 0x0000000ed6067c25 */ /* 0x000fe2000f8e0004 */
[----:B------:R-:W1:Y:S01]  /*12d0*/  LDCU.64 UR14, c[0x0][0x380] ;  /* 0x00007000ff0e77ac */ /* 0x000e620008000a00 */
[----:B------:R-:W-:Y:S02]  /*12e0*/  CS2R R46, SRZ ;  /* 0x00000000002e7805 */ /* 0x000fe4000001ff00 */
[----:B------:R-:W-:Y:S01]  /*12f0*/  CS2R R44, SRZ ;  /* 0x00000000002c7805 */ /* 0x000fe2000001ff00 */
[----:B------:R-:W-:Y:S01]  /*1300*/  IMAD R12, R27, UR45, R0 ;  /* 0x0000002d1b0c7c24 */ /* 0x000fe2000f8e0200 */
[----:B---3--:R-:W-:Y:S01]  /*1310*/  UISETP.NE.U32.AND UP1, UPT, UR12, URZ, UPT ;  /* 0x000000ff0c00728c */ /* 0x008fe2000bf25070 */
[----:B------:R-:W-:Y:S01]  /*1320*/  IMAD.WIDE.U32 R8, R26, UR45, R18 ;  /* 0x0000002d1a087c25 */ /* 0x000fe2000f8e0012 */
[C---:B------:R-:W-:Y:S02]  /*1330*/  LEA R18, P0, R30.reuse, UR4, 0x1 ;  /* 0x000000041e127c11 */ /* 0x040fe4000f8008ff */
[----:B------:R-:W-:Y:S01]  /*1340*/  CS2R R50, SRZ ;  /* 0x0000000000327805 */ /* 0x000fe2000001ff00 */
[----:B------:R-:W-:Y:S01]  /*1350*/  UISETP.NE.AND.EX UP1, UPT, UR13, URZ, UPT, UP1 ;  /* 0x000000ff0d00728c */ /* 0x000fe2000bf25310 */
[----:B------:R-:W-:Y:S01]  /*1360*/  IMAD.U32 R0, RZ, RZ, UR19 ;  /* 0x00000013ff007e24 */ /* 0x000fe2000f8e00ff */
[----:B------:R-:W-:Y:S01]  /*1370*/  LEA.HI.X R19, R30, UR5, R31, 0x1, P0 ;  /* 0x000000051e137c11 */ /* 0x000fe200080f0c1f */
[----:B------:R-:W-:Y:S01]  /*1380*/  IMAD.IADD R5, R9, 0x1, R12 ;  /* 0x0000000109057824 */ /* 0x000fe200078e020c */
[----:B------:R-:W-:Y:S01]  /*1390*/  LEA R12, P0, R6, UR16, 0x1 ;  /* 0x00000010060c7c11 */ /* 0x000fe2000f8008ff */
[----:B------:R-:W-:Y:S01]  /*13a0*/  IMAD R9, R0, UR26, R11 ;  /* 0x0000001a00097c24 */ /* 0x000fe2000f8e020b */
[----:B------:R-:W-:Y:S01]  /*13b0*/  UIMAD.WIDE.U32 UR12, UR27, UR43, URZ ;  /* 0x0000002b1b0c72a5 */ /* 0x000fe2000f8e00ff */
[----:B------:R-:W-:Y:S01]  /*13c0*/  IMAD.IADD R0, R7, 0x1, R34 ;  /* 0x0000000107007824 */ /* 0x000fe200078e0222 */
[----:B------:R-:W-:Y:S01]  /*13d0*/  USHF.R.S32.HI UR19, URZ, 0x1f, UR18 ;  /* 0x0000001fff137899 */ /* 0x000fe20008011412 */
[----:B------:R-:W-:Y:S01]  /*13e0*/  IMAD.MOV.U32 R4, RZ, RZ, R8 ;  /* 0x000000ffff047224 */ /* 0x000fe200078e0008 */
[----:B------:R-:W-:Y:S01]  /*13f0*/  UIMAD.WIDE.U32 UR48, UR12, UR34, URZ ;  /* 0x000000220c3072a5 */ /* 0x000fe2000f8e00ff */
[----:B------:R-:W-:Y:S01]  /*1400*/  IMAD.WIDE.U32 R2, R214, UR6, R2 ;  /* 0x00000006d6027c25 */ /* 0x000fe2000f8e0002 */
[----:B------:R-:W3:Y:S01]  /*1410*/  LDCU.64 UR6, c[0x0][0x550] ;  /* 0x0000aa00ff0677ac */ /* 0x000ee20008000a00 */
[----:B------:R-:W-:-:S02]  /*1420*/  LEA.HI.X R13, R6, UR17, R0, 0x1, P0 ;  /* 0x00000011060d7c11 */ /* 0x000fc400080f0c00 */
[----:B------:R-:W-:Y:S01]  /*1430*/  CS2R R48, SRZ ;  /* 0x0000000000307805 */ /* 0x000fe2000001ff00 */
[----:B------:R-:W-:Y:S01]  /*1440*/  IMAD.MOV.U32 R8, RZ, RZ, R10 ;  /* 0x000000ffff087224 */ /* 0x000fe200078e000a */
[----:B------:R-:W-:Y:S01]  /*1450*/  LEA R10, P0, R2, UR4, 0x1 ;  /* 0x00000004020a7c11 */ /* 0x000fe2000f8008ff */
[----:B------:R-:W-:Y:S01]  /*1460*/  IMAD.IADD R3, R3, 0x1, R35 ;  /* 0x0000000103037824 */ /* 0x000fe200078e0223 */
[----:B------:R-:W-:Y:S01]  /*1470*/  UMOV UR4, UR24 ;  /* 0x0000001800047c82 */ /* 0x000fe20008000000 */
[----:B------:R-:W-:Y:S01]  /*1480*/  IMAD R0, R214, R29, RZ ;  /* 0x0000001dd6007224 */ /* 0x000fe200078e02ff */
[----:B------:R-:W-:Y:S01]  /*1490*/  SHF.L.U64.HI R29, R28, 0x5, R29 ;  /* 0x000000051c1d7819 */ /* 0x000fe2000001021d */
[----:B------:R-:W-:Y:S01]  /*14a0*/  IMAD.WIDE.U32 R6, R214, R28, R8 ;  /* 0x0000001cd6067225 */ /* 0x000fe200078e0008 */
[----:B------:R-:W-:Y:S01]  /*14b0*/  LEA.HI.X R11, R2, UR5, R3, 0x1, P0 ;  /* 0x00000005020b7c11 */ /* 0x000fe200080f0c03 */
[----:B------:R-:W4:Y:S01]  /*14c0*/  S2R R9, SR_CTAID.X ;  /* 0x0000000000097919 */ /* 0x000f220000002500 */
[----:B------:R-:W-:Y:S01]  /*14d0*/  ULOP3.LUT UR5, UR40, 0x80000001, URZ, 0xc0, !UPT ;  /* 0x8000000128057892 */ /* 0x000fe2000f8ec0ff */
[----:B--2---:R-:W-:Y:S01]  /*14e0*/  IMAD.WIDE.U32 R4, R32, UR26, R4 ;  /* 0x0000001a20047c25 */ /* 0x004fe2000f8e0004 */
[----:B-1----:R-:W-:Y:S01]  /*14f0*/  LEA R37, P0, R6, UR14, 0x1 ;  /* 0x0000000e06257c11 */ /* 0x002fe2000f8008ff */
[----:B------:R-:W-:Y:S01]  /*1500*/  USHF.R.S32.HI UR14, URZ, 0x1f, UR43 ;  /* 0x0000001fff0e7899 */ /* 0x000fe2000801142b */
[----:B------:R-:W-:Y:S01]  /*1510*/  CS2R R42, SRZ ;  /* 0x00000000002a7805 */ /* 0x000fe2000001ff00 */
[----:B------:R-:W-:Y:S01]  /*1520*/  IMAD.IADD R7, R7, 0x1, R0 ;  /* 0x0000000107077824 */ /* 0x000fe200078e0200 */
[----:B------:R-:W-:Y:S01]  /*1530*/  UISETP.NE.AND UP0, UPT, UR5, 0x1, UPT ;  /* 0x000000010500788c */ /* 0x000fe2000bf05270 */
[----:B------:R-:W-:Y:S01]  /*1540*/  IMAD R5, R33, UR26, R5 ;  /* 0x0000001a21057c24 */ /* 0x000fe2000f8e0205 */
[----:B------:R-:W-:Y:S01]  /*1550*/  UIMAD UR14, UR14, UR27, URZ ;  /* 0x0000001b0e0e72a4 */ /* 0x000fe2000f8e02ff */
[----:B------:R-:W-:Y:S01]  /*1560*/  IMAD.SHL.U32 R0, R28, 0x20, RZ ;  /* 0x000000201c007824 */ /* 0x000fe200078e00ff */
[----:B------:R-:W-:Y:S01]  /*1570*/  LEA.HI.X R38, R6, UR15, R7, 0x1, P0 ;  /* 0x0000000f06267c11 */ /* 0x000fe200080f0c07 */
[----:B------:R-:W-:Y:S01]  /*1580*/  IMAD.WIDE.U32 R2, R214, R26, R4 ;  /* 0x0000001ad6027225 */ /* 0x000fe200078e0004 */
[----:B------:R-:W-:Y:S01]  /*1590*/  LOP3.LUT R6, R41, 0x1f8, RZ, 0xc0, !PT ;  /* 0x000001f829067812 */ /* 0x000fe200078ec0ff */
[----:B------:R-:W-:Y:S01]  /*15a0*/  UIADD3 UR14, UPT, UPT, UR13, UR14, URZ ;  /* 0x0000000e0d0e7290 */ /* 0x000fe2000fffe0ff */
[----:B------:R-:W-:Y:S01]  /*15b0*/  LEA R4, P0, R0, R37, 0x1 ;  /* 0x0000002500047211 */ /* 0x000fe200078008ff */
[----:B------:R-:W-:Y:S01]  /*15c0*/  IMAD R8, R214, R27, RZ ;  /* 0x0000001bd6087224 */ /* 0x000fe200078e02ff */
[----:B---3--:R-:W-:Y:S01]  /*15d0*/  LEA R39, P1, R2, UR6, 0x1 ;  /* 0x0000000602277c11 */ /* 0x008fe2000f8208ff */
[----:B------:R-:W-:Y:S01]  /*15e0*/  UIMAD UR14, UR14, UR34, URZ ;  /* 0x000000220e0e72a4 */ /* 0x000fe2000f8e02ff */
[----:B------:R-:W-:Y:S01]  /*15f0*/  LEA.HI.X R5, R0, R38, R29, 0x1, P0 ;  /* 0x0000002600057211 */ /* 0x000fe200000f0c1d */
[----:B------:R-:W-:Y:S01]  /*1600*/  IMAD.IADD R3, R3, 0x1, R8 ;  /* 0x0000000103037824 */ /* 0x000fe200078e0208 */
[----:B------:R-:W-:Y:S01]  /*1610*/  LOP3.LUT R6, R6, 0x38, R221, 0x78, !PT ;  /* 0x0000003806067812 */ /* 0x000fe200078e78dd */
[C---:B------:R-:W-:Y:S01]  /*1620*/  IMAD.SHL.U32 R0, R26.reuse, 0x20, RZ ;  /* 0x000000201a007824 */ /* 0x040fe200078e00ff */
[----:B------:R-:W-:Y:S01]  /*1630*/  SHF.L.U64.HI R27, R26, 0x5, R27 ;  /* 0x000000051a1b7819 */ /* 0x000fe2000001021b */
[----:B------:R-:W-:Y:S01]  /*1640*/  USEL UR5, URZ, 0x4000, UP0 ;  /* 0x00004000ff057887 */ /* 0x000fe20008000000 */
[----:B------:R-:W-:Y:S01]  /*1650*/  LEA.HI.X R40, R2, UR7, R3, 0x1, P1 ;  /* 0x0000000702287c11 */ /* 0x000fe200088f0c03 */
[----:B------:R-:W-:Y:S01]  /*1660*/  USHF.R.S32.HI UR7, URZ, 0x1f, UR34 ;  /* 0x0000001fff077899 */ /* 0x000fe20008011422 */
[----:B------:R-:W-:Y:S01]  /*1670*/  LEA R2, P0, R0, R39, 0x1 ;  /* 0x0000002700027211 */ /* 0x000fe200078008ff */
[----:B------:R-:W-:Y:S01]  /*1680*/  USHF.R.S32.HI UR6, URZ, 0x1f, UR35 ;  /* 0x0000001fff067899 */ /* 0x000fe20008011423 */
[----:B------:R-:W-:Y:S01]  /*1690*/  LOP3.LUT R6, R6, 0x1e00, R41, 0xf8, !PT ;  /* 0x00001e0006067812 */ /* 0x000fe200078ef829 */
[----:B------:R-:W-:Y:S01]  /*16a0*/  IMAD.MOV.U32 R7, RZ, RZ, R40 ;  /* 0x000000ffff077224 */ /* 0x000fe200078e0028 */
[----:B------:R-:W-:Y:S01]  /*16b0*/  LEA.HI.X R3, R0, R40, R27, 0x1, P0 ;  /* 0x0000002800037211 */ /* 0x000fe200000f0c1b */
[----:B------:R-:W-:Y:S01]  /*16c0*/  UIMAD UR7, UR7, UR12, UR14 ;  /* 0x0000000c070772a4 */ /* 0x000fe2000f8e020e */
[----:B------:R-:W-:Y:S01]  /*16d0*/  LEA R0, R6, UR4, 0x1 ;  /* 0x0000000406007c11 */ /* 0x000fe2000f8e08ff */
[----:B------:R-:W-:Y:S01]  /*16e0*/  IMAD.MOV.U32 R6, RZ, RZ, R39 ;  /* 0x000000ffff067224 */ /* 0x000fe200078e0027 */
[----:B------:R-:W-:Y:S01]  /*16f0*/  @P2 BAR.SYNC.DEFER_BLOCKING 0x0 ;  /* 0x0000000000002b1d */ /* 0x000fe20000010000 */
[----:B------:R-:W-:-:S02]  /*1700*/  UIADD3 UR7, UPT, UPT, UR49, UR7, URZ ;  /* 0x0000000731077290 */ /* 0x000fc4000fffe0ff */
[----:B------:R-:W-:Y:S01]  /*1710*/  VIADD R8, R0, UR5 ;  /* 0x0000000500087c36 */ /* 0x000fe20008000000 */
[----:B------:R-:W-:Y:S02]  /*1720*/  USEL UR41, UR41, URZ, UP1 ;  /* 0x000000ff29297287 */ /* 0x000fe40008800000 */
[----:B------:R-:W-:Y:S02]  /*1730*/  UIMAD UR7, UR7, UR35, URZ ;  /* 0x00000023070772a4 */ /* 0x000fe4000f8e02ff */
[----:B------:R-:W-:Y:S01]  /*1740*/  UIMAD.WIDE.U32 UR18, UR48, UR35, UR18 ;  /* 0x00000023301272a5 */ /* 0x000fe2000f8e0012 */
[----:B------:R-:W-:Y:S01]  /*1750*/  STL [R1+0x2c], R37 ;  /* 0x00002c2501007387 */ /* 0x000fe20000100800 */
[----:B------:R-:W-:Y:S02]  /*1760*/  UIMAD UR6, UR6, UR48, UR7 ;  /* 0x00000030060672a4 */ /* 0x000fe4000f8e0207 */
[----:B------:R-:W-:Y:S01]  /*1770*/  UIMAD.WIDE UR16, UR34, UR35, URZ ;  /* 0x00000023221072a5 */ /* 0x000fe2000f8e02ff */
[----:B------:R-:W-:Y:S01]  /*1780*/  STL [R1+0x28], R38 ;  /* 0x0000282601007387 */ /* 0x000fe20000100800 */
[----:B------:R-:W-:-:S02]  /*1790*/  UIADD3 UR41, UP0, UPT, UR45, UR41, URZ ;  /* 0x000000292d297290 */ /* 0x000fc4000ff1e0ff */
[----:B------:R-:W-:Y:S01]  /*17a0*/  UIADD3 UR7, UPT, UPT, UR19, UR6, URZ ;  /* 0x0000000613077290 */ /* 0x000fe2000fffe0ff */
[----:B------:R-:W-:Y:S01]  /*17b0*/  STL [R1+0x24], R39 ;  /* 0x0000242701007387 */ /* 0x000fe20000100800 */
[----:B------:R-:W-:Y:S02]  /*17c0*/  UIADD3.X UR46, UPT, UPT, URZ, UR46, URZ, UP0, !UPT ;  /* 0x0000002eff2e7290 */ /* 0x000fe400087fe4ff */
[----:B------:R-:W-:Y:S01]  /*17d0*/  UIMAD UR12, UR17, UR41, URZ ;  /* 0x00000029110c72a4 */ /* 0x000fe2000f8e02ff */
[----:B------:R1:W-:Y:S01]  /*17e0*/  STL [R1+0x20], R40 ;  /* 0x0000202801007387 */ /* 0x0003e20000100800 */
[----:B------:R-:W-:Y:S01]  /*17f0*/  UMOV UR6, UR18 ;  /* 0x0000001200067c82 */ /* 0x000fe20008000000 */
[----:B------:R-:W-:Y:S02]  /*1800*/  USHF.L.U32 UR13, UR38, 0x6, URZ ;  /* 0x00000006260d7899 */ /* 0x000fe400080006ff */
[----:B------:R-:W-:Y:S01]  /*1810*/  @!PT LDS RZ, [RZ] ;  /* 0x00000000fffff984 */ /* 0x000fe20000000800 */
[----:B------:R-:W-:Y:S01]  /*1820*/  @!PT LDS RZ, [RZ] ;  /* 0x00000000fffff984 */ /* 0x000fe20000000800 */
[----:B------:R-:W-:Y:S01]  /*1830*/  @!PT LDS RZ, [RZ] ;  /* 0x00000000fffff984 */ /* 0x000fe20000000800 */
[----:B------:R-:W-:Y:S01]  /*1840*/  LDGSTS.E.BYPASS.LTC128B.128 [R0+0x8000], desc[UR30][R6.64] ;  /* 0x0800000006007fae */ /* 0x000fe2000b981a1e */
[----:B------:R-:W-:-:S02]  /*1850*/  UIMAD.WIDE.U32 UR14, UR16, UR41, UR6 ;  /* 0x00000029100e72a5 */ /* 0x000fc4000f8e0006 */
[----:B------:R-:W-:Y:S01]  /*1860*/  UIMAD UR12, UR16, UR46, UR12 ;  /* 0x0000002e100c72a4 */ /* 0x000fe2000f8e020c */
[----:B------:R2:W-:Y:S01]  /*1870*/  LDGSTS.E.BYPASS.LTC128B.128 [R0+0xa000], desc[UR30][R6.64+0x80] ;  /* 0x0a00008006007fae */ /* 0x0005e2000b981a1e */
[----:B------:R-:W3:Y:S03]  /*1880*/  LDCU.64 UR6, c[0x0][0x570] ;  /* 0x0000ae00ff0677ac */ /* 0x000ee60008000a00 */
[----:B------:R-:W-:Y:S01]  /*1890*/  LDGSTS.E.BYPASS.LTC128B.128 [R0+0x9000], desc[UR30][R2.64] ;  /* 0x0900000002007fae */ /* 0x000fe2000b981a1e */
[----:B------:R-:W-:Y:S02]  /*18a0*/  UIADD3 UR12, UPT, UPT, UR15, UR12, URZ ;  /* 0x0000000c0f0c7290 */ /* 0x000fe4000fffe0ff */
[----:B------:R-:W-:Y:S01]  /*18b0*/  UISETP.GE.AND UP0, UPT, UR37, 0x1, UPT ;  /* 0x000000012500788c */ /* 0x000fe2000bf06270 */
[----:B------:R5:W-:Y:S01]  /*18c0*/  LDGSTS.E.BYPASS.LTC128B.128 [R0+0xb000], desc[UR30][R2.64+0x80] ;  /* 0x0b00008002007fae */ /* 0x000be2000b981a1e */
[----:B-1----:R-:W-:Y:S01]  /*18d0*/  CS2R R40, SRZ ;  /* 0x0000000000287805 */ /* 0x002fe2000001ff00 */
[----:B--2---:R-:W4:Y:S01]  /*18e0*/  LDC.64 R6, c[0x0][0x5f8] ;  /* 0x00017e00ff067b82 */ /* 0x004f220000000a00 */
[----:B-----5:R-:W-:-:S02]  /*18f0*/  IMAD.MOV.U32 R2, RZ, RZ, R37 ;  /* 0x000000ffff027224 */ /* 0x020fc400078e0025 */
[----:B------:R-:W-:Y:S01]  /*1900*/  IMAD.MOV.U32 R3, RZ, RZ, R38 ;  /* 0x000000ffff037224 */ /* 0x000fe200078e0026 */
[----:B------:R-:W-:-:S04]  /*1910*/  CS2R R38, SRZ ;  /* 0x0000000000267805 */ /* 0x000fc8000001ff00 */
        /* <DEDUP_REMOVED lines=8> */
[----:B----4-:R-:W-:-:S03]  /*19a0*/  IMAD.WIDE.U32 R2, R9, R6, RZ ;  /* 0x0000000609027225 */ /* 0x010fc600078e00ff */
[----:B------:R2:W-:Y:S04]  /*19b0*/  LDGSTS.E.BYPASS.LTC128B.128 [R0+0xe000], desc[UR30][R16.64] ;  /* 0x0e00000010007fae */ /* 0x0005e8000b981a1e */
[----:B------:R2:W-:Y:S01]  /*19c0*/  LDGSTS.E.BYPASS.LTC128B.128 [R0+0x12000], desc[UR30][R16.64+0x80] ;  /* 0x1200008010007fae */ /* 0x0005e2000b981a1e */
[----:B-1----:R-:W-:-:S03]  /*19d0*/  SEL R4, R2, RZ, P2 ;  /* 0x000000ff02047207 */ /* 0x002fc60001000000 */
[----:B------:R2:W-:Y:S01]  /*19e0*/  LDGSTS.E.BYPASS.LTC128B.128 [R0+0xf000], desc[UR30][R14.64] ;  /* 0x0f0000000e007fae */ /* 0x0005e2000b981a1e */
[----:B------:R-:W-:Y:S01]  /*19f0*/  IMAD R2, R9, R7, R3 ;  /* 0x0000000709027224 */ /* 0x000fe200078e0203 */
[----:B------:R-:W-:Y:S02]  /*1a00*/  IADD3 R5, P1, P0, R36, UR14, R4 ;  /* 0x0000000e24057c10 */ /* 0x000fe4000f83e004 */
[----:B------:R2:W-:Y:S01]  /*1a10*/  LDGSTS.E.BYPASS.LTC128B.128 [R0+0x13000], desc[UR30][R14.64+0x80] ;  /* 0x130000800e007fae */ /* 0x0005e2000b981a1e */
[----:B------:R-:W-:Y:S01]  /*1a20*/  SHF.R.S32.HI R4, RZ, 0x1f, R36 ;  /* 0x0000001fff047819 */ /* 0x000fe20000011424 */
[----:B------:R-:W-:Y:S01]  /*1a30*/  IMAD.U32 R3, RZ, RZ, UR13 ;  /* 0x0000000dff037e24 */ /* 0x000fe2000f8e00ff */
[----:B------:R-:W-:Y:S01]  /*1a40*/  SEL R2, R2, RZ, P2 ;  /* 0x000000ff02027207 */ /* 0x000fe20001000000 */
[----:B------:R2:W-:Y:S01]  /*1a50*/  LDGSTS.E.BYPASS.LTC128B.128 [R0+0x14000], desc[UR30][R10.64] ;  /* 0x140000000a007fae */ /* 0x0005e2000b981a1e */
[----:B------:R-:W1:Y:S01]  /*1a60*/  LDCU.64 UR14, c[0x0][0x5e8] ;  /* 0x0000bd00ff0e77ac */ /* 0x000e620008000a00 */
[----:B------:R-:W-:-:S02]  /*1a70*/  CS2R R36, SRZ ;  /* 0x0000000000247805 */ /* 0x000fc4000001ff00 */
[----:B------:R-:W-:Y:S01]  /*1a80*/  IADD3.X R4, PT, PT, R4, UR12, R2, P1, P0 ;  /* 0x0000000c04047c10 */ /* 0x000fe20008fe0402 */
[----:B------:R2:W-:Y:S01]  /*1a90*/  LDGSTS.E.BYPASS.LTC128B.128 [R0+0x18000], desc[UR30][R10.64+0x80] ;  /* 0x180000800a007fae */ /* 0x0005e2000b981a1e */
[----:B------:R-:W-:Y:S01]  /*1aa0*/  IADD3 R2, P0, PT, R5, UR13, RZ ;  /* 0x0000000d05027c10 */ /* 0x000fe2000ff1e0ff */
[----:B------:R-:W4:Y:S02]  /*1ab0*/  LDCU.64 UR12, c[0x0][0x420] ;  /* 0x00008400ff0c77ac */ /* 0x000f240008000a00 */
[----:B------:R2:W-:Y:S01]  /*1ac0*/  LDGSTS.E.BYPASS.LTC128B.128 [R0+0x15000], desc[UR30][R22.64] ;  /* 0x1500000016007fae */ /* 0x0005e2000b981a1e */
[----:B------:R-:W-:Y:S02]  /*1ad0*/  LEA.HI.X.SX32 R3, R3, R4, 0x1, P0 ;  /* 0x0000000403037211 */ /* 0x000fe400000f0eff */
[C---:B---3--:R-:W-:Y:S01]  /*1ae0*/  LEA R242, P0, R2.reuse, UR6, 0x2 ;  /* 0x0000000602f27c11 */ /* 0x048fe2000f8010ff */
[----:B------:R2:W-:Y:S03]  /*1af0*/  LDGSTS.E.BYPASS.LTC128B.128 [R0+0x19000], desc[UR30][R22.64+0x80] ;  /* 0x1900008016007fae */ /* 0x0005e6000b981a1e */
[----:B------:R-:W-:Y:S01]  /*1b00*/  LEA.HI.X R243, R2, UR7, R3, 0x2, P0 ;  /* 0x0000000702f37c11 */ /* 0x000fe200080f1403 */
[----:B------:R2:W-:Y:S01]  /*1b10*/  LDGSTS.E.BYPASS.LTC128B.128 [R0+0x16000], desc[UR30][R24.64] ;  /* 0x1600000018007fae */ /* 0x0005e2000b981a1e */
[----:B-1----:R-:W-:-:S03]  /*1b20*/  UIMAD.WIDE UR14, UR39, 0x4, UR14 ;  /* 0x00000004270e78a5 */ /* 0x002fc6000f8e020e */
[----:B------:R2:W-:Y:S04]  /*1b30*/  LDGSTS.E.BYPASS.LTC128B.128 [R0+0x1a000], desc[UR30][R24.64+0x80] ;  /* 0x1a00008018007fae */ /* 0x0005e8000b981a1e */
[----:B------:R2:W-:Y:S01]  /*1b40*/  LDGSTS.E.BYPASS.LTC128B.128 [R0+0x17000], desc[UR30][R18.64] ;  /* 0x1700000012007fae */ /* 0x0005e2000b981a1e */
[----:B----4-:R-:W-:-:S03]  /*1b50*/  UIMAD.WIDE UR18, UR44, 0x4, UR12 ;  /* 0x000000042c1278a5 */ /* 0x010fc6000f8e020c */
[----:B------:R2:W-:Y:S04]  /*1b60*/  LDGSTS.E.BYPASS.LTC128B.128 [R0+0x1b000], desc[UR30][R18.64+0x80] ;  /* 0x1b00008012007fae */ /* 0x0005e8000b981a1e */
[----:B------:R-:W0:Y:S01]  /*1b70*/  LDGDEPBAR ;  /* 0x00000000000079af */ /* 0x000e220000000000 */
[----:B------:R-:W-:Y:S05]  /*1b80*/  BRA.U !UP0, `(.L_x_1935) ;  /* 0x0000004908b87547 */ /* 0x000fea000b800000 */
[----:B------:R-:W-:Y:S01]  /*1b90*/  IMAD.MOV.U32 R2, RZ, RZ, 0x4 ;  /* 0x00000004ff027424 */ /* 0x000fe200078e00ff */
[----:B--2---:R-:W-:Y:S01]  /*1ba0*/  SHF.R.U32.HI R0, RZ, 0x1, R221 ;  /* 0x00000001ff007819 */ /* 0x004fe200000116dd */
[C---:B------:R-:W-:Y:S02]  /*1bb0*/  IMAD.SHL.U32 R4, R221.reuse, 0x40, RZ ;  /* 0x00000040dd047824 */ /* 0x040fe400078e00ff */
[----:B------:R-:W-:Y:S01]  /*1bc0*/  IMAD.SHL.U32 R5, R221, 0x20, RZ ;  /* 0x00000020dd057824 */ /* 0x000fe200078e00ff */
[----:B------:R-:W-:Y:S01]  /*1bd0*/  USHF.L.U32 UR38, UR38, 0x3, URZ ;  /* 0x0000000326267899 */ /* 0x000fe200080006ff */
[----:B------:R-:W-:Y:S01]  /*1be0*/  IMAD.WIDE.U32 R2, R164, R2, UR18 ;  /* 0x00000012a4027e25 */ /* 0x000fe2000f8e0002 */
[----:B------:R-:W1:Y:S04]  /*1bf0*/  LDCU UR6, c[0x0][0x3e0] ;  /* 0x00007c00ff0677ac */ /* 0x000e680008000800 */
[----:B------:R-:W2:Y:S01]  /*1c00*/  LDG.E R11, desc[UR30][R2.64] ;  /* 0x0000001e020b7981 */ /* 0x000ea2000c1e1900 */
[----:B------:R-:W3:Y:S03]  /*1c10*/  LDCU UR12, c[0x0][0x50c] ;  /* 0x0000a180ff0c77ac */ /* 0x000ee60008000800 */
[----:B------:R-:W4:Y:S01]  /*1c20*/  LDG.E R10, desc[UR30][R2.64+0x20] ;  /* 0x0000201e020a7981 */ /* 0x000f22000c1e1900 */
[----:B------:R-:W1:Y:S03]  /*1c30*/  LDCU UR7, c[0x0][0x45c] ;  /* 0x00008b80ff0777ac */ /* 0x000e660008000800 */
[----:B------:R-:W5:Y:S04]  /*1c40*/  LDG.E R9, desc[UR30][R2.64+0x80] ;  /* 0x0000801e02097981 */ /* 0x000f68000c1e1900 */
[----:B------:R3:W5:Y:S01]  /*1c50*/  LDG.E R7, desc[UR30][R2.64+0xa0] ;  /* 0x0000a01e02077981 */ /* 0x000762000c1e1900 */
[----:B------:R-:W-:Y:S01]  /*1c60*/  LOP3.LUT R215, R215, 0x1c0, R4, 0xf8, !PT ;  /* 0x000001c0d7d77812 */ /* 0x000fe200078ef804 */
[----:B------:R-:W-:-:S02]  /*1c70*/  IMAD.MOV.U32 R212, RZ, RZ, 0x20 ;  /* 0x00000020ffd47424 */ /* 0x000fc400078e00ff */
[----:B------:R-:W-:Y:S01]  /*1c80*/  IMAD.MOV.U32 R218, RZ, RZ, 0x40 ;  /* 0x00000040ffda7424 */ /* 0x000fe200078e00ff */
[----:B------:R-:W-:Y:S01]  /*1c90*/  LOP3.LUT R0, R215, 0x8, R0, 0x78, !PT ;  /* 0x00000008d7007812 */ /* 0x000fe200078e7800 */
[----:B------:R-:W-:Y:S01]  /*1ca0*/  IMAD.MOV.U32 R159, RZ, RZ, RZ ;  /* 0x000000ffff9f7224 */ /* 0x000fe200078e00ff */
[----:B---3--:R-:W-:Y:S02]  /*1cb0*/  SHF.R.U32.HI R3, RZ, 0x4, R221 ;  /* 0x00000004ff037819 */ /* 0x008fe400000116dd */
[----:B------:R-:W-:Y:S02]  /*1cc0*/  LOP3.LUT R2, R4, 0x200, RZ, 0xc0, !PT ;  /* 0x0000020004027812 */ /* 0x000fe400078ec0ff */
[----:B------:R-:W-:Y:S02]  /*1cd0*/  LOP3.LUT R3, R3, 0x8, RZ, 0xc0, !PT ;  /* 0x0000000803037812 */ /* 0x000fe400078ec0ff */
[----:B------:R-:W-:Y:S02]  /*1ce0*/  LOP3.LUT R2, R2, 0x400, R5, 0xf8, !PT ;  /* 0x0000040002027812 */ /* 0x000fe400078ef805 */
[----:B------:R-:W-:-:S02]  /*1cf0*/  LOP3.LUT R3, R3, 0x10, R221, 0xf8, !PT ;  /* 0x0000001003037812 */ /* 0x000fc400078ef8dd */
[----:B------:R-:W3:Y:S01]  /*1d00*/  S2R R221, SR_TID.X ;  /* 0x0000000000dd7919 */ /* 0x000ee20000002100 */
[----:B------:R-:W-:Y:S02]  /*1d10*/  LOP3.LUT R213, R2, R0, RZ, 0xfc, !PT ;  /* 0x0000000002d57212 */ /* 0x000fe400078efcff */
[----:B------:R-:W-:-:S04]  /*1d20*/  LOP3.LUT R3, R3, R215, RZ, 0x3c, !PT ;  /* 0x000000d703037212 */ /* 0x000fc800078e3cff */
[----:B------:R-:W-:Y:S01]  /*1d30*/  LOP3.LUT R3, R3, 0x200, R4, 0xf8, !PT ;  /* 0x0000020003037812 */ /* 0x000fe200078ef804 */
[C---:B---3--:R-:W-:Y:S01]  /*1d40*/  IMAD.SHL.U32 R0, R221.reuse, 0x10, RZ ;  /* 0x00000010dd007824 */ /* 0x048fe200078e00ff */
[--C-:B------:R-:W-:Y:S01]  /*1d50*/  SHF.R.U32.HI R219, RZ, 0x1, R221.reuse ;  /* 0x00000001ffdb7819 */ /* 0x100fe200000116dd */
[C---:B------:R-:W-:Y:S01]  /*1d60*/  IMAD.SHL.U32 R224, R221.reuse, 0x2, RZ ;  /* 0x00000002dde07824 */ /* 0x040fe200078e00ff */
[----:B------:R-:W-:Y:S01]  /*1d70*/  SHF.R.U32.HI R6, RZ, 0x2, R221 ;  /* 0x00000002ff067819 */ /* 0x000fe200000116dd */
[----:B------:R-:W-:Y:S01]  /*1d80*/  IMAD.SHL.U32 R223, R221, 0x20, RZ ;  /* 0x00000020dddf7824 */ /* 0x000fe200078e00ff */
[----:B------:R-:W-:Y:S02]  /*1d90*/  LOP3.LUT R0, R0, 0x1c0, RZ, 0xc0, !PT ;  /* 0x000001c000007812 */ /* 0x000fe400078ec0ff */
[----:B------:R-:W-:Y:S02]  /*1da0*/  LOP3.LUT R5, R219, 0x10, RZ, 0xc0, !PT ;  /* 0x00000010db057812 */ /* 0x000fe400078ec0ff */
[----:B------:R-:W-:-:S02]  /*1db0*/  LOP3.LUT R2, R224, 0x7006, R223, 0xc8, !PT ;  /* 0x00007006e0027812 */ /* 0x000fc400078ec8df */
[----:B------:R-:W-:Y:S02]  /*1dc0*/  LOP3.LUT R0, R0, 0x38, R224, 0xf8, !PT ;  /* 0x0000003800007812 */ /* 0x000fe400078ef8e0 */
[----:B------:R-:W-:Y:S02]  /*1dd0*/  LOP3.LUT R2, R2, 0x400, R223, 0xf8, !PT ;  /* 0x0000040002027812 */ /* 0x000fe400078ef8df */
[----:B------:R-:W-:Y:S02]  /*1de0*/  LOP3.LUT R0, R0, 0x20, R219, 0x78, !PT ;  /* 0x0000002000007812 */ /* 0x000fe400078e78db */
[----:B------:R-:W-:Y:S02]  /*1df0*/  LOP3.LUT R4, R5, 0x7, R6, 0xf8, !PT ;  /* 0x0000000705047812 */ /* 0x000fe400078ef806 */
[----:B------:R-:W-:Y:S01]  /*1e00*/  LOP3.LUT R0, R2, R0, RZ, 0xfc, !PT ;  /* 0x0000000002007212 */ /* 0x000fe200078efcff */
[----:B--2---:R-:W-:Y:S04]  /*1e10*/  STL [R1+0x40], R11 ;  /* 0x0000400b01007387 */ /* 0x004fe80000100800 */
[----:B----4-:R-:W-:Y:S04]  /*1e20*/  STL [R1+0x3c], R10 ;  /* 0x00003c0a01007387 */ /* 0x010fe80000100800 */
[----:B-----5:R-:W-:Y:S04]  /*1e30*/  STL [R1+0x38], R9 ;  /* 0x0000380901007387 */ /* 0x020fe80000100800 */
[----:B------:R-:W-:Y:S04]  /*1e40*/  STL [R1+0x34], R7 ;  /* 0x0000340701007387 */ /* 0x000fe80000100800 */
[----:B------:R-:W-:Y:S04]  /*1e50*/  STL [R1+0x44], R4 ;  /* 0x0000440401007387 */ /* 0x000fe80000100800 */
[----:B------:R2:W-:Y:S04]  /*1e60*/  STL [R1+0x48], R0 ;  /* 0x0000480001007387 */ /* 0x0005e80000100800 */
[----:B------:R3:W-:Y:S01]  /*1e70*/  STL [R1+0x1c], R8 ;  /* 0x00001c0801007387 */ /* 0x0007e20000100800 */
[----:B--2---:R-:W-:-:S02]  /*1e80*/  IMAD.MOV.U32 R0, RZ, RZ, 0x10 ;  /* 0x00000010ff007424 */ /* 0x004fc400078e00ff */
[C---:B------:R-:W-:Y:S01]  /*1e90*/  IMAD.SHL.U32 R217, R221.reuse, 0x40, RZ ;  /* 0x00000040ddd97824 */ /* 0x040fe200078e00ff */
[C---:B------:R-:W-:Y:S02]  /*1ea0*/  LOP3.LUT P1, RZ, R221.reuse, 0x2, RZ, 0xc0, !PT ;  /* 0x00000002ddff7812 */ /* 0x040fe4000782c0ff */
[----:B------:R-:W-:Y:S02]  /*1eb0*/  LOP3.LUT P0, RZ, R221, 0x4, RZ, 0xc0, !PT ;  /* 0x00000004ddff7812 */ /* 0x000fe4000780c0ff */
[----:B------:R-:W-:Y:S02]  /*1ec0*/  LOP3.LUT R216, R217, 0x200, RZ, 0xc0, !PT ;  /* 0x00000200d9d87812 */ /* 0x000fe400078ec0ff */
[----:B------:R-:W-:Y:S02]  /*1ed0*/  LEA R213, R213, UR4, 0x1 ;  /* 0x00000004d5d57c11 */ /* 0x000fe4000f8e08ff */
[----:B------:R-:W-:Y:S02]  /*1ee0*/  LEA R211, R3, UR4, 0x1 ;  /* 0x0000000403d37c11 */ /* 0x000fe4000f8e08ff */
[----:B------:R-:W-:Y:S01]  /*1ef0*/  LOP3.LUT P2, RZ, R221, 0x8, RZ, 0xc0, !PT ;  /* 0x00000008ddff7812 */ /* 0x000fe2000784c0ff */
        /* <DEDUP_REMOVED lines=8> */
[----:B-1-3--:R-:W-:-:S07]  /*1f80*/  LOP3.LUT R216, R216, 0x400, R223, 0xf8, !PT ;  /* 0x00000400d8d87812 */ /* 0x00afce00078ef8df */
.L_x_1938:
[----:B------:R-:W0:Y:S01]  /*1f90*/  LDGDEPBAR ;  /* 0x00000000000079af */ /* 0x000e220000000000 */
[----:B------:R-:W-:Y:S01]  /*1fa0*/  SHF.L.U32 R0, R221, 0x3, RZ ;  /* 0x00000003dd007819 */ /* 0x000fe200000006ff */
[----:B------:R-:W-:Y:S01]  /*1fb0*/  UMOV UR4, UR23 ;  /* 0x0000001700047c82 */ /* 0x000fe20008000000 */
[C---:B------:R-:W-:Y:S05]  /*1fc0*/  IADD3 R206, PT, PT, R213.reuse, R212, RZ ;  /* 0x000000d4d5ce7210 */ /* 0x040fea0007ffe0ff */
[----:B------:R1:W-:Y:S01]  /*1fd0*/  STL [R1+0x54], R38 ;  /* 0x0000542601007387 */ /* 0x0003e20000100800 */
[----:B------:R-:W-:Y:S01]  /*1fe0*/  LOP3.LUT R215, R0, 0x38, RZ, 0xc0, !PT ;  /* 0x0000003800d77812 */ /* 0x000fe200078ec0ff */
[----:B------:R-:W-:Y:S01]  /*1ff0*/  UIADD3 UR13, UPT, UPT, UR40, 0x1, URZ ;  /* 0x00000001280d7890 */ /* 0x000fe2000fffe0ff */
[----:B------:R-:W-:Y:S01]  /*2000*/  IADD3 R207, PT, PT, R213, R218, RZ ;  /* 0x000000dad5cf7210 */ /* 0x000fe20007ffe0ff */
[----:B------:R2:W-:Y:S01]  /*2010*/  STL [R1+0x50], R37 ;  /* 0x0000502501007387 */ /* 0x0005e20000100800 */
[----:B------:R-:W-:Y:S01]  /*2020*/  LOP3.LUT R210, R215, 0x1c0, R217, 0xf8, !PT ;  /* 0x000001c0d7d27812 */ /* 0x000fe200078ef8d9 */
[----:B------:R-:W-:Y:S01]  /*2030*/  UISETP.NE.AND UP0, UPT, UR13, 0x1, UPT ;  /* 0x000000010d00788c */ /* 0x000fe2000bf05270 */
[----:B------:R-:W-:Y:S01]  /*2040*/  IADD3 R205, PT, PT, R212, R207, RZ ;  /* 0x000000cfd4cd7210 */ /* 0x000fe20007ffe0ff */
[----:B------:R-:W-:Y:S04]  /*2050*/  STL [R1+0x4c], R36 ;  /* 0x00004c2401007387 */ /* 0x000fe80000100800 */
[----:B------:R3:W-:Y:S04]  /*2060*/  STL [R1+0x30], R0 ;  /* 0x0000300001007387 */ /* 0x0007e80000100800 */
[----:B------:R-:W4:Y:S04]  /*2070*/  LDL R225, [R1+0x38] ;  /* 0x0000380001e17983 */ /* 0x000f280000100800 */
[----:B------:R-:W4:Y:S04]  /*2080*/  LDL R214, [R1+0x34] ;  /* 0x0000340001d67983 */ /* 0x000f280000100800 */
[----:B-1----:R-:W4:Y:S04]  /*2090*/  LDL R38, [R1+0x40] ;  /* 0x0000400001267983 */ /* 0x002f280000100800 */
[----:B--2---:R-:W2:Y:S01]  /*20a0*/  LDL R37, [R1+0x3c] ;  /* 0x00003c0001257983 */ /* 0x004ea20000100800 */
[----:B---3--:R-:W-:Y:S04]  /*20b0*/  LOP3.LUT R0, R222, R210, R220, 0xf6, !PT ;  /* 0x000000d2de007212 */ /* 0x008fe800078ef6dc */
[----:B------:R-:W-:Y:S04]  /*20c0*/  LEA R0, R0, UR4, 0x1 ;  /* 0x0000000400007c11 */ /* 0x000fe8000f8e08ff */
[-C--:B------:R-:W-:Y:S02]  /*20d0*/  IADD3 R3, PT, PT, R212, R0.reuse, RZ ;  /* 0x00000000d4037210 */ /* 0x080fe40007ffe0ff */
[----:B------:R-:W-:Y:S04]  /*20e0*/  IADD3 R2, PT, PT, R218, R0, RZ ;  /* 0x00000000da027210 */ /* 0x000fe80007ffe0ff */
[----:B------:R-:W-:Y:S02]  /*20f0*/  IADD3 R204, PT, PT, R212, R2, RZ ;  /* 0x00000002d4cc7210 */ /* 0x000fe40007ffe0ff */
[----:B--2---:R-:W-:Y:S01]  /*2100*/  FSETP.NEU.FTZ.AND P1, PT, R37, -INF , PT ;  /* 0xff8000002500780b */ /* 0x004fe20003f3d000 */
[----:B------:R-:W-:Y:S04]  /*2110*/  DEPBAR.LE SB0, 0x0 ;  /* 0x000080000000791a */ /* 0x000fe80000000000 */
[----:B------:R-:W-:Y:S01]  /*2120*/  BAR.SYNC.DEFER_BLOCKING 0x0 ;  /* 0x0000000000007b1d */ /* 0x000fe20000010000 */
[----:B----4-:R-:W-:Y:S05]  /*2130*/  FSETP.NEU.FTZ.AND P3, PT, R38, -INF , PT ;  /* 0xff8000002600780b */ /* 0x010fea0003f7d000 */
        /* <DEDUP_REMOVED lines=44> */
[----:B------:R-:W3:Y:S07]  /*2400*/  LDSM.16.M88.4 R184, [R0+0x10800] ;  /* 0x0108000000b8783b */ /* 0x000eee0000000200 */
        /* <DEDUP_REMOVED lines=12> */
[-C--:B----4-:R-:W-:Y:S01]  /*24d0*/  HMMA.16816.F32 R4, R176, R180.reuse, R4 ;  /* 0x000000b4b004723c */ /* 0x090fe20000001804 */
[----:B------:R-:W4:Y:S07]  /*24e0*/  LDSM.16.M88.4 R168, [R3+0x10800] ;  /* 0x0108000003a8783b */ /* 0x000f2e0000000200 */
[C---:B---3--:R-:W-:Y:S08]  /*24f0*/  HMMA.16816.F32 R8, R188.reuse, R180, R8 ;  /* 0x000000b4bc08723c */ /* 0x048ff00000001808 */
        /* <DEDUP_REMOVED lines=8> */
[----:B------:R-:W3:Y:S07]  /*2580*/  LDSM.16.M88.4 R176, [R207+0x3000] ;  /* 0x00300000cfb0783b */ /* 0x000eee0000000200 */
[-C--:B-1----:R-:W-:Y:S01]  /*2590*/  HMMA.16816.F32 R4, R172, R192.reuse, R4 ;  /* 0x000000c0ac04723c */ /* 0x082fe20000001804 */
[----:B------:R-:W1:Y:S07]  /*25a0*/  LDSM.16.M88.4 R184, [R205+0x2000] ;  /* 0x00200000cdb8783b */ /* 0x000e6e0000000200 */
[C---:B--2---:R-:W-:Y:S08]  /*25b0*/  HMMA.16816.F32 R8, R164.reuse, R192, R8 ;  /* 0x000000c0a408723c */ /* 0x044ff00000001808 */
[-C--:B------:R-:W-:Y:S08]  /*25c0*/  HMMA.16816.F32 R12, R164, R194.reuse, R12 ;  /* 0x000000c2a40c723c */ /* 0x080ff0000000180c */
[C---:B------:R-:W-:Y:S08]  /*25d0*/  HMMA.16816.F32 R16, R172.reuse, R194, R16 ;  /* 0x000000c2ac10723c */ /* 0x040ff00000001810 */
[-C--:B----4-:R-:W-:Y:S08]  /*25e0*/  HMMA.16816.F32 R20, R172, R168.reuse, R20 ;  /* 0x000000a8ac14723c */ /* 0x090ff00000001814 */
[C---:B------:R-:W-:Y:S08]  /*25f0*/  HMMA.16816.F32 R24, R164.reuse, R168, R24 ;  /* 0x000000a8a418723c */ /* 0x040ff00000001818 */
[-C--:B------:R-:W-:Y:S01]  /*2600*/  HMMA.16816.F32 R28, R164, R170.reuse, R28 ;  /* 0x000000aaa41c723c */ /* 0x080fe2000000181c */
[----:B------:R-:W2:Y:S07]  /*2610*/  LDSM.16.M88.4 R164, [R205+0x3000] ;  /* 0x00300000cda4783b */ /* 0x000eae0000000200 */
[----:B------:R-:W-:Y:S08]  /*2620*/  HMMA.16816.F32 R32, R172, R170, R32 ;  /* 0x000000aaac20723c */ /* 0x000ff00000001820 */
[-C--:B------:R-:W-:Y:S08]  /*2630*/  HMMA.16816.F32 R4, R196, R200.reuse, R4 ;  /* 0x000000c8c404723c */ /* 0x080ff00000001804 */
[C---:B---3--:R-:W-:Y:S08]  /*2640*/  HMMA.16816.F32 R8, R176.reuse, R200, R8 ;  /* 0x000000c8b008723c */ /* 0x048ff00000001808 */
[-C--:B------:R-:W-:Y:S08]  /*2650*/  HMMA.16816.F32 R12, R176, R202.reuse, R12 ;  /* 0x000000cab00c723c */ /* 0x080ff0000000180c */
[C---:B------:R-:W-:Y:S08]  /*2660*/  HMMA.16816.F32 R16, R196.reuse, R202, R16 ;  /* 0x000000cac410723c */ /* 0x040ff00000001810 */
[-C--:B------:R-:W-:Y:S08]  /*2670*/  HMMA.16816.F32 R20, R196, R180.reuse, R20 ;  /* 0x000000b4c414723c */ /* 0x080ff00000001814 */
[C---:B------:R-:W-:Y:S04]  /*2680*/  HMMA.16816.F32 R24, R176.reuse, R180, R24 ;  /* 0x000000b4b018723c */ /* 0x040fe80000001818 */
[----:B------:R-:W-:Y:S04]  /*2690*/  IADD3 R180, PT, PT, R212, R0, RZ ;  /* 0x00000000d4b47210 */ /* 0x000fe80007ffe0ff */
[-C--:B------:R-:W-:Y:S08]  /*26a0*/  HMMA.16816.F32 R28, R176, R182.reuse, R28 ;  /* 0x000000b6b01c723c */ /* 0x080ff0000000181c */
[----:B------:R-:W-:Y:S08]  /*26b0*/  HMMA.16816.F32 R32, R196, R182, R32 ;  /* 0x000000b6c420723c */ /* 0x000ff00000001820 */
[-C--:B-1----:R-:W-:Y:S08]  /*26c0*/  HMMA.16816.F32 R4, R184, R188.reuse, R4 ;  /* 0x000000bcb804723c */ /* 0x082ff00000001804 */
[C---:B--2---:R-:W-:Y:S08]  /*26d0*/  HMMA.16816.F32 R8, R164.reuse, R188, R8 ;  /* 0x000000bca408723c */ /* 0x044ff00000001808 */
[-C--:B------:R-:W-:Y:S03]  /*26e0*/  HMMA.16816.F32 R12, R164, R190.reuse, R12 ;  /* 0x000000bea40c723c */ /* 0x080fe6000000180c */
[----:B------:R-:W-:Y:S01]  /*26f0*/  FMUL.FTZ R4, R4, UR12 ;  /* 0x0000000c04047c20 */ /* 0x000fe20008410000 */
[----:B------:R-:W-:Y:S01]  /*2700*/  FMUL.FTZ R6, R6, UR12 ;  /* 0x0000000c06067c20 */ /* 0x000fe20008410000 */
[----:B------:R-:W-:Y:S01]  /*2710*/  FMUL.FTZ R5, R5, UR12 ;  /* 0x0000000c05057c20 */ /* 0x000fe20008410000 */
[----:B------:R-:W-:Y:S01]  /*2720*/  FMUL.FTZ R7, R7, UR12 ;  /* 0x0000000c07077c20 */ /* 0x000fe20008410000 */
[----:B------:R-:W-:Y:S01]  /*2730*/  MUFU.TANH R183, R4 ;  /* 0x0000000400b77308 */ /* 0x000fe20000002400 */
        /* <DEDUP_REMOVED lines=11> */
[----:B------:R-:W-:Y:S01]  /*27f0*/  FMUL.FTZ R16, R16, UR12 ;  /* 0x0000000c10107c20 */ /* 0x000fe20008410000 */
[----:B------:R-:W-:Y:S01]  /*2800*/  FMUL.FTZ R19, R19, UR12 ;  /* 0x0000000c13137c20 */ /* 0x000fe20008410000 */
[----:B------:R-:W-:Y:S01]  /*2810*/  FMUL.FTZ R18, R18, UR12 ;  /* 0x0000000c12127c20 */ /* 0x000fe20008410000 */
[----:B------:R-:W-:Y:S06]  /*2820*/  FMUL.FTZ R17, R17, UR12 ;  /* 0x0000000c11117c20 */ /* 0x000fec0008410000 */
[----:B------:R2:W3:Y:S10]  /*2830*/  MUFU.TANH R209, R8 ;  /* 0x0000000800d17308 */ /* 0x0004f40000002400 */
[----:B------:R-:W4:Y:S01]  /*2840*/  MUFU.TANH R181, R5 ;  /* 0x0000000500b57308 */ /* 0x000f220000002400 */
[----:B-1----:R-:W-:Y:S05]  /*2850*/  FMUL.FTZ R9, R38, 1.4426950216293334961 ;  /* 0x3fb8aa3b26097820 */ /* 0x002fea0000410000 */
[----:B------:R-:W-:Y:S04]  /*2860*/  FSEL R9, R9, RZ, P3 ;  /* 0x000000ff09097208 */ /* 0x000fe80001800000 */
[----:B------:R4:W1:Y:S01]  /*2870*/  MUFU.TANH R208, R10 ;  /* 0x0000000a00d07308 */ /* 0x0008620000002400 */
[----:B------:R-:W-:Y:S01]  /*2880*/  FSETP.NEU.FTZ.AND P3, PT, R225, -INF , PT ;  /* 0xff800000e100780b */ /* 0x000fe20003f7d000 */
[----:B--2---:R-:W-:Y:S01]  /*2890*/  FMUL.FTZ R8, R37, 1.4426950216293334961 ;  /* 0x3fb8aa3b25087820 */ /* 0x004fe20000410000 */
[----:B---3--:R-:W-:Y:S01]  /*28a0*/  STL [R1], R209 ;  /* 0x000000d101007387 */ /* 0x008fe20000100800 */
[--C-:B------:R-:W-:Y:S03]  /*28b0*/  FFMA.FTZ R2, R183, UR7, -R9.reuse ;  /* 0x00000007b7027c23 */ /* 0x100fe60008010809 */
[----:B------:R-:W-:Y:S03]  /*28c0*/  FSEL R8, R8, RZ, P1 ;  /* 0x000000ff08087208 */ /* 0x000fe60000800000 */
[----:B------:R2:W3:Y:S01]  /*28d0*/  MUFU.TANH R223, R7 ;  /* 0x0000000700df7308 */ /* 0x0004e20000002400 */
[----:B------:R-:W-:Y:S01]  /*28e0*/  FSETP.NEU.FTZ.AND P1, PT, R214, -INF , PT ;  /* 0xff800000d600780b */ /* 0x000fe20003f3d000 */
[--C-:B------:R-:W-:Y:S08]  /*28f0*/  FFMA.FTZ R3, R224, UR7, -R8.reuse ;  /* 0x00000007e0037c23 */ /* 0x100ff00008010808 */
[----:B------:R3:W-:Y:S01]  /*2900*/  MUFU.EX2 R198, R2 ;  /* 0x0000000200c67308 */ /* 0x0007e20000000800 */
[----:B----4-:R-:W-:Y:S01]  /*2910*/  FFMA.FTZ R10, R181, UR7, -R9 ;  /* 0x00000007b50a7c23 */ /* 0x010fe20008010809 */
[----:B-1----:R-:W-:Y:S08]  /*2920*/  STL [R1+0x18], R208 ;  /* 0x000018d001007387 */ /* 0x002ff00000100800 */
[----:B------:R1:W-:Y:S10]  /*2930*/  MUFU.EX2 R228, R3 ;  /* 0x0000000300e47308 */ /* 0x0003f40000000800 */
[----:B------:R4:W-:Y:S01]  /*2940*/  MUFU.EX2 R201, R10 ;  /* 0x0000000a00c97308 */ /* 0x0009e20000000800 */
[----:B--2---:R-:W2:Y:S09]  /*2950*/  LDSM.16.M88.4 R4, [R204+0x10800] ;  /* 0x01080000cc04783b */ /* 0x004eb20000000200 */
[----:B------:R4:W-:Y:S01]  /*2960*/  MUFU.TANH R249, R12 ;  /* 0x0000000c00f97308 */ /* 0x0009e20000002400 */
[----:B---3--:R-:W-:Y:S01]  /*2970*/  FFMA.FTZ R2, R223, UR7, -R8 ;  /* 0x00000007df027c23 */ /* 0x008fe20008010808 */
[----:B-1----:R-:W-:Y:S08]  /*2980*/  FMUL.FTZ R3, R225, 1.4426950216293334961 ;  /* 0x3fb8aa3be1037820 */ /* 0x002ff00000410000 */
[----:B------:R1:W-:Y:S01]  /*2990*/  MUFU.EX2 R229, R2 ;  /* 0x0000000200e57308 */ /* 0x0003e20000000800 */
[----:B------:R-:W-:Y:S09]  /*29a0*/  FSEL R3, R3, RZ, P3 ;  /* 0x000000ff03037208 */ /* 0x000ff20001800000 */
[----:B------:R-:W3:Y:S01]  /*29b0*/  MUFU.TANH R36, R11 ;  /* 0x0000000b00247308 */ /* 0x000ee20000002400 */
[--C-:B----4-:R-:W-:Y:S01]  /*29c0*/  FFMA.FTZ R10, R209, UR7, -R3.reuse ;  /* 0x00000007d10a7c23 */ /* 0x110fe20008010803 */
[--C-:B------:R-:W-:Y:S08]  /*29d0*/  FFMA.FTZ R12, R252, UR7, -R3.reuse ;  /* 0x00000007fc0c7c23 */ /* 0x100ff00008010803 */
[----:B------:R-:W-:Y:S01]  /*29e0*/  MUFU.TANH R248, R13 ;  /* 0x0000000d00f87308 */ /* 0x000fe20000002400 */
[----:B-1----:R-:W-:Y:S05]  /*29f0*/  FMUL.FTZ R2, R214, 1.4426950216293334961 ;  /* 0x3fb8aa3bd6027820 */ /* 0x002fea0000410000 */
[----:B------:R-:W-:Y:S04]  /*2a00*/  FSEL R2, R2, RZ, P1 ;  /* 0x000000ff02027208 */ /* 0x000fe80000800000 */
[----:B------:R1:W-:Y:S01]  /*2a10*/  MUFU.EX2 R241, R10 ;  /* 0x0000000a00f17308 */ /* 0x0003e20000000800 */
[----:B---3--:R3:W-:Y:S09]  /*2a20*/  STL [R1+0x14], R36 ;  /* 0x0000142401007387 */ /* 0x0087f20000100800 */
[----:B------:R-:W4:Y:S01]  /*2a30*/  MUFU.TANH R168, R14 ;  /* 0x0000000e00a87308 */ /* 0x000f220000002400 */
[--C-:B------:R-:W-:Y:S01]  /*2a40*/  FFMA.FTZ R11, R208, UR7, -R2.reuse ;  /* 0x00000007d00b7c23 */ /* 0x100fe20008010802 */
[-C--:B--2---:R-:W-:Y:S08]  /*2a50*/  HMMA.16816.F32 R20, R184, R4.reuse, R20 ;  /* 0x00000004b814723c */ /* 0x084ff00000001814 */
[----:B------:R-:W2:Y:S01]  /*2a60*/  MUFU.TANH R14, R15 ;  /* 0x0000000f000e7308 */ /* 0x000ea20000002400 */
[--C-:B-1----:R-:W-:Y:S01]  /*2a70*/  FFMA.FTZ R10, R36, UR7, -R2.reuse ;  /* 0x00000007240a7c23 */ /* 0x102fe20008010802 */
[C---:B------:R-:W-:Y:S08]  /*2a80*/  HMMA.16816.F32 R24, R164.reuse, R4, R24 ;  /* 0x00000004a418723c */ /* 0x040ff00000001818 */
[----:B------:R-:W-:Y:S01]  /*2a90*/  MUFU.EX2 R240, R12 ;  /* 0x0000000c00f07308 */ /* 0x000fe20000000800 */
[----:B----4-:R-:W-:Y:S01]  /*2aa0*/  STL [R1+0x10], R168 ;  /* 0x000010a801007387 */ /* 0x010fe20000100800 */
[--C-:B------:R-:W-:Y:S08]  /*2ab0*/  FFMA.FTZ R4, R249, UR7, -R3.reuse ;  /* 0x00000007f9047c23 */ /* 0x100ff00008010803 */
[----:B------:R-:W1:Y:S01]  /*2ac0*/  MUFU.EX2 R12, R11 ;  /* 0x0000000b000c7308 */ /* 0x000e620000000800 */
[--C-:B------:R-:W-:Y:S01]  /*2ad0*/  FFMA.FTZ R5, R168, UR7, -R2.reuse ;  /* 0x00000007a8057c23 */ /* 0x100fe20008010802 */
[-C--:B------:R-:W-:Y:S08]  /*2ae0*/  HMMA.16816.F32 R28, R164, R6.reuse, R28 ;  /* 0x00000006a41c723c */ /* 0x080ff0000000181c */
[----:B------:R-:W4:Y:S01]  /*2af0*/  MUFU.EX2 R13, R10 ;  /* 0x0000000a000d7308 */ /* 0x000f220000000800 */
[----:B------:R-:W-:Y:S01]  /*2b00*/  FMUL.FTZ R20, R20, UR12 ;  /* 0x0000000c14147c20 */ /* 0x000fe20008410000 */
[----:B--2---:R-:W-:Y:S01]  /*2b10*/  STL [R1+0xc], R14 ;  /* 0x00000c0e01007387 */ /* 0x004fe20000100800 */
[----:B------:R-:W-:Y:S07]  /*2b20*/  FMUL.FTZ R22, R22, UR12 ;  /* 0x0000000c16167c20 */ /* 0x000fee0008410000 */
[----:B------:R2:W-:Y:S01]  /*2b30*/  MUFU.EX2 R237, R4 ;  /* 0x0000000400ed7308 */ /* 0x0005e20000000800 */
[----:B------:R-:W-:Y:S01]  /*2b40*/  FMUL.FTZ R23, R23, UR12 ;  /* 0x0000000c17177c20 */ /* 0x000fe20008410000 */
[----:B------:R-:W-:Y:S08]  /*2b50*/  HMMA.16816.F32 R32, R184, R6, R32 ;  /* 0x00000006b820723c */ /* 0x000ff00000001820 */
[----:B------:R-:W3:Y:S01]  /*2b60*/  MUFU.TANH R38, R16 ;  /* 0x0000001000267308 */ /* 0x000ee20000002400 */
[----:B-1----:R-:W-:Y:S01]  /*2b70*/  STL [R1+0x8], R12 ;  /* 0x0000080c01007387 */ /* 0x002fe20000100800 */
[----:B------:R-:W-:Y:S01]  /*2b80*/  FMUL.FTZ R25, R25, UR12 ;  /* 0x0000000c19197c20 */ /* 0x000fe20008410000 */
[----:B------:R-:W-:Y:S01]  /*2b90*/  FMUL.FTZ R24, R24, UR12 ;  /* 0x0000000c18187c20 */ /* 0x000fe20008410000 */
[----:B------:R-:W-:Y:S01]  /*2ba0*/  FMUL.FTZ R26, R26, UR12 ;  /* 0x0000000c1a1a7c20 */ /* 0x000fe20008410000 */
[----:B----4-:R-:W-:Y:S01]  /*2bb0*/  STL [R1+0x4], R13 ;  /* 0x0000040d01007387 */ /* 0x010fe20000100800 */
[----:B------:R-:W-:Y:S04]  /*2bc0*/  FMUL.FTZ R21, R21, UR12 ;  /* 0x0000000c15157c20 */ /* 0x000fe80008410000 */
[----:B------:R-:W1:Y:S01]  /*2bd0*/  MUFU.TANH R226, R19 ;  /* 0x0000001300e27308 */ /* 0x000e620000002400 */
[----:B------:R-:W-:Y:S01]  /*2be0*/  FMUL.FTZ R27, R27, UR12 ;  /* 0x0000000c1b1b7c20 */ /* 0x000fe20008410000 */
[----:B------:R-:W4:Y:S01]  /*2bf0*/  LDL R11, [R1+0x48] ;  /* 0x00004800010b7983 */ /* 0x000f220000100800 */
[----:B--2---:R-:W-:Y:S01]  /*2c00*/  FFMA.FTZ R4, R14, UR7, -R2 ;  /* 0x000000070e047c23 */ /* 0x004fe20008010802 */
[----:B------:R-:W-:Y:S01]  /*2c10*/  FFMA.FTZ R10, R248, UR7, -R3 ;  /* 0x00000007f80a7c23 */ /* 0x000fe20008010803 */
[----:B------:R-:W-:Y:S01]  /*2c20*/  FMUL.FTZ R28, R28, UR12 ;  /* 0x0000000c1c1c7c20 */ /* 0x000fe20008410000 */
[----:B------:R-:W-:Y:S01]  /*2c30*/  FMUL.FTZ R29, R29, UR12 ;  /* 0x0000000c1d1d7c20 */ /* 0x000fe20008410000 */
[----:B------:R-:W-:Y:S03]  /*2c40*/  FMUL.FTZ R30, R30, UR12 ;  /* 0x0000000c1e1e7c20 */ /* 0x000fe60008410000 */
[----:B------:R2:W-:Y:S01]  /*2c50*/  MUFU.EX2 R250, R4 ;  /* 0x0000000400fa7308 */ /* 0x0005e20000000800 */
[----:B------:R-:W-:Y:S01]  /*2c60*/  FMUL.FTZ R32, R32, UR12 ;  /* 0x0000000c20207c20 */ /* 0x000fe20008410000 */
[----:B------:R-:W-:Y:S01]  /*2c70*/  FMUL.FTZ R34, R34, UR12 ;  /* 0x0000000c22227c20 */ /* 0x000fe20008410000 */
[----:B------:R-:W-:Y:S07]  /*2c80*/  FMUL.FTZ R33, R33, UR12 ;  /* 0x0000000c21217c20 */ /* 0x000fee0008410000 */
[----:B------:R-:W1:Y:S01]  /*2c90*/  MUFU.TANH R227, R18 ;  /* 0x0000001200e37308 */ /* 0x000e620000002400 */
[----:B------:R-:W-:Y:S01]  /*2ca0*/  FMUL.FTZ R35, R35, UR12 ;  /* 0x0000000c23237c20 */ /* 0x000fe20008410000 */
[----:B------:R-:W-:Y:S01]  /*2cb0*/  FMUL.FTZ R31, R31, UR12 ;  /* 0x0000000c1f1f7c20 */ /* 0x000fe20008410000 */
[----:B------:R-:W4:Y:S07]  /*2cc0*/  LDL R184, [R1+0x44] ;  /* 0x0000440001b87983 */ /* 0x000f2e0000100800 */
[----:B---3--:R-:W3:Y:S01]  /*2cd0*/  MUFU.TANH R36, R20 ;  /* 0x0000001400247308 */ /* 0x008ee20000002400 */
[--C-:B--2---:R-:W-:Y:S09]  /*2ce0*/  FFMA.FTZ R4, R38, UR7, -R9.reuse ;  /* 0x0000000726047c23 */ /* 0x104ff20008010809 */
[----:B------:R1:W-:Y:S10]  /*2cf0*/  MUFU.EX2 R193, R4 ;  /* 0x0000000400c17308 */ /* 0x0003f40000000800 */
[----:B------:R2:W3:Y:S10]  /*2d00*/  MUFU.EX2 R251, R5 ;  /* 0x0000000500fb7308 */ /* 0x0004f40000000800 */
[----:B------:R-:W3:Y:S01]  /*2d10*/  MUFU.TANH R225, R22 ;  /* 0x0000001600e17308 */ /* 0x000ee20000002400 */
[--C-:B-1----:R-:W-:Y:S09]  /*2d20*/  FFMA.FTZ R4, R226, UR7, -R8.reuse ;  /* 0x00000007e2047c23 */ /* 0x102ff20008010808 */
[----:B------:R-:W1:Y:S01]  /*2d30*/  MUFU.TANH R206, R23 ;  /* 0x0000001700ce7308 */ /* 0x000e620000002400 */
[--C-:B--2---:R-:W-:Y:S09]  /*2d40*/  FFMA.FTZ R5, R227, UR7, -R8.reuse ;  /* 0x00000007e3057c23 */ /* 0x104ff20008010808 */
[----:B------:R3:W-:Y:S10]  /*2d50*/  MUFU.EX2 R202, R4 ;  /* 0x0000000400ca7308 */ /* 0x0007f40000000800 */
[----:B------:R2:W-:Y:S10]  /*2d60*/  MUFU.EX2 R203, R5 ;  /* 0x0000000500cb7308 */ /* 0x0005f40000000800 */
[----:B------:R-:W1:Y:S01]  /*2d70*/  MUFU.TANH R234, R25 ;  /* 0x0000001900ea7308 */ /* 0x000e620000002400 */
[----:B---3--:R-:W-:Y:S09]  /*2d80*/  FFMA.FTZ R4, R36, UR7, -R9 ;  /* 0x0000000724047c23 */ /* 0x008ff20008010809 */
[----:B------:R-:W-:Y:S01]  /*2d90*/  MUFU.TANH R235, R24 ;  /* 0x0000001800eb7308 */ /* 0x000fe20000002400 */
[--C-:B--2---:R-:W-:Y:S09]  /*2da0*/  FFMA.FTZ R5, R225, UR7, -R8.reuse ;  /* 0x00000007e1057c23 */ /* 0x104ff20008010808 */
[----:B------:R1:W-:Y:S10]  /*2db0*/  MUFU.EX2 R191, R4 ;  /* 0x0000000400bf7308 */ /* 0x0003f40000000800 */
[----:B------:R2:W-:Y:S10]  /*2dc0*/  MUFU.EX2 R197, R5 ;  /* 0x0000000500c57308 */ /* 0x0005f40000000800 */
[----:B------:R-:W-:Y:S01]  /*2dd0*/  MUFU.TANH R247, R26 ;  /* 0x0000001a00f77308 */ /* 0x000fe20000002400 */
[----:B-1----:R-:W-:Y:S09]  /*2de0*/  FFMA.FTZ R4, R206, UR7, -R8 ;  /* 0x00000007ce047c23 */ /* 0x002ff20008010808 */
[----:B------:R-:W1:Y:S01]  /*2df0*/  MUFU.TANH R222, R21 ;  /* 0x0000001500de7308 */ /* 0x000e620000002400 */
[----:B--2---:R-:W-:Y:S09]  /*2e00*/  FFMA.FTZ R5, R234, UR7, -R3 ;  /* 0x00000007ea057c23 */ /* 0x004ff20008010803 */
[----:B------:R2:W3:Y:S10]  /*2e10*/  MUFU.EX2 R196, R4 ;  /* 0x0000000400c47308 */ /* 0x0004f40000000800 */
[----:B------:R3:W-:Y:S10]  /*2e20*/  MUFU.EX2 R207, R5 ;  /* 0x0000000500cf7308 */ /* 0x0007f40000000800 */
[----:B------:R-:W3:Y:S01]  /*2e30*/  MUFU.TANH R37, R17 ;  /* 0x0000001100257308 */ /* 0x000ee20000002400 */
[----:B-1----:R-:W-:Y:S01]  /*2e40*/  FFMA.FTZ R6, R222, UR7, -R9 ;  /* 0x00000007de067c23 */ /* 0x002fe20008010809 */
[----:B--2---:R-:W-:Y:S08]  /*2e50*/  FFMA.FTZ R4, R235, UR7, -R3 ;  /* 0x00000007eb047c23 */ /* 0x004ff00008010803 */
[----:B------:R-:W-:Y:S01]  /*2e60*/  MUFU.TANH R220, R32 ;  /* 0x0000002000dc7308 */ /* 0x000fe20000002400 */
[----:B---3--:R-:W-:Y:S09]  /*2e70*/  F2FP.F16.F32.PACK_AB R5, R201, R198 ;  /* 0x000000c6c905723e */ /* 0x008ff200000000ff */
[----:B------:R1:W-:Y:S10]  /*2e80*/  MUFU.EX2 R214, R4 ;  /* 0x0000000400d67308 */ /* 0x0003f40000000800 */
[----:B------:R-:W2:Y:S10]  /*2e90*/  MUFU.TANH R246, R27 ;  /* 0x0000001b00f67308 */ /* 0x000eb40000002400 */
[----:B------:R3:W-:Y:S01]  /*2ea0*/  MUFU.EX2 R236, R10 ;  /* 0x0000000a00ec7308 */ /* 0x0007e20000000800 */
[--C-:B-1----:R-:W-:Y:S09]  /*2eb0*/  FFMA.FTZ R4, R247, UR7, -R2.reuse ;  /* 0x00000007f7047c23 */ /* 0x102ff20008010802 */
[----:B------:R2:W-:Y:S10]  /*2ec0*/  MUFU.EX2 R190, R6 ;  /* 0x0000000600be7308 */ /* 0x0005f40000000800 */
[----:B------:R1:W-:Y:S10]  /*2ed0*/  MUFU.EX2 R239, R4 ;  /* 0x0000000400ef7308 */ /* 0x0003f40000000800 */
[----:B------:R-:W1:Y:S01]  /*2ee0*/  MUFU.TANH R230, R28 ;  /* 0x0000001c00e67308 */ /* 0x000e620000002400 */
[----:B---3--:R-:W-:Y:S01]  /*2ef0*/  FFMA.FTZ R10, R37, UR7, -R9 ;  /* 0x00000007250a7c23 */ /* 0x008fe20008010809 */
[----:B--2---:R-:W-:Y:S08]  /*2f00*/  FFMA.FTZ R6, R246, UR7, -R2 ;  /* 0x00000007f6067c23 */ /* 0x004ff00008010802 */
[----:B------:R-:W2:Y:S01]  /*2f10*/  MUFU.EX2 R192, R10 ;  /* 0x0000000a00c07308 */ /* 0x000ea20000000800 */
[----:B-1----:R-:W-:Y:S09]  /*2f20*/  F2FP.F16.F32.PACK_AB R4, R229, R228 ;  /* 0x000000e4e504723e */ /* 0x002ff200000000ff */
[----:B------:R1:W-:Y:S10]  /*2f30*/  MUFU.EX2 R238, R6 ;  /* 0x0000000600ee7308 */ /* 0x0003f40000000800 */
[----:B------:R-:W3:Y:S10]  /*2f40*/  MUFU.TANH R233, R29 ;  /* 0x0000001d00e97308 */ /* 0x000ef40000002400 */
[----:B------:R-:W2:Y:S01]  /*2f50*/  MUFU.TANH R200, R34 ;  /* 0x0000002200c87308 */ /* 0x000ea20000002400 */
[--C-:B-1----:R-:W-:Y:S09]  /*2f60*/  FFMA.FTZ R6, R230, UR7, -R3.reuse ;  /* 0x00000007e6067c23 */ /* 0x102ff20008010803 */
[----:B------:R1:W-:Y:S01]  /*2f70*/  MUFU.EX2 R205, R6 ;  /* 0x0000000600cd7308 */ /* 0x0003e20000000800 */
[----:B---3--:R-:W-:Y:S09]  /*2f80*/  FFMA.FTZ R3, R233, UR7, -R3 ;  /* 0x00000007e9037c23 */ /* 0x008ff20008010803 */
[----:B------:R-:W-:Y:S10]  /*2f90*/  MUFU.TANH R245, R30 ;  /* 0x0000001e00f57308 */ /* 0x000ff40000002400 */
[----:B------:R3:W-:Y:S01]  /*2fa0*/  MUFU.EX2 R204, R3 ;  /* 0x0000000300cc7308 */ /* 0x0007e20000000800 */
[----:B-1----:R-:W-:Y:S09]  /*2fb0*/  F2FP.F16.F32.PACK_AB R6, R240, R241 ;  /* 0x000000f1f006723e */ /* 0x002ff200000000ff */
[----:B------:R-:W-:Y:S10]  /*2fc0*/  MUFU.TANH R217, R33 ;  /* 0x0000002100d97308 */ /* 0x000ff40000002400 */
[----:B------:R-:W1:Y:S01]  /*2fd0*/  MUFU.TANH R199, R35 ;  /* 0x0000002300c77308 */ /* 0x000e620000002400 */
[----:B---3--:R-:W-:Y:S09]  /*2fe0*/  F2FP.F16.F32.PACK_AB R3, R250, R251 ;  /* 0x000000fbfa03723e */ /* 0x008ff200000000ff */
[----:B------:R-:W3:Y:S01]  /*2ff0*/  MUFU.TANH R244, R31 ;  /* 0x0000001f00f47308 */ /* 0x000ee20000002400 */
[----:B----4-:R-:W-:Y:S02]  /*3000*/  LEA R185, R11, UR4, 0x1 ;  /* 0x000000040bb97c11 */ /* 0x010fe4000f8e08ff */
[----:B------:R-:W-:Y:S02]  /*3010*/  MOV R11, 0x10 ;  /* 0x00000010000b7802 */ /* 0x000fe40000000f00 */
[----:B------:R-:W-:Y:S01]  /*3020*/  IADD3 R7, PT, PT, R185, 0x20000, RZ ;  /* 0x00020000b9077810 */ /* 0x000fe20007ffe0ff */
[----:B------:R4:W-:Y:S01]  /*3030*/  STS [R185+0x20000], R5 ;  /* 0x02000005b9007388 */ /* 0x0009e20000000800 */
[----:B------:R-:W-:Y:S02]  /*3040*/  SEL R11, R11, 0xfffffff0, !P0 ;  /* 0xfffffff00b0b7807 */ /* 0x000fe40004000000 */
[C---:B------:R-:W-:Y:S01]  /*3050*/  IADD3 R186, PT, PT, R185.reuse, 0x20020, RZ ;  /* 0x00020020b9ba7810 */ /* 0x040fe20007ffe0ff */
[----:B------:R3:W-:Y:S01]  /*3060*/  STS [R185+0x20400], R4 ;  /* 0x02040004b9007388 */ /* 0x0007e20000000800 */
[----:B------:R-:W-:Y:S02]  /*3070*/  IADD3 R187, PT, PT, R185, R11, RZ ;  /* 0x0000000bb9bb7210 */ /* 0x000fe40007ffe0ff */
[----:B------:R-:W-:Y:S01]  /*3080*/  @P2 IADD3 R186, PT, PT, R7, -0x20, RZ ;  /* 0xffffffe007ba2810 */ /* 0x000fe20007ffe0ff */
[--C-:B--2---:R-:W-:Y:S01]  /*3090*/  FFMA.FTZ R7, R200, UR7, -R8.reuse ;  /* 0x00000007c8077c23 */ /* 0x104fe20008010808 */
[----:B-1----:R-:W-:Y:S03]  /*30a0*/  FFMA.FTZ R8, R199, UR7, -R8 ;  /* 0x00000007c7087c23 */ /* 0x002fe60008010808 */
[----:B------:R1:W-:Y:S10]  /*30b0*/  MUFU.EX2 R195, R7 ;  /* 0x0000000700c37308 */ /* 0x0003f40000000800 */
[----:B------:R-:W-:Y:S01]  /*30c0*/  MUFU.EX2 R194, R8 ;  /* 0x0000000800c27308 */ /* 0x000fe20000000800 */
[--C-:B----4-:R-:W-:Y:S01]  /*30d0*/  FFMA.FTZ R5, R220, UR7, -R9.reuse ;  /* 0x00000007dc057c23 */ /* 0x110fe20008010809 */
[----:B------:R-:W-:Y:S01]  /*30e0*/  FFMA.FTZ R9, R217, UR7, -R9 ;  /* 0x00000007d9097c23 */ /* 0x000fe20008010809 */
[----:B-1----:R-:W-:Y:S07]  /*30f0*/  F2FP.F16.F32.PACK_AB R7, R196, R197 ;  /* 0x000000c5c407723e */ /* 0x002fee00000000ff */
[----:B------:R1:W-:Y:S01]  /*3100*/  MUFU.EX2 R188, R5 ;  /* 0x0000000500bc7308 */ /* 0x0003e20000000800 */
[----:B---3--:R-:W-:Y:S09]  /*3110*/  F2FP.F16.F32.PACK_AB R4, R202, R203 ;  /* 0x000000cbca04723e */ /* 0x008ff200000000ff */
[----:B------:R-:W2:Y:S01]  /*3120*/  MUFU.EX2 R189, R9 ;  /* 0x0000000900bd7308 */ /* 0x000ea20000000800 */
[----:B------:R3:W-:Y:S01]  /*3130*/  STS [R187+0x20400], R4 ;  /* 0x02040004bb007388 */ /* 0x0007e20000000800 */
[----:B-1----:R-:W-:Y:S05]  /*3140*/  F2FP.F16.F32.PACK_AB R5, R192, R193 ;  /* 0x000000c1c005723e */ /* 0x002fea00000000ff */
[----:B------:R1:W-:Y:S04]  /*3150*/  STS [R187+0x20000], R5 ;  /* 0x02000005bb007388 */ /* 0x0003e80000000800 */
[----:B------:R4:W-:Y:S01]  /*3160*/  STS [R185+0x21000], R6 ;  /* 0x02100006b9007388 */ /* 0x0009e20000000800 */
[----:B---3--:R-:W-:Y:S02]  /*3170*/  F2FP.F16.F32.PACK_AB R4, R236, R237 ;  /* 0x000000edec04723e */ /* 0x008fe400000000ff */
[----:B-1----:R-:W-:Y:S01]  /*3180*/  F2FP.F16.F32.PACK_AB R5, R13, R12 ;  /* 0x0000000c0d05723e */ /* 0x002fe200000000ff */
[--C-:B----4-:R-:W-:Y:S04]  /*3190*/  FFMA.FTZ R6, R245, UR7, -R2.reuse ;  /* 0x00000007f5067c23 */ /* 0x110fe80008010802 */
[----:B------:R1:W-:Y:S01]  /*31a0*/  STS [R185+0x21400], R5 ;  /* 0x02140005b9007388 */ /* 0x0003e20000000800 */
[----:B------:R-:W-:Y:S01]  /*31b0*/  FFMA.FTZ R2, R244, UR7, -R2 ;  /* 0x00000007f4027c23 */ /* 0x000fe20008010802 */
[----:B------:R2:W-:Y:S02]  /*31c0*/  MUFU.EX2 R232, R6 ;  /* 0x0000000600e87308 */ /* 0x0005e40000000800 */
[----:B------:R3:W-:Y:S08]  /*31d0*/  STS [R187+0x21000], R4 ;  /* 0x02100004bb007388 */ /* 0x0007f00000000800 */
[----:B------:R4:W3:Y:S01]  /*31e0*/  MUFU.EX2 R231, R2 ;  /* 0x0000000200e77308 */ /* 0x0008e20000000800 */
[----:B------:R3:W-:Y:S04]  /*31f0*/  STS [R187+0x21400], R3 ;  /* 0x02140003bb007388 */ /* 0x0007e80000000800 */
[----:B------:R3:W-:Y:S01]  /*3200*/  STS [R186+0x400], R7 ;  /* 0x00040007ba007388 */ /* 0x0007e20000000800 */
[----:B--2---:R-:W-:Y:S02]  /*3210*/  F2FP.F16.F32.PACK_AB R6, R189, R188 ;  /* 0x000000bcbd06723e */ /* 0x004fe400000000ff */
[----:B----4-:R-:W-:Y:S02]  /*3220*/  LOP3.LUT R2, R210, 0x8, R219, 0x78, !PT ;  /* 0x00000008d2027812 */ /* 0x010fe400078e78db */
[----:B-1----:R-:W-:Y:S02]  /*3230*/  F2FP.F16.F32.PACK_AB R5, R194, R195 ;  /* 0x000000c3c205723e */ /* 0x002fe400000000ff */
[----:B------:R-:W-:Y:S02]  /*3240*/  LOP3.LUT R2, R216, R2, RZ, 0xfc, !PT ;  /* 0x00000002d8027212 */ /* 0x000fe400078efcff */
[----:B---3--:R-:W-:Y:S02]  /*3250*/  F2FP.F16.F32.PACK_AB R4, R190, R191 ;  /* 0x000000bfbe04723e */ /* 0x008fe400000000ff */
[----:B------:R-:W-:Y:S02]  /*3260*/  LEA R208, R2, UR4, 0x1 ;  /* 0x0000000402d07c11 */ /* 0x000fe4000f8e08ff */
[----:B------:R-:W-:Y:S01]  /*3270*/  IADD3 R3, PT, PT, R11, R186, RZ ;  /* 0x000000ba0b037210 */ /* 0x000fe20007ffe0ff */
[----:B------:R1:W-:Y:S01]  /*3280*/  STS [R186], R4 ;  /* 0x00000004ba007388 */ /* 0x0003e20000000800 */
[C---:B------:R-:W-:Y:S02]  /*3290*/  IADD3 R209, PT, PT, R208.reuse, R212, RZ ;  /* 0x000000d4d0d17210 */ /* 0x040fe40007ffe0ff */
[----:B------:R-:W-:Y:S01]  /*32a0*/  F2FP.F16.F32.PACK_AB R7, R207, R214 ;  /* 0x000000d6cf07723e */ /* 0x000fe200000000ff */
[----:B------:R2:W-:Y:S01]  /*32b0*/  STS [R3], R6 ;  /* 0x0000000603007388 */ /* 0x0005e20000000800 */
[----:B------:R-:W-:Y:S02]  /*32c0*/  IADD3 R182, PT, PT, R208, R218, RZ ;  /* 0x000000dad0b67210 */ /* 0x000fe40007ffe0ff */
[----:B------:R-:W-:Y:S01]  /*32d0*/  IADD3 R2, PT, PT, R218, R0, RZ ;  /* 0x00000000da027210 */ /* 0x000fe20007ffe0ff */
[----:B------:R3:W-:Y:S04]  /*32e0*/  STS [R3+0x400], R5 ;  /* 0x0004000503007388 */ /* 0x0007e80000000800 */
[----:B------:R-:W-:Y:S01]  /*32f0*/  STS [R186+0x1000], R7 ;  /* 0x00100007ba007388 */ /* 0x000fe20000000800 */
[----:B-1----:R-:W-:Y:S02]  /*3300*/  F2FP.F16.F32.PACK_AB R4, R231, R232 ;  /* 0x000000e8e704723e */ /* 0x002fe400000000ff */
[----:B--2---:R-:W-:Y:S02]  /*3310*/  F2FP.F16.F32.PACK_AB R6, R238, R239 ;  /* 0x000000efee06723e */ /* 0x004fe400000000ff */
[----:B---3--:R-:W-:Y:S03]  /*3320*/  F2FP.F16.F32.PACK_AB R5, R204, R205 ;  /* 0x000000cdcc05723e */ /* 0x008fe600000000ff */
[----:B------:R-:W-:Y:S04]  /*3330*/  STS [R186+0x1400], R6 ;  /* 0x00140006ba007388 */ /* 0x000fe80000000800 */
[----:B------:R-:W-:Y:S04]  /*3340*/  STS [R3+0x1000], R5 ;  /* 0x0010000503007388 */ /* 0x000fe80000000800 */
[----:B------:R1:W-:Y:S04]  /*3350*/  STS [R3+0x1400], R4 ;  /* 0x0014000403007388 */ /* 0x0003e80000000800 */
[----:B------:R-:W-:Y:S08]  /*3360*/  LDSM.16.M88.4 R32, [R208+0x8000] ;  /* 0x00800000d020783b */ /* 0x000ff00000000200 */
[----:B------:R-:W2:Y:S08]  /*3370*/  LDSM.16.M88.4 R16, [R0+0x14000] ;  /* 0x014000000010783b */ /* 0x000eb00000000200 */
[----:B------:R-:W3:Y:S01]  /*3380*/  LDSM.16.M88.4 R28, [R208+0x9000] ;  /* 0x00900000d01c783b */ /* 0x000ee20000000200 */
[C---:B-1----:R-:W-:Y:S07]  /*3390*/  IADD3 R3, PT, PT, R212.reuse, R2, RZ ;  /* 0x00000002d4037210 */ /* 0x042fee0007ffe0ff */
[----:B------:R-:W1:Y:S08]  /*33a0*/  LDSM.16.M88.4 R164, [R0+0x14800] ;  /* 0x0148000000a4783b */ /* 0x000e700000000200 */
        /* <DEDUP_REMOVED lines=26> */
[----:B------:R-:W-:Y:S02]  /*3550*/  MOV R177, R181 ;  /* 0x000000b500b17202 */ /* 0x000fe40000000f00 */
[----:B------:R-:W-:Y:S02]  /*3560*/  IADD3 R181, PT, PT, R212, R182, RZ ;  /* 0x000000b6d4b57210 */ /* 0x000fe40007ffe0ff */
[-C--:B------:R-:W-:Y:S08]  /*3570*/  HMMA.16816.F32 R12, R164, R178.reuse, R12 ;  /* 0x000000b2a40c723c */ /* 0x080ff0000000180c */
[C---:B------:R-:W-:Y:S08]  /*3580*/  HMMA.16816.F32 R16, R172.reuse, R178, R16 ;  /* 0x000000b2ac10723c */ /* 0x040ff00000001810 */
        /* <DEDUP_REMOVED lines=20> */
[C---:B--2---:R-:W-:Y:S04]  /*36d0*/  HMMA.16816.F32 R8, R168.reuse, R164, R8 ;  /* 0x000000a4a808723c */ /* 0x044fe80000001808 */
[----:B------:R-:W-:Y:S02]  /*36e0*/  MOV R165, R177 ;  /* 0x000000b100a57202 */ /* 0x000fe40000000f00 */
[----:B------:R1:W2:Y:S02]  /*36f0*/  LDSM.16.M88.4 R176, [R0+0x18800] ;  /* 0x0188000000b0783b */ /* 0x0002a40000000200 */
[-C--:B------:R-:W-:Y:S08]  /*3700*/  HMMA.16816.F32 R12, R168, R166.reuse, R12 ;  /* 0x000000a6a80c723c */ /* 0x080ff0000000180c */
[C---:B------:R-:W-:Y:S04]  /*3710*/  HMMA.16816.F32 R16, R172.reuse, R166, R16 ;  /* 0x000000a6ac10723c */ /* 0x040fe80000001810 */
[----:B-1----:R-:W-:Y:S02]  /*3720*/  MOV R0, R165 ;  /* 0x000000a500007202 */ /* 0x002fe40000000f00 */
[----:B------:R-:W-:Y:S02]  /*3730*/  LDSM.16.M88.4 R164, [R209+0xa000] ;  /* 0x00a00000d1a4783b */ /* 0x000fe40000000200 */
[-C--:B--2---:R-:W-:Y:S08]  /*3740*/  HMMA.16816.F32 R20, R172, R176.reuse, R20 ;  /* 0x000000b0ac14723c */ /* 0x084ff00000001814 */
[C---:B------:R-:W-:Y:S01]  /*3750*/  HMMA.16816.F32 R24, R168.reuse, R176, R24 ;  /* 0x000000b0a818723c */ /* 0x040fe20000001818 */
[----:B------:R-:W-:Y:S02]  /*3760*/  MOV R176, UR14 ;  /* 0x0000000e00b07c02 */ /* 0x000fe40008000f00 */
[----:B------:R-:W-:Y:S02]  /*3770*/  MOV R177, UR5 ;  /* 0x0000000500b17c02 */ /* 0x000fe40008000f00 */
[C---:B------:R-:W-:Y:S03]  /*3780*/  LEA R176, P1, R184.reuse, R176, 0x2 ;  /* 0x000000b0b8b07211 */ /* 0x040fe600078210ff */
[-C--:B------:R-:W-:Y:S01]  /*3790*/  HMMA.16816.F32 R28, R168, R178.reuse, R28 ;  /* 0x000000b2a81c723c */ /* 0x080fe2000000181c */
[----:B------:R-:W1:Y:S02]  /*37a0*/  LDSM.16.M88.4 R168, [R180+0x18000] ;  /* 0x01800000b4a8783b */ /* 0x000e640000000200 */
[----:B------:R-:W-:Y:S05]  /*37b0*/  LEA.HI.X R177, R184, R177, RZ, 0x2, P1 ;  /* 0x000000b1b8b17211 */ /* 0x000fea00008f14ff */
[----:B------:R-:W-:Y:S01]  /*37c0*/  HMMA.16816.F32 R32, R172, R178, R32 ;  /* 0x000000b2ac20723c */ /* 0x000fe20000001820 */
[----:B------:R-:W2:Y:S03]  /*37d0*/  LDSM.16.M88.4 R172, [R209+0xb000] ;  /* 0x00b00000d1ac783b */ /* 0x000ea60000000200 */
[----:B------:R-:W-:Y:S02]  /*37e0*/  MOV R179, R0 ;  /* 0x0000000000b37202 */ /* 0x000fe40000000f00 */
[----:B------:R-:W-:Y:S03]  /*37f0*/  MOV R0, R183 ;  /* 0x000000b700007202 */ /* 0x000fe60000000f00 */
[----:B------:R-:W3:Y:S04]  /*3800*/  LDG.E R184, desc[UR30][R176.64] ;  /* 0x0000001eb0b87981 */ /* 0x000ee8000c1e1900 */
[----:B------:R-:W4:Y:S01]  /*3810*/  LDG.E R183, desc[UR30][R176.64+0x20] ;  /* 0x0000201eb0b77981 */ /* 0x000f22000c1e1900 */
[-C--:B-1----:R-:W-:Y:S08]  /*3820*/  HMMA.16816.F32 R4, R164, R168.reuse, R4 ;  /* 0x000000a8a404723c */ /* 0x082ff00000001804 */
[C---:B--2---:R-:W-:Y:S08]  /*3830*/  HMMA.16816.F32 R8, R172.reuse, R168, R8 ;  /* 0x000000a8ac08723c */ /* 0x044ff00000001808 */
[-C--:B------:R-:W-:Y:S08]  /*3840*/  HMMA.16816.F32 R12, R172, R170.reuse, R12 ;  /* 0x000000aaac0c723c */ /* 0x080ff0000000180c */
[C---:B------:R-:W-:Y:S01]  /*3850*/  HMMA.16816.F32 R16, R164.reuse, R170, R16 ;  /* 0x000000aaa410723c */ /* 0x040fe20000001810 */
[----:B------:R1:W2:Y:S08]  /*3860*/  LDSM.16.M88.4 R168, [R180+0x18800] ;  /* 0x01880000b4a8783b */ /* 0x0002b00000000200 */
[----:B-1----:R-:W5:Y:S01]  /*3870*/  LDG.E R180, desc[UR30][R176.64+0xa0] ;  /* 0x0000a01eb0b47981 */ /* 0x002f62000c1e1900 */
[-C--:B--2---:R-:W-:Y:S08]  /*3880*/  HMMA.16816.F32 R20, R164, R168.reuse, R20 ;  /* 0x000000a8a414723c */ /* 0x084ff00000001814 */
[C---:B------:R-:W-:Y:S08]  /*3890*/  HMMA.16816.F32 R24, R172.reuse, R168, R24 ;  /* 0x000000a8ac18723c */ /* 0x040ff00000001818 */
[-C--:B------:R-:W-:Y:S01]  /*38a0*/  HMMA.16816.F32 R28, R172, R170.reuse, R28 ;  /* 0x000000aaac1c723c */ /* 0x080fe2000000181c */
[----:B------:R-:W-:Y:S07]  /*38b0*/  LDSM.16.M88.4 R172, [R182+0xa000] ;  /* 0x00a00000b6ac783b */ /* 0x000fee0000000200 */
[----:B------:R-:W-:Y:S01]  /*38c0*/  HMMA.16816.F32 R32, R164, R170, R32 ;  /* 0x000000aaa420723c */ /* 0x000fe20000001820 */
[----:B------:R-:W1:Y:S08]  /*38d0*/  LDSM.16.M88.4 R164, [R2+0x18000] ;  /* 0x0180000002a4783b */ /* 0x000e700000000200 */
[----:B------:R2:W1:Y:S08]  /*38e0*/  LDSM.16.M88.4 R168, [R182+0xb000] ;  /* 0x00b00000b6a8783b */ /* 0x0004700000000200 */
[----:B--2---:R2:W5:Y:S01]  /*38f0*/  LDG.E R182, desc[UR30][R176.64+0x80] ;  /* 0x0000801eb0b67981 */ /* 0x004562000c1e1900 */
        /* <DEDUP_REMOVED lines=11> */
[----:B------:R2:W1:Y:S02]  /*39b0*/  LDSM.16.M88.4 R172, [R181+0xb000] ;  /* 0x00b00000b5ac783b */ /* 0x0004640000000200 */
[----:B--2---:R-:W-:Y:S06]  /*39c0*/  MOV R181, R179 ;  /* 0x000000b300b57202 */ /* 0x004fec0000000f00 */
[----:B------:R3:W2:Y:S01]  /*39d0*/  LDSM.16.M88.4 R176, [R3+0x18800] ;  /* 0x0188000003b0783b */ /* 0x0006a20000000200 */
[-C--:B-1----:R-:W-:Y:S08]  /*39e0*/  HMMA.16816.F32 R4, R164, R168.reuse, R4 ;  /* 0x000000a8a404723c */ /* 0x082ff00000001804 */
[C---:B------:R-:W-:Y:S08]  /*39f0*/  HMMA.16816.F32 R8, R172.reuse, R168, R8 ;  /* 0x000000a8ac08723c */ /* 0x040ff00000001808 */
[-C--:B------:R-:W-:Y:S03]  /*3a00*/  HMMA.16816.F32 R12, R172, R170.reuse, R12 ;  /* 0x000000aaac0c723c */ /* 0x080fe6000000180c */
[C---:B---3--:R-:W-:Y:S01]  /*3a10*/  FADD.FTZ R3, -R184.reuse, R4 ;  /* 0x00000004b8037221 */ /* 0x048fe20000010100 */
[----:B------:R-:W-:Y:S01]  /*3a20*/  FADD.FTZ R2, -R184, R5 ;  /* 0x00000005b8027221 */ /* 0x000fe20000010100 */
[----:B------:R-:W-:Y:S01]  /*3a30*/  FFMA.FTZ R5, -R181, R181, 1 ;  /* 0x3f800000b5057423 */ /* 0x000fe200000101b5 */
[----:B------:R-:W-:Y:S01]  /*3a40*/  FFMA.FTZ R4, -R0, R0, 1 ;  /* 0x3f80000000047423 */ /* 0x000fe20000010100 */
[--C-:B------:R-:W-:Y:S01]  /*3a50*/  SHF.R.U32.HI R0, RZ, 0x4, R221.reuse ;  /* 0x00000004ff007819 */ /* 0x100fe200000116dd */
[C---:B------:R-:W-:Y:S04]  /*3a60*/  HMMA.16816.F32 R16, R164.reuse, R170, R16 ;  /* 0x000000aaa410723c */ /* 0x040fe80000001810 */
[----:B------:R-:W-:Y:S01]  /*3a70*/  FMUL.FTZ R5, R5, UR12 ;  /* 0x0000000c05057c20 */ /* 0x000fe20008410000 */
[----:B------:R-:W-:Y:S01]  /*3a80*/  FMUL.FTZ R3, R198, R3 ;  /* 0x00000003c6037220 */ /* 0x000fe20000410000 */
[----:B------:R-:W-:Y:S01]  /*3a90*/  FMUL.FTZ R2, R201, R2 ;  /* 0x00000002c9027220 */ /* 0x000fe20000410000 */
[----:B------:R-:W-:Y:S01]  /*3aa0*/  FMUL.FTZ R4, R4, UR12 ;  /* 0x0000000c04047c20 */ /* 0x000fe20008410000 */
[----:B------:R-:W-:Y:S01]  /*3ab0*/  LOP3.LUT R0, R0, 0x8, RZ, 0xc0, !PT ;  /* 0x0000000800007812 */ /* 0x000fe200078ec0ff */
[-C--:B--2---:R-:W-:Y:S03]  /*3ac0*/  HMMA.16816.F32 R20, R164, R176.reuse, R20 ;  /* 0x000000b0a414723c */ /* 0x084fe60000001814 */
[----:B------:R-:W-:Y:S01]  /*3ad0*/  FMUL.FTZ R4, R4, R3 ;  /* 0x0000000304047220 */ /* 0x000fe20000410000 */
[----:B------:R-:W-:Y:S01]  /*3ae0*/  LOP3.LUT R0, R0, 0x10, R221, 0xf8, !PT ;  /* 0x0000001000007812 */ /* 0x000fe200078ef8dd */
[----:B------:R-:W-:Y:S01]  /*3af0*/  FMUL.FTZ R3, R5, R2 ;  /* 0x0000000205037220 */ /* 0x000fe20000410000 */
[----:B------:R-:W-:Y:S02]  /*3b00*/  FFMA.FTZ R5, -R38, R38, 1 ;  /* 0x3f80000026057423 */ /* 0x000fe40000010126 */
[----:B------:R1:W5:Y:S01]  /*3b10*/  LDL.LU R38, [R1+0x54] ;  /* 0x0000540001267983 */ /* 0x0003620000300800 */
[----:B------:R-:W-:Y:S01]  /*3b20*/  LOP3.LUT R2, R0, R210, RZ, 0x3c, !PT ;  /* 0x000000d200027212 */ /* 0x000fe200078e3cff */
[C---:B------:R-:W-:Y:S01]  /*3b30*/  FADD.FTZ R0, -R184.reuse, R16 ;  /* 0x00000010b8007221 */ /* 0x040fe20000010100 */
[----:B------:R-:W-:Y:S01]  /*3b40*/  FFMA.FTZ R16, -R37, R37, 1 ;  /* 0x3f80000025107423 */ /* 0x000fe20000010125 */
[C---:B------:R-:W-:Y:S01]  /*3b50*/  FADD.FTZ R17, -R184.reuse, R17 ;  /* 0x00000011b8117221 */ /* 0x040fe20000010100 */
[----:B------:R-:W-:Y:S01]  /*3b60*/  F2FP.F16.F32.PACK_AB R3, R3, R4 ;  /* 0x000000040303723e */ /* 0x000fe200000000ff */
[----:B------:R1:W5:Y:S01]  /*3b70*/  LDL.LU R37, [R1+0x50] ;  /* 0x0000500001257983 */ /* 0x0003620000300800 */
[C---:B------:R-:W-:Y:S04]  /*3b80*/  HMMA.16816.F32 R24, R172.reuse, R176, R24 ;  /* 0x000000b0ac18723c */ /* 0x040fe80000001818 */
[----:B------:R-:W-:Y:S01]  /*3b90*/  FADD.FTZ R4, -R184, R20 ;  /* 0x00000014b8047221 */ /* 0x000fe20000010100 */
[----:B------:R-:W-:Y:S01]  /*3ba0*/  FMUL.FTZ R20, R192, R17 ;  /* 0x00000011c0147220 */ /* 0x000fe20000410000 */
[----:B------:R-:W-:Y:S01]  /*3bb0*/  FFMA.FTZ R17, -R36, R36, 1 ;  /* 0x3f80000024117423 */ /* 0x000fe20000010124 */
[----:B------:R-:W-:Y:S01]  /*3bc0*/  FMUL.FTZ R0, R193, R0 ;  /* 0x00000000c1007220 */ /* 0x000fe20000410000 */
[----:B------:R1:W5:Y:S01]  /*3bd0*/  LDL.LU R36, [R1+0x4c] ;  /* 0x00004c0001247983 */ /* 0x0003620000300800 */
[-C--:B------:R-:W-:Y:S03]  /*3be0*/  HMMA.16816.F32 R28, R172, R178.reuse, R28 ;  /* 0x000000b2ac1c723c */ /* 0x080fe6000000181c */
[----:B------:R-:W-:Y:S01]  /*3bf0*/  FMUL.FTZ R5, R5, UR12 ;  /* 0x0000000c05057c20 */ /* 0x000fe20008410000 */
[----:B------:R-:W-:Y:S01]  /*3c00*/  FMUL.FTZ R16, R16, UR12 ;  /* 0x0000000c10107c20 */ /* 0x000fe20008410000 */
[----:B------:R-:W-:Y:S01]  /*3c10*/  FADD.FTZ R21, -R184, R21 ;  /* 0x00000015b8157221 */ /* 0x000fe20000010100 */
[----:B------:R-:W-:Y:S01]  /*3c20*/  FMUL.FTZ R4, R191, R4 ;  /* 0x00000004bf047220 */ /* 0x000fe20000410000 */
[----:B------:R-:W-:Y:S01]  /*3c30*/  FMUL.FTZ R0, R5, R0 ;  /* 0x0000000005007220 */ /* 0x000fe20000410000 */
[----:B------:R-:W-:Y:S04]  /*3c40*/  HMMA.16816.F32 R32, R164, R178, R32 ;  /* 0x000000b2a420723c */ /* 0x000fe80000001820 */
[----:B------:R-:W-:Y:S01]  /*3c50*/  FFMA.FTZ R164, -R222, R222, 1 ;  /* 0x3f800000dea47423 */ /* 0x000fe200000101de */
[----:B------:R-:W-:Y:S01]  /*3c60*/  FMUL.FTZ R20, R16, R20 ;  /* 0x0000001410147220 */ /* 0x000fe20000410000 */
[----:B------:R-:W-:Y:S01]  /*3c70*/  FMUL.FTZ R21, R190, R21 ;  /* 0x00000015be157220 */ /* 0x000fe20000410000 */
[----:B------:R-:W-:Y:S01]  /*3c80*/  FMUL.FTZ R17, R17, UR12 ;  /* 0x0000000c11117c20 */ /* 0x000fe20008410000 */
[----:B------:R-:W-:Y:S01]  /*3c90*/  FMUL.FTZ R164, R164, UR12 ;  /* 0x0000000ca4a47c20 */ /* 0x000fe20008410000 */
[----:B------:R-:W-:Y:S01]  /*3ca0*/  FFMA.FTZ R16, -R220, R220, 1 ;  /* 0x3f800000dc107423 */ /* 0x000fe200000101dc */
[----:B------:R-:W-:Y:S01]  /*3cb0*/  F2FP.F16.F32.PACK_AB R20, R20, R0 ;  /* 0x000000001414723e */ /* 0x000fe200000000ff */
[----:B------:R-:W-:Y:S01]  /*3cc0*/  FMUL.FTZ R4, R17, R4 ;  /* 0x0000000411047220 */ /* 0x000fe20000410000 */
[----:B------:R-:W-:Y:S01]  /*3cd0*/  FMUL.FTZ R21, R164, R21 ;  /* 0x00000015a4157220 */ /* 0x000fe20000410000 */
[----:B------:R-:W-:Y:S01]  /*3ce0*/  FMUL.FTZ R16, R16, UR12 ;  /* 0x0000000c10107c20 */ /* 0x000fe20008410000 */
[----:B------:R-:W-:Y:S01]  /*3cf0*/  FFMA.FTZ R17, -R224, R224, 1 ;  /* 0x3f800000e0117423 */ /* 0x000fe200000101e0 */
[----:B------:R-:W-:Y:S01]  /*3d00*/  SHF.L.U32 R222, R221, 0x5, RZ ;  /* 0x00000005ddde7819 */ /* 0x000fe200000006ff */
[----:B----4-:R-:W-:Y:S01]  /*3d10*/  FADD.FTZ R18, -R183, R18 ;  /* 0x00000012b7127221 */ /* 0x010fe20000010100 */
[----:B------:R-:W-:Y:S01]  /*3d20*/  F2FP.F16.F32.PACK_AB R21, R21, R4 ;  /* 0x000000041515723e */ /* 0x000fe200000000ff */
[----:B------:R-:W-:Y:S01]  /*3d30*/  FADD.FTZ R4, -R183, R6 ;  /* 0x00000006b7047221 */ /* 0x000fe20000010100 */
[C---:B------:R-:W-:Y:S01]  /*3d40*/  FADD.FTZ R32, -R184.reuse, R32 ;  /* 0x00000020b8207221 */ /* 0x040fe20000010100 */
[----:B------:R-:W-:Y:S01]  /*3d50*/  FADD.FTZ R5, -R184, R33 ;  /* 0x00000021b8057221 */ /* 0x000fe20000010100 */
[----:B------:R-:W-:Y:S01]  /*3d60*/  FMUL.FTZ R17, R17, UR12 ;  /* 0x0000000c11117c20 */ /* 0x000fe20008410000 */
[----:B------:R-:W-:Y:S01]  /*3d70*/  FMUL.FTZ R4, R228, R4 ;  /* 0x00000004e4047220 */ /* 0x000fe20000410000 */
[----:B------:R-:W-:Y:S01]  /*3d80*/  FMUL.FTZ R0, R188, R32 ;  /* 0x00000020bc007220 */ /* 0x000fe20000410000 */
[----:B------:R-:W-:Y:S01]  /*3d90*/  FFMA.FTZ R32, -R217, R217, 1 ;  /* 0x3f800000d9207423 */ /* 0x000fe200000101d9 */
[----:B------:R-:W-:Y:S01]  /*3da0*/  FMUL.FTZ R5, R189, R5 ;  /* 0x00000005bd057220 */ /* 0x000fe20000410000 */
[----:B------:R-:W-:Y:S01]  /*3db0*/  LOP3.LUT R222, R222, 0x7a00, RZ, 0xc0, !PT ;  /* 0x00007a00dede7812 */ /* 0x000fe200078ec0ff */
[----:B------:R-:W-:Y:S01]  /*3dc0*/  FMUL.FTZ R33, R16, R0 ;  /* 0x0000000010217220 */ /* 0x000fe20000410000 */
[----:B------:R-:W-:Y:S01]  /*3dd0*/  FADD.FTZ R0, -R183, R7 ;  /* 0x00000007b7007221 */ /* 0x000fe20000010100 */
[----:B------:R-:W-:Y:S01]  /*3de0*/  FFMA.FTZ R16, -R223, R223, 1 ;  /* 0x3f800000df107423 */ /* 0x000fe200000101df */
[----:B------:R-:W-:Y:S01]  /*3df0*/  LOP3.LUT R220, R221, 0x8, RZ, 0xc0, !PT ;  /* 0x00000008dddc7812 */ /* 0x000fe200078ec0ff */
[----:B------:R-:W-:Y:S01]  /*3e00*/  FMUL.FTZ R32, R32, UR12 ;  /* 0x0000000c20207c20 */ /* 0x000fe20008410000 */
[----:B------:R-:W-:Y:S01]  /*3e10*/  FMUL.FTZ R0, R229, R0 ;  /* 0x00000000e5007220 */ /* 0x000fe20000410000 */
[C---:B------:R-:W-:Y:S01]  /*3e20*/  SHF.L.U32 R217, R221.reuse, 0x6, RZ ;  /* 0x00000006ddd97819 */ /* 0x040fe200000006ff */
[----:B------:R-:W-:Y:S01]  /*3e30*/  FMUL.FTZ R16, R16, UR12 ;  /* 0x0000000c10107c20 */ /* 0x000fe20008410000 */
[C---:B------:R-:W-:Y:S01]  /*3e40*/  SHF.L.U32 R224, R221.reuse, 0x1, RZ ;  /* 0x00000001dde07819 */ /* 0x040fe200000006ff */
[----:B------:R-:W-:Y:S01]  /*3e50*/  FMUL.FTZ R32, R32, R5 ;  /* 0x0000000520207220 */ /* 0x000fe20000410000 */
[----:B------:R-:W-:Y:S01]  /*3e60*/  SHF.L.U32 R223, R221, 0x5, RZ ;  /* 0x00000005dddf7819 */ /* 0x000fe200000006ff */
[----:B------:R-:W-:Y:S01]  /*3e70*/  FMUL.FTZ R17, R17, R4 ;  /* 0x0000000411117220 */ /* 0x000fe20000410000 */
[----:B------:R-:W-:Y:S01]  /*3e80*/  FMUL.FTZ R16, R16, R0 ;  /* 0x0000000010107220 */ /* 0x000fe20000410000 */
[----:B------:R-:W-:Y:S01]  /*3e90*/  FADD.FTZ R19, -R183, R19 ;  /* 0x00000013b7137221 */ /* 0x000fe20000010100 */
[----:B-1----:R-:W-:Y:S06]  /*3ea0*/  BRA.U !UP0, `(.L_x_1936) ;  /* 0x00000001087c7547 */ /* 0x002fec000b800000 */
[----:B------:R-:W2:Y:S01]  /*3eb0*/  LDL.LU R166, [R1+0x28] ;  /* 0x0000280001a67983 */ /* 0x000ea20000300800 */
[----:B------:R-:W1:Y:S01]  /*3ec0*/  LDC R5, c[0x0][0x3b0] ;  /* 0x0000ec00ff057b82 */ /* 0x000e620000000800 */
[----:B------:R-:W-:Y:S01]  /*3ed0*/  IADD3 R4, P1, PT, RZ, -UR28, RZ ;  /* 0x8000001cff047c10 */ /* 0x000fe2000ff3e0ff */
[----:B------:R-:W-:Y:S01]  /*3ee0*/  ULOP3.LUT UR13, UR40, 0x1, URZ, 0xc0, !UPT ;  /* 0x00000001280d7892 */ /* 0x000fe2000f8ec0ff */
[----:B------:R-:W3:Y:S03]  /*3ef0*/  LDL.LU R165, [R1+0x2c] ;  /* 0x00002c0001a57983 */ /* 0x000ee60000300800 */
[----:B------:R-:W-:Y:S01]  /*3f00*/  UISETP.NE.U32.AND UP1, UPT, UR13, 0x1, UPT ;  /* 0x000000010d00788c */ /* 0x000fe2000bf25070 */
[----:B------:R-:W4:Y:S01]  /*3f10*/  LDL.LU R164, [R1+0x1c] ;  /* 0x00001c0001a47983 */ /* 0x000f220000300800 */
[----:B------:R-:W2:Y:S02]  /*3f20*/  LDC R6, c[0x0][0x3b4] ;  /* 0x0000ed00ff067b82 */ /* 0x000ea40000000800 */
[----:B------:R-:W-:Y:S06]  /*3f30*/  USEL UR13, UR21, 0x4000, !UP1 ;  /* 0x00004000150d7887 */ /* 0x000fec000c800000 */
[----:B------:R-:W-:Y:S02]  /*3f40*/  VIADD R213, R213, UR13 ;  /* 0x0000000dd5d57c36 */ /* 0x000fe40008000000 */
[----:B----4-:R-:W-:Y:S02]  /*3f50*/  VIADD R164, R164, UR13 ;  /* 0x0000000da4a47c36 */ /* 0x010fe40008000000 */
[C---:B-1----:R-:W-:Y:S04]  /*3f60*/  IMAD.SHL.U32 R0, R5.reuse, 0x40, RZ ;  /* 0x0000004005007824 */ /* 0x042fe800078e00ff */
[----:B------:R-:W-:Y:S05]  /*3f70*/  IMAD.X R0, RZ, RZ, ~R0, P1 ;  /* 0x000000ffff007224 */ /* 0x000fea00008e0e00 */
[----:B------:R-:W-:Y:S04]  /*3f80*/  SHF.R.S64 R4, R4, 0x1f, R0 ;  /* 0x0000001f04047819 */ /* 0x000fe80000001000 */
[----:B---3--:R-:W-:Y:S04]  /*3f90*/  IADD3 R165, P1, PT, R4, R165, RZ ;  /* 0x000000a504a57210 */ /* 0x008fe80007f3e0ff */
[----:B--2---:R-:W-:Y:S01]  /*3fa0*/  LEA.HI.X.SX32 R166, R0, R166, 0x1, P1 ;  /* 0x000000a600a67211 */ /* 0x004fe200008f0eff */
[----:B------:R1:W-:Y:S01]  /*3fb0*/  STL [R1+0x2c], R165 ;  /* 0x00002ca501007387 */ /* 0x0003e20000100800 */
[C---:B------:R-:W-:Y:S03]  /*3fc0*/  LEA R4, P1, R5.reuse, R165, 0x6 ;  /* 0x000000a505047211 */ /* 0x040fe600078230ff */
[----:B------:R1:W-:Y:S01]  /*3fd0*/  STL [R1+0x28], R166 ;  /* 0x000028a601007387 */ /* 0x0003e20000100800 */
[----:B------:R-:W-:Y:S01]  /*3fe0*/  LEA.HI.X R5, R5, R166, R6, 0x6, P1 ;  /* 0x000000a605057211 */ /* 0x000fe200008f3406 */
[----:B------:R-:W-:Y:S02]  /*3ff0*/  IMAD.MOV.U32 R6, RZ, RZ, R165 ;  /* 0x000000ffff067224 */ /* 0x000fe400078e00a5 */
[----:B------:R1:W-:Y:S01]  /*4000*/  STL [R1+0x1c], R164 ;  /* 0x00001ca401007387 */ /* 0x0003e20000100800 */
        /* <DEDUP_REMOVED lines=9> */
.L_x_1936:
[----:B-1----:R-:W2:Y:S01]  /*40a0*/  LDL.LU R164, [R1] ;  /* 0x0000000001a47983 */ /* 0x002ea20000300800 */
[----:B------:R-:W-:Y:S01]  /*40b0*/  FADD.FTZ R22, -R183, R22 ;  /* 0x00000016b7167221 */ /* 0x000fe20000010100 */
[----:B------:R-:W-:Y:S01]  /*40c0*/  FFMA.FTZ R7, -R225, R225, 1 ;  /* 0x3f800000e1077423 */ /* 0x000fe200000101e1 */
[----:B------:R-:W-:Y:S02]  /*40d0*/  F2FP.F16.F32.PACK_AB R0, R16, R17 ;  /* 0x000000111000723e */ /* 0x000fe400000000ff */
[----:B------:R-:W3:Y:S01]  /*40e0*/  LDL.LU R169, [R1+0x8] ;  /* 0x0000080001a97983 */ /* 0x000ee20000300800 */
[----:B------:R-:W-:Y:S01]  /*40f0*/  FMUL.FTZ R22, R197, R22 ;  /* 0x00000016c5167220 */ /* 0x000fe20000410000 */
[----:B------:R-:W-:Y:S01]  /*4100*/  FMUL.FTZ R7, R7, UR12 ;  /* 0x0000000c07077c20 */ /* 0x000fe20008410000 */
[----:B------:R-:W-:Y:S02]  /*4110*/  FFMA.FTZ R4, -R227, R227, 1 ;  /* 0x3f800000e3047423 */ /* 0x000fe400000101e3 */
[----:B------:R-:W4:Y:S01]  /*4120*/  LDL.LU R168, [R1+0x4] ;  /* 0x0000040001a87983 */ /* 0x000f220000300800 */
[----:B------:R-:W-:Y:S01]  /*4130*/  FMUL.FTZ R5, R202, R19 ;  /* 0x00000013ca057220 */ /* 0x000fe20000410000 */
[----:B------:R-:W-:Y:S01]  /*4140*/  FMUL.FTZ R22, R7, R22 ;  /* 0x0000001607167220 */ /* 0x000fe20000410000 */
[----:B------:R-:W-:Y:S02]  /*4150*/  FMUL.FTZ R6, R203, R18 ;  /* 0x00000012cb067220 */ /* 0x000fe40000410000 */
[----:B------:R-:W4:Y:S01]  /*4160*/  LDL.LU R167, [R1+0x18] ;  /* 0x0000180001a77983 */ /* 0x000f220000300800 */
[----:B------:R-:W-:Y:S01]  /*4170*/  FMUL.FTZ R4, R4, UR12 ;  /* 0x0000000c04047c20 */ /* 0x000fe20008410000 */
[C---:B------:R-:W-:Y:S01]  /*4180*/  FADD.FTZ R34, -R183.reuse, R34 ;  /* 0x00000022b7227221 */ /* 0x040fe20000010100 */
[----:B------:R-:W-:Y:S02]  /*4190*/  FADD.FTZ R23, -R183, R23 ;  /* 0x00000017b7177221 */ /* 0x000fe40000010100 */
[----:B------:R-:W4:Y:S01]  /*41a0*/  LDL.LU R166, [R1+0x14] ;  /* 0x0000140001a67983 */ /* 0x000f220000300800 */
[----:B-----5:R-:W-:Y:S01]  /*41b0*/  FADD.FTZ R12, -R182, R12 ;  /* 0x0000000cb60c7221 */ /* 0x020fe20000010100 */
[----:B------:R-:W-:Y:S01]  /*41c0*/  FMUL.FTZ R34, R195, R34 ;  /* 0x00000022c3227220 */ /* 0x000fe20000410000 */
[----:B------:R-:W-:Y:S02]  /*41d0*/  FMUL.FTZ R23, R196, R23 ;  /* 0x00000017c4177220 */ /* 0x000fe40000410000 */
[----:B------:R-:W2:Y:S01]  /*41e0*/  LDL.LU R165, [R1+0x10] ;  /* 0x0000100001a57983 */ /* 0x000ea20000300800 */
[----:B------:R-:W-:Y:S01]  /*41f0*/  FMUL.FTZ R12, R237, R12 ;  /* 0x0000000ced0c7220 */ /* 0x000fe20000410000 */
[C---:B------:R-:W-:Y:S01]  /*4200*/  FADD.FTZ R8, -R182.reuse, R8 ;  /* 0x00000008b6087221 */ /* 0x040fe20000010100 */
[C---:B------:R-:W-:Y:S02]  /*4210*/  FADD.FTZ R9, -R182.reuse, R9 ;  /* 0x00000009b6097221 */ /* 0x040fe40000010100 */
[----:B------:R1:W-:Y:S01]  /*4220*/  STS [R185+0x1c000], R3 ;  /* 0x01c00003b9007388 */ /* 0x0003e20000000800 */
[----:B------:R-:W-:Y:S01]  /*4230*/  FADD.FTZ R24, -R182, R24 ;  /* 0x00000018b6187221 */ /* 0x000fe20000010100 */
[----:B------:R-:W-:Y:S01]  /*4240*/  FMUL.FTZ R8, R241, R8 ;  /* 0x00000008f1087220 */ /* 0x000fe20000410000 */
[----:B------:R-:W-:Y:S02]  /*4250*/  FMUL.FTZ R9, R240, R9 ;  /* 0x00000009f0097220 */ /* 0x000fe40000410000 */
[----:B------:R1:W-:Y:S01]  /*4260*/  STS [R185+0x1c400], R0 ;  /* 0x01c40000b9007388 */ /* 0x0003e20000000800 */
[----:B------:R-:W-:Y:S01]  /*4270*/  FMUL.FTZ R24, R214, R24 ;  /* 0x00000018d6187220 */ /* 0x000fe20000410000 */
[----:B------:R-:W-:Y:S01]  /*4280*/  FADD.FTZ R25, -R182, R25 ;  /* 0x00000019b6197221 */ /* 0x000fe20000010100 */
[C---:B------:R-:W-:Y:S02]  /*4290*/  FADD.FTZ R10, -R180.reuse, R10 ;  /* 0x0000000ab40a7221 */ /* 0x040fe40000010100 */
[----:B------:R4:W-:Y:S01]  /*42a0*/  STS [R187+0x1c000], R20 ;  /* 0x01c00014bb007388 */ /* 0x0009e20000000800 */
[C---:B------:R-:W-:Y:S01]  /*42b0*/  FADD.FTZ R11, -R180.reuse, R11 ;  /* 0x0000000bb40b7221 */ /* 0x040fe20000010100 */
[----:B------:R-:W-:Y:S01]  /*42c0*/  FMUL.FTZ R25, R207, R25 ;  /* 0x00000019cf197220 */ /* 0x000fe20000410000 */
[----:B------:R-:W-:Y:S01]  /*42d0*/  FADD.FTZ R26, -R180, R26 ;  /* 0x0000001ab41a7221 */ /* 0x000fe20000010100 */
[----:B------:R-:W-:Y:S01]  /*42e0*/  FADD.FTZ R28, -R182, R28 ;  /* 0x0000001cb61c7221 */ /* 0x000fe20000010100 */
[C---:B------:R-:W-:Y:S01]  /*42f0*/  FADD.FTZ R14, -R180.reuse, R14 ;  /* 0x0000000eb40e7221 */ /* 0x040fe20000010100 */
[----:B------:R-:W-:Y:S01]  /*4300*/  FADD.FTZ R30, -R180, R30 ;  /* 0x0000001eb41e7221 */ /* 0x000fe20000010100 */
[----:B------:R-:W-:Y:S01]  /*4310*/  FMUL.FTZ R26, R239, R26 ;  /* 0x0000001aef1a7220 */ /* 0x000fe20000410000 */
[----:B------:R-:W-:Y:S01]  /*4320*/  FMUL.FTZ R28, R205, R28 ;  /* 0x0000001ccd1c7220 */ /* 0x000fe20000410000 */
[----:B------:R-:W-:Y:S01]  /*4330*/  FMUL.FTZ R14, R251, R14 ;  /* 0x0000000efb0e7220 */ /* 0x000fe20000410000 */
[----:B------:R-:W-:Y:S01]  /*4340*/  FMUL.FTZ R30, R232, R30 ;  /* 0x0000001ee81e7220 */ /* 0x000fe20000410000 */
[----:B------:R-:W-:Y:S01]  /*4350*/  FADD.FTZ R27, -R180, R27 ;  /* 0x0000001bb41b7221 */ /* 0x000fe20000010100 */
[----:B------:R-:W-:Y:S01]  /*4360*/  F2FP.F16.F32.PACK_AB R17, R32, R33 ;  /* 0x000000212011723e */ /* 0x000fe200000000ff */
[----:B------:R-:W4:Y:S02]  /*4370*/  LDC R184, c[0x0][0x44c] ;  /* 0x00011300ffb87b82 */ /* 0x000f240000000800 */
[----:B------:R-:W-:Y:S01]  /*4380*/  FMUL.FTZ R27, R238, R27 ;  /* 0x0000001bee1b7220 */ /* 0x000fe20000410000 */
[----:B-1----:R-:W-:Y:S04]  /*4390*/  FFMA.FTZ R3, -R226, R226, 1 ;  /* 0x3f800000e2037423 */ /* 0x002fe800000101e2 */
[----:B------:R-:W-:Y:S01]  /*43a0*/  FMUL.FTZ R19, R3, UR12 ;  /* 0x0000000c03137c20 */ /* 0x000fe20008410000 */
[----:B------:R-:W-:Y:S01]  /*43b0*/  FADD.FTZ R3, -R183, R35 ;  /* 0x00000023b7037221 */ /* 0x000fe20000010100 */
[----:B------:R-:W-:Y:S01]  /*43c0*/  FMUL.FTZ R35, R4, R6 ;  /* 0x0000000604237220 */ /* 0x000fe20000410000 */
[----:B------:R-:W-:Y:S01]  /*43d0*/  FFMA.FTZ R4, -R199, R199, 1 ;  /* 0x3f800000c7047423 */ /* 0x000fe200000101c7 */
[----:B------:R-:W-:Y:S01]  /*43e0*/  FMUL.FTZ R19, R19, R5 ;  /* 0x0000000513137220 */ /* 0x000fe20000410000 */
[----:B------:R-:W-:Y:S01]  /*43f0*/  FFMA.FTZ R5, -R200, R200, 1 ;  /* 0x3f800000c8057423 */ /* 0x000fe200000101c8 */
[----:B------:R-:W-:Y:S01]  /*4400*/  FMUL.FTZ R3, R194, R3 ;  /* 0x00000003c2037220 */ /* 0x000fe20000410000 */
[----:B------:R-:W-:Y:S01]  /*4410*/  FMUL.FTZ R4, R4, UR12 ;  /* 0x0000000c04047c20 */ /* 0x000fe20008410000 */
[----:B------:R-:W-:Y:S01]  /*4420*/  FFMA.FTZ R6, -R206, R206, 1 ;  /* 0x3f800000ce067423 */ /* 0x000fe200000101ce */
[----:B------:R-:W-:Y:S01]  /*4430*/  FMUL.FTZ R5, R5, UR12 ;  /* 0x0000000c05057c20 */ /* 0x000fe20008410000 */
[----:B------:R-:W-:Y:S01]  /*4440*/  FADD.FTZ R0, -R182, R13 ;  /* 0x0000000db6007221 */ /* 0x000fe20000010100 */
[----:B------:R-:W-:Y:S01]  /*4450*/  FMUL.FTZ R16, R4, R3 ;  /* 0x0000000304107220 */ /* 0x000fe20000410000 */
[----:B------:R-:W-:Y:S01]  /*4460*/  FMUL.FTZ R6, R6, UR12 ;  /* 0x0000000c06067c20 */ /* 0x000fe20008410000 */
[----:B------:R-:W-:Y:S01]  /*4470*/  FMUL.FTZ R34, R5, R34 ;  /* 0x0000002205227220 */ /* 0x000fe20000410000 */
[----:B------:R-:W-:Y:S01]  /*4480*/  FFMA.FTZ R5, -R249, R249, 1 ;  /* 0x3f800000f9057423 */ /* 0x000fe200000101f9 */
        /* <DEDUP_REMOVED lines=9> */
[----:B------:R-:W-:Y:S01]  /*4520*/  FADD.FTZ R0, -R182, R29 ;  /* 0x0000001db6007221 */ /* 0x000fe20000010100 */
[----:B------:R-:W-:Y:S01]  /*4530*/  FMUL.FTZ R6, R6, UR12 ;  /* 0x0000000c06067c20 */ /* 0x000fe20008410000 */
[----:B------:R-:W-:Y:S01]  /*4540*/  FFMA.FTZ R4, -R233, R233, 1 ;  /* 0x3f800000e9047423 */ /* 0x000fe200000101e9 */
[----:B------:R-:W-:Y:S01]  /*4550*/  STS [R187+0x1c400], R3 ;  /* 0x01c40003bb007388 */ /* 0x000fe20000000800 */
[----:B------:R-:W-:Y:S01]  /*4560*/  FMUL.FTZ R0, R204, R0 ;  /* 0x00000000cc007220 */ /* 0x000fe20000410000 */
[----:B------:R-:W-:Y:S01]  /*4570*/  FMUL.FTZ R19, R6, R9 ;  /* 0x0000000906137220 */ /* 0x000fe20000410000 */
[----:B------:R-:W-:Y:S01]  /*4580*/  FMUL.FTZ R4, R4, UR12 ;  /* 0x0000000c04047c20 */ /* 0x000fe20008410000 */
[----:B------:R-:W-:Y:S01]  /*4590*/  FFMA.FTZ R6, -R234, R234, 1 ;  /* 0x3f800000ea067423 */ /* 0x000fe200000101ea */
[----:B------:R-:W-:Y:S01]  /*45a0*/  FFMA.FTZ R5, -R230, R230, 1 ;  /* 0x3f800000e6057423 */ /* 0x000fe200000101e6 */
[----:B------:R-:W-:Y:S01]  /*45b0*/  F2FP.F16.F32.PACK_AB R18, R18, R22 ;  /* 0x000000161212723e */ /* 0x000fe200000000ff */
[----:B------:R-:W-:Y:S01]  /*45c0*/  FMUL.FTZ R9, R4, R0 ;  /* 0x0000000004097220 */ /* 0x000fe20000410000 */
[----:B------:R-:W-:Y:S01]  /*45d0*/  FMUL.FTZ R6, R6, UR12 ;  /* 0x0000000c06067c20 */ /* 0x000fe20008410000 */
[----:B------:R-:W-:Y:S01]  /*45e0*/  F2FP.F16.F32.PACK_AB R4, R12, R13 ;  /* 0x0000000d0c04723e */ /* 0x000fe200000000ff */
[----:B------:R-:W-:Y:S01]  /*45f0*/  FMUL.FTZ R5, R5, UR12 ;  /* 0x0000000c05057c20 */ /* 0x000fe20008410000 */
[----:B------:R-:W-:Y:S03]  /*4600*/  F2FP.F16.F32.PACK_AB R16, R16, R34 ;  /* 0x000000221010723e */ /* 0x000fe600000000ff */
[----:B------:R-:W-:Y:S05]  /*4610*/  FMUL.FTZ R28, R5, R28 ;  /* 0x0000001c051c7220 */ /* 0x000fea0000410000 */
[----:B------:R-:W-:Y:S01]  /*4620*/  F2FP.F16.F32.PACK_AB R9, R9, R28 ;  /* 0x0000001c0909723e */ /* 0x000fe200000000ff */
[----:B--2---:R-:W-:Y:S01]  /*4630*/  FFMA.FTZ R5, -R165, R165, 1 ;  /* 0x3f800000a5057423 */ /* 0x004fe200000101a5 */
[----:B------:R-:W-:Y:S01]  /*4640*/  FFMA.FTZ R7, -R164, R164, 1 ;  /* 0x3f800000a4077423 */ /* 0x000fe200000101a4 */
[----:B---3--:R-:W-:Y:S01]  /*4650*/  FMUL.FTZ R10, R169, R10 ;  /* 0x0000000aa90a7220 */ /* 0x008fe20000410000 */
[----:B------:R-:W2:Y:S01]  /*4660*/  LDL.LU R164, [R1+0xc] ;  /* 0x00000c0001a47983 */ /* 0x000ea20000300800 */
[----:B----4-:R-:W-:Y:S01]  /*4670*/  FMUL.FTZ R11, R168, R11 ;  /* 0x0000000ba80b7220 */ /* 0x010fe20000410000 */
[----:B------:R-:W-:Y:S01]  /*4680*/  FMUL.FTZ R7, R7, UR12 ;  /* 0x0000000c07077c20 */ /* 0x000fe20008410000 */
[----:B------:R-:W-:Y:S01]  /*4690*/  FMUL.FTZ R5, R5, UR12 ;  /* 0x0000000c05057c20 */ /* 0x000fe20008410000 */
[----:B------:R-:W-:Y:S02]  /*46a0*/  IMAD R225, R184, UR6, RZ ;  /* 0x00000006b8e17c24 */ /* 0x000fe4000f8e02ff */
[----:B------:R-:W-:Y:S01]  /*46b0*/  FMUL.FTZ R20, R7, R8 ;  /* 0x0000000807147220 */ /* 0x000fe20000410000 */
[----:B------:R-:W-:Y:S01]  /*46c0*/  FFMA.FTZ R7, -R235, R235, 1 ;  /* 0x3f800000eb077423 */ /* 0x000fe200000101eb */
[----:B------:R-:W-:Y:S01]  /*46d0*/  FMUL.FTZ R8, R6, R25 ;  /* 0x0000001906087220 */ /* 0x000fe20000410000 */
[----:B------:R-:W-:Y:S01]  /*46e0*/  FFMA.FTZ R6, -R166, R166, 1 ;  /* 0x3f800000a6067423 */ /* 0x000fe200000101a6 */
[----:B------:R-:W-:Y:S01]  /*46f0*/  FMUL.FTZ R14, R5, R14 ;  /* 0x0000000e050e7220 */ /* 0x000fe20000410000 */
[----:B------:R-:W-:Y:S01]  /*4700*/  F2FP.F16.F32.PACK_AB R0, R19, R20 ;  /* 0x000000141300723e */ /* 0x000fe200000000ff */
[----:B------:R-:W-:Y:S01]  /*4710*/  FMUL.FTZ R7, R7, UR12 ;  /* 0x0000000c07077c20 */ /* 0x000fe20008410000 */
[----:B------:R-:W-:Y:S01]  /*4720*/  FMUL.FTZ R6, R6, UR12 ;  /* 0x0000000c06067c20 */ /* 0x000fe20008410000 */
[----:B------:R-:W-:Y:S02]  /*4730*/  FFMA.FTZ R5, -R245, R245, 1 ;  /* 0x3f800000f5057423 */ /* 0x000fe400000101f5 */
[----:B------:R1:W-:Y:S01]  /*4740*/  STS [R185+0x1d000], R0 ;  /* 0x01d00000b9007388 */ /* 0x0003e20000000800 */
[----:B------:R-:W-:Y:S01]  /*4750*/  FMUL.FTZ R24, R7, R24 ;  /* 0x0000001807187220 */ /* 0x000fe20000410000 */
[----:B------:R-:W-:Y:S01]  /*4760*/  FFMA.FTZ R7, -R167, R167, 1 ;  /* 0x3f800000a7077423 */ /* 0x000fe200000101a7 */
[----:B------:R-:W-:Y:S01]  /*4770*/  FMUL.FTZ R11, R6, R11 ;  /* 0x0000000b060b7220 */ /* 0x000fe20000410000 */
[----:B------:R-:W-:Y:S01]  /*4780*/  FMUL.FTZ R5, R5, UR12 ;  /* 0x0000000c05057c20 */ /* 0x000fe20008410000 */
[----:B------:R-:W-:Y:S01]  /*4790*/  FFMA.FTZ R6, -R246, R246, 1 ;  /* 0x3f800000f6067423 */ /* 0x000fe200000101f6 */
[----:B------:R-:W-:Y:S01]  /*47a0*/  FMUL.FTZ R7, R7, UR12 ;  /* 0x0000000c07077c20 */ /* 0x000fe20008410000 */
[----:B------:R-:W-:Y:S01]  /*47b0*/  F2FP.F16.F32.PACK_AB R8, R8, R24 ;  /* 0x000000180808723e */ /* 0x000fe200000000ff */
[----:B------:R-:W-:Y:S01]  /*47c0*/  FMUL.FTZ R30, R5, R30 ;  /* 0x0000001e051e7220 */ /* 0x000fe20000410000 */
[----:B------:R-:W-:Y:S01]  /*47d0*/  FMUL.FTZ R6, R6, UR12 ;  /* 0x0000000c06067c20 */ /* 0x000fe20008410000 */
[----:B------:R-:W-:Y:S01]  /*47e0*/  FMUL.FTZ R12, R7, R10 ;  /* 0x0000000a070c7220 */ /* 0x000fe20000410000 */
[----:B------:R-:W-:Y:S02]  /*47f0*/  FFMA.FTZ R7, -R247, R247, 1 ;  /* 0x3f800000f7077423 */ /* 0x000fe400000101f7 */
[----:B------:R-:W-:Y:S02]  /*4800*/  FMUL.FTZ R6, R6, R27 ;  /* 0x0000001b06067220 */ /* 0x000fe40000410000 */
[----:B------:R-:W-:Y:S04]  /*4810*/  FMUL.FTZ R7, R7, UR12 ;  /* 0x0000000c07077c20 */ /* 0x000fe80008410000 */
[----:B------:R-:W-:Y:S05]  /*4820*/  FMUL.FTZ R26, R7, R26 ;  /* 0x0000001a071a7220 */ /* 0x000fea0000410000 */
[----:B------:R-:W-:Y:S01]  /*4830*/  F2FP.F16.F32.PACK_AB R6, R6, R26 ;  /* 0x0000001a0606723e */ /* 0x000fe200000000ff */
[----:B-1----:R-:W-:Y:S04]  /*4840*/  FADD.FTZ R0, -R180, R15 ;  /* 0x0000000fb4007221 */ /* 0x002fe80000010100 */
[----:B------:R-:W-:Y:S01]  /*4850*/  FMUL.FTZ R0, R250, R0 ;  /* 0x00000000fa007220 */ /* 0x000fe20000410000 */
[----:B--2---:R-:W-:Y:S01]  /*4860*/  FFMA.FTZ R3, -R164, R164, 1 ;  /* 0x3f800000a4037423 */ /* 0x004fe200000101a4 */
[----:B------:R-:W-:Y:S03]  /*4870*/  MOV R164, 0x10 ;  /* 0x0000001000a47802 */ /* 0x000fe60000000f00 */
[----:B------:R-:W-:Y:S01]  /*4880*/  FMUL.FTZ R3, R3, UR12 ;  /* 0x0000000c03037c20 */ /* 0x000fe20008410000 */
[----:B------:R-:W-:Y:S03]  /*4890*/  SEL R164, R164, 0xfffffff0, !P0 ;  /* 0xfffffff0a4a47807 */ /* 0x000fe60004000000 */
[----:B------:R-:W-:Y:S01]  /*48a0*/  FMUL.FTZ R10, R3, R0 ;  /* 0x00000000030a7220 */ /* 0x000fe20000410000 */
[----:B------:R-:W-:Y:S01]  /*48b0*/  FADD.FTZ R0, -R180, R31 ;  /* 0x0000001fb4007221 */ /* 0x000fe20000010100 */
[----:B------:R-:W-:Y:S03]  /*48c0*/  FFMA.FTZ R3, -R244, R244, 1 ;  /* 0x3f800000f4037423 */ /* 0x000fe600000101f4 */
[----:B------:R-:W-:Y:S01]  /*48d0*/  FMUL.FTZ R0, R231, R0 ;  /* 0x00000000e7007220 */ /* 0x000fe20000410000 */
[----:B------:R-:W-:Y:S01]  /*48e0*/  FMUL.FTZ R3, R3, UR12 ;  /* 0x0000000c03037c20 */ /* 0x000fe20008410000 */
[----:B------:R-:W-:Y:S03]  /*48f0*/  F2FP.F16.F32.PACK_AB R5, R10, R14 ;  /* 0x0000000e0a05723e */ /* 0x000fe600000000ff */
[----:B------:R-:W-:Y:S01]  /*4900*/  FMUL.FTZ R7, R3, R0 ;  /* 0x0000000003077220 */ /* 0x000fe20000410000 */
[----:B------:R-:W-:Y:S02]  /*4910*/  F2FP.F16.F32.PACK_AB R3, R11, R12 ;  /* 0x0000000c0b03723e */ /* 0x000fe400000000ff */
[----:B------:R-:W-:Y:S02]  /*4920*/  LOP3.LUT R0, R220, 0x30, R219, 0xf8, !PT ;  /* 0x00000030dc007812 */ /* 0x000fe400078ef8db */
[----:B------:R-:W-:Y:S01]  /*4930*/  F2FP.F16.F32.PACK_AB R7, R7, R30 ;  /* 0x0000001e0707723e */ /* 0x000fe200000000ff */
[----:B------:R1:W-:Y:S01]  /*4940*/  STS [R185+0x1d400], R3 ;  /* 0x01d40003b9007388 */ /* 0x0003e20000000800 */
[----:B------:R-:W-:Y:S04]  /*4950*/  LOP3.LUT R0, R0, 0x1c0, R217, 0xf8, !PT ;  /* 0x000001c000007812 */ /* 0x000fe800078ef8d9 */
[----:B------:R2:W-:Y:S01]  /*4960*/  STS [R187+0x1d000], R4 ;  /* 0x01d00004bb007388 */ /* 0x0005e20000000800 */
[----:B------:R-:W-:Y:S04]  /*4970*/  LOP3.LUT R0, R0, R215, RZ, 0x3c, !PT ;  /* 0x000000d700007212 */ /* 0x000fe800078e3cff */
[----:B------:R-:W-:Y:S05]  /*4980*/  STS [R187+0x1d400], R5 ;  /* 0x01d40005bb007388 */ /* 0x000fea0000000800 */
[----:B------:R-:W-:Y:S05]  /*4990*/  STS [R186+-0x4000], R21 ;  /* 0xffc00015ba007388 */ /* 0x000fea0000000800 */
[----:B------:R-:W-:Y:S01]  /*49a0*/  STS [R186+-0x3c00], R18 ;  /* 0xffc40012ba007388 */ /* 0x000fe20000000800 */
[----:B-1----:R-:W-:Y:S02]  /*49b0*/  LOP3.LUT R3, R0, 0x200, R223, 0xf8, !PT ;  /* 0x0000020000037812 */ /* 0x002fe400078ef8df */
[----:B------:R-:W-:Y:S02]  /*49c0*/  LOP3.LUT R0, R2, 0x200, R217, 0xf8, !PT ;  /* 0x0000020002007812 */ /* 0x000fe400078ef8d9 */
[----:B--2---:R-:W-:Y:S02]  /*49d0*/  IADD3 R4, PT, PT, R164, R186, RZ ;  /* 0x000000baa4047210 */ /* 0x004fe40007ffe0ff */
[----:B------:R-:W-:Y:S02]  /*49e0*/  LEA R3, R3, UR4, 0x1 ;  /* 0x0000000403037c11 */ /* 0x000fe4000f8e08ff */
[----:B------:R-:W-:Y:S01]  /*49f0*/  LEA R180, R0, UR4, 0x1 ;  /* 0x0000000400b47c11 */ /* 0x000fe2000f8e08ff */
[----:B------:R-:W-:Y:S01]  /*4a00*/  STS [R4+-0x4000], R17 ;  /* 0xffc0001104007388 */ /* 0x000fe20000000800 */
[----:B------:R-:W-:Y:S04]  /*4a10*/  MOV R0, 0x40 ;  /* 0x0000004000007802 */ /* 0x000fe80000000f00 */
[----:B------:R-:W-:Y:S01]  /*4a20*/  STS [R4+-0x3c00], R16 ;  /* 0xffc4001004007388 */ /* 0x000fe20000000800 */
[----:B------:R-:W-:Y:S04]  /*4a30*/  SEL R0, R0, 0xffffffc0, !P0 ;  /* 0xffffffc000007807 */ /* 0x000fe80004000000 */
[----:B------:R-:W-:Y:S01]  /*4a40*/  STS [R186+-0x3000], R8 ;  /* 0xffd00008ba007388 */ /* 0x000fe20000000800 */
[----:B------:R-:W-:Y:S04]  /*4a50*/  IADD3 R0, PT, PT, R180, R0, RZ ;  /* 0x00000000b4007210 */ /* 0x000fe80007ffe0ff */
        /* <DEDUP_REMOVED lines=64> */
[----:B----4-:R-:W-:Y:S04]  /*4e60*/  LEA R0, -R225, RZ, 0x6 ;  /* 0x000000ffe1007211 */ /* 0x010fe800078e31ff */
[C---:B------:R-:W-:Y:S01]  /*4e70*/  LEA R2, P1, R0.reuse, R242, 0x2 ;  /* 0x000000f200027211 */ /* 0x040fe200078210ff */
[C---:B------:R-:W-:Y:S04]  /*4e80*/  HMMA.16816.F32 R48, R4.reuse, R14, R48 ;  /* 0x0000000e0430723c */ /* 0x040fe80000001830 */
[----:B------:R-:W-:Y:S02]  /*4e90*/  LEA.HI.X.SX32 R0, R0, R243, 0x2, P1 ;  /* 0x000000f300007211 */ /* 0x000fe400008f16ff */
[----:B------:R-:W-:Y:S02]  /*4ea0*/  MOV R242, R2 ;  /* 0x0000000200f27202 */ /* 0x000fe40000000f00 */
[-C--:B------:R-:W-:Y:S03]  /*4eb0*/  HMMA.16816.F32 R52, R4, R20.reuse, R52 ;  /* 0x000000140434723c */ /* 0x080fe60000001834 */
[----:B------:R-:W-:Y:S05]  /*4ec0*/  MOV R243, R0 ;  /* 0x0000000000f37202 */ /* 0x000fea0000000f00 */
        /* <DEDUP_REMOVED lines=29> */
[----:B------:R-:W2:Y:S01]  /*50a0*/  LDL R188, [R1+0x30] ;  /* 0x0000300001bc7983 */ /* 0x000ea20000100800 */
[----:B------:R-:W1:Y:S01]  /*50b0*/  LDC R5, c[0x0][0x590] ;  /* 0x00016400ff057b82 */ /* 0x000e620000000800 */
[----:B------:R-:W-:Y:S02]  /*50c0*/  IADD3 R4, P1, PT, RZ, -UR29, RZ ;  /* 0x8000001dff047c10 */ /* 0x000fe4000ff3e0ff */
[----:B------:R-:W3:Y:S04]  /*50d0*/  LDL.LU R185, [R1+0x20] ;  /* 0x0000200001b97983 */ /* 0x000ee80000300800 */
[----:B------:R-:W4:Y:S01]  /*50e0*/  LDL.LU R184, [R1+0x24] ;  /* 0x0000240001b87983 */ /* 0x000f220000300800 */
[----:B------:R-:W5:Y:S01]  /*50f0*/  LDC R6, c[0x0][0x594] ;  /* 0x00016500ff067b82 */ /* 0x000f620000000800 */
[C---:B-1----:R-:W-:Y:S04]  /*5100*/  IMAD.SHL.U32 R0, R5.reuse, 0x40, RZ ;  /* 0x0000004005007824 */ /* 0x042fe800078e00ff */
[----:B------:R-:W-:Y:S05]  /*5110*/  IMAD.X R0, RZ, RZ, ~R0, P1 ;  /* 0x000000ffff007224 */ /* 0x000fea00008e0e00 */
[----:B------:R-:W-:Y:S02]  /*5120*/  SHF.R.S64 R4, R4, 0x1f, R0 ;  /* 0x0000001f04047819 */ /* 0x000fe40000001000 */
[----:B--2---:R-:W-:Y:S04]  /*5130*/  LOP3.LUT R2, R188, 0x1f8, RZ, 0xc0, !PT ;  /* 0x000001f8bc027812 */ /* 0x004fe800078ec0ff */
[----:B------:R-:W-:Y:S02]  /*5140*/  LOP3.LUT R2, R2, 0x38, R221, 0x78, !PT ;  /* 0x0000003802027812 */ /* 0x000fe400078e78dd */
[----:B----4-:R-:W-:Y:S02]  /*5150*/  IADD3 R184, P1, PT, R4, R184, RZ ;  /* 0x000000b804b87210 */ /* 0x010fe40007f3e0ff */
[----:B------:R-:W-:Y:S02]  /*5160*/  LOP3.LUT R2, R2, 0x1e00, R188, 0xf8, !PT ;  /* 0x00001e0002027812 */ /* 0x000fe400078ef8bc */
[----:B---3--:R-:W-:Y:S01]  /*5170*/  LEA.HI.X.SX32 R185, R0, R185, 0x1, P1 ;  /* 0x000000b900b97211 */ /* 0x008fe200008f0eff */
[----:B------:R1:W-:Y:S01]  /*5180*/  STL [R1+0x24], R184 ;  /* 0x000024b801007387 */ /* 0x0003e20000100800 */
[C---:B------:R-:W-:Y:S02]  /*5190*/  LEA R4, P1, R5.reuse, R184, 0x6 ;  /* 0x000000b805047211 */ /* 0x040fe400078230ff */
[----:B------:R-:W-:Y:S01]  /*51a0*/  LEA R0, R2, UR4, 0x1 ;  /* 0x0000000402007c11 */ /* 0x000fe2000f8e08ff */
[----:B------:R1:W-:Y:S01]  /*51b0*/  STL [R1+0x20], R185 ;  /* 0x000020b901007387 */ /* 0x0003e20000100800 */
[----:B-----5:R-:W-:Y:S01]  /*51c0*/  LEA.HI.X R5, R5, R185, R6, 0x6, P1 ;  /* 0x000000b905057211 */ /* 0x020fe200008f3406 */
        /* <DEDUP_REMOVED lines=10> */
.L_x_1937:
[----:B------:R-:W-:Y:S01]  /*5270*/  SHF.R.U32.HI R214, RZ, 0x3, R221 ;  /* 0x00000003ffd67819 */ /* 0x000fe200000116dd */
[----:B------:R-:W-:Y:S01]  /*5280*/  LDSM.16.M88.4 R32, [R208+0x1c000] ;  /* 0x01c00000d020783b */ /* 0x000fe20000000200 */
[----:B------:R-:W-:Y:S01]  /*5290*/  VIADD R8, R208, 0x8000 ;  /* 0x00008000d0087836 */ /* 0x000fe20000000000 */
[----:B------:R-:W-:Y:S01]  /*52a0*/  UISETP.NE.AND UP2, UPT, UR40, URZ, UPT ;  /* 0x000000ff2800728c */ /* 0x000fe2000bf45270 */
[----:B-1----:R-:W-:Y:S01]  /*52b0*/  LOP3.LUT R0, R214, 0x18, RZ, 0xc0, !PT ;  /* 0x00000018d6007812 */ /* 0x002fe200078ec0ff */
[----:B------:R-:W-:Y:S01]  /*52c0*/  VIADD R2, R208, 0x8040 ;  /* 0x00008040d0027836 */ /* 0x000fe20000000000 */
[----:B------:R-:W-:Y:S01]  /*52d0*/  LDSM.16.M88.4 R28, [R208+0x1d000] ;  /* 0x01d00000d01c783b */ /* 0x000fe20000000200 */
[----:B------:R-:W-:Y:S01]  /*52e0*/  @P0 VIADD R2, R8, 0xffffffc0 ;  /* 0xffffffc008020836 */ /* 0x000fe20000000000 */
[----:B------:R-:W-:Y:S01]  /*52f0*/  LOP3.LUT R0, R0, 0x20, R224, 0xf8, !PT ;  /* 0x0000002000007812 */ /* 0x000fe200078ef8e0 */
[----:B------:R-:W-:Y:S01]  /*5300*/  IMAD.MOV.U32 R250, RZ, RZ, 0x4 ;  /* 0x00000004fffa7424 */ /* 0x000fe200078e00ff */
[----:B------:R-:W-:Y:S01]  /*5310*/  PLOP3.LUT P3, PT, PT, PT, UP2, 0x80, 0x8 ;  /* 0x000000000008781c */ /* 0x000fe20003f6f028 */
[----:B------:R-:W-:Y:S01]  /*5320*/  LDSM.16.M88.4 R168, [R209+0x1c000] ;  /* 0x01c00000d1a8783b */ /* 0x000fe20000000200 */
[----:B------:R-:W-:Y:S01]  /*5330*/  LOP3.LUT R0, R0, 0x1c0, R217, 0xf8, !PT ;  /* 0x000001c000007812 */ /* 0x000fe200078ef8d9 */
[----:B------:R-:W-:Y:S01]  /*5340*/  IMAD.IADD R210, R212, 0x1, R2 ;  /* 0x00000001d4d27824 */ /* 0x000fe200078e0202 */
[----:B------:R-:W-:Y:S01]  /*5350*/  SHF.R.U32.HI R249, RZ, 0x2, R221 ;  /* 0x00000002fff97819 */ /* 0x000fe200000116dd */
[----:B------:R-:W-:Y:S01]  /*5360*/  IMAD.U32 R234, RZ, RZ, UR38 ;  /* 0x00000026ffea7e24 */ /* 0x000fe2000f8e00ff */
[----:B------:R-:W-:Y:S01]  /*5370*/  LOP3.LUT R0, R0, R215, RZ, 0x3c, !PT ;  /* 0x000000d700007212 */ /* 0x000fe200078e3cff */
[----:B------:R-:W-:Y:S01]  /*5380*/  LDSM.16.M88.4 R176, [R209+0x1d000] ;  /* 0x01d00000d1b0783b */ /* 0x000fe20000000200 */
[----:B------:R-:W-:Y:S01]  /*5390*/  LOP3.LUT R248, R219, 0x10, RZ, 0xc0, !PT ;  /* 0x00000010dbf87812 */ /* 0x000fe200078ec0ff */
[----:B------:R-:W-:Y:S01]  /*53a0*/  ULOP3.LUT UR13, UR40, 0x1, URZ, 0xc0, !UPT ;  /* 0x00000001280d7892 */ /* 0x000fe2000f8ec0ff */
[----:B------:R-:W-:Y:S01]  /*53b0*/  LOP3.LUT R0, R0, 0x200, R217, 0xf8, !PT ;  /* 0x0000020000007812 */ /* 0x000fe200078ef8d9 */
[----:B------:R-:W-:Y:S01]  /*53c0*/  @UP2 UIADD3 UR15, UP1, UPT, UR18, -0x100, URZ ;  /* 0xffffff00120f2890 */ /* 0x000fe2000ff3e0ff */
[----:B------:R-:W-:Y:S01]  /*53d0*/  LDSM.16.M88.4 R184, [R2+0x14000] ;  /* 0x0140000002b8783b */ /* 0x000fe20000000200 */
[----:B------:R-:W-:Y:S01]  /*53e0*/  LEA R234, P1, R234, R242, 0x2 ;  /* 0x000000f2eaea7211 */ /* 0x000fe200078210ff */
[----:B------:R-:W-:Y:S01]  /*53f0*/  UISETP.NE.U32.AND UP0, UPT, UR13, 0x1, UPT ;  /* 0x000000010d00788c */ /* 0x000fe2000bf05070 */
[----:B------:R-:W-:Y:S01]  /*5400*/  LEA R0, R0, UR4, 0x1 ;  /* 0x0000000400007c11 */ /* 0x000fe2000f8e08ff */
[----:B------:R-:W-:Y:S01]  /*5410*/  UIADD3 UR16, UPT, UPT, UR40, -0x1, URZ ;  /* 0xffffffff28107890 */ /* 0x000fe2000fffe0ff */
[----:B------:R-:W-:Y:S01]  /*5420*/  LDSM.16.M88.4 R192, [R2+0x15000] ;  /* 0x0150000002c0783b */ /* 0x000fe20000000200 */
[----:B------:R-:W-:Y:S01]  /*5430*/  LOP3.LUT R248, R248, 0x7, R249, 0xf8, !PT ;  /* 0x00000007f8f87812 */ /* 0x000fe200078ef8f9 */
[----:B------:R-:W-:Y:S03]  /*5440*/  @UP2 UIADD3.X UR13, UPT, UPT, UR19, -0x1, URZ, UP1, !UPT ;  /* 0xffffffff130d2890 */ /* 0x000fe60008ffe4ff */
[----:B------:R-:W1:Y:S05]  /*5450*/  LDSM.16.MT88.4 R16, [R0+0xc000] ;  /* 0x00c000000010783b */ /* 0x000e6a0000004200 */
[----:B------:R-:W2:Y:S05]  /*5460*/  LDSM.16.MT88.4 R164, [R0+0x10000] ;  /* 0x0100000000a4783b */ /* 0x000eaa0000004200 */
[----:B------:R-:W3:Y:S05]  /*5470*/  LDL R247, [R1+0x40] ;  /* 0x0000400001f77983 */ /* 0x000eea0000100800 */
[----:B------:R-:W4:Y:S05]  /*5480*/  LDSM.16.MT88.4 R172, [R0+0xc800] ;  /* 0x00c8000000ac783b */ /* 0x000f2a0000004200 */
[----:B------:R-:W5:Y:S05]  /*5490*/  LDL R246, [R1+0x3c] ;  /* 0x00003c0001f67983 */ /* 0x000f6a0000100800 */
[----:B------:R-:W4:Y:S05]  /*54a0*/  LDSM.16.MT88.4 R180, [R0+0x10800] ;  /* 0x0108000000b4783b */ /* 0x000f2a0000004200 */
[----:B------:R-:W5:Y:S05]  /*54b0*/  LDL R245, [R1+0x38] ;  /* 0x0000380001f57983 */ /* 0x000f6a0000100800 */
[----:B------:R-:W4:Y:S05]  /*54c0*/  LDSM.16.MT88.4 R188, [R0+0xd000] ;  /* 0x00d0000000bc783b */ /* 0x000f2a0000004200 */
[----:B------:R-:W5:Y:S01]  /*54d0*/  LDL R244, [R1+0x34] ;  /* 0x0000340001f47983 */ /* 0x000f620000100800 */
[-C--:B-1----:R-:W-:Y:S04]  /*54e0*/  HMMA.16816.F32 R4, R32, R16.reuse, RZ ;  /* 0x000000102004723c */ /* 0x082fe800000018ff */
[----:B------:R-:W-:Y:S05]  /*54f0*/  LDSM.16.M88.4 R196, [R210+0x14000] ;  /* 0x01400000d2c4783b */ /* 0x000fea0000000200 */
[----:B------:R-:W-:Y:S01]  /*5500*/  LDSM.16.MT88.4 R200, [R0+0xd800] ;  /* 0x00d8000000c8783b */ /* 0x000fe20000004200 */
[C---:B------:R-:W-:Y:S04]  /*5510*/  HMMA.16816.F32 R8, R28.reuse, R16, RZ ;  /* 0x000000101c08723c */ /* 0x040fe800000018ff */
[----:B------:R-:W-:Y:S04]  /*5520*/  LDSM.16.M88.4 R204, [R210+0x15000] ;  /* 0x01500000d2cc783b */ /* 0x000fe80000000200 */
        /* <DEDUP_REMOVED lines=17> */
[----:B------:R-:W2:Y:S05]  /*5640*/  LDSM.16.MT88.4 R168, [R0+0x11800] ;  /* 0x0118000000a8783b */ /* 0x000eaa0000004200 */
[----:B------:R-:W4:Y:S02]  /*5650*/  LDSM.16.M88.4 R180, [R208+0x1f000] ;  /* 0x01f00000d0b4783b */ /* 0x000f240000000200 */
        /* <DEDUP_REMOVED lines=28> */
[C---:B----4-:R-:W-:Y:S04]  /*5820*/  HMMA.16816.F32 R8, R180.reuse, R176, R8 ;  /* 0x000000b0b408723c */ /* 0x050fe80000001808 */
        /* <DEDUP_REMOVED lines=22> */
[-C--:B--2---:R-:W-:Y:S05]  /*5990*/  HMMA.16816.F32 R4, R168, R176.reuse, R4 ;  /* 0x000000b0a804723c */ /* 0x084fea0000001804 */
        /* <DEDUP_REMOVED lines=15> */
[-C--:B------:R-:W-:Y:S03]  /*5a90*/  HMMA.16816.F32 R28, R184, R166.reuse, R28 ;  /* 0x000000a6b81c723c */ /* 0x080fe6000000181c */
[C---:B------:R-:W-:Y:S04]  /*5aa0*/  LEA R192, P1, R225.reuse, R238, 0x5 ;  /* 0x000000eee1c07211 */ /* 0x040fe800078228ff */
[C---:B------:R-:W-:Y:S01]  /*5ab0*/  LEA.HI.X.SX32 R193, R225.reuse, R239, 0x5, P1 ;  /* 0x000000efe1c17211 */ /* 0x040fe200008f2eff */
[----:B------:R-:W-:Y:S01]  /*5ac0*/  HMMA.16816.F32 R32, R168, R166, R32 ;  /* 0x000000a6a820723c */ /* 0x000fe20000001820 */
[----:B------:R-:W-:Y:S05]  /*5ad0*/  LDSM.16.M88.4 R164, [R210+0x16000] ;  /* 0x01600000d2a4783b */ /* 0x000fea0000000200 */
[----:B------:R-:W1:Y:S02]  /*5ae0*/  LDSM.16.MT88.4 R168, [R0+0xf800] ;  /* 0x00f8000000a8783b */ /* 0x000e640000004200 */
[-C--:B--2---:R-:W-:Y:S08]  /*5af0*/  HMMA.16816.F32 R4, R172, R176.reuse, R4 ;  /* 0x000000b0ac04723c */ /* 0x084ff00000001804 */
[C---:B------:R-:W-:Y:S08]  /*5b00*/  HMMA.16816.F32 R8, R180.reuse, R176, R8 ;  /* 0x000000b0b408723c */ /* 0x040ff00000001808 */
[-C--:B------:R-:W-:Y:S08]  /*5b10*/  HMMA.16816.F32 R12, R180, R178.reuse, R12 ;  /* 0x000000b2b40c723c */ /* 0x080ff0000000180c */
[C---:B------:R-:W-:Y:S01]  /*5b20*/  HMMA.16816.F32 R16, R172.reuse, R178, R16 ;  /* 0x000000b2ac10723c */ /* 0x040fe20000001810 */
[----:B------:R-:W2:Y:S07]  /*5b30*/  LDSM.16.M88.4 R176, [R210+0x17000] ;  /* 0x01700000d2b0783b */ /* 0x000eae0000000200 */
[-C--:B------:R-:W-:Y:S08]  /*5b40*/  HMMA.16816.F32 R20, R172, R188.reuse, R20 ;  /* 0x000000bcac14723c */ /* 0x080ff00000001814 */
[C---:B------:R-:W-:Y:S04]  /*5b50*/  HMMA.16816.F32 R24, R180.reuse, R188, R24 ;  /* 0x000000bcb418723c */ /* 0x040fe80000001818 */
[C---:B------:R-:W-:Y:S04]  /*5b60*/  LEA R188, P1, R225.reuse, R192, 0x5 ;  /* 0x000000c0e1bc7211 */ /* 0x040fe800078228ff */
[-C--:B------:R-:W-:Y:S03]  /*5b70*/  HMMA.16816.F32 R28, R180, R190.reuse, R28 ;  /* 0x000000beb41c723c */ /* 0x080fe6000000181c */
[C---:B------:R-:W-:Y:S02]  /*5b80*/  LEA.HI.X.SX32 R189, R225.reuse, R193, 0x5, P1 ;  /* 0x000000c1e1bd7211 */ /* 0x040fe400008f2eff */
[C---:B------:R-:W-:Y:S03]  /*5b90*/  LEA R186, P1, R225.reuse, R188, 0x5 ;  /* 0x000000bce1ba7211 */ /* 0x040fe600078228ff */
[----:B------:R-:W-:Y:S01]  /*5ba0*/  HMMA.16816.F32 R32, R172, R190, R32 ;  /* 0x000000beac20723c */ /* 0x000fe20000001820 */
[----:B------:R4:W5:Y:S03]  /*5bb0*/  LDSM.16.MT88.4 R172, [R0+0x13800] ;  /* 0x0138000000ac783b */ /* 0x0009660000004200 */
[C---:B------:R-:W-:Y:S02]  /*5bc0*/  LEA.HI.X.SX32 R187, R225.reuse, R189, 0x5, P1 ;  /* 0x000000bde1bb7211 */ /* 0x040fe400008f2eff */
[C---:B------:R-:W-:Y:S02]  /*5bd0*/  LEA R184, P1, R225.reuse, R186, 0x5 ;  /* 0x000000bae1b87211 */ /* 0x040fe400078228ff */
[-C--:B-1----:R-:W-:Y:S05]  /*5be0*/  HMMA.16816.F32 R4, R164, R168.reuse, R4 ;  /* 0x000000a8a404723c */ /* 0x082fea0000001804 */
[C---:B------:R-:W-:Y:S02]  /*5bf0*/  LEA.HI.X.SX32 R185, R225.reuse, R187, 0x5, P1 ;  /* 0x000000bbe1b97211 */ /* 0x040fe400008f2eff */
[C---:B------:R-:W-:Y:S01]  /*5c00*/  LEA R182, P1, R225.reuse, R184, 0x5 ;  /* 0x000000b8e1b67211 */ /* 0x040fe200078228ff */
[C---:B--2---:R-:W-:Y:S04]  /*5c10*/  HMMA.16816.F32 R8, R176.reuse, R168, R8 ;  /* 0x000000a8b008723c */ /* 0x044fe80000001808 */
[----:B------:R-:W-:Y:S01]  /*5c20*/  @P3 IMAD.WIDE.U32 R168, R248, R250, UR18 ;  /* 0x00000012f8a83e25 */ /* 0x000fe2000f8e00fa */
[C---:B------:R-:W-:Y:S01]  /*5c30*/  LEA.HI.X.SX32 R183, R225.reuse, R185, 0x5, P1 ;  /* 0x000000b9e1b77211 */ /* 0x040fe200008f2eff */
[----:B------:R-:W-:Y:S01]  /*5c40*/  @UP2 UMOV UR18, UR15 ;  /* 0x0000000f00122c82 */ /* 0x000fe20008000000 */
[C---:B------:R-:W-:Y:S01]  /*5c50*/  LEA R190, P1, R225.reuse, R182, 0x5 ;  /* 0x000000b6e1be7211 */ /* 0x040fe200078228ff */
[-C--:B------:R-:W-:Y:S01]  /*5c60*/  HMMA.16816.F32 R12, R176, R170.reuse, R12 ;  /* 0x000000aab00c723c */ /* 0x080fe2000000180c */
[----:B---3--:R-:W2:Y:S01]  /*5c70*/  @P3 LDG.E R247, desc[UR30][R168.64+-0x100] ;  /* 0xffff001ea8f73981 */ /* 0x008ea2000c1e1900 */
[----:B------:R-:W-:Y:S01]  /*5c80*/  @UP2 UMOV UR19, UR13 ;  /* 0x0000000d00132c82 */ /* 0x000fe20008000000 */
[----:B------:R-:W-:Y:S01]  /*5c90*/  LEA.HI.X.SX32 R191, R225, R183, 0x5, P1 ;  /* 0x000000b7e1bf7211 */ /* 0x000fe200008f2eff */
[C---:B----4-:R-:W-:Y:S02]  /*5ca0*/  VIADD R0, R211.reuse, 0x40 ;  /* 0x00000040d3007836 */ /* 0x050fe40000000000 */
[----:B-----5:R-:W3:Y:S01]  /*5cb0*/  @P3 LDG.E R246, desc[UR30][R168.64+-0xe0] ;  /* 0xffff201ea8f63981 */ /* 0x020ee2000c1e1900 */
[----:B------:R-:W-:Y:S01]  /*5cc0*/  @P0 VIADD R0, R211, 0xffffffc0 ;  /* 0xffffffc0d3000836 */ /* 0x000fe20000000000 */
[C---:B------:R-:W-:Y:S03]  /*5cd0*/  HMMA.16816.F32 R16, R164.reuse, R170, R16 ;  /* 0x000000aaa410723c */ /* 0x040fe60000001810 */
[----:B------:R-:W4:Y:S01]  /*5ce0*/  @P3 LDG.E R245, desc[UR30][R168.64+-0x80] ;  /* 0xffff801ea8f53981 */ /* 0x000f22000c1e1900 */
[C---:B------:R-:W-:Y:S04]  /*5cf0*/  IMAD.WIDE R226, R225.reuse, -0xc0, R190 ;  /* 0xffffff40e1e27825 */ /* 0x040fe800078e02be */
[----:B------:R1:W5:Y:S01]  /*5d00*/  @P3 LDG.E R244, desc[UR30][R168.64+-0x60] ;  /* 0xffffa01ea8f43981 */ /* 0x000362000c1e1900 */
[-C--:B------:R-:W-:Y:S04]  /*5d10*/  HMMA.16816.F32 R20, R164, R172.reuse, R20 ;  /* 0x000000aca414723c */ /* 0x080fe80000001814 */
[----:B------:R1:W-:Y:S01]  /*5d20*/  REDG.E.ADD.F32.FTZ.RN.STRONG.GPU desc[UR30][R242.64], R4 ;  /* 0x00000004f20079a6 */ /* 0x0003e2000c12f31e */
[C---:B------:R-:W-:Y:S04]  /*5d30*/  LEA R180, P1, R225.reuse, R226, 0x5 ;  /* 0x000000e2e1b47211 */ /* 0x040fe800078228ff */
[----:B------:R1:W-:Y:S01]  /*5d40*/  REDG.E.ADD.F32.FTZ.RN.STRONG.GPU desc[UR30][R234.64], R5 ;  /* 0x00000005ea0079a6 */ /* 0x0003e2000c12f31e */
[C---:B------:R-:W-:Y:S01]  /*5d50*/  LEA.HI.X.SX32 R181, R225.reuse, R227, 0x5, P1 ;  /* 0x000000e3e1b57211 */ /* 0x040fe200008f2eff */
[C---:B------:R-:W-:Y:S03]  /*5d60*/  HMMA.16816.F32 R24, R176.reuse, R172, R24 ;  /* 0x000000acb018723c */ /* 0x040fe60000001818 */
[----:B------:R1:W-:Y:S01]  /*5d70*/  REDG.E.ADD.F32.FTZ.RN.STRONG.GPU desc[UR30][R232.64], R6 ;  /* 0x00000006e80079a6 */ /* 0x0003e2000c12f31e */
[C---:B------:R-:W-:Y:S04]  /*5d80*/  LEA R172, P1, R225.reuse, R180, 0x5 ;  /* 0x000000b4e1ac7211 */ /* 0x040fe800078228ff */
[----:B------:R1:W-:Y:S01]  /*5d90*/  REDG.E.ADD.F32.FTZ.RN.STRONG.GPU desc[UR30][R230.64], R7 ;  /* 0x00000007e60079a6 */ /* 0x0003e2000c12f31e */
[-C--:B------:R-:W-:Y:S04]  /*5da0*/  HMMA.16816.F32 R28, R176, R174.reuse, R28 ;  /* 0x000000aeb01c723c */ /* 0x080fe8000000181c */
[----:B------:R-:W-:Y:S01]  /*5db0*/  REDG.E.ADD.F32.FTZ.RN.STRONG.GPU desc[UR30][R228.64], R8 ;  /* 0x00000008e40079a6 */ /* 0x000fe2000c12f31e */
[C---:B------:R-:W-:Y:S04]  /*5dc0*/  LEA.HI.X.SX32 R173, R225.reuse, R181, 0x5, P1 ;  /* 0x000000b5e1ad7211 */ /* 0x040fe800008f2eff */
[----:B------:R-:W-:Y:S01]  /*5dd0*/  REDG.E.ADD.F32.FTZ.RN.STRONG.GPU desc[UR30][R206.64], R9 ;  /* 0x00000009ce0079a6 */ /* 0x000fe2000c12f31e */
[C---:B------:R-:W-:Y:S01]  /*5de0*/  LEA R170, P1, R225.reuse, R172, 0x5 ;  /* 0x000000ace1aa7211 */ /* 0x040fe200078228ff */
[----:B------:R-:W-:Y:S03]  /*5df0*/  HMMA.16816.F32 R32, R164, R174, R32 ;  /* 0x000000aea420723c */ /* 0x000fe60000001820 */
[----:B------:R-:W-:Y:S01]  /*5e00*/  REDG.E.ADD.F32.FTZ.RN.STRONG.GPU desc[UR30][R204.64], R10 ;  /* 0x0000000acc0079a6 */ /* 0x000fe2000c12f31e */
[C---:B------:R-:W-:Y:S04]  /*5e10*/  LEA.HI.X.SX32 R171, R225.reuse, R173, 0x5, P1 ;  /* 0x000000ade1ab7211 */ /* 0x040fe800008f2eff */
[----:B------:R-:W-:Y:S01]  /*5e20*/  REDG.E.ADD.F32.FTZ.RN.STRONG.GPU desc[UR30][R236.64], R11 ;  /* 0x0000000bec0079a6 */ /* 0x000fe2000c12f31e */
[C---:B-1----:R-:W-:Y:S04]  /*5e30*/  LEA R168, P1, R225.reuse, R170, 0x5 ;  /* 0x000000aae1a87211 */ /* 0x042fe800078228ff */
        /* <DEDUP_REMOVED lines=8> */
[----:B------:R-:W-:Y:S02]  /*5ec0*/  LEA.HI.X.SX32 R7, R225, R5, 0x5, P1 ;  /* 0x00000005e1077211 */ /* 0x000fe400008f2eff */
[----:B------:R-:W-:Y:S02]  /*5ed0*/  PLOP3.LUT P1, PT, PT, PT, UP0, 0x80, 0x8 ;  /* 0x000000000008781c */ /* 0x000fe40003f2f008 */
[----:B------:R-:W-:Y:S01]  /*5ee0*/  REDG.E.ADD.F32.FTZ.RN.STRONG.GPU desc[UR30][R198.64+0x80], R12 ;  /* 0x0000800cc60079a6 */ /* 0x000fe2000c12f31e */
[----:B------:R-:W-:Y:S04]  /*5ef0*/  @UP2 UIADD3 UR14, UP0, UPT, UR14, -0x100, URZ ;  /* 0xffffff000e0e2890 */ /* 0x000fe8000ff1e0ff */
[----:B------:R-:W-:Y:S01]  /*5f00*/  REDG.E.ADD.F32.FTZ.RN.STRONG.GPU desc[UR30][R196.64+0x80], R13 ;  /* 0x0000800dc40079a6 */ /* 0x000fe2000c12f31e */
[----:B------:R-:W-:Y:S02]  /*5f10*/  @UP2 UIADD3.X UR5, UPT, UPT, UR5, -0x1, URZ, UP0, !UPT ;  /* 0xffffffff05052890 */ /* 0x000fe400087fe4ff */
[----:B------:R-:W-:Y:S02]  /*5f20*/  UISETP.GT.AND UP0, UPT, UR40, URZ, UPT ;  /* 0x000000ff2800728c */ /* 0x000fe4000bf04270 */
[----:B------:R-:W-:Y:S01]  /*5f30*/  REDG.E.ADD.F32.FTZ.RN.STRONG.GPU desc[UR30][R194.64+0x80], R14 ;  /* 0x0000800ec20079a6 */ /* 0x000fe2000c12f31e */
[----:B------:R-:W-:Y:S04]  /*5f40*/  UMOV UR40, UR16 ;  /* 0x0000001000287c82 */ /* 0x000fe80008000000 */
        /* <DEDUP_REMOVED lines=19> */
[----:B------:R-:W1:Y:S05]  /*6080*/  LDSM.16.MT88.4 R12, [R3+0x1e000] ;  /* 0x01e00000030c783b */ /* 0x000e6a0000004200 */
[----:B------:R-:W1:Y:S05]  /*6090*/  LDSM.16.MT88.4 R16, [R0] ;  /* 0x000000000010783b */ /* 0x000e6a0000004200 */
[----:B------:R-:W2:Y:S05]  /*60a0*/  LDSM.16.MT88.4 R20, [R211+0x2000] ;  /* 0x00200000d314783b */ /* 0x000eaa0000004200 */
[----:B------:R-:W2:Y:S05]  /*60b0*/  LDSM.16.MT88.4 R24, [R0+0x2000] ;  /* 0x002000000018783b */ /* 0x000eaa0000004200 */
[----:B------:R-:W-:Y:S05]  /*60c0*/  LDSM.16.MT88.4 R32, [R3+0x1c800] ;  /* 0x01c800000320783b */ /* 0x000fea0000004200 */
[----:B------:R-:W3:Y:S05]  /*60d0*/  LDSM.16.MT88.4 R28, [R211+0x800] ;  /* 0x00080000d31c783b */ /* 0x000eea0000004200 */
[----:B------:R-:W4:Y:S01]  /*60e0*/  LDSM.16.MT88.4 R164, [R3+0x1e800] ;  /* 0x01e8000003a4783b */ /* 0x000f220000004200 */
[-C--:B-1----:R-:W-:Y:S04]  /*60f0*/  HMMA.16816.F32 R100, R4, R8.reuse, R100 ;  /* 0x000000080464723c */ /* 0x082fe80000001864 */
[----:B------:R-:W1:Y:S05]  /*6100*/  LDSM.16.MT88.4 R168, [R0+0x800] ;  /* 0x0008000000a8783b */ /* 0x000e6a0000004200 */
[----:B------:R-:W1:Y:S01]  /*6110*/  LDSM.16.MT88.4 R172, [R211+0x2800] ;  /* 0x00280000d3ac783b */ /* 0x000e620000004200 */
[C---:B------:R-:W-:Y:S04]  /*6120*/  HMMA.16816.F32 R104, R12.reuse, R8, R104 ;  /* 0x000000080c68723c */ /* 0x040fe80000001868 */
[----:B------:R-:W-:Y:S04]  /*6130*/  LDSM.16.MT88.4 R176, [R3+0x1f800] ;  /* 0x01f8000003b0783b */ /* 0x000fe80000004200 */
[-C--:B------:R-:W-:Y:S01]  /*6140*/  HMMA.16816.F32 R108, R12, R10.reuse, R108 ;  /* 0x0000000a0c6c723c */ /* 0x080fe2000000186c */
[----:B------:R-:W-:Y:S07]  /*6150*/  LDSM.16.MT88.4 R180, [R211+0x3800] ;  /* 0x00380000d3b4783b */ /* 0x000fee0000004200 */
[C---:B------:R-:W-:Y:S01]  /*6160*/  HMMA.16816.F32 R112, R4.reuse, R10, R112 ;  /* 0x0000000a0470723c */ /* 0x040fe20000001870 */
[----:B------:R-:W1:Y:S07]  /*6170*/  LDSM.16.MT88.4 R8, [R0+0x2800] ;  /* 0x002800000008783b */ /* 0x000e6e0000004200 */
[-C--:B------:R-:W-:Y:S08]  /*6180*/  HMMA.16816.F32 R116, R4, R16.reuse, R116 ;  /* 0x000000100474723c */ /* 0x080ff00000001874 */
[C---:B------:R-:W-:Y:S08]  /*6190*/  HMMA.16816.F32 R120, R12.reuse, R16, R120 ;  /* 0x000000100c78723c */ /* 0x040ff00000001878 */
[-C--:B------:R-:W-:Y:S08]  /*61a0*/  HMMA.16816.F32 R124, R12, R18.reuse, R124 ;  /* 0x000000120c7c723c */ /* 0x080ff0000000187c */
[C---:B------:R-:W-:Y:S01]  /*61b0*/  HMMA.16816.F32 R128, R4.reuse, R18, R128 ;  /* 0x000000120480723c */ /* 0x040fe20000001880 */
[----:B------:R-:W-:Y:S07]  /*61c0*/  LDSM.16.MT88.4 R16, [R3+0x1f000] ;  /* 0x01f000000310783b */ /* 0x000fee0000004200 */
[-C--:B--2---:R-:W-:Y:S08]  /*61d0*/  HMMA.16816.F32 R132, R4, R20.reuse, R132 ;  /* 0x000000140484723c */ /* 0x084ff00000001884 */
[C---:B------:R-:W-:Y:S08]  /*61e0*/  HMMA.16816.F32 R136, R12.reuse, R20, R136 ;  /* 0x000000140c88723c */ /* 0x040ff00000001888 */
[-C--:B------:R-:W-:Y:S08]  /*61f0*/  HMMA.16816.F32 R140, R12, R22.reuse, R140 ;  /* 0x000000160c8c723c */ /* 0x080ff0000000188c */
[C---:B------:R-:W-:Y:S01]  /*6200*/  HMMA.16816.F32 R144, R4.reuse, R22, R144 ;  /* 0x000000160490723c */ /* 0x040fe20000001890 */
[----:B------:R-:W-:Y:S07]  /*6210*/  LDSM.16.MT88.4 R20, [R0+0x1000] ;  /* 0x001000000014783b */ /* 0x000fee0000004200 */
[-C--:B------:R-:W-:Y:S08]  /*6220*/  HMMA.16816.F32 R148, R4, R24.reuse, R148 ;  /* 0x000000180494723c */ /* 0x080ff00000001894 */
[C---:B------:R-:W-:Y:S01]  /*6230*/  HMMA.16816.F32 R152, R12.reuse, R24, R152 ;  /* 0x000000180c98723c */ /* 0x040fe20000001898 */
[----:B------:R-:W-:Y:S07]  /*6240*/  @P3 STL [R1+0x40], R247 ;  /* 0x000040f701003387 */ /* 0x000fee0000100800 */
[-C--:B------:R-:W-:Y:S01]  /*6250*/  HMMA.16816.F32 R156, R12, R26.reuse, R156 ;  /* 0x0000001a0c9c723c */ /* 0x080fe2000000189c */
[----:B------:R-:W-:Y:S05]  /*6260*/  LDSM.16.MT88.4 R12, [R211+0x1000] ;  /* 0x00100000d30c783b */ /* 0x000fea0000004200 */
[----:B---3--:R-:W-:Y:S02]  /*6270*/  @P3 STL [R1+0x3c], R246 ;  /* 0x00003cf601003387 */ /* 0x008fe40000100800 */
[----:B------:R-:W-:Y:S03]  /*6280*/  HMMA.16816.F32 R160, R4, R26, R160 ;  /* 0x0000001a04a0723c */ /* 0x000fe600000018a0 */
[----:B------:R-:W2:Y:S05]  /*6290*/  LDSM.16.MT88.4 R4, [R3+0x1d000] ;  /* 0x01d000000304783b */ /* 0x000eaa0000004200 */
[-C--:B------:R-:W-:Y:S01]  /*62a0*/  HMMA.16816.F32 R100, R32, R28.reuse, R100 ;  /* 0x0000001c2064723c */ /* 0x080fe20000001864 */
[----:B------:R-:W3:Y:S05]  /*62b0*/  LDSM.16.MT88.4 R24, [R211+0x3000] ;  /* 0x00300000d318783b */ /* 0x000eea0000004200 */
[----:B----4-:R-:W-:Y:S02]  /*62c0*/  @P3 STL [R1+0x38], R245 ;  /* 0x000038f501003387 */ /* 0x010fe40000100800 */
[C---:B------:R-:W-:Y:S03]  /*62d0*/  HMMA.16816.F32 R104, R164.reuse, R28, R104 ;  /* 0x0000001ca468723c */ /* 0x040fe60000001868 */
[----:B-----5:R-:W-:Y:S05]  /*62e0*/  @P3 STL [R1+0x34], R244 ;  /* 0x000034f401003387 */ /* 0x020fea0000100800 */
        /* <DEDUP_REMOVED lines=16> */
[----:B------:R-:W5:Y:S07]  /*63f0*/  LDSM.16.MT88.4 R164, [R0+0x1800] ;  /* 0x0018000000a4783b */ /* 0x000f6e0000004200 */
[----:B------:R-:W-:Y:S01]  /*6400*/  HMMA.16816.F32 R160, R32, R10, R160 ;  /* 0x0000000a20a0723c */ /* 0x000fe200000018a0 */
[----:B------:R3:W5:Y:S07]  /*6410*/  LDSM.16.MT88.4 R8, [R0+0x3800] ;  /* 0x003800000008783b */ /* 0x00076e0000004200 */
[-C--:B--2---:R-:W-:Y:S08]  /*6420*/  HMMA.16816.F32 R100, R4, R12.reuse, R100 ;  /* 0x0000000c0464723c */ /* 0x084ff00000001864 */
[C---:B------:R-:W-:Y:S08]  /*6430*/  HMMA.16816.F32 R104, R16.reuse, R12, R104 ;  /* 0x0000000c1068723c */ /* 0x040ff00000001868 */
[-C--:B------:R-:W-:Y:S03]  /*6440*/  HMMA.16816.F32 R108, R16, R14.reuse, R108 ;  /* 0x0000000e106c723c */ /* 0x080fe6000000186c */
[C---:B---3--:R-:W-:Y:S02]  /*6450*/  VIADD R0, R211.reuse, 0xffffc000 ;  /* 0xffffc000d3007836 */ /* 0x048fe40000000000 */
        /* <DEDUP_REMOVED lines=14> */
[----:B------:R-:W-:Y:S08]  /*6540*/  HMMA.16816.F32 R160, R4, R30, R160 ;  /* 0x0000001e04a0723c */ /* 0x000ff000000018a0 */
[-C--:B-1----:R-:W-:Y:S08]  /*6550*/  HMMA.16816.F32 R100, R168, R172.reuse, R100 ;  /* 0x000000aca864723c */ /* 0x082ff00000001864 */
[C---:B------:R-:W-:Y:S08]  /*6560*/  HMMA.16816.F32 R104, R176.reuse, R172, R104 ;  /* 0x000000acb068723c */ /* 0x040ff00000001868 */
[-C--:B------:R-:W-:Y:S08]  /*6570*/  HMMA.16816.F32 R108, R176, R174.reuse, R108 ;  /* 0x000000aeb06c723c */ /* 0x080ff0000000186c */
[C---:B------:R-:W-:Y:S08]  /*6580*/  HMMA.16816.F32 R112, R168.reuse, R174, R112 ;  /* 0x000000aea870723c */ /* 0x040ff00000001870 */
[-C--:B-----5:R-:W-:Y:S08]  /*6590*/  HMMA.16816.F32 R116, R168, R164.reuse, R116 ;  /* 0x000000a4a874723c */ /* 0x0a0ff00000001874 */
        /* <DEDUP_REMOVED lines=13> */
.L_x_1935:
[----:B------:R-:W3:Y:S01]  /*6670*/  LDL.LU R165, [R1+0x30] ;  /* 0x0000300001a57983 */ /* 0x000ee20000300800 */
[----:B------:R-:W-:Y:S01]  /*6680*/  IMAD.SHL.U32 R4, R221, 0x10, RZ ;  /* 0x00000010dd047824 */ /* 0x000fe200078e00ff */
[----:B------:R-:W-:Y:S01]  /*6690*/  F2FP.F16.F32.PACK_AB R164, R37, R36 ;  /* 0x0000002425a4723e */ /* 0x000fe200000000ff */
[C---:B------:R-:W-:Y:S01]  /*66a0*/  IMAD.SHL.U32 R37, R221.reuse, 0x20, RZ ;  /* 0x00000020dd257824 */ /* 0x040fe200078e00ff */
[----:B------:R-:W1:Y:S01]  /*66b0*/  LDCU UR5, c[0x0][0x500] ;  /* 0x0000a000ff0577ac */ /* 0x000e620008000800 */
[C---:B------:R-:W-:Y:S01]  /*66c0*/  IMAD.SHL.U32 R2, R221.reuse, 0x2, RZ ;  /* 0x00000002dd027824 */ /* 0x040fe200078e00ff */
[----:B------:R-:W-:Y:S02]  /*66d0*/  LOP3.LUT R4, R4, 0x1c0, RZ, 0xc0, !PT ;  /* 0x000001c004047812 */ /* 0x000fe400078ec0ff */
[----:B------:R-:W-:Y:S01]  /*66e0*/  R2P PR, R221, 0x18 ;  /* 0x00000018dd007804 */ /* 0x000fe20000000000 */
[----:B------:R-:W-:Y:S01]  /*66f0*/  USHF.L.U32 UR14, UR33, 0x7, URZ ;  /* 0x00000007210e7899 */ /* 0x000fe200080006ff */
[----:B------:R-:W-:Y:S01]  /*6700*/  LOP3.LUT R37, R37, 0xc00, RZ, 0xc0, !PT ;  /* 0x00000c0025257812 */ /* 0x000fe200078ec0ff */
[----:B------:R-:W4:Y:S01]  /*6710*/  LDCU.64 UR6, c[0x0][0x5a8] ;  /* 0x0000b500ff0677ac */ /* 0x000f220008000a00 */
[----:B------:R-:W-:-:S02]  /*6720*/  F2FP.F16.F32.PACK_AB R39, R39, R38 ;  /* 0x000000262727723e */ /* 0x000fc400000000ff */
[----:B------:R-:W-:Y:S01]  /*6730*/  F2FP.F16.F32.PACK_AB R48, R49, R48 ;  /* 0x000000303130723e */ /* 0x000fe200000000ff */
[----:B------:R-:W-:Y:S01]  /*6740*/  UMOV UR27, UR22 ;  /* 0x00000016001b7c82 */ /* 0x000fe20008000000 */
[----:B------:R-:W-:Y:S01]  /*6750*/  F2FP.F16.F32.PACK_AB R50, R51, R50 ;  /* 0x000000323332723e */ /* 0x000fe200000000ff */
[----:B------:R-:W5:Y:S01]  /*6760*/  LDCU.64 UR12, c[0x0][0x5b0] ;  /* 0x0000b600ff0c77ac */ /* 0x000f620008000a00 */
[----:B------:R-:W-:Y:S02]  /*6770*/  F2FP.F16.F32.PACK_AB R40, R41, R40 ;  /* 0x000000282928723e */ /* 0x000fe400000000ff */
[----:B------:R-:W-:Y:S01]  /*6780*/  F2FP.F16.F32.PACK_AB R42, R43, R42 ;  /* 0x0000002a2b2a723e */ /* 0x000fe200000000ff */
[----:B-1----:R-:W-:Y:S01]  /*6790*/  FMUL.FTZ R100, R100, UR5 ;  /* 0x0000000564647c20 */ /* 0x002fe20008410000 */
        /* <DEDUP_REMOVED lines=88> */
[----:B------:R-:W-:Y:S01]  /*6d20*/  USHF.R.S32.HI UR5, URZ, 0x1f, UR14 ;  /* 0x0000001fff057899 */ /* 0x000fe2000801140e */
[----:B------:R-:W-:Y:S01]  /*6d30*/  F2FP.F16.F32.PACK_AB R11, R11, R150 ;  /* 0x000000960b0b723e */ /* 0x000fe200000000ff */
[----:B------:R-:W-:Y:S01]  /*6d40*/  UIADD3 UR14, UP0, UPT, UR42, UR14, URZ ;  /* 0x0000000e2a0e7290 */ /* 0x000fe2000ff1e0ff */
[----:B------:R-:W-:Y:S01]  /*6d50*/  F2FP.F16.F32.PACK_AB R8, R8, R160 ;  /* 0x000000a00808723e */ /* 0x000fe200000000ff */
[----:B----4-:R-:W-:Y:S01]  /*6d60*/  UIMAD UR7, UR27, UR7, URZ ;  /* 0x000000071b0772a4 */ /* 0x010fe2000f8e02ff */
[----:B------:R-:W-:Y:S01]  /*6d70*/  F2FP.F16.F32.PACK_AB R7, R7, R162 ;  /* 0x000000a20707723e */ /* 0x000fe200000000ff */
[----:B------:R-:W-:Y:S01]  /*6d80*/  ULEA.HI.X.SX32 UR42, UR42, UR5, 0x1, UP0 ;  /* 0x000000052a2a7291 */ /* 0x000fe200080f0eff */
[----:B------:R-:W-:Y:S01]  /*6d90*/  F2FP.F16.F32.PACK_AB R10, R10, R152 ;  /* 0x000000980a0a723e */ /* 0x000fe200000000ff */
[----:B-----5:R-:W-:Y:S01]  /*6da0*/  UIMAD UR13, UR27, UR13, URZ ;  /* 0x0000000d1b0d72a4 */ /* 0x020fe2000f8e02ff */
[----:B------:R-:W-:-:S02]  /*6db0*/  F2FP.F16.F32.PACK_AB R9, R9, R154 ;  /* 0x0000009a0909723e */ /* 0x000fc400000000ff */
[----:B------:R-:W-:Y:S02]  /*6dc0*/  F2FP.F16.F32.PACK_AB R5, R5, R156 ;  /* 0x0000009c0505723e */ /* 0x000fe400000000ff */
[----:B------:R-:W-:Y:S02]  /*6dd0*/  F2FP.F16.F32.PACK_AB R36, R36, R158 ;  /* 0x0000009e2424723e */ /* 0x000fe400000000ff */
[----:B------:R-:W-:Y:S02]  /*6de0*/  F2FP.F16.F32.PACK_AB R44, R45, R44 ;  /* 0x0000002c2d2c723e */ /* 0x000fe400000000ff */
[----:B------:R-:W-:Y:S02]  /*6df0*/  F2FP.F16.F32.PACK_AB R46, R47, R46 ;  /* 0x0000002e2f2e723e */ /* 0x000fe400000000ff */
[----:B------:R-:W-:Y:S02]  /*6e00*/  F2FP.F16.F32.PACK_AB R52, R53, R52 ;  /* 0x000000343534723e */ /* 0x000fe400000000ff */
        /* <DEDUP_REMOVED lines=23> */
[----:B---3--:R-:W-:-:S04]  /*6f80*/  LOP3.LUT R0, R165, 0x1f8, RZ, 0xc0, !PT ;  /* 0x000001f8a5007812 */ /* 0x008fc800078ec0ff */
[--C-:B------:R-:W-:Y:S02]  /*6f90*/  LOP3.LUT R3, R0, 0x38, R221.reuse, 0x78, !PT ;  /* 0x0000003800037812 */ /* 0x100fe400078e78dd */
[----:B------:R-:W-:Y:S02]  /*6fa0*/  SHF.R.U32.HI R221, RZ, 0x4, R221 ;  /* 0x00000004ffdd7819 */ /* 0x000fe400000116dd */
[--C-:B------:R-:W-:Y:S02]  /*6fb0*/  LOP3.LUT R0, R4, 0x38, R2.reuse, 0xf8, !PT ;  /* 0x0000003804007812 */ /* 0x100fe400078ef802 */
[----:B------:R-:W-:Y:S02]  /*6fc0*/  LOP3.LUT R2, R37, 0x6, R2, 0xf8, !PT ;  /* 0x0000000625027812 */ /* 0x000fe400078ef802 */
[----:B------:R-:W-:Y:S02]  /*6fd0*/  LOP3.LUT R0, R0, 0x8, R221, 0x78, !PT ;  /* 0x0000000800007812 */ /* 0x000fe400078e78dd */
[----:B------:R-:W-:-:S02]  /*6fe0*/  MOV R4, 0x20 ;  /* 0x0000002000047802 */ /* 0x000fc40000000f00 */
[----:B------:R-:W-:Y:S02]  /*6ff0*/  LOP3.LUT R0, R2, R0, RZ, 0xfc, !PT ;  /* 0x0000000002007212 */ /* 0x000fe400078efcff */
[----:B------:R-:W-:Y:S02]  /*7000*/  SEL R4, R4, 0xffffffe0, !P3 ;  /* 0xffffffe004047807 */ /* 0x000fe40005800000 */
[----:B------:R-:W-:Y:S01]  /*7010*/  LEA R0, R0, UR4, 0x1 ;  /* 0x0000000400007c11 */ /* 0x000fe2000f8e08ff */
[----:B------:R-:W-:Y:S01]  /*7020*/  BAR.SYNC.DEFER_BLOCKING 0x0 ;  /* 0x0000000000007b1d */ /* 0x000fe20000010000 */
[----:B------:R-:W-:-:S03]  /*7030*/  LOP3.LUT R38, R3, 0x1e00, R165, 0xf8, !PT ;  /* 0x00001e0003267812 */ /* 0x000fc600078ef8a5 */
[C---:B------:R-:W-:Y:S02]  /*7040*/  VIADD R37, R0.reuse, 0xc000 ;  /* 0x0000c00000257836 */ /* 0x040fe40000000000 */
[C---:B------:R-:W-:Y:S02]  /*7050*/  IMAD.IADD R3, R0.reuse, 0x1, R4 ;  /* 0x0000000100037824 */ /* 0x040fe400078e0204 */
[----:B------:R-:W-:Y:S01]  /*7060*/  VIADD R2, R0, 0xc040 ;  /* 0x0000c04000027836 */ /* 0x000fe20000000000 */
[----:B------:R-:W-:Y:S01]  /*7070*/  @P4 IADD3 R2, PT, PT, R37, -0x40, RZ ;  /* 0xffffffc025024810 */ /* 0x000fe20007ffe0ff */
[----:B------:R-:W-:Y:S04]  /*7080*/  STS [R0+0xc000], R16 ;  /* 0x00c0001000007388 */ /* 0x000fe80000000800 */
[----:B------:R-:W-:Y:S04]  /*7090*/  STS [R0+0xc400], R15 ;  /* 0x00c4000f00007388 */ /* 0x000fe80000000800 */
[----:B------:R1:W-:Y:S04]  /*70a0*/  STS [R3+0xc400], R6 ;  /* 0x00c4000603007388 */ /* 0x0003e80000000800 */
[----:B------:R-:W-:Y:S04]  /*70b0*/  STS [R3+0xc000], R12 ;  /* 0x00c0000c03007388 */ /* 0x000fe80000000800 */
[----:B------:R-:W-:Y:S04]  /*70c0*/  STS [R0+0xe000], R14 ;  /* 0x00e0000e00007388 */ /* 0x000fe80000000800 */
[----:B------:R2:W-:Y:S04]  /*70d0*/  STS [R0+0xe400], R13 ;  /* 0x00e4000d00007388 */ /* 0x0005e80000000800 */
[----:B------:R-:W-:Y:S04]  /*70e0*/  STS [R3+0xe000], R35 ;  /* 0x00e0002303007388 */ /* 0x000fe80000000800 */
[----:B------:R-:W-:Y:S04]  /*70f0*/  STS [R3+0xe400], R34 ;  /* 0x00e4002203007388 */ /* 0x000fe80000000800 */
[----:B------:R-:W-:Y:S01]  /*7100*/  STS [R2], R33 ;  /* 0x0000002102007388 */ /* 0x000fe20000000800 */
[----:B-1----:R-:W-:-:S03]  /*7110*/  IMAD.IADD R6, R4, 0x1, R2 ;  /* 0x0000000104067824 */ /* 0x002fc600078e0202 */
[----:B------:R-:W-:Y:S04]  /*7120*/  STS [R2+0x400], R32 ;  /* 0x0004002002007388 */ /* 0x000fe80000000800 */
[----:B------:R-:W-:Y:S04]  /*7130*/  STS [R6], R29 ;  /* 0x0000001d06007388 */ /* 0x000fe80000000800 */
[----:B------:R-:W-:Y:S01]  /*7140*/  STS [R6+0x400], R28 ;  /* 0x0004001c06007388 */ /* 0x000fe20000000800 */
[----:B--2---:R-:W1:Y:S03]  /*7150*/  LDC.64 R12, c[0x0][0x5d8] ;  /* 0x00017600ff0c7b82 */ /* 0x004e660000000a00 */
        /* <DEDUP_REMOVED lines=10> */
[----:B------:R-:W-:Y:S04]  /*7200*/  STS [R3+0x12000], R19 ;  /* 0x0120001303007388 */ /* 0x000fe80000000800 */
[----:B------:R-:W-:Y:S04]  /*7210*/  STS [R3+0x12400], R18 ;  /* 0x0124001203007388 */ /* 0x000fe80000000800 */
[----:B------:R-:W-:Y:S04]  /*7220*/  STS [R2+0x4000], R17 ;  /* 0x0040001102007388 */ /* 0x000fe80000000800 */
[----:B------:R-:W-:Y:S01]  /*7230*/  STS [R2+0x4400], R11 ;  /* 0x0044000b02007388 */ /* 0x000fe20000000800 */
[----:B--2---:R-:W2:Y:S03]  /*7240*/  LDC.64 R20, c[0x0][0x5c8] ;  /* 0x00017200ff147b82 */ /* 0x004ea60000000a00 */
[----:B------:R3:W-:Y:S04]  /*7250*/  STS [R6+0x4000], R8 ;  /* 0x0040000806007388 */ /* 0x0007e80000000800 */
[----:B------:R-:W-:Y:S04]  /*7260*/  STS [R6+0x4400], R7 ;  /* 0x0044000706007388 */ /* 0x000fe80000000800 */
[----:B------:R4:W-:Y:S04]  /*7270*/  STS [R2+0x6000], R10 ;  /* 0x0060000a02007388 */ /* 0x0009e80000000800 */
[----:B------:R5:W-:Y:S04]  /*7280*/  STS [R2+0x6400], R9 ;  /* 0x0064000902007388 */ /* 0x000be80000000800 */
[----:B------:R1:W-:Y:S04]  /*7290*/  STS [R6+0x6000], R5 ;  /* 0x0060000506007388 */ /* 0x0003e80000000800 */
[----:B------:R-:W-:Y:S04]  /*72a0*/  STS [R6+0x6400], R36 ;  /* 0x0064002406007388 */ /* 0x000fe80000000800 */
[----:B------:R-:W-:Y:S01]  /*72b0*/  STS [R0+0x14000], R164 ;  /* 0x014000a400007388 */ /* 0x000fe20000000800 */
[----:B---3--:R-:W-:-:S03]  /*72c0*/  IMAD.MOV.U32 R8, RZ, RZ, R215 ;  /* 0x000000ffff087224 */ /* 0x008fc600078e00d7 */
[----:B------:R-:W-:Y:S04]  /*72d0*/  STS [R0+0x14400], R39 ;  /* 0x0144002700007388 */ /* 0x000fe80000000800 */
[----:B------:R-:W-:Y:S01]  /*72e0*/  STS [R3+0x14000], R48 ;  /* 0x0140003003007388 */ /* 0x000fe20000000800 */
[----:B----4-:R-:W3:Y:S03]  /*72f0*/  LDC.64 R10, c[0x0][0x5c0] ;  /* 0x00017000ff0a7b82 */ /* 0x010ee60000000a00 */
[----:B------:R-:W-:Y:S01]  /*7300*/  STS [R3+0x14400], R50 ;  /* 0x0144003203007388 */ /* 0x000fe20000000800 */
[----:B-----5:R-:W-:-:S03]  /*7310*/  MOV R9, RZ ;  /* 0x000000ff00097202 */ /* 0x020fc60000000f00 */
[----:B------:R-:W-:Y:S04]  /*7320*/  STS [R0+0x16000], R40 ;  /* 0x0160002800007388 */ /* 0x000fe80000000800 */
[----:B------:R-:W-:Y:S04]  /*7330*/  STS [R0+0x16400], R42 ;  /* 0x0164002a00007388 */ /* 0x000fe80000000800 */
[----:B------:R-:W-:Y:S04]  /*7340*/  STS [R3+0x16000], R44 ;  /* 0x0160002c03007388 */ /* 0x000fe80000000800 */
[----:B------:R-:W-:Y:S04]  /*7350*/  STS [R3+0x16400], R46 ;  /* 0x0164002e03007388 */ /* 0x000fe80000000800 */
[----:B------:R-:W-:Y:S01]  /*7360*/  STS [R2+0x8000], R52 ;  /* 0x0080003402007388 */ /* 0x000fe20000000800 */
[C---:B---3--:R-:W-:Y:S01]  /*7370*/  IMAD R7, R10.reuse, UR42, RZ ;  /* 0x0000002a0a077c24 */ /* 0x048fe2000f8e02ff */
[C---:B------:R-:W-:Y:S01]  /*7380*/  SHF.L.U64.HI R22, R10.reuse, 0x6, R11 ;  /* 0x000000060a167819 */ /* 0x040fe2000001020b */
[----:B-1----:R-:W-:Y:S01]  /*7390*/  IMAD.WIDE.U32 R4, R10, UR14, R8 ;  /* 0x0000000e0a047c25 */ /* 0x002fe2000f8e0008 */
[----:B------:R-:W-:Y:S03]  /*73a0*/  STS [R2+0x8400], R54 ;  /* 0x0084003602007388 */ /* 0x000fe60000000800 */
[----:B------:R-:W-:Y:S01]  /*73b0*/  IMAD R7, R11, UR14, R7 ;  /* 0x0000000e0b077c24 */ /* 0x000fe2000f8e0207 */
[----:B------:R-:W-:Y:S03]  /*73c0*/  STS [R6+0x8000], R64 ;  /* 0x0080004006007388 */ /* 0x000fe60000000800 */
[----:B------:R-:W-:Y:S01]  /*73d0*/  IMAD.IADD R5, R5, 0x1, R7 ;  /* 0x0000000105057824 */ /* 0x000fe200078e0207 */
[----:B------:R-:W-:Y:S01]  /*73e0*/  STS [R6+0x8400], R66 ;  /* 0x0084004206007388 */ /* 0x000fe20000000800 */
[----:B------:R-:W-:-:S03]  /*73f0*/  IMAD.U32 R7, RZ, RZ, UR6 ;  /* 0x00000006ff077e24 */ /* 0x000fc6000f8e00ff */
[----:B------:R-:W-:Y:S01]  /*7400*/  STS [R2+0xa000], R56 ;  /* 0x00a0003802007388 */ /* 0x000fe20000000800 */
[----:B------:R-:W-:-:S03]  /*7410*/  IMAD.WIDE.U32 R4, R7, UR27, R4 ;  /* 0x0000001b07047c25 */ /* 0x000fc6000f8e0004 */
[----:B------:R-:W-:Y:S02]  /*7420*/  STS [R2+0xa400], R58 ;  /* 0x00a4003a02007388 */ /* 0x000fe40000000800 */
[----:B------:R-:W-:Y:S02]  /*7430*/  IADD3 R5, PT, PT, R5, UR7, RZ ;  /* 0x0000000705057c10 */ /* 0x000fe4000fffe0ff */
[----:B------:R-:W-:Y:S01]  /*7440*/  STS [R6+0xa000], R60 ;  /* 0x00a0003c06007388 */ /* 0x000fe20000000800 */
[----:B------:R-:W-:-:S03]  /*7450*/  IMAD.WIDE.U32 R4, R12, UR25, R4 ;  /* 0x000000190c047c25 */ /* 0x000fc6000f8e0004 */
[----:B------:R-:W-:Y:S01]  /*7460*/  STS [R6+0xa400], R62 ;  /* 0x00a4003e06007388 */ /* 0x000fe20000000800 */
[----:B------:R-:W-:-:S03]  /*7470*/  IMAD R5, R13, UR25, R5 ;  /* 0x000000190d057c24 */ /* 0x000fc6000f8e0205 */
[----:B------:R-:W-:Y:S01]  /*7480*/  STS [R0+0x18000], R68 ;  /* 0x0180004400007388 */ /* 0x000fe20000000800 */
[----:B------:R-:W1:Y:S01]  /*7490*/  LDC.64 R12, c[0x0][0x5e0] ;  /* 0x00017800ff0c7b82 */ /* 0x000e620000000a00 */
[----:B------:R-:W-:Y:S02]  /*74a0*/  IMAD.WIDE.U32 R4, R214, R10, R4 ;  /* 0x0000000ad6047225 */ /* 0x000fe400078e0004 */
        /* <DEDUP_REMOVED lines=11> */
[----:B---3--:R-:W-:Y:S01]  /*7560*/  LEA R0, R38, UR4, 0x1 ;  /* 0x0000000426007c11 */ /* 0x008fe2000f8e08ff */
[----:B------:R-:W3:Y:S02]  /*7570*/  LDCU.128 UR4, c[0x0][0x560] ;  /* 0x0000ac00ff0477ac */ /* 0x000ee40008000c00 */
[----:B------:R-:W-:Y:S04]  /*7580*/  STS [R2+0xe000], R88 ;  /* 0x00e0005802007388 */ /* 0x000fe80000000800 */
[----:B------:R2:W-:Y:S04]  /*7590*/  STS [R2+0xe400], R90 ;  /* 0x00e4005a02007388 */ /* 0x0005e80000000800 */
[----:B------:R-:W-:Y:S04]  /*75a0*/  STS [R6+0xe000], R92 ;  /* 0x00e0005c06007388 */ /* 0x000fe80000000800 */
[----:B------:R4:W-:Y:S01]  /*75b0*/  STS [R6+0xe400], R94 ;  /* 0x00e4005e06007388 */ /* 0x0009e20000000800 */
[----:B------:R-:W-:Y:S01]  /*75c0*/  BAR.SYNC.DEFER_BLOCKING 0x0 ;  /* 0x0000000000007b1d */ /* 0x000fe20000010000 */
[----:B--2---:R-:W-:-:S04]  /*75d0*/  IMAD.WIDE.U32 R2, R20, UR14, R8 ;  /* 0x0000000e14027c25 */ /* 0x004fc8000f8e0008 */
[----:B----4-:R-:W-:Y:S01]  /*75e0*/  IMAD R6, R20, UR42, RZ ;  /* 0x0000002a14067c24 */ /* 0x010fe2000f8e02ff */
[----:B------:R-:W2:Y:S03]  /*75f0*/  LDS.128 R76, [R0+0xc000] ;  /* 0x00c00000004c7984 */ /* 0x000ea60000000c00 */
[----:B------:R-:W-:Y:S01]  /*7600*/  IMAD R6, R21, UR14, R6 ;  /* 0x0000000e15067c24 */ /* 0x000fe2000f8e0206 */
[----:B------:R-:W4:Y:S03]  /*7610*/  LDS.128 R68, [R0+0x10000] ;  /* 0x0100000000447984 */ /* 0x000f260000000c00 */
[----:B------:R-:W-:Y:S02]  /*7620*/  IMAD.IADD R3, R3, 0x1, R6 ;  /* 0x0000000103037824 */ /* 0x000fe400078e0206 */
[----:B------:R-:W-:Y:S01]  /*7630*/  IMAD.U32 R6, RZ, RZ, UR12 ;  /* 0x0000000cff067e24 */ /* 0x000fe2000f8e00ff */
[----:B------:R-:W5:Y:S03]  /*7640*/  LDS.128 R72, [R0+0xd000] ;  /* 0x00d0000000487984 */ /* 0x000f660000000c00 */
[----:B------:R-:W-:Y:S01]  /*7650*/  IMAD.WIDE.U32 R6, R6, UR27, R2 ;  /* 0x0000001b06067c25 */ /* 0x000fe2000f8e0002 */
[----:B---3--:R-:W-:Y:S01]  /*7660*/  LEA R2, P0, R4, UR4, 0x1 ;  /* 0x0000000404027c11 */ /* 0x008fe2000f8008ff */
[----:B------:R-:W3:Y:S02]  /*7670*/  LDS.128 R64, [R0+0x11000] ;  /* 0x0110000000407984 */ /* 0x000ee40000000c00 */
[----:B------:R-:W-:Y:S01]  /*7680*/  IMAD R3, R214, R11, R5 ;  /* 0x0000000bd6037224 */ /* 0x000fe200078e0205 */
[----:B------:R-:W-:Y:S01]  /*7690*/  IADD3 R5, PT, PT, R7, UR13, RZ ;  /* 0x0000000d07057c10 */ /* 0x000fe2000fffe0ff */
[----:B------:R-:W3:Y:S03]  /*76a0*/  LDS.128 R52, [R0+0xe000] ;  /* 0x00e0000000347984 */ /* 0x000ee60000000c00 */
[----:B------:R-:W-:Y:S01]  /*76b0*/  LEA.HI.X R3, R4, UR5, R3, 0x1, P0 ;  /* 0x0000000504037c11 */ /* 0x000fe200080f0c03 */
[----:B------:R-:W3:Y:S01]  /*76c0*/  LDS.128 R48, [R0+0x12000] ;  /* 0x0120000000307984 */ /* 0x000ee20000000c00 */
[----:B------:R-:W-:Y:S01]  /*76d0*/  IMAD.MOV.U32 R4, RZ, RZ, R6 ;  /* 0x000000ffff047224 */ /* 0x000fe200078e0006 */
[----:B------:R-:W-:-:S02]  /*76e0*/  LEA R6, P0, R10, R2, 0x7 ;  /* 0x000000020a067211 */ /* 0x000fc400078038ff */
[----:B------:R-:W3:Y:S01]  /*76f0*/  LDS.128 R60, [R0+0xf000] ;  /* 0x00f00000003c7984 */ /* 0x000ee20000000c00 */
[----:B-1----:R-:W-:Y:S01]  /*7700*/  IMAD.WIDE.U32 R4, R12, UR25, R4 ;  /* 0x000000190c047c25 */ /* 0x002fe2000f8e0004 */
[C---:B------:R-:W-:Y:S02]  /*7710*/  LEA.HI.X R7, R10.reuse, R3, R11, 0x7, P0 ;  /* 0x000000030a077211 */ /* 0x040fe400000f3c0b */
[----:B------:R-:W1:Y:S01]  /*7720*/  LDS.128 R56, [R0+0x13000] ;  /* 0x0130000000387984 */ /* 0x000e620000000c00 */
[----:B------:R-:W-:Y:S02]  /*7730*/  IMAD R5, R13, UR25, R5 ;  /* 0x000000190d057c24 */ /* 0x000fe4000f8e0205 */
[----:B------:R-:W-:Y:S01]  /*7740*/  IMAD.SHL.U32 R10, R10, 0x40, RZ ;  /* 0x000000400a0a7824 */ /* 0x000fe200078e00ff */
[----:B------:R-:W1:Y:S04]  /*7750*/  LDS.128 R40, [R0+0x14000] ;  /* 0x0140000000287984 */ /* 0x000e680000000c00 */
[----:B------:R-:W1:Y:S01]  /*7760*/  LDS.128 R44, [R0+0x18000] ;  /* 0x01800000002c7984 */ /* 0x000e620000000c00 */
[----:B------:R-:W-:-:S02]  /*7770*/  IADD3 R8, P0, PT, R10, R2, RZ ;  /* 0x000000020a087210 */ /* 0x000fc40007f1e0ff */
[----:B------:R-:W-:Y:S01]  /*7780*/  IADD3 R10, P1, PT, R6, R10, RZ ;  /* 0x0000000a060a7210 */ /* 0x000fe20007f3e0ff */
[----:B------:R-:W1:Y:S01]  /*7790*/  LDS.128 R36, [R0+0x15000] ;  /* 0x0150000000247984 */ /* 0x000e620000000c00 */
[----:B------:R-:W-:-:S03]  /*77a0*/  IADD3.X R9, PT, PT, R22, R3, RZ, P0, !PT ;  /* 0x0000000316097210 */ /* 0x000fc600007fe4ff */
[----:B------:R-:W1:Y:S01]  /*77b0*/  LDS.128 R24, [R0+0x19000] ;  /* 0x0190000000187984 */ /* 0x000e620000000c00 */
[----:B------:R-:W-:Y:S02]  /*77c0*/  IMAD.X R11, R7, 0x1, R22, P1 ;  /* 0x00000001070b7824 */ /* 0x000fe400008e0616 */
[C---:B------:R-:W-:Y:S01]  /*77d0*/  IMAD.SHL.U32 R22, R20.reuse, 0x40, RZ ;  /* 0x0000004014167824 */ /* 0x040fe200078e00ff */
[----:B------:R-:W1:Y:S04]  /*77e0*/  LDS.128 R32, [R0+0x16000] ;  /* 0x0160000000207984 */ /* 0x000e680000000c00 */
[----:B------:R-:W1:Y:S04]  /*77f0*/  LDS.128 R16, [R0+0x1a000] ;  /* 0x01a0000000107984 */ /* 0x000e680000000c00 */
[----:B------:R-:W1:Y:S04]  /*7800*/  LDS.128 R28, [R0+0x17000] ;  /* 0x01700000001c7984 */ /* 0x000e680000000c00 */
[----:B------:R3:W1:Y:S04]  /*7810*/  LDS.128 R12, [R0+0x1b000] ;  /* 0x01b00000000c7984 */ /* 0x0006680000000c00 */
[----:B--2---:R-:W-:Y:S04]  /*7820*/  STG.E.128 desc[UR30][R2.64], R76 ;  /* 0x0000004c02007986 */ /* 0x004fe8000c101d1e */
[----:B----4-:R2:W-:Y:S04]  /*7830*/  STG.E.128 desc[UR30][R2.64+0x80], R68 ;  /* 0x0000804402007986 */ /* 0x0105e8000c101d1e */
[----:B-----5:R-:W-:Y:S04]  /*7840*/  STG.E.128 desc[UR30][R8.64], R72 ;  /* 0x0000004808007986 */ /* 0x020fe8000c101d1e */
[----:B---3--:R3:W-:Y:S04]  /*7850*/  STG.E.128 desc[UR30][R8.64+0x80], R64 ;  /* 0x0000804008007986 */ /* 0x0087e8000c101d1e */
[----:B------:R-:W-:Y:S01]  /*7860*/  STG.E.128 desc[UR30][R6.64], R52 ;  /* 0x0000003406007986 */ /* 0x000fe2000c101d1e */
[----:B------:R-:W-:-:S03]  /*7870*/  SHF.L.U64.HI R0, R20, 0x6, R21 ;  /* 0x0000000614007819 */ /* 0x000fc60000010215 */
[----:B------:R4:W-:Y:S04]  /*7880*/  STG.E.128 desc[UR30][R6.64+0x80], R48 ;  /* 0x0000803006007986 */ /* 0x0009e8000c101d1e */
[----:B------:R4:W-:Y:S04]  /*7890*/  STG.E.128 desc[UR30][R10.64], R60 ;  /* 0x0000003c0a007986 */ /* 0x0009e8000c101d1e */
[----:B-1----:R1:W-:Y:S01]  /*78a0*/  STG.E.128 desc[UR30][R10.64+0x80], R56 ;  /* 0x000080380a007986 */ /* 0x0023e2000c101d1e */
[----:B--2---:R-:W-:-:S04]  /*78b0*/  IMAD.WIDE.U32 R2, R214, R20, R4 ;  /* 0x00000014d6027225 */ /* 0x004fc800078e0004 */
[----:B------:R-:W-:Y:S01]  /*78c0*/  IMAD R214, R214, R21, R3 ;  /* 0x00000015d6d67224 */ /* 0x000fe200078e0203 */
[----:B------:R-:W-:-:S04]  /*78d0*/  LEA R4, P0, R2, UR6, 0x1 ;  /* 0x0000000602047c11 */ /* 0x000fc8000f8008ff */
[----:B------:R-:W-:Y:S02]  /*78e0*/  LEA.HI.X R5, R2, UR7, R214, 0x1, P0 ;  /* 0x0000000702057c11 */ /* 0x000fe400080f0cd6 */
[-C--:B------:R-:W-:Y:S02]  /*78f0*/  LEA R2, P0, R20, R4.reuse, 0x7 ;  /* 0x0000000414027211 */ /* 0x080fe400078038ff */
[----:B---3--:R-:W-:Y:S01]  /*7900*/  IADD3 R8, P1, PT, R22, R4, RZ ;  /* 0x0000000416087210 */ /* 0x008fe20007f3e0ff */
[----:B------:R1:W-:Y:S01]  /*7910*/  STG.E.128 desc[UR30][R4.64], R40 ;  /* 0x0000002804007986 */ /* 0x0003e2000c101d1e */
[-C--:B------:R-:W-:Y:S02]  /*7920*/  LEA.HI.X R3, R20, R5.reuse, R21, 0x7, P0 ;  /* 0x0000000514037211 */ /* 0x080fe400000f3c15 */
[----:B----4-:R-:W-:Y:S01]  /*7930*/  IADD3 R6, P0, PT, R2, R22, RZ ;  /* 0x0000001602067210 */ /* 0x010fe20007f1e0ff */
[----:B------:R1:W-:Y:S01]  /*7940*/  STG.E.128 desc[UR30][R4.64+0x80], R44 ;  /* 0x0000802c04007986 */ /* 0x0003e2000c101d1e */
        /* <DEDUP_REMOVED lines=8> */
.L_x_1932:
        /* <DEDUP_REMOVED lines=10> */
.L_x_1940:
        /* <DEDUP_REMOVED lines=9> */
.L_x_2450:


//--------------------- .text._ZN5flash44flash_bwd_dq_dk_dv_loop_seqk_parallel_kernelI23Flash_bwd_kernel_traitsILi128ELi64ELi128ELi8ELi2ELi4ELi2ELb0ELb0EN7cutlass6half_tE19Flash_kernel_traitsILi128ELi64ELi128ELi8ES3_EELb1ELb0ELb0ELb1ELb0ELb0ELb0EEEvNS_16Flash_bwd_paramsE --------------------------
	.section	.text._ZN5flash44flash_bwd_dq_dk_dv_loop_seqk_parallel_kernelI23Flash_bwd_kernel_traitsILi128ELi64ELi128ELi8ELi2ELi4ELi2ELb0ELb0EN7cutlass6half_tE19Flash_kernel_traitsILi128ELi64ELi128ELi8ES3_EELb1ELb0ELb0ELb1ELb0ELb0ELb0EEEvNS_16Flash_bwd_paramsE,"ax",@progbits
	.align	128
        .global         _ZN5flash44flash_bwd_dq_dk_dv_loop_seqk_parallel_kernelI23Flash_bwd_kernel_traitsILi128ELi64ELi128ELi8ELi2ELi4ELi2ELb0ELb0EN7cutlass6half_tE19Flash_kernel_traitsILi128ELi64ELi128ELi8ES3_EELb1ELb0ELb0ELb1ELb0ELb0ELb0EEEvNS_16Flash_bwd_paramsE
        .type           _ZN5flash44flash_bwd_dq_dk_dv_loop_seqk_parallel_kernelI23Flash_bwd_kernel_traitsILi128ELi64ELi128ELi8ELi2ELi4ELi2ELb0ELb0EN7cutlass6half_tE19Flash_kernel_traitsILi128ELi64ELi128ELi8ES3_EELb1ELb0ELb0ELb1ELb0ELb0ELb0EEEvNS_16Flash_bwd_paramsE,@function
        .size           _ZN5flash44flash_bwd_dq_dk_dv_loop_seqk_parallel_kernelI23Flash_bwd_kernel_traitsILi128ELi64ELi128ELi8ELi2ELi4ELi2ELb0ELb0EN7cutlass6half_tE19Flash_kernel_traitsILi128ELi64ELi128ELi8ES3_EELb1ELb0ELb0ELb1ELb0ELb0ELb0EEEvNS_16Flash_bwd_paramsE,(.L_x_2451 - _ZN5flash44flash_bwd_dq_dk_dv_loop_seqk_parallel_kernelI23Flash_bwd_kernel_traitsILi128ELi64ELi128ELi8ELi2ELi4ELi2ELb0ELb0EN7cutlass6half_tE19Flash_kernel_traitsILi128ELi64ELi128ELi8ES3_EELb1ELb0ELb0ELb1ELb0ELb0ELb0EEEvNS_16Flash_bwd_paramsE)
        .other          _ZN5flash44flash_bwd_dq_dk_dv_loop_seqk_parallel_kernelI23Flash_bwd_kernel_traitsILi128ELi64ELi128ELi8ELi2ELi4ELi2ELb0ELb0EN7cutlass6half_tE19Flash_kernel_traitsILi128ELi64ELi128ELi8ES3_EELb1ELb0ELb0ELb1ELb0ELb0ELb0EEEvNS_16Flash_bwd_paramsE,@"STO_CUDA_ENTRY STV_DEFAULT"
_ZN5flash44flash_bwd_dq_dk_dv_loop_seqk_parallel_kernelI23Flash_bwd_kernel_traitsILi128ELi64ELi128ELi8ELi2ELi4ELi2ELb0ELb0EN7cutlass6half_tE19Flash_kernel_traitsILi128ELi64ELi128ELi8ES3_EELb1ELb0ELb0ELb1ELb0ELb0ELb0EEEvNS_16Flash_bwd_paramsE:
.text._ZN5flash44flash_bwd_dq_dk_dv_loop_seqk_parallel_kernelI23Flash_bwd_kernel_traitsILi128ELi64ELi128ELi8ELi2ELi4ELi2ELb0ELb0EN7cutlass6half_tE19Flash_kernel_traitsILi128ELi64ELi128ELi8ES3_EELb1ELb0ELb0ELb1ELb0ELb0ELb0EEEvNS_16Flash_bwd_paramsE:
        /* <DEDUP_REMOVED lines=49> */
.L_x_2022:
        /* <DEDUP_REMOVED lines=52> */
.L_x_1941:
        /* <DEDUP_REMOVED lines=33> */
.L_x_1943:
[----:B------:R-:W1:Y:S01]  /*0860*/  LDCU.64 UR14, c[0x0][0x3b8] ;  /* 0x00007700ff0e77ac */ /* 0x000e620008000a00 */
[----:B------:R-:W-:-:S04]  /*0870*/  UIADD3 UR8, UPT, UPT, UR38, UR40, URZ ;  /* 0x0000002826087290 */ /* 0x000fc8000fffe0ff */
[----:B-1----:R-:W-:Y:S02]  /*0880*/  UIMAD.WIDE.U32 UR54, UR8, UR14, URZ ;  /* 0x0000000e083672a5 */ /* 0x002fe4000f8e00ff */
[----:B------:R-:W-:-:S04]  /*0890*/  UIMAD UR8, UR8, UR15, URZ ;  /* 0x0000000f080872a4 */ /* 0x000fc8000f8e02ff */
[----:B------:R-:W-:-:S06]  /*08a0*/  UIADD3 UR8, UPT, UPT, UR55, UR8, URZ ;  /* 0x0000000837087290 */ /* 0x000fcc000fffe0ff */
[----:B------:R-:W-:Y:S02]  /*08b0*/  MOV R19, UR8 ;  /* 0x0000000800137c02 */ /* 0x000fe40008000f00 */
.L_x_1944:
        /* <DEDUP_REMOVED lines=43> */
.L_x_1945:
[----:B------:R-:W1:Y:S01]  /*0b70*/  LDCU.64 UR12, c[0x0][0x3c0] ;  /* 0x00007800ff0c77ac */ /* 0x000e620008000a00 */
[----:B------:R-:W-:-:S04]  /*0b80*/  UIADD3 UR8, UPT, UPT, UR38, UR40, URZ ;  /* 0x0000002826087290 */ /* 0x000fc8000fffe0ff */
[----:B-1----:R-:W-:Y:S02]  /*0b90*/  UIMAD.WIDE.U32 UR50, UR8, UR12, URZ ;  /* 0x0000000c083272a5 */ /* 0x002fe4000f8e00ff */
[----:B------:R-:W-:-:S04]  /*0ba0*/  UIMAD UR8, UR8, UR13, URZ ;  /* 0x0000000d080872a4 */ /* 0x000fc8000f8e02ff */
[----:B------:R-:W-:-:S06]  /*0bb0*/  UIADD3 UR8, UPT, UPT, UR51, UR8, URZ ;  /* 0x0000000833087290 */ /* 0x000fcc000fffe0ff */
[----:B------:R-:W-:-:S07]  /*0bc0*/  MOV R23, UR8 ;  /* 0x0000000800177c02 */ /* 0x000fce0008000f00 */
.L_x_1946:
        /* <DEDUP_REMOVED lines=28> */
.L_x_1947:
[----:B------:R-:W-:Y:S02]  /*0d90*/  UIMAD.WIDE.U32 UR10, UR62, UR16, URZ ;  /* 0x000000103e0a72a5 */ /* 0x000fe4000f8e00ff */
[----:B------:R-:W-:-:S04]  /*0da0*/  UIMAD UR8, UR63, UR16, URZ ;  /* 0x000000103f0872a4 */ /* 0x000fc8000f8e02ff */
[----:B------:R-:W-:-:S12]  /*0db0*/  UIADD3 UR8, UPT, UPT, UR11, UR8, URZ ;  /* 0x000000080b087290 */ /* 0x000fd8000fffe0ff */
.L_x_1948:
        /* <DEDUP_REMOVED lines=20> */
.L_x_1949:
[----:B------:R-:W1:Y:S01]  /*0f00*/  LDCU UR55, c[0x0][0x434] ;  /* 0x00008680ff3777ac */ /* 0x000e620008000800 */
[----:B------:R-:W-:-:S04]  /*0f10*/  UIMAD UR9, UR23, UR32, UR24 ;  /* 0x00000020170972a4 */ /* 0x000fc8000f8e0218 */
[----:B-1----:R-:W-:Y:S02]  /*0f20*/  UIMAD UR55, UR9, UR55, URZ ;  /* 0x00000037093772a4 */ /* 0x002fe4000f8e02ff */
.L_x_1950:
        /* <DEDUP_REMOVED lines=11> */
.L_x_1951:
[----:B------:R-:W1:Y:S01]  /*0fe0*/  LDCU UR53, c[0x0][0x444] ;  /* 0x00008880ff3577ac */ /* 0x000e620008000800 */
[----:B------:R-:W-:-:S04]  /*0ff0*/  UIMAD UR9, UR23, UR32, UR24 ;  /* 0x00000020170972a4 */ /* 0x000fc8000f8e0218 */
[----:B-1----:R-:W-:-:S12]  /*1000*/  UIMAD UR53, UR9, UR53, URZ ;  /* 0x00000035093572a4 */ /* 0x002fd8000f8e02ff */
.L_x_1952:
        /* <DEDUP_REMOVED lines=27> */
[----:B------:R-:W2:Y:S01]  /*11c0*/  LDCU.64 UR58, c[0x0][0x5e8] ;  /* 0x0000bd00ff3a77ac */ /* 0x000ea20008000a00 */
[----:B------:R-:W-:-:S02]  /*11d0*/  IADD3 R27, PT, PT, R24, 0x60, RZ ;  /* 0x00000060181b7810 */ /* 0x000fc40007ffe0ff */
[----:B------:R-:W-:Y:S02]  /*11e0*/  IMAD.X R3, RZ, RZ, UR17, P0 ;  /* 0x00000011ff037e24 */ /* 0x000fe400080e06ff */
[----:B------:R-:W-:Y:S02]  /*11f0*/  VIADD R26, R24, 0x40 ;  /* 0x00000040181a7836 */ /* 0x000fe40000000000 */
[----:B------:R-:W-:-:S04]  /*1200*/  IMAD.WIDE.U32 R2, R0, UR47, R2 ;  /* 0x0000002f00027c25 */ /* 0x000fc8000f8e0002 */
[----:B------:R-:W-:Y:S01]  /*1210*/  IMAD.U32 R0, RZ, RZ, UR10 ;  /* 0x0000000aff007e24 */ /* 0x000fe2000f8e00ff */
[----:B------:R-:W-:Y:S01]  /*1220*/  IADD3 R3, PT, PT, R3, UR16, RZ ;  /* 0x0000001003037c10 */ /* 0x000fe2000fffe0ff */
[----:B------:R-:W4:Y:S02]  /*1230*/  LDCU.64 UR16, c[0x0][0x3c8] ;  /* 0x00007900ff1077ac */ /* 0x000f240008000a00 */
[----:B------:R-:W-:Y:S01]  /*1240*/  IMAD.WIDE.U32 R2, R0, UR24, R2 ;  /* 0x0000001800027c25 */ /* 0x000fe2000f8e0002 */
[----:B-1----:R-:W-:-:S03]  /*1250*/  UIMAD.WIDE UR56, UR55, 0x4, UR56 ;  /* 0x00000004373878a5 */ /* 0x002fc6000f8e0238 */
[----:B------:R-:W-:Y:S01]  /*1260*/  IMAD.U32 R0, RZ, RZ, UR11 ;  /* 0x0000000bff007e24 */ /* 0x000fe2000f8e00ff */
[----:B------:R-:W1:Y:S03]  /*1270*/  LDCU.64 UR10, c[0x0][0x550] ;  /* 0x0000aa00ff0a77ac */ /* 0x000e660008000a00 */
        /* <DEDUP_REMOVED lines=15> */
[----:B-1----:R-:W-:-:S02]  /*1370*/  LEA R244, P2, R2, UR10, 0x1 ;  /* 0x0000000a02f47c11 */ /* 0x002fc4000f8408ff */
        /* <DEDUP_REMOVED lines=10> */
[----:B------:R-:W-:Y:S01]  /*1420*/  IMAD.WIDE.U32 R2, R24, R12, R2 ;  /* 0x0000000c18027225 */ /* 0x000fe200078e0002 */
[----:B------:R-:W-:-:S02]  /*1430*/  MOV R4, UR52 ;  /* 0x0000003400047c02 */ /* 0x000fc40008000f00 */
[----:B------:R-:W-:Y:S01]  /*1440*/  IADD3.X R5, PT, PT, R5, UR49, R0, P1, P0 ;  /* 0x0000003105057c10 */ /* 0x000fe20008fe0400 */
[----:B------:R-:W-:Y:S01]  /*1450*/  IMAD R3, R24, R13, R3 ;  /* 0x0000000d18037224 */ /* 0x000fe200078e0203 */
[----:B------:R-:W-:Y:S01]  /*1460*/  IADD3 R0, P0, PT, R9, UR52, RZ ;  /* 0x0000003409007c10 */ /* 0x000fe2000ff1e0ff */
[----:B--2---:R-:W-:Y:S01]  /*1470*/  UIMAD.WIDE UR52, UR53, 0x4, UR58 ;  /* 0x00000004353478a5 */ /* 0x004fe2000f8e023a */
[----:B---3--:R-:W-:Y:S02]  /*1480*/  LEA R241, P1, R2, UR8, 0x1 ;  /* 0x0000000802f17c11 */ /* 0x008fe4000f8208ff */
[----:B------:R-:W-:Y:S02]  /*1490*/  LEA.HI.X.SX32 R4, R4, R5, 0x1, P0 ;  /* 0x0000000504047211 */ /* 0x000fe400000f0eff */
[----:B----4-:R-:W-:Y:S02]  /*14a0*/  LEA R238, P0, R0, UR16, 0x2 ;  /* 0x0000001000ee7c11 */ /* 0x010fe4000f8010ff */
        /* <DEDUP_REMOVED lines=24> */
.L_x_1954:
[----:B------:R-:W1:Y:S01]  /*1630*/  LDCU.64 UR10, c[0x0][0x5c0] ;  /* 0x0000b800ff0a77ac */ /* 0x000e620008000a00 */
[----:B------:R-:W-:-:S04]  /*1640*/  UIADD3 UR5, UPT, UPT, UR38, UR40, URZ ;  /* 0x0000002826057290 */ /* 0x000fc8000fffe0ff */
[----:B-1----:R-:W-:Y:S02]  /*1650*/  UIMAD.WIDE.U32 UR16, UR5, UR10, URZ ;  /* 0x0000000a051072a5 */ /* 0x002fe4000f8e00ff */
[----:B------:R-:W-:-:S04]  /*1660*/  UIMAD UR5, UR5, UR11, URZ ;  /* 0x0000000b050572a4 */ /* 0x000fc8000f8e02ff */
[----:B------:R-:W-:-:S06]  /*1670*/  UIADD3 UR5, UPT, UPT, UR17, UR5, URZ ;  /* 0x0000000511057290 */ /* 0x000fcc000fffe0ff */
[----:B------:R-:W-:Y:S02]  /*1680*/  MOV R0, UR5 ;  /* 0x0000000500007c02 */ /* 0x000fe40008000f00 */
.L_x_1955:
        /* <DEDUP_REMOVED lines=12> */
.L_x_1956:
[----:B------:R-:W1:Y:S01]  /*1750*/  LDCU.64 UR8, c[0x0][0x5c8] ;  /* 0x0000b900ff0877ac */ /* 0x000e620008000a00 */
[----:B------:R-:W-:-:S04]  /*1760*/  UIADD3 UR38, UPT, UPT, UR38, UR40, URZ ;  /* 0x0000002826267290 */ /* 0x000fc8000fffe0ff */
[----:B-1----:R-:W-:Y:S02]  /*1770*/  UIMAD.WIDE.U32 UR14, UR38, UR8, URZ ;  /* 0x00000008260e72a5 */ /* 0x002fe4000f8e00ff */
[----:B------:R-:W-:-:S04]  /*1780*/  UIMAD UR38, UR38, UR9, URZ ;  /* 0x00000009262672a4 */ /* 0x000fc8000f8e02ff */
[----:B------:R-:W-:-:S06]  /*1790*/  UIADD3 UR38, UPT, UPT, UR15, UR38, URZ ;  /* 0x000000260f267290 */ /* 0x000fcc000fffe0ff */
[----:B------:R-:W-:Y:S02]  /*17a0*/  MOV R9, UR38 ;  /* 0x0000002600097c02 */ /* 0x000fe40008000f00 */
.L_x_1957:
        /* <DEDUP_REMOVED lines=30> */
.L_x_1959:
[----:B------:R-:W-:Y:S05]  /*1990*/  BSYNC.RECONVERGENT B0 ;  /* 0x0000000000007941 */ /* 0x000fea0003800200 */
.L_x_1958:
        /* <DEDUP_REMOVED lines=16> */
.L_x_1961:
[----:B------:R-:W-:Y:S05]  /*1aa0*/  BSYNC.RECONVERGENT B0 ;  /* 0x0000000000007941 */ /* 0x000fea0003800200 */
.L_x_1960:
        /* <DEDUP_REMOVED lines=16> */
.L_x_1963:
[----:B------:R-:W-:Y:S05]  /*1bb0*/  BSYNC.RECONVERGENT B0 ;  /* 0x0000000000007941 */ /* 0x000fea0003800200 */
.L_x_1962:
        /* <DEDUP_REMOVED lines=16> */
.L_x_1965:
[----:B------:R-:W-:Y:S05]  /*1cc0*/  BSYNC.RECONVERGENT B0 ;  /* 0x0000000000007941 */ /* 0x000fea0003800200 */
.L_x_1964:
        /* <DEDUP_REMOVED lines=25> */
.L_x_1967:
[----:B------:R-:W-:Y:S05]  /*1e60*/  BSYNC.RECONVERGENT B0 ;  /* 0x0000000000007941 */ /* 0x000fea0003800200 */
.L_x_1966:
        /* <DEDUP_REMOVED lines=16> */
.L_x_1969:
[----:B------:R-:W-:Y:S05]  /*1f70*/  BSYNC.RECONVERGENT B0 ;  /* 0x0000000000007941 */ /* 0x000fea0003800200 */
.L_x_1968:
        /* <DEDUP_REMOVED lines=16> */
.L_x_1971:
[----:B------:R-:W-:Y:S05]  /*2080*/  BSYNC.RECONVERGENT B0 ;  /* 0x0000000000007941 */ /* 0x000fea0003800200 */
.L_x_1970:
        /* <DEDUP_REMOVED lines=17> */
.L_x_1953:
        /* <DEDUP_REMOVED lines=30> */
.L_x_1974:
[----:B------:R2:W-:Y:S04]  /*2380*/  STS.128 [R6+0x8000], RZ ;  /* 0x008000ff06007388 */ /* 0x0005e80000000c00 */
[----:B------:R2:W-:Y:S02]  /*2390*/  STS.128 [R6+0xa000], RZ ;  /* 0x00a000ff06007388 */ /* 0x0005e40000000c00 */
.L_x_1975:
[----:B------:R-:W-:Y:S05]  /*23a0*/  BSYNC.RECONVERGENT B0 ;  /* 0x0000000000007941 */ /* 0x000fea0003800200 */
.L_x_1973:
        /* <DEDUP_REMOVED lines=23> */
.L_x_1977:
[----:B------:R-:W-:Y:S05]  /*2520*/  BSYNC.RECONVERGENT B0 ;  /* 0x0000000000007941 */ /* 0x000fea0003800200 */
.L_x_1976:
        /* <DEDUP_REMOVED lines=21> */
.L_x_1979:
[----:B------:R1:W-:Y:S04]  /*2680*/  STS.128 [R236], RZ ;  /* 0x000000ffec007388 */ /* 0x0003e80000000c00 */
[----:B------:R1:W-:Y:S02]  /*2690*/  STS.128 [R236+0x2000], RZ ;  /* 0x002000ffec007388 */ /* 0x0003e40000000c00 */
.L_x_1980:
[----:B------:R-:W-:Y:S05]  /*26a0*/  BSYNC.RECONVERGENT B0 ;  /* 0x0000000000007941 */ /* 0x000fea0003800200 */
.L_x_1978:
        /* <DEDUP_REMOVED lines=40> */
.L_x_1982:
[----:B------:R-:W-:Y:S05]  /*2930*/  BSYNC.RECONVERGENT B0 ;  /* 0x0000000000007941 */ /* 0x000fea0003800200 */
.L_x_1981:
        /* <DEDUP_REMOVED lines=36> */
.L_x_1984:
[----:B------:R2:W-:Y:S04]  /*2b80*/  STS.128 [R6+0xc000], RZ ;  /* 0x00c000ff06007388 */ /* 0x0005e80000000c00 */
[----:B------:R2:W-:Y:S02]  /*2b90*/  STS.128 [R6+0x10000], RZ ;  /* 0x010000ff06007388 */ /* 0x0005e40000000c00 */
.L_x_1985:
[----:B------:R-:W-:Y:S05]  /*2ba0*/  BSYNC.RECONVERGENT B0 ;  /* 0x0000000000007941 */ /* 0x000fea0003800200 */
.L_x_1983:
        /* <DEDUP_REMOVED lines=29> */
.L_x_1987:
[----:B------:R-:W-:Y:S05]  /*2d80*/  BSYNC.RECONVERGENT B0 ;  /* 0x0000000000007941 */ /* 0x000fea0003800200 */
.L_x_1986:
        /* <DEDUP_REMOVED lines=26> */
.L_x_1989:
[----:B------:R-:W-:Y:S05]  /*2f30*/  BSYNC.RECONVERGENT B0 ;  /* 0x0000000000007941 */ /* 0x000fea0003800200 */
.L_x_1988:
        /* <DEDUP_REMOVED lines=26> */
.L_x_1991:
[----:B------:R-:W-:Y:S05]  /*30e0*/  BSYNC.RECONVERGENT B0 ;  /* 0x0000000000007941 */ /* 0x000fea0003800200 */
.L_x_1990:
        /* <DEDUP_REMOVED lines=34> */
.L_x_1993:
[----:B------:R1:W-:Y:S04]  /*3310*/  STS.128 [R6+0x14000], RZ ;  /* 0x014000ff06007388 */ /* 0x0003e80000000c00 */
[----:B------:R1:W-:Y:S02]  /*3320*/  STS.128 [R6+0x18000], RZ ;  /* 0x018000ff06007388 */ /* 0x0003e40000000c00 */
.L_x_1994:
[----:B------:R-:W-:Y:S05]  /*3330*/  BSYNC.RECONVERGENT B0 ;  /* 0x0000000000007941 */ /* 0x000fea0003800200 */
.L_x_1992:
        /* <DEDUP_REMOVED lines=26> */
.L_x_1996:
[----:B------:R-:W-:Y:S05]  /*34e0*/  BSYNC.RECONVERGENT B0 ;  /* 0x0000000000007941 */ /* 0x000fea0003800200 */
.L_x_1995:
        /* <DEDUP_REMOVED lines=26> */
.L_x_1998:
[----:B------:R-:W-:Y:S05]  /*3690*/  BSYNC.RECONVERGENT B0 ;  /* 0x0000000000007941 */ /* 0x000fea0003800200 */
.L_x_1997:
        /* <DEDUP_REMOVED lines=26> */
.L_x_2000:
[----:B------:R-:W-:Y:S05]  /*3840*/  BSYNC.RECONVERGENT B0 ;  /* 0x0000000000007941 */ /* 0x000fea0003800200 */
.L_x_1999:
[----:B------:R-:W3:Y:S01]  /*3850*/  LDCU.64 UR10, c[0x0][0x538] ;  /* 0x0000a700ff0a77ac */ /* 0x000ee20008000a00 */
[----:B------:R-:W4:Y:S01]  /*3860*/  LDC.64 R10, c[0x0][0x528] ;  /* 0x00014a00ff0a7b82 */ /* 0x000f220000000a00 */
[----:B------:R-:W1:Y:S01]  /*3870*/  S2R R217, SR_TID.X ;  /* 0x0000000000d97919 */ /* 0x000e620000002100 */
[C---:B------:R-:W-:Y:S02]  /*3880*/  IMAD.SHL.U32 R5, R28.reuse, 0x2, RZ ;  /* 0x000000021c057824 */ /* 0x040fe400078e00ff */
[----:B------:R-:W-:Y:S01]  /*3890*/  IMAD.U32 R0, RZ, RZ, UR5 ;  /* 0x00000005ff007e24 */ /* 0x000fe2000f8e00ff */
[----:B------:R-:W1:Y:S01]  /*38a0*/  LDCU UR5, c[0x0][0x440] ;  /* 0x00008800ff0577ac */ /* 0x000e620008000800 */
[----:B------:R-:W-:Y:S01]  /*38b0*/  LOP3.LUT R245, R245, 0x1, RZ, 0xc0, !PT ;  /* 0x00000001f5f57812 */ /* 0x000fe200078ec0ff */
[C---:B------:R-:W-:Y:S01]  /*38c0*/  IMAD.SHL.U32 R208, R28.reuse, 0x40, RZ ;  /* 0x000000401cd07824 */ /* 0x040fe200078e00ff */
[----:B------:R-:W-:Y:S01]  /*38d0*/  LOP3.LUT R5, R5, 0x6, RZ, 0xc0, !PT ;  /* 0x0000000605057812 */ /* 0x000fe200078ec0ff */
[----:B------:R-:W-:Y:S01]  /*38e0*/  IMAD.SHL.U32 R209, R28, 0x20, RZ ;  /* 0x000000201cd17824 */ /* 0x000fe200078e00ff */
[----:B------:R-:W1:Y:S01]  /*38f0*/  LDC R242, c[0x0][0x44c] ;  /* 0x00011300fff27b82 */ /* 0x000e620000000800 */
[----:B------:R-:W-:Y:S01]  /*3900*/  IMAD R245, R0, 0x4, R245 ;  /* 0x0000000400f57824 */ /* 0x000fe200078e02f5 */
[----:B------:R-:W0:Y:S01]  /*3910*/  LDGDEPBAR ;  /* 0x00000000000079af */ /* 0x000e220000000000 */
[----:B---3--:R-:W-:-:S04]  /*3920*/  UISETP.NE.U32.AND UP0, UPT, UR10, URZ, UPT ;  /* 0x000000ff0a00728c */ /* 0x008fc8000bf05070 */
[----:B------:R-:W-:Y:S01]  /*3930*/  UISETP.NE.AND.EX UP0, UPT, UR11, URZ, UPT, UP0 ;  /* 0x000000ff0b00728c */ /* 0x000fe2000bf05300 */
[----:B----4-:R-:W3:Y:S05]  /*3940*/  LDG.E.64 R8, desc[UR36][R10.64+0x8] ;  /* 0x000008240a087981 */ /* 0x010eea000c1e1b00 */
[----:B------:R-:W-:-:S05]  /*3950*/  PLOP3.LUT P0, PT, PT, PT, UP0, 0x80, 0x8 ;  /* 0x000000000008781c */ /* 0x000fca0003f0f008 */
[----:B------:R-:W4:Y:S01]  /*3960*/  @UP0 LDCU.64 UR8, c[0x0][0x540] ;  /* 0x0000a800ff0807ac */ /* 0x000f220008000a00 */
[----:B------:R-:W-:Y:S01]  /*3970*/  @UP0 UMOV UR12, UR24 ;  /* 0x00000018000c0c82 */ /* 0x000fe20008000000 */
[----:B------:R-:W-:Y:S01]  /*3980*/  @UP0 UMOV UR13, URZ ;  /* 0x000000ff000d0c82 */ /* 0x000fe20008000000 */
[----:B------:R-:W3:Y:S01]  /*3990*/  LDG.E.64 R10, desc[UR36][R10.64] ;  /* 0x000000240a0a7981 */ /* 0x000ee2000c1e1b00 */
[----:B----4-:R-:W-:Y:S01]  /*39a0*/  @UP0 UIMAD.WIDE.U32 UR12, UR23, UR8, UR12 ;  /* 0x00000008170c02a5 */ /* 0x010fe2000f8e000c */
[C---:B-1----:R-:W-:Y:S02]  /*39b0*/  IMAD.SHL.U32 R12, R217.reuse, 0x20, RZ ;  /* 0x00000020d90c7824 */ /* 0x042fe400078e00ff */
[C---:B------:R-:W-:Y:S01]  /*39c0*/  IMAD.SHL.U32 R15, R217.reuse, 0x2, RZ ;  /* 0x00000002d90f7824 */ /* 0x040fe200078e00ff */
[----:B------:R-:W-:Y:S02]  /*39d0*/  @UP0 UIMAD UR9, UR23, UR9, UR13 ;  /* 0x00000009170902a4 */ /* 0x000fe4000f8e020d */
[----:B------:R-:W-:Y:S01]  /*39e0*/  @UP0 ULEA UR10, UP1, UR12, UR10, 0x2 ;  /* 0x0000000a0c0a0291 */ /* 0x000fe2000f8210ff */
[----:B------:R-:W-:-:S02]  /*39f0*/  IMAD.SHL.U32 R216, R217, 0x8, RZ ;  /* 0x00000008d9d87824 */ /* 0x000fc400078e00ff */
[----:B------:R-:W-:Y:S01]  /*3a00*/  IMAD.SHL.U32 R13, R217, 0x10, RZ ;  /* 0x00000010d90d7824 */ /* 0x000fe200078e00ff */
[----:B------:R-:W-:Y:S02]  /*3a10*/  @UP0 ULEA.HI.X UR11, UR12, UR11, UR9, 0x2, UP1 ;  /* 0x0000000b0c0b0291 */ /* 0x000fe400088f1409 */
[----:B--2---:R-:W-:Y:S01]  /*3a20*/  IMAD.U32 R2, RZ, RZ, UR10 ;  /* 0x0000000aff027e24 */ /* 0x004fe2000f8e00ff */
[--C-:B------:R-:W-:Y:S01]  /*3a30*/  SHF.R.U32.HI R14, RZ, 0x1, R217.reuse ;  /* 0x00000001ff0e7819 */ /* 0x100fe200000116d9 */
[----:B------:R-:W-:Y:S01]  /*3a40*/  IMAD.MOV.U32 R204, RZ, RZ, 0x40 ;  /* 0x00000040ffcc7424 */ /* 0x000fe200078e00ff */
[----:B------:R-:W1:Y:S01]  /*3a50*/  @UP0 LDCU UR9, c[0x0][0x458] ;  /* 0x00008b00ff0907ac */ /* 0x000e620008000800 */
[----:B------:R-:W-:Y:S01]  /*3a60*/  IMAD.U32 R3, RZ, RZ, UR11 ;  /* 0x0000000bff037e24 */ /* 0x000fe2000f8e00ff */
[----:B------:R-:W-:Y:S02]  /*3a70*/  LOP3.LUT R13, R13, 0x1c0, RZ, 0xc0, !PT ;  /* 0x000001c00d0d7812 */ /* 0x000fe400078ec0ff */
[----:B------:R-:W-:Y:S01]  /*3a80*/  R2P PR, R28, 0x6 ;  /* 0x000000061c007804 */ /* 0x000fe20000000000 */
[----:B------:R-:W-:Y:S01]  /*3a90*/  IMAD.MOV.U32 R203, RZ, RZ, 0x20 ;  /* 0x00000020ffcb7424 */ /* 0x000fe200078e00ff */
[----:B------:R2:W4:Y:S01]  /*3aa0*/  @P0 LDG.E R7, desc[UR36][R2.64] ;  /* 0x0000002402070981 */ /* 0x000522000c1e1900 */
[----:B------:R-:W-:Y:S01]  /*3ab0*/  SHF.R.U32.HI R218, RZ, 0x3, R217 ;  /* 0x00000003ffda7819 */ /* 0x000fe200000116d9 */
        /* <DEDUP_REMOVED lines=23> */
[----:B--2---:R-:W-:Y:S01]  /*3c30*/  VIADD R2, R246, UR35 ;  /* 0x00000023f6027c36 */ /* 0x004fe20008000000 */
[----:B------:R-:W-:Y:S01]  /*3c40*/  CS2R R118, SRZ ;  /* 0x0000000000767805 */ /* 0x000fe2000001ff00 */
[----:B------:R-:W-:Y:S01]  /*3c50*/  IMAD.U32 R3, RZ, RZ, UR30 ;  /* 0x0000001eff037e24 */ /* 0x000fe2000f8e00ff */
[----:B------:R-:W-:Y:S01]  /*3c60*/  CS2R R116, SRZ ;  /* 0x0000000000747805 */ /* 0x000fe2000001ff00 */
[----:B------:R-:W-:Y:S01]  /*3c70*/  IMAD R4, R0, 0x40, R2 ;  /* 0x0000004000047824 */ /* 0x000fe200078e0202 */
[----:B------:R-:W-:-:S02]  /*3c80*/  LOP3.LUT R2, R5, 0x1e0, R29, 0xf8, !PT ;  /* 0x000001e005027812 */ /* 0x000fc400078ef81d */
[----:B------:R-:W-:Y:S02]  /*3c90*/  CS2R R110, SRZ ;  /* 0x00000000006e7805 */ /* 0x000fe4000001ff00 */
[----:B------:R-:W-:Y:S02]  /*3ca0*/  SHF.R.U32.HI R5, RZ, 0x4, R28 ;  /* 0x00000004ff057819 */ /* 0x000fe4000001161c */
[----:B------:R-:W-:Y:S02]  /*3cb0*/  CS2R R108, SRZ ;  /* 0x00000000006c7805 */ /* 0x000fe4000001ff00 */
[----:B------:R-:W-:Y:S02]  /*3cc0*/  IADD3 R3, PT, PT, R2, UR39, R3 ;  /* 0x0000002702037c10 */ /* 0x000fe4000fffe003 */
[----:B------:R-:W-:Y:S02]  /*3cd0*/  CS2R R114, SRZ ;  /* 0x0000000000727805 */ /* 0x000fe4000001ff00 */
[----:B------:R-:W-:-:S02]  /*3ce0*/  LOP3.LUT R0, R208, 0x1c0, RZ, 0xc0, !PT ;  /* 0x000001c0d0007812 */ /* 0x000fc400078ec0ff */
[----:B------:R-:W-:Y:S02]  /*3cf0*/  CS2R R112, SRZ ;  /* 0x0000000000707805 */ /* 0x000fe4000001ff00 */
[----:B------:R-:W-:Y:S02]  /*3d00*/  LOP3.LUT R2, R5, 0x8, RZ, 0xc0, !PT ;  /* 0x0000000805027812 */ /* 0x000fe400078ec0ff */
[----:B------:R-:W-:Y:S02]  /*3d10*/  CS2R R106, SRZ ;  /* 0x00000000006a7805 */ /* 0x000fe4000001ff00 */
[----:B------:R-:W-:Y:S02]  /*3d20*/  LOP3.LUT R0, R0, 0x38, R30, 0xf8, !PT ;  /* 0x0000003800007812 */ /* 0x000fe400078ef81e */
[----:B------:R-:W-:Y:S02]  /*3d30*/  CS2R R104, SRZ ;  /* 0x0000000000687805 */ /* 0x000fe4000001ff00 */
[----:B------:R-:W-:-:S02]  /*3d40*/  LOP3.LUT R2, R2, 0x10, R28, 0xf8, !PT ;  /* 0x0000001002027812 */ /* 0x000fc400078ef81c */
[----:B------:R-:W-:Y:S02]  /*3d50*/  CS2R R102, SRZ ;  /* 0x0000000000667805 */ /* 0x000fe4000001ff00 */
[----:B------:R-:W-:Y:S02]  /*3d60*/  IADD3 R219, PT, PT, R4, -0x29, -R3 ;  /* 0xffffffd704db7810 */ /* 0x000fe40007ffe803 */
[----:B------:R-:W-:Y:S02]  /*3d70*/  CS2R R100, SRZ ;  /* 0x0000000000647805 */ /* 0x000fe4000001ff00 */
[----:B------:R-:W-:Y:S02]  /*3d80*/  LOP3.LUT R5, R208, 0x200, RZ, 0xc0, !PT ;  /* 0x00000200d0057812 */ /* 0x000fe400078ec0ff */
[----:B------:R-:W-:Y:S02]  /*3d90*/  CS2R R94, SRZ ;  /* 0x00000000005e7805 */ /* 0x000fe4000001ff00 */
[----:B------:R-:W-:-:S02]  /*3da0*/  LOP3.LUT R3, R0, 0x8, R29, 0x78, !PT ;  /* 0x0000000800037812 */ /* 0x000fc400078e781d */
[----:B------:R-:W-:Y:S02]  /*3db0*/  CS2R R92, SRZ ;  /* 0x00000000005c7805 */ /* 0x000fe4000001ff00 */
[----:B------:R-:W-:Y:S02]  /*3dc0*/  LOP3.LUT R2, R2, R0, RZ, 0x3c, !PT ;  /* 0x0000000002027212 */ /* 0x000fe400078e3cff */
[----:B------:R-:W-:Y:S02]  /*3dd0*/  CS2R R98, SRZ ;  /* 0x0000000000627805 */ /* 0x000fe4000001ff00 */
[----:B------:R-:W-:Y:S02]  /*3de0*/  LOP3.LUT R0, R0, 0x8, R28, 0x78, !PT ;  /* 0x0000000800007812 */ /* 0x000fe400078e781c */
[----:B------:R-:W-:Y:S02]  /*3df0*/  CS2R R96, SRZ ;  /* 0x0000000000607805 */ /* 0x000fe4000001ff00 */
[----:B------:R-:W-:-:S02]  /*3e00*/  LOP3.LUT R4, R5, 0x400, R209, 0xf8, !PT ;  /* 0x0000040005047812 */ /* 0x000fc400078ef8d1 */
[----:B------:R-:W-:Y:S02]  /*3e10*/  CS2R R90, SRZ ;  /* 0x00000000005a7805 */ /* 0x000fe4000001ff00 */
[----:B------:R-:W-:Y:S01]  /*3e20*/  LOP3.LUT R209, R0, 0x7a00, R209, 0xf8, !PT ;  /* 0x00007a0000d17812 */ /* 0x000fe200078ef8d1 */
[----:B------:R-:W-:Y:S01]  /*3e30*/  IMAD.SHL.U32 R0, R217, 0x40, RZ ;  /* 0x00000040d9007824 */ /* 0x000fe200078e00ff */
[----:B-1----:R-:W4:Y:S01]  /*3e40*/  @P0 MUFU.RCP R5, UR9 ;  /* 0x0000000900050d08 */ /* 0x002f220008001000 */
[----:B------:R-:W-:Y:S01]  /*3e50*/  LOP3.LUT R213, R4, R3, RZ, 0xfc, !PT ;  /* 0x0000000304d57212 */ /* 0x000fe200078efcff */
[----:B------:R-:W-:Y:S02]  /*3e60*/  UIMAD UR9, UR23, UR32, UR24 ;  /* 0x00000020170972a4 */ /* 0x000fe4000f8e0218 */
[----:B------:R-:W-:Y:S02]  /*3e70*/  LOP3.LUT R4, R0, 0x1c0, RZ, 0xc0, !PT ;  /* 0x000001c000047812 */ /* 0x000fe400078ec0ff */
[----:B------:R-:W-:-:S02]  /*3e80*/  CS2R R88, SRZ ;  /* 0x0000000000587805 */ /* 0x000fc4000001ff00 */
[----:B------:R-:W-:Y:S02]  /*3e90*/  LOP3.LUT R208, R2, 0x200, R208, 0xf8, !PT ;  /* 0x0000020002d07812 */ /* 0x000fe400078ef8d0 */
[----:B------:R-:W-:Y:S02]  /*3ea0*/  CS2R R86, SRZ ;  /* 0x0000000000567805 */ /* 0x000fe4000001ff00 */
[----:B------:R-:W-:Y:S02]  /*3eb0*/  LOP3.LUT R2, R0, 0x200, RZ, 0xc0, !PT ;  /* 0x0000020000027812 */ /* 0x000fe400078ec0ff */
[----:B------:R-:W-:Y:S02]  /*3ec0*/  CS2R R84, SRZ ;  /* 0x0000000000547805 */ /* 0x000fe4000001ff00 */
[----:B------:R-:W-:Y:S02]  /*3ed0*/  LOP3.LUT R3, R15, 0x7006, R12, 0xc8, !PT ;  /* 0x000070060f037812 */ /* 0x000fe400078ec80c */
[----:B------:R-:W-:-:S02]  /*3ee0*/  CS2R R78, SRZ ;  /* 0x00000000004e7805 */ /* 0x000fc4000001ff00 */
[----:B------:R-:W-:Y:S01]  /*3ef0*/  LOP3.LUT R0, R4, 0x38, R216, 0xf8, !PT ;  /* 0x0000003804007812 */ /* 0x000fe200078ef8d8 */
[----:B------:R-:W-:Y:S01]  /*3f00*/  USHF.L.U32 UR9, UR9, 0x5, URZ ;  /* 0x0000000509097899 */ /* 0x000fe200080006ff */
[--C-:B------:R-:W-:Y:S02]  /*3f10*/  LOP3.LUT R6, R3, 0x400, R12.reuse, 0xf8, !PT ;  /* 0x0000040003067812 */ /* 0x100fe400078ef80c */
[----:B------:R-:W-:Y:S02]  /*3f20*/  CS2R R76, SRZ ;  /* 0x00000000004c7805 */ /* 0x000fe4000001ff00 */
[----:B------:R-:W-:Y:S01]  /*3f30*/  LOP3.LUT R3, R0, 0x8, R217, 0x78, !PT ;  /* 0x0000000800037812 */ /* 0x000fe200078e78d9 */
[----:B------:R-:W-:Y:S01]  /*3f40*/  USHF.R.S32.HI UR11, URZ, 0x1f, UR9 ;  /* 0x0000001fff0b7899 */ /* 0x000fe20008011409 */
[----:B------:R-:W-:Y:S02]  /*3f50*/  LOP3.LUT R2, R2, 0x400, R12, 0xf8, !PT ;  /* 0x0000040002027812 */ /* 0x000fe400078ef80c */
[----:B------:R-:W-:-:S02]  /*3f60*/  CS2R R82, SRZ ;  /* 0x0000000000527805 */ /* 0x000fc4000001ff00 */
[----:B------:R-:W-:Y:S02]  /*3f70*/  LOP3.LUT R0, R0, 0x8, R14, 0x78, !PT ;  /* 0x0000000800007812 */ /* 0x000fe400078e780e */
[----:B------:R-:W-:Y:S02]  /*3f80*/  CS2R R80, SRZ ;  /* 0x0000000000507805 */ /* 0x000fe4000001ff00 */
[----:B------:R-:W-:Y:S02]  /*3f90*/  LOP3.LUT R4, R13, 0x38, R15, 0xf8, !PT ;  /* 0x000000380d047812 */ /* 0x000fe400078ef80f */
[----:B------:R-:W-:Y:S02]  /*3fa0*/  CS2R R74, SRZ ;  /* 0x00000000004a7805 */ /* 0x000fe4000001ff00 */
[----:B------:R-:W-:Y:S02]  /*3fb0*/  LOP3.LUT R215, R2, R0, RZ, 0xfc, !PT ;  /* 0x0000000002d77212 */ /* 0x000fe400078efcff */
[----:B------:R-:W-:-:S02]  /*3fc0*/  CS2R R72, SRZ ;  /* 0x0000000000487805 */ /* 0x000fc4000001ff00 */
[----:B------:R-:W-:Y:S02]  /*3fd0*/  LOP3.LUT R2, R4, 0x20, R14, 0x78, !PT ;  /* 0x0000002004027812 */ /* 0x000fe400078e780e */
[----:B------:R-:W-:Y:S02]  /*3fe0*/  CS2R R70, SRZ ;  /* 0x0000000000467805 */ /* 0x000fe4000001ff00 */
[----:B------:R-:W-:Y:S02]  /*3ff0*/  LOP3.LUT R3, R3, 0x7a00, R12, 0xf8, !PT ;  /* 0x00007a0003037812 */ /* 0x000fe400078ef80c */
[----:B------:R-:W-:Y:S02]  /*4000*/  CS2R R68, SRZ ;  /* 0x0000000000447805 */ /* 0x000fe4000001ff00 */
[----:B------:R-:W-:Y:S02]  /*4010*/  LOP3.LUT R2, R6, R2, RZ, 0xfc, !PT ;  /* 0x0000000206027212 */ /* 0x000fe400078efcff */
[----:B------:R-:W-:-:S02]  /*4020*/  CS2R R62, SRZ ;  /* 0x00000000003e7805 */ /* 0x000fc4000001ff00 */
[----:B------:R-:W-:Y:S01]  /*4030*/  CS2R R60, SRZ ;  /* 0x00000000003c7805 */ /* 0x000fe2000001ff00 */
[----:B------:R-:W-:Y:S01]  /*4040*/  STL [R1+0x8], R3 ;  /* 0x0000080301007387 */ /* 0x000fe20000100800 */
[----:B------:R-:W-:Y:S02]  /*4050*/  LEA R209, R209, UR25, 0x1 ;  /* 0x00000019d1d17c11 */ /* 0x000fe4000f8e08ff */
[----:B------:R-:W-:Y:S02]  /*4060*/  CS2R R66, SRZ ;  /* 0x0000000000427805 */ /* 0x000fe4000001ff00 */
[----:B------:R-:W-:Y:S01]  /*4070*/  CS2R R64, SRZ ;  /* 0x0000000000407805 */ /* 0x000fe2000001ff00 */
[----:B------:R1:W-:Y:S01]  /*4080*/  STL [R1+0x4], R2 ;  /* 0x0000040201007387 */ /* 0x0003e20000100800 */
[----:B------:R-:W-:Y:S02]  /*4090*/  SEL R204, R204, 0xffffffc0, !P2 ;  /* 0xffffffc0cccc7807 */ /* 0x000fe40005000000 */
[----:B------:R-:W-:-:S02]  /*40a0*/  CS2R R58, SRZ ;  /* 0x00000000003a7805 */ /* 0x000fc4000001ff00 */
[----:B------:R-:W-:Y:S02]  /*40b0*/  SEL R203, R203, 0xffffffe0, !P1 ;  /* 0xffffffe0cbcb7807 */ /* 0x000fe40004800000 */
[----:B------:R-:W-:Y:S02]  /*40c0*/  CS2R R56, SRZ ;  /* 0x0000000000387805 */ /* 0x000fe4000001ff00 */
[----:B------:R-:W-:Y:S01]  /*40d0*/  LEA R213, R213, UR25, 0x1 ;  /* 0x00000019d5d57c11 */ /* 0x000fe2000f8e08ff */
[----:B------:R-:W-:Y:S01]  /*40e0*/  IMAD.IADD R210, R204, 0x1, R209 ;  /* 0x00000001ccd27824 */ /* 0x000fe200078e02d1 */
[----:B------:R-:W-:Y:S01]  /*40f0*/  LEA R208, R208, UR25, 0x1 ;  /* 0x00000019d0d07c11 */ /* 0x000fe2000f8e08ff */
[----:B------:R-:W-:Y:S01]  /*4100*/  UIADD3 UR30, UPT, UPT, UR30, 0x80, URZ ;  /* 0x000000801e1e7890 */ /* 0x000fe2000fffe0ff */
        /* <DEDUP_REMOVED lines=10> */
[----:B------:R-:W-:Y:S01]  /*41b0*/  VIADD R245, R245, 0xfffffffc ;  /* 0xfffffffcf5f57836 */ /* 0x000fe20000000000 */
[----:B------:R-:W-:Y:S01]  /*41c0*/  UMOV UR13, URZ ;  /* 0x000000ff000d7c82 */ /* 0x000fe20008000000 */
[----:B------:R-:W2:Y:S01]  /*41d0*/  LDCU UR8, c[0x0][0x3e0] ;  /* 0x00007c00ff0877ac */ /* 0x000ea20008000800 */
[----:B-1----:R-:W-:Y:S01]  /*41e0*/  IMAD.SHL.U32 R2, R217, 0x2, RZ ;  /* 0x00000002d9027824 */ /* 0x002fe200078e00ff */
[----:B------:R-:W1:Y:S04]  /*41f0*/  LDCU UR10, c[0x0][0x45c] ;  /* 0x00008b80ff0a77ac */ /* 0x000e680008000800 */
[----:B------:R-:W-:Y:S01]  /*4200*/  LOP3.LUT R214, R2, 0x20, RZ, 0xc0, !PT ;  /* 0x0000002002d67812 */ /* 0x000fe200078ec0ff */
[----:B------:R-:W-:-:S02]  /*4210*/  IMAD.IADD R211, R203, 0x1, R209 ;  /* 0x00000001cbd37824 */ /* 0x000fc400078e02d1 */
[----:B------:R-:W-:Y:S01]  /*4220*/  IMAD.IADD R212, R203, 0x1, R210 ;  /* 0x00000001cbd47824 */ /* 0x000fe200078e02d2 */
[----:B------:R-:W-:Y:S01]  /*4230*/  LOP3.LUT R214, R214, 0x18, R218, 0xf8, !PT ;  /* 0x00000018d6d67812 */ /* 0x000fe200078ef8da */
[----:B------:R-:W-:Y:S01]  /*4240*/  VIADD R213, R213, UR16 ;  /* 0x00000010d5d57c36 */ /* 0x000fe20008000000 */
[----:B------:R-:W-:Y:S01]  /*4250*/  USHF.L.U32 UR46, UR46, 0x3, URZ ;  /* 0x000000032e2e7899 */ /* 0x000fe200080006ff */
[----:B------:R-:W-:Y:S01]  /*4260*/  VIADD R208, R208, UR16 ;  /* 0x00000010d0d07c36 */ /* 0x000fe20008000000 */
[----:B------:R-:W-:Y:S01]  /*4270*/  UISETP.GE.AND UP1, UPT, UR30, UR35, UPT ;  /* 0x000000231e00728c */ /* 0x000fe2000bf26270 */
[----:B---3--:R-:W-:Y:S01]  /*4280*/  IADD3 R248, P4, P3, R8, UR9, R248 ;  /* 0x0000000908f87c10 */ /* 0x008fe2000fb9e0f8 */
[----:B------:R-:W3:Y:S04]  /*4290*/  LDCU.U8 UR9, c[0x0][0x4f8] ;  /* 0x00009f00ff0977ac */ /* 0x000ee80008000000 */
[----:B------:R-:W-:Y:S01]  /*42a0*/  IMAD.WIDE.U32 R248, R248, -0x2daee0ad, RZ ;  /* 0xd2511f53f8f87825 */ /* 0x000fe200078e00ff */
[----:B------:R-:W-:-:S02]  /*42b0*/  R2UR UR58, R10 ;  /* 0x000000000a3a72ca */ /* 0x000fc400000e0000 */
[----:B------:R-:W-:Y:S01]  /*42c0*/  R2UR UR59, R11 ;  /* 0x000000000b3b72ca */ /* 0x000fe200000e0000 */
[----:B----4-:R-:W-:-:S05]  /*42d0*/  @P0 FMUL.FTZ R0, R7, R5 ;  /* 0x0000000507000220 */ /* 0x010fca0000410000 */
[----:B------:R-:W-:Y:S02]  /*42e0*/  @P0 R2UR UR12, R0 ;  /* 0x00000000000c02ca */ /* 0x000fe400000e0000 */
[----:B------:R-:W-:Y:S01]  /*42f0*/  IADD3.X R0, PT, PT, R9, UR11, RZ, P4, P3 ;  /* 0x0000000b09007c10 */ /* 0x000fe2000a7e64ff */
[----:B------:R-:W4:Y:S01]  /*4300*/  LDCU UR11, c[0x0][0x590] ;  /* 0x0000b200ff0b77ac */ /* 0x000f220008000800 */
[----:B------:R-:W-:-:S03]  /*4310*/  LOP3.LUT P0, RZ, R217, 0x4, RZ, 0xc0, !PT ;  /* 0x00000004d9ff7812 */ /* 0x000fc6000780c0ff */
[----:B------:R2:W-:Y:S01]  /*4320*/  STL [R1], R0 ;  /* 0x0000000001007387 */ /* 0x0005e20000100800 */
[C---:B------:R-:W-:Y:S02]  /*4330*/  LOP3.LUT P3, RZ, R217.reuse, 0x2, RZ, 0xc0, !PT ;  /* 0x00000002d9ff7812 */ /* 0x040fe4000786c0ff */
[----:B------:R-:W-:Y:S01]  /*4340*/  LOP3.LUT P4, RZ, R217, 0x8, RZ, 0xc0, !PT ;  /* 0x00000008d9ff7812 */ /* 0x000fe2000788c0ff */
[----:B------:R-:W-:Y:S02]  /*4350*/  UIADD3 UR51, UPT, UPT, UR58, -0x61c88647, URZ ;  /* 0x9e3779b93a337890 */ /* 0x000fe4000fffe0ff */
[----:B------:R-:W-:Y:S02]  /*4360*/  UIADD3 UR50, UPT, UPT, UR59, -0x4498517b, URZ ;  /* 0xbb67ae853b327890 */ /* 0x000fe4000fffe0ff */
[----:B------:R-:W-:Y:S02]  /*4370*/  UIADD3 UR49, UPT, UPT, UR58, 0x3c6ef372, URZ ;  /* 0x3c6ef3723a317890 */ /* 0x000fe4000fffe0ff */
[----:B------:R-:W-:-:S02]  /*4380*/  UIADD3 UR48, UPT, UPT, UR59, 0x76cf5d0a, URZ ;  /* 0x76cf5d0a3b307890 */ /* 0x000fc4000fffe0ff */
[----:B------:R-:W-:Y:S01]  /*4390*/  UIADD3 UR39, UPT, UPT, UR58, -0x255992d5, URZ ;  /* 0xdaa66d2b3a277890 */ /* 0x000fe2000fffe0ff */
[----:B--2---:R-:W-:-:S05]  /*43a0*/  IMAD.MOV.U32 R0, RZ, RZ, 0x10 ;  /* 0x00000010ff007424 */ /* 0x004fca00078e00ff */
[----:B------:R-:W-:Y:S02]  /*43b0*/  SEL R0, R0, 0xfffffff0, !P0 ;  /* 0xfffffff000007807 */ /* 0x000fe40004000000 */
[----:B------:R-:W-:Y:S01]  /*43c0*/  LOP3.LUT R0, R216, 0x38, RZ, 0xc0, !PT ;  /* 0x00000038d8007812 */ /* 0x000fe200078ec0ff */
[----:B----4-:R-:W-:-:S03]  /*43d0*/  USHF.L.U32 UR11, UR11, 0x6, URZ ;  /* 0x000000060b0b7899 */ /* 0x010fc600080006ff */
[----:B------:R-:W-:Y:S01]  /*43e0*/  LOP3.LUT R0, R0, 0x40, RZ, 0xfc, !PT ;  /* 0x0000004000007812 */ /* 0x000fe200078efcff */
[----:B------:R-:W-:Y:S02]  /*43f0*/  UIADD3 UR32, UPT, UPT, UR59, 0x32370b8f, URZ ;  /* 0x32370b8f3b207890 */ /* 0x000fe4000fffe0ff */
[----:B------:R-:W-:Y:S02]  /*4400*/  UIADD3 UR23, UPT, UPT, UR58, 0x78dde6e4, URZ ;  /* 0x78dde6e43a177890 */ /* 0x000fe4000fffe0ff */
[----:B------:R-:W-:Y:S02]  /*4410*/  UIADD3 UR15, UPT, UPT, UR59, -0x126145ec, URZ ;  /* 0xed9eba143b0f7890 */ /* 0x000fe4000fffe0ff */
[----:B------:R-:W-:Y:S02]  /*4420*/  UIADD3 UR14, UPT, UPT, UR58, 0x1715609d, URZ ;  /* 0x1715609d3a0e7890 */ /* 0x000fe4000fffe0ff */
[----:B------:R-:W-:Y:S02]  /*4430*/  UIADD3 UR54, UPT, UPT, UR59, -0x56f99767, URZ ;  /* 0xa90668993b367890 */ /* 0x000fe4000fffe0ff */
[----:B------:R-:W-:-:S02]  /*4440*/  UIADD3 UR53, UPT, UPT, UR58, -0x4ab325aa, URZ ;  /* 0xb54cda563a357890 */ /* 0x000fc4000fffe0ff */
[----:B------:R-:W-:Y:S01]  /*4450*/  UIADD3 UR16, UPT, UPT, UR59, 0x646e171e, URZ ;  /* 0x646e171e3b107890 */ /* 0x000fe2000fffe0ff */
[----:B-1-3--:R-:W-:-:S11]  /*4460*/  @UP0 UMOV UR13, UR12 ;  /* 0x0000000c000d0c82 */ /* 0x00afd60008000000 */
.L_x_2003:
        /* <DEDUP_REMOVED lines=58> */
[----:B------:R2:W-:Y:S07]  /*4810*/  LDSM.16.M88.4 R164, [R0+0x2000] ;  /* 0x0020000000a4783b */ /* 0x0005ee0000000200 */
[-C--:B-1----:R-:W-:Y:S01]  /*4820*/  HMMA.16816.F32 R4, R172, R196.reuse, R4 ;  /* 0x000000c4ac04723c */ /* 0x082fe20000001804 */
[----:B------:R-:W1:Y:S07]  /*4830*/  LDSM.16.M88.4 R184, [R211+0x10000] ;  /* 0x01000000d3b8783b */ /* 0x000e6e0000000200 */
[C---:B------:R-:W-:Y:S08]  /*4840*/  HMMA.16816.F32 R8, R200.reuse, R196, R8 ;  /* 0x000000c4c808723c */ /* 0x040ff00000001808 */
[-C--:B------:R-:W-:Y:S01]  /*4850*/  HMMA.16816.F32 R12, R200, R198.reuse, R12 ;  /* 0x000000c6c80c723c */ /* 0x080fe2000000180c */
[----:B--2---:R-:W-:Y:S07]  /*4860*/  IMAD.U32 R0, RZ, RZ, UR41 ;  /* 0x00000029ff007e24 */ /* 0x004fee000f8e00ff */
[C---:B------:R-:W-:Y:S01]  /*4870*/  HMMA.16816.F32 R16, R172.reuse, R198, R16 ;  /* 0x000000c6ac10723c */ /* 0x040fe20000001810 */
[----:B------:R-:W2:Y:S07]  /*4880*/  LDSM.16.M88.4 R196, [R211+0x10800] ;  /* 0x01080000d3c4783b */ /* 0x000eae0000000200 */
[-C--:B------:R-:W-:Y:S08]  /*4890*/  HMMA.16816.F32 R20, R172, R204.reuse, R20 ;  /* 0x000000ccac14723c */ /* 0x080ff00000001814 */
[C---:B------:R-:W-:Y:S08]  /*48a0*/  HMMA.16816.F32 R24, R200.reuse, R204, R24 ;  /* 0x000000ccc818723c */ /* 0x040ff00000001818 */
[-C--:B------:R-:W-:Y:S01]  /*48b0*/  HMMA.16816.F32 R28, R200, R206.reuse, R28 ;  /* 0x000000cec81c723c */ /* 0x080fe2000000181c */
[----:B------:R-:W-:Y:S07]  /*48c0*/  LDSM.16.M88.4 R200, [R3+0x3000] ;  /* 0x0030000003c8783b */ /* 0x000fee0000000200 */
[----:B------:R-:W-:Y:S01]  /*48d0*/  HMMA.16816.F32 R32, R172, R206, R32 ;  /* 0x000000ceac20723c */ /* 0x000fe20000001820 */
[----:B------:R3:W-:Y:S07]  /*48e0*/  LDSM.16.M88.4 R172, [R3+0x2000] ;  /* 0x0020000003ac783b */ /* 0x0007ee0000000200 */
[-C--:B------:R-:W-:Y:S01]  /*48f0*/  HMMA.16816.F32 R4, R168, R176.reuse, R4 ;  /* 0x000000b0a804723c */ /* 0x080fe20000001804 */
[----:B------:R-:W-:Y:S07]  /*4900*/  LDSM.16.M88.4 R204, [R210+0x10800] ;  /* 0x01080000d2cc783b */ /* 0x000fee0000000200 */
[C---:B----4-:R-:W-:Y:S08]  /*4910*/  HMMA.16816.F32 R8, R180.reuse, R176, R8 ;  /* 0x000000b0b408723c */ /* 0x050ff00000001808 */
[-C--:B------:R-:W-:Y:S03]  /*4920*/  HMMA.16816.F32 R12, R180, R178.reuse, R12 ;  /* 0x000000b2b40c723c */ /* 0x080fe6000000180c */
[C---:B---3--:R-:W-:Y:S05]  /*4930*/  VIADD R3, R219.reuse, 0xffffffe9 ;  /* 0xffffffe9db037836 */ /* 0x048fea0000000000 */
[C---:B------:R-:W-:Y:S01]  /*4940*/  HMMA.16816.F32 R16, R168.reuse, R178, R16 ;  /* 0x000000b2a810723c */ /* 0x040fe20000001810 */
[----:B------:R-:W3:Y:S03]  /*4950*/  LDSM.16.M88.4 R176, [R210+0x10000] ;  /* 0x01000000d2b0783b */ /* 0x000ee60000000200 */
[----:B------:R-:W-:Y:S04]  /*4960*/  IABS R3, R3 ;  /* 0x0000000300037213 */ /* 0x000fe80000000000 */
[-C--:B------:R-:W-:Y:S08]  /*4970*/  HMMA.16816.F32 R20, R168, R188.reuse, R20 ;  /* 0x000000bca814723c */ /* 0x080ff00000001814 */
[C---:B------:R-:W-:Y:S08]  /*4980*/  HMMA.16816.F32 R24, R180.reuse, R188, R24 ;  /* 0x000000bcb418723c */ /* 0x040ff00000001818 */
[-C--:B------:R-:W-:Y:S01]  /*4990*/  HMMA.16816.F32 R28, R180, R190.reuse, R28 ;  /* 0x000000beb41c723c */ /* 0x080fe2000000181c */
[----:B------:R-:W-:Y:S07]  /*49a0*/  LDSM.16.M88.4 R180, [R212+0x10000] ;  /* 0x01000000d4b4783b */ /* 0x000fee0000000200 */
[----:B------:R-:W-:Y:S01]  /*49b0*/  HMMA.16816.F32 R32, R168, R190, R32 ;  /* 0x000000bea820723c */ /* 0x000fe20000001820 */
[----:B------:R-:W4:Y:S03]  /*49c0*/  LDSM.16.M88.4 R168, [R2+0x2000] ;  /* 0x0020000002a8783b */ /* 0x000f260000000200 */
[----:B------:R-:W-:Y:S04]  /*49d0*/  VIADD R191, R219, 0xffffffd8 ;  /* 0xffffffd8dbbf7836 */ /* 0x000fe80000000000 */
[-C--:B-1----:R-:W-:Y:S05]  /*49e0*/  HMMA.16816.F32 R4, R164, R184.reuse, R4 ;  /* 0x000000b8a404723c */ /* 0x082fea0000001804 */
[----:B------:R-:W-:Y:S03]  /*49f0*/  IABS R191, R191 ;  /* 0x000000bf00bf7213 */ /* 0x000fe60000000000 */
[C---:B------:R-:W-:Y:S04]  /*4a00*/  HMMA.16816.F32 R8, R192.reuse, R184, R8 ;  /* 0x000000b8c008723c */ /* 0x040fe80000001808 */
[----:B------:R-:W-:Y:S04]  /*4a10*/  I2FP.F32.S32 R191, R191 ;  /* 0x000000bf00bf7245 */ /* 0x000fe80000201400 */
[-C--:B------:R-:W-:Y:S08]  /*4a20*/  HMMA.16816.F32 R12, R192, R186.reuse, R12 ;  /* 0x000000bac00c723c */ /* 0x080ff0000000180c */
[C---:B------:R-:W-:Y:S01]  /*4a30*/  HMMA.16816.F32 R16, R164.reuse, R186, R16 ;  /* 0x000000baa410723c */ /* 0x040fe20000001810 */
[----:B------:R1:W4:Y:S07]  /*4a40*/  LDSM.16.M88.4 R184, [R2+0x3000] ;  /* 0x0030000002b8783b */ /* 0x00032e0000000200 */
[-C--:B--2---:R-:W-:Y:S08]  /*4a50*/  HMMA.16816.F32 R20, R164, R196.reuse, R20 ;  /* 0x000000c4a414723c */ /* 0x084ff00000001814 */
[C---:B------:R-:W-:Y:S08]  /*4a60*/  HMMA.16816.F32 R24, R192.reuse, R196, R24 ;  /* 0x000000c4c018723c */ /* 0x040ff00000001818 */
[-C--:B------:R-:W-:Y:S01]  /*4a70*/  HMMA.16816.F32 R28, R192, R198.reuse, R28 ;  /* 0x000000c6c01c723c */ /* 0x080fe2000000181c */
[----:B------:R-:W2:Y:S02]  /*4a80*/  LDL R195, [R1+0x4] ;  /* 0x0000040001c37983 */ /* 0x000ea40000100800 */
[----:B-1----:R-:W-:Y:S02]  /*4a90*/  @P5 LOP3.LUT R2, R221, 0x6, RZ, 0xc0, !PT ;  /* 0x00000006dd025812 */ /* 0x002fe400078ec0ff */
[----:B------:R-:W-:Y:S02]  /*4aa0*/  PLOP3.LUT P5, PT, PT, PT, UP1, 0x80, 0x8 ;  /* 0x000000000008781c */ /* 0x000fe40003faf018 */
[----:B------:R-:W-:Y:S01]  /*4ab0*/  @P2 LOP3.LUT R2, R2, 0x1e0, R220, 0xf8, !PT ;  /* 0x000001e002022812 */ /* 0x000fe200078ef8dc */
[----:B------:R-:W-:Y:S01]  /*4ac0*/  HMMA.16816.F32 R32, R164, R198, R32 ;  /* 0x000000c6a420723c */ /* 0x000fe20000001820 */
[----:B------:R-:W-:Y:S03]  /*4ad0*/  PLOP3.LUT P2, PT, PT, PT, UP1, 0x80, 0x8 ;  /* 0x000000000008781c */ /* 0x000fe60003f4f018 */
[----:B------:R-:W-:Y:S01]  /*4ae0*/  @P1 IMAD R0, R0, 0x80, R2 ;  /* 0x0000008000001824 */ /* 0x000fe200078e0202 */
[----:B------:R-:W-:Y:S01]  /*4af0*/  PLOP3.LUT P1, PT, PT, PT, UP1, 0x80, 0x8 ;  /* 0x000000000008781c */ /* 0x000fe20003f2f018 */
[C---:B------:R-:W-:Y:S02]  /*4b00*/  VIADD R2, R219.reuse, 0xfffffff1 ;  /* 0xfffffff1db027836 */ /* 0x040fe40000000000 */
[-C--:B---3--:R-:W-:Y:S05]  /*4b10*/  HMMA.16816.F32 R4, R172, R176.reuse, R4 ;  /* 0x000000b0ac04723c */ /* 0x088fea0000001804 */
[C---:B------:R-:W-:Y:S01]  /*4b20*/  @P6 VIADD R164, R0.reuse, 0x1 ;  /* 0x0000000100a46836 */ /* 0x040fe20000000000 */
[----:B------:R-:W-:Y:S02]  /*4b30*/  IABS R2, R2 ;  /* 0x0000000200027213 */ /* 0x000fe40000000000 */
[C---:B------:R-:W-:Y:S01]  /*4b40*/  HMMA.16816.F32 R8, R200.reuse, R176, R8 ;  /* 0x000000b0c808723c */ /* 0x040fe20000001808 */
[----:B------:R-:W-:Y:S03]  /*4b50*/  PLOP3.LUT P6, PT, PT, PT, UP1, 0x80, 0x8 ;  /* 0x000000000008781c */ /* 0x000fe60003fcf018 */
[----:B------:R-:W-:Y:S02]  /*4b60*/  I2FP.F32.S32 R194, R2 ;  /* 0x0000000200c27245 */ /* 0x000fe40000201400 */
[----:B------:R-:W-:Y:S02]  /*4b70*/  @P2 ISETP.GE.AND P2, PT, R0, UR35, PT ;  /* 0x0000002300002c0c */ /* 0x000fe4000bf46270 */
[-C--:B------:R-:W-:Y:S06]  /*4b80*/  HMMA.16816.F32 R12, R200, R178.reuse, R12 ;  /* 0x000000b2c80c723c */ /* 0x080fec000000180c */
[----:B------:R-:W-:Y:S01]  /*4b90*/  @P6 ISETP.GE.AND P6, PT, R164, UR35, PT ;  /* 0x00000023a4006c0c */ /* 0x000fe2000bfc6270 */
[C---:B------:R-:W-:Y:S01]  /*4ba0*/  VIADD R164, R219.reuse, 0xfffffff0 ;  /* 0xfffffff0dba47836 */ /* 0x040fe20000000000 */
[C---:B------:R-:W-:Y:S01]  /*4bb0*/  HMMA.16816.F32 R16, R172.reuse, R178, R16 ;  /* 0x000000b2ac10723c */ /* 0x040fe20000001810 */
[----:B------:R-:W3:Y:S03]  /*4bc0*/  LDL R179, [R1] ;  /* 0x0000000001b37983 */ /* 0x000ee60000100800 */
[----:B------:R-:W-:Y:S02]  /*4bd0*/  IABS R164, R164 ;  /* 0x000000a400a47213 */ /* 0x000fe40000000000 */
[----:B------:R-:W-:Y:S02]  /*4be0*/  SHF.R.U32.HI R178, RZ, 0x6, R217 ;  /* 0x00000006ffb27819 */ /* 0x000fe400000116d9 */
[-C--:B------:R-:W-:Y:S03]  /*4bf0*/  HMMA.16816.F32 R20, R172, R204.reuse, R20 ;  /* 0x000000ccac14723c */ /* 0x080fe60000001814 */
[----:B------:R-:W-:Y:S02]  /*4c00*/  I2FP.F32.S32 R193, R164 ;  /* 0x000000a400c17245 */ /* 0x000fe40000201400 */
[----:B------:R-:W1:Y:S03]  /*4c10*/  LDSM.16.M88.4 R164, [R212+0x10800] ;  /* 0x01080000d4a4783b */ /* 0x000e660000000200 */
[C---:B------:R-:W-:Y:S01]  /*4c20*/  HMMA.16816.F32 R24, R200.reuse, R204, R24 ;  /* 0x000000ccc818723c */ /* 0x040fe20000001818 */
[----:B------:R-:W-:Y:S05]  /*4c30*/  IMAD.MOV.U32 R204, RZ, RZ, 0x40 ;  /* 0x00000040ffcc7424 */ /* 0x000fea00078e00ff */
[----:B------:R-:W-:Y:S02]  /*4c40*/  SEL R204, R204, 0xffffffc0, !P0 ;  /* 0xffffffc0cccc7807 */ /* 0x000fe40004000000 */
[-C--:B------:R-:W-:Y:S01]  /*4c50*/  HMMA.16816.F32 R28, R200, R206.reuse, R28 ;  /* 0x000000cec81c723c */ /* 0x080fe2000000181c */
[----:B------:R-:W-:Y:S05]  /*4c60*/  IMAD.MOV.U32 R200, RZ, RZ, 0x10 ;  /* 0x00000010ffc87424 */ /* 0x000fea00078e00ff */
[----:B------:R-:W-:Y:S02]  /*4c70*/  SEL R200, R200, 0xfffffff0, !P0 ;  /* 0xfffffff0c8c87807 */ /* 0x000fe40004000000 */
[----:B------:R-:W-:Y:S04]  /*4c80*/  HMMA.16816.F32 R32, R172, R206, R32 ;  /* 0x000000ceac20723c */ /* 0x000fe80000001820 */
[----:B------:R-:W-:Y:S01]  /*4c90*/  I2FP.F32.S32 R173, R3 ;  /* 0x0000000300ad7245 */ /* 0x000fe20000201400 */
[C---:B------:R-:W-:Y:S02]  /*4ca0*/  VIADD R172, R219.reuse, 0x9 ;  /* 0x00000009dbac7836 */ /* 0x040fe40000000000 */
[C---:B------:R-:W-:Y:S01]  /*4cb0*/  VIADD R3, R219.reuse, 0x11 ;  /* 0x00000011db037836 */ /* 0x040fe20000000000 */
[-C--:B----4-:R-:W-:Y:S05]  /*4cc0*/  HMMA.16816.F32 R4, R168, R180.reuse, R4 ;  /* 0x000000b4a804723c */ /* 0x090fea0000001804 */
[----:B------:R-:W-:Y:S01]  /*4cd0*/  IABS R172, R172 ;  /* 0x000000ac00ac7213 */ /* 0x000fe20000000000 */
[C---:B------:R-:W-:Y:S01]  /*4ce0*/  VIADD R174, R219.reuse, 0x8 ;  /* 0x00000008dbae7836 */ /* 0x040fe20000000000 */
[----:B------:R-:W-:Y:S01]  /*4cf0*/  IABS R2, R3 ;  /* 0x0000000300027213 */ /* 0x000fe20000000000 */
[C---:B------:R-:W-:Y:S04]  /*4d00*/  HMMA.16816.F32 R8, R184.reuse, R180, R8 ;  /* 0x000000b4b808723c */ /* 0x040fe80000001808 */
[----:B------:R-:W-:Y:S01]  /*4d10*/  I2FP.F32.S32 R172, R172 ;  /* 0x000000ac00ac7245 */ /* 0x000fe20000201400 */
[----:B------:R-:W-:Y:S01]  /*4d20*/  VIADD R3, R219, 0xffffffe8 ;  /* 0xffffffe8db037836 */ /* 0x000fe20000000000 */
[----:B------:R-:W-:Y:S02]  /*4d30*/  I2FP.F32.S32 R2, R2 ;  /* 0x0000000200027245 */ /* 0x000fe40000201400 */
[-C--:B------:R-:W-:Y:S03]  /*4d40*/  HMMA.16816.F32 R12, R184, R182.reuse, R12 ;  /* 0x000000b6b80c723c */ /* 0x080fe6000000180c */
[----:B------:R-:W-:Y:S01]  /*4d50*/  FFMA.FTZ R4, R173, -UR13, R4 ;  /* 0x8000000dad047c23 */ /* 0x000fe20008010004 */
[----:B------:R-:W-:Y:S01]  /*4d60*/  FFMA.FTZ R6, R194, -UR13, R6 ;  /* 0x8000000dc2067c23 */ /* 0x000fe20008010006 */
[----:B------:R-:W-:Y:S01]  /*4d70*/  IABS R174, R174 ;  /* 0x000000ae00ae7213 */ /* 0x000fe20000000000 */
[----:B------:R-:W-:Y:S02]  /*4d80*/  FFMA.FTZ R7, R193, -UR13, R7 ;  /* 0x8000000dc1077c23 */ /* 0x000fe40008010007 */
[C---:B------:R-:W-:Y:S04]  /*4d90*/  HMMA.16816.F32 R16, R168.reuse, R182, R16 ;  /* 0x000000b6a810723c */ /* 0x040fe80000001810 */
[----:B------:R-:W-:Y:S01]  /*4da0*/  @P5 FSEL R4, R4, -INF , !P2 ;  /* 0xff80000004045808 */ /* 0x000fe20005000000 */
[----:B------:R-:W-:Y:S01]  /*4db0*/  FFMA.FTZ R8, R172, -UR13, R8 ;  /* 0x8000000dac087c23 */ /* 0x000fe20008010008 */
[----:B------:R-:W-:Y:S01]  /*4dc0*/  PLOP3.LUT P5, PT, PT, PT, UP1, 0x80, 0x8 ;  /* 0x000000000008781c */ /* 0x000fe20003faf018 */
[----:B------:R-:W-:Y:S01]  /*4dd0*/  FFMA.FTZ R10, R2, -UR13, R10 ;  /* 0x8000000d020a7c23 */ /* 0x000fe2000801000a */
[-C--:B-1----:R-:W-:Y:S03]  /*4de0*/  HMMA.16816.F32 R20, R168, R164.reuse, R20 ;  /* 0x000000a4a814723c */ /* 0x082fe60000001814 */
[----:B------:R-:W-:Y:S01]  /*4df0*/  @P1 FSEL R6, R6, -INF , !P2 ;  /* 0xff80000006061808 */ /* 0x000fe20005000000 */
[----:B------:R-:W-:Y:S01]  /*4e00*/  FFMA.FTZ R14, R172, -UR13, R14 ;  /* 0x8000000dac0e7c23 */ /* 0x000fe2000801000e */
[----:B------:R-:W-:Y:S02]  /*4e10*/  PLOP3.LUT P1, PT, PT, PT, UP1, 0x80, 0x8 ;  /* 0x000000000008781c */ /* 0x000fe40003f2f018 */
[----:B------:R-:W-:Y:S01]  /*4e20*/  IABS R2, R3 ;  /* 0x0000000300027213 */ /* 0x000fe20000000000 */
[C---:B------:R-:W-:Y:S04]  /*4e30*/  HMMA.16816.F32 R24, R184.reuse, R164, R24 ;  /* 0x000000a4b818723c */ /* 0x040fe80000001818 */
[----:B------:R-:W-:Y:S01]  /*4e40*/  @P5 FSEL R8, R8, -INF , !P2 ;  /* 0xff80000008085808 */ /* 0x000fe20005000000 */
[----:B------:R-:W-:Y:S01]  /*4e50*/  VIADD R3, R219, 0x10 ;  /* 0x00000010db037836 */ /* 0x000fe20000000000 */
[----:B------:R-:W-:Y:S01]  /*4e60*/  PLOP3.LUT P5, PT, PT, PT, UP1, 0x80, 0x8 ;  /* 0x000000000008781c */ /* 0x000fe20003faf018 */
[----:B------:R-:W-:Y:S01]  /*4e70*/  FFMA.FTZ R18, R173, -UR13, R18 ;  /* 0x8000000dad127c23 */ /* 0x000fe20008010012 */
[-C--:B------:R-:W-:Y:S03]  /*4e80*/  HMMA.16816.F32 R28, R184, R166.reuse, R28 ;  /* 0x000000a6b81c723c */ /* 0x080fe6000000181c */
[----:B------:R-:W-:Y:S01]  /*4e90*/  @P1 FSEL R10, R10, -INF , !P2 ;  /* 0xff8000000a0a1808 */ /* 0x000fe20005000000 */
[C---:B------:R-:W-:Y:S01]  /*4ea0*/  VIADD R173, R219.reuse, 0xffffffe0 ;  /* 0xffffffe0dbad7836 */ /* 0x040fe20000000000 */
[----:B------:R-:W-:Y:S01]  /*4eb0*/  I2FP.F32.S32 R175, R2 ;  /* 0x0000000200af7245 */ /* 0x000fe20000201400 */
[----:B------:R-:W-:Y:S01]  /*4ec0*/  VIADD R165, R219, 0xfffffff9 ;  /* 0xfffffff9dba57836 */ /* 0x000fe20000000000 */
[----:B------:R-:W-:Y:S01]  /*4ed0*/  PLOP3.LUT P2, PT, PT, PT, UP1, 0x80, 0x8 ;  /* 0x000000000008781c */ /* 0x000fe20003f4f018 */
[----:B------:R-:W-:Y:S01]  /*4ee0*/  HMMA.16816.F32 R32, R168, R166, R32 ;  /* 0x000000a6a820723c */ /* 0x000fe20000001820 */
[----:B------:R-:W-:Y:S03]  /*4ef0*/  PLOP3.LUT P1, PT, PT, PT, UP1, 0x80, 0x8 ;  /* 0x000000000008781c */ /* 0x000fe60003f2f018 */
[C---:B------:R-:W-:Y:S01]  /*4f00*/  FFMA.FTZ R5, R175.reuse, -UR13, R5 ;  /* 0x8000000daf057c23 */ /* 0x040fe20008010005 */
[----:B------:R-:W-:Y:S01]  /*4f10*/  I2FP.F32.S32 R174, R174 ;  /* 0x000000ae00ae7245 */ /* 0x000fe20000201400 */
[----:B------:R-:W-:Y:S01]  /*4f20*/  FFMA.FTZ R19, R175, -UR13, R19 ;  /* 0x8000000daf137c23 */ /* 0x000fe20008010013 */
[----:B------:R-:W-:Y:S01]  /*4f30*/  IABS R2, R3 ;  /* 0x0000000300027213 */ /* 0x000fe20000000000 */
[----:B------:R-:W-:Y:S01]  /*4f40*/  FFMA.FTZ R21, R191, -UR13, R21 ;  /* 0x8000000dbf157c23 */ /* 0x000fe20008010015 */
[----:B------:R-:W-:Y:S01]  /*4f50*/  @P5 FSEL R5, R5, -INF , !P6 ;  /* 0xff80000005055808 */ /* 0x000fe20007000000 */
[C---:B------:R-:W-:Y:S01]  /*4f60*/  FFMA.FTZ R9, R174.reuse, -UR13, R9 ;  /* 0x8000000dae097c23 */ /* 0x040fe20008010009 */
[----:B------:R-:W-:Y:S01]  /*4f70*/  PLOP3.LUT P5, PT, PT, PT, UP1, 0x80, 0x8 ;  /* 0x000000000008781c */ /* 0x000fe20003faf018 */
[----:B------:R-:W-:Y:S01]  /*4f80*/  FFMA.FTZ R15, R174, -UR13, R15 ;  /* 0x8000000dae0f7c23 */ /* 0x000fe2000801000f */
[----:B------:R-:W-:Y:S01]  /*4f90*/  @P2 FSEL R7, R7, -INF , !P6 ;  /* 0xff80000007072808 */ /* 0x000fe20007000000 */
[----:B------:R-:W-:Y:S01]  /*4fa0*/  FFMA.FTZ R28, R194, -UR13, R28 ;  /* 0x8000000dc21c7c23 */ /* 0x000fe2000801001c */
[----:B------:R-:W-:Y:S01]  /*4fb0*/  I2FP.F32.S32 R2, R2 ;  /* 0x0000000200027245 */ /* 0x000fe20000201400 */
[----:B------:R-:W-:Y:S01]  /*4fc0*/  FFMA.FTZ R29, R193, -UR13, R29 ;  /* 0x8000000dc11d7c23 */ /* 0x000fe2000801001d */
[----:B------:R-:W-:Y:S02]  /*4fd0*/  PLOP3.LUT P2, PT, PT, PT, UP1, 0x80, 0x8 ;  /* 0x000000000008781c */ /* 0x000fe40003f4f018 */
[----:B------:R-:W-:Y:S01]  /*4fe0*/  @P1 FSEL R9, R9, -INF , !P6 ;  /* 0xff80000009091808 */ /* 0x000fe20007000000 */
[----:B------:R-:W-:Y:S01]  /*4ff0*/  FFMA.FTZ R11, R2, -UR13, R11 ;  /* 0x8000000d020b7c23 */ /* 0x000fe2000801000b */
[----:B------:R-:W-:Y:S01]  /*5000*/  PLOP3.LUT P1, PT, PT, PT, UP1, 0x80, 0x8 ;  /* 0x000000000008781c */ /* 0x000fe20003f2f018 */
[----:B------:R-:W-:Y:S01]  /*5010*/  VIADD R2, R219, 0x1 ;  /* 0x00000001db027836 */ /* 0x000fe20000000000 */
[----:B------:R-:W-:Y:S01]  /*5020*/  IABS R172, R219 ;  /* 0x000000db00ac7213 */ /* 0x000fe20000000000 */
[----:B------:R-:W-:Y:S01]  /*5030*/  FFMA.FTZ R35, R191, -UR13, R35 ;  /* 0x8000000dbf237c23 */ /* 0x000fe20008010023 */
[----:B------:R-:W-:Y:S02]  /*5040*/  @P5 FSEL R11, R11, -INF , !P6 ;  /* 0xff8000000b0b5808 */ /* 0x000fe40007000000 */
[----:B------:R-:W-:Y:S02]  /*5050*/  PLOP3.LUT P5, PT, PT, PT, UP1, 0x80, 0x8 ;  /* 0x000000000008781c */ /* 0x000fe40003faf018 */
[----:B------:R-:W-:Y:S01]  /*5060*/  IABS R3, R2 ;  /* 0x0000000200037213 */ /* 0x000fe20000000000 */
[----:B------:R-:W-:Y:S01]  /*5070*/  VIADD R2, R219, 0xffffffe1 ;  /* 0xffffffe1db027836 */ /* 0x000fe20000000000 */
[----:B------:R-:W-:Y:S01]  /*5080*/  PLOP3.LUT P6, PT, PT, PT, UP1, 0x80, 0x8 ;  /* 0x000000000008781c */ /* 0x000fe20003fcf018 */
[C---:B------:R-:W-:Y:S01]  /*5090*/  @P2 VIADD R176, R0.reuse, 0x8 ;  /* 0x0000000800b02836 */ /* 0x040fe20000000000 */
[----:B------:R-:W-:Y:S01]  /*50a0*/  PLOP3.LUT P2, PT, PT, PT, UP1, 0x80, 0x8 ;  /* 0x000000000008781c */ /* 0x000fe20003f4f018 */
[----:B------:R-:W-:Y:S01]  /*50b0*/  @P1 VIADD R177, R0, 0x9 ;  /* 0x0000000900b11836 */ /* 0x000fe20000000000 */
[----:B------:R-:W-:Y:S02]  /*50c0*/  IABS R2, R2 ;  /* 0x0000000200027213 */ /* 0x000fe40000000000 */
[----:B------:R-:W-:Y:S02]  /*50d0*/  PLOP3.LUT P1, PT, PT, PT, UP1, 0x80, 0x8 ;  /* 0x000000000008781c */ /* 0x000fe40003f2f018 */
[----:B------:R-:W-:Y:S02]  /*50e0*/  I2FP.F32.S32 R2, R2 ;  /* 0x0000000200027245 */ /* 0x000fe40000201400 */
[----:B------:R-:W-:Y:S02]  /*50f0*/  @P5 ISETP.GE.AND P5, PT, R176, UR35, PT ;  /* 0x00000023b0005c0c */ /* 0x000fe4000bfa6270 */
[----:B------:R-:W-:Y:S01]  /*5100*/  I2FP.F32.S32 R3, R3 ;  /* 0x0000000300037245 */ /* 0x000fe20000201400 */
[C---:B------:R-:W-:Y:S01]  /*5110*/  FFMA.FTZ R16, R2.reuse, -UR13, R16 ;  /* 0x8000000d02107c23 */ /* 0x040fe20008010010 */
[----:B------:R-:W-:Y:S01]  /*5120*/  IABS R173, R173 ;  /* 0x000000ad00ad7213 */ /* 0x000fe20000000000 */
[----:B------:R-:W-:Y:S01]  /*5130*/  FFMA.FTZ R22, R2, -UR13, R22 ;  /* 0x8000000d02167c23 */ /* 0x000fe20008010016 */
[----:B------:R-:W-:Y:S01]  /*5140*/  @P2 FSEL R14, R14, -INF , !P5 ;  /* 0xff8000000e0e2808 */ /* 0x000fe20006800000 */
[C---:B------:R-:W-:Y:S01]  /*5150*/  FFMA.FTZ R12, R3.reuse, -UR13, R12 ;  /* 0x8000000d030c7c23 */ /* 0x040fe2000801000c */
[----:B------:R-:W-:Y:S01]  /*5160*/  PLOP3.LUT P2, PT, PT, PT, UP1, 0x80, 0x8 ;  /* 0x000000000008781c */ /* 0x000fe20003f4f018 */
[----:B------:R-:W-:Y:S01]  /*5170*/  FFMA.FTZ R26, R3, -UR13, R26 ;  /* 0x8000000d031a7c23 */ /* 0x000fe2000801001a */
[----:B------:R-:W-:Y:S01]  /*5180*/  @P1 FSEL R16, R16, -INF , !P5 ;  /* 0xff80000010101808 */ /* 0x000fe20006800000 */
[----:B------:R-:W-:Y:S01]  /*5190*/  IMAD.U32 R2, RZ, RZ, UR41 ;  /* 0x00000029ff027e24 */ /* 0x000fe2000f8e00ff */
[----:B------:R-:W-:Y:S02]  /*51a0*/  PLOP3.LUT P1, PT, PT, PT, UP1, 0x80, 0x8 ;  /* 0x000000000008781c */ /* 0x000fe40003f2f018 */
[----:B------:R-:W-:Y:S01]  /*51b0*/  @P6 FSEL R12, R12, -INF , !P5 ;  /* 0xff8000000c0c6808 */ /* 0x000fe20006800000 */
[----:B------:R-:W-:Y:S01]  /*51c0*/  IMAD R2, R2, 0x4, R178 ;  /* 0x0000000402027824 */ /* 0x000fe200078e02b2 */
[----:B------:R-:W-:Y:S02]  /*51d0*/  PLOP3.LUT P6, PT, PT, PT, UP1, 0x80, 0x8 ;  /* 0x000000000008781c */ /* 0x000fe40003fcf018 */
[----:B------:R-:W-:Y:S02]  /*51e0*/  I2FP.F32.S32 R189, R172 ;  /* 0x000000ac00bd7245 */ /* 0x000fe40000201400 */
[----:B------:R-:W-:Y:S01]  /*51f0*/  I2FP.F32.S32 R172, R173 ;  /* 0x000000ad00ac7245 */ /* 0x000fe20000201400 */
[----:B------:R-:W-:Y:S01]  /*5200*/  VIADD R173, R219, 0xffffffd9 ;  /* 0xffffffd9dbad7836 */ /* 0x000fe20000000000 */
[----:B------:R-:W-:Y:S01]  /*5210*/  @P2 FSEL R18, R18, -INF , !P5 ;  /* 0xff80000012122808 */ /* 0x000fe20006800000 */
[----:B------:R-:W-:Y:S01]  /*5220*/  FFMA.FTZ R13, R189, -UR13, R13 ;  /* 0x8000000dbd0d7c23 */ /* 0x000fe2000801000d */
[----:B------:R-:W-:Y:S01]  /*5230*/  PLOP3.LUT P2, PT, PT, PT, UP1, 0x80, 0x8 ;  /* 0x000000000008781c */ /* 0x000fe20003f4f018 */
[----:B------:R-:W-:Y:S01]  /*5240*/  @P1 VIADD R176, R0, 0x10 ;  /* 0x0000001000b01836 */ /* 0x000fe20000000000 */
[----:B------:R-:W-:Y:S01]  /*5250*/  PLOP3.LUT P1, PT, PT, PT, UP1, 0x80, 0x8 ;  /* 0x000000000008781c */ /* 0x000fe20003f2f018 */
[C---:B------:R-:W-:Y:S01]  /*5260*/  FFMA.FTZ R17, R172.reuse, -UR13, R17 ;  /* 0x8000000dac117c23 */ /* 0x040fe20008010011 */
[----:B------:R-:W-:Y:S01]  /*5270*/  PLOP3.LUT P5, PT, PT, PT, UP1, 0x80, 0x8 ;  /* 0x000000000008781c */ /* 0x000fe20003faf018 */
[----:B------:R-:W-:Y:S01]  /*5280*/  FFMA.FTZ R23, R172, -UR13, R23 ;  /* 0x8000000dac177c23 */ /* 0x000fe20008010017 */
[----:B------:R-:W-:Y:S01]  /*5290*/  @P6 ISETP.GE.AND P6, PT, R177, UR35, PT ;  /* 0x00000023b1006c0c */ /* 0x000fe2000bfc6270 */
[----:B------:R-:W-:Y:S01]  /*52a0*/  FFMA.FTZ R27, R189, -UR13, R27 ;  /* 0x8000000dbd1b7c23 */ /* 0x000fe2000801001b */
[----:B------:R-:W-:Y:S01]  /*52b0*/  IABS R164, R173 ;  /* 0x000000ad00a47213 */ /* 0x000fe20000000000 */
[----:B------:R-:W-:Y:S01]  /*52c0*/  VIADD R173, R245, 0x2 ;  /* 0x00000002f5ad7836 */ /* 0x000fe20000000000 */
[----:B------:R-:W-:Y:S02]  /*52d0*/  IABS R165, R165 ;  /* 0x000000a500a57213 */ /* 0x000fe40000000000 */
[----:B------:R-:W-:Y:S02]  /*52e0*/  I2FP.F32.S32 R192, R164 ;  /* 0x000000a400c07245 */ /* 0x000fe40000201400 */
[----:B------:R-:W-:Y:S02]  /*52f0*/  @P2 FSEL R15, R15, -INF , !P6 ;  /* 0xff8000000f0f2808 */ /* 0x000fe40007000000 */
[----:B------:R-:W-:Y:S01]  /*5300*/  PLOP3.LUT P2, PT, PT, PT, UP1, 0x80, 0x8 ;  /* 0x000000000008781c */ /* 0x000fe20003f4f018 */
[C---:B------:R-:W-:Y:S01]  /*5310*/  FFMA.FTZ R20, R192.reuse, -UR13, R20 ;  /* 0x8000000dc0147c23 */ /* 0x040fe20008010014 */
[----:B------:R-:W-:Y:S01]  /*5320*/  @P1 FSEL R17, R17, -INF , !P6 ;  /* 0xff80000011111808 */ /* 0x000fe20007000000 */
[----:B------:R-:W-:Y:S01]  /*5330*/  FFMA.FTZ R34, R192, -UR13, R34 ;  /* 0x8000000dc0227c23 */ /* 0x000fe20008010022 */
[----:B------:R-:W-:Y:S02]  /*5340*/  PLOP3.LUT P1, PT, PT, PT, UP1, 0x80, 0x8 ;  /* 0x000000000008781c */ /* 0x000fe40003f2f018 */
[----:B------:R-:W-:Y:S02]  /*5350*/  @P5 FSEL R13, R13, -INF , !P6 ;  /* 0xff8000000d0d5808 */ /* 0x000fe40007000000 */
[----:B------:R-:W-:Y:S02]  /*5360*/  PLOP3.LUT P5, PT, PT, PT, UP1, 0x80, 0x8 ;  /* 0x000000000008781c */ /* 0x000fe40003faf018 */
[----:B------:R-:W-:Y:S01]  /*5370*/  I2FP.F32.S32 R190, R165 ;  /* 0x000000a500be7245 */ /* 0x000fe20000201400 */
[----:B------:R-:W-:Y:S01]  /*5380*/  IMAD.WIDE.U32 R164, R245, -0x326172a9, RZ ;  /* 0xcd9e8d57f5a47825 */ /* 0x000fe200078e00ff */
[----:B------:R-:W-:Y:S02]  /*5390*/  LOP3.LUT R2, R2, UR59, R249, 0x96, !PT ;  /* 0x0000003b02027c12 */ /* 0x000fe4000f8e96f9 */
[----:B------:R-:W-:Y:S01]  /*53a0*/  @P2 ISETP.GE.AND P2, PT, R176, UR35, PT ;  /* 0x00000023b0002c0c */ /* 0x000fe2000bf46270 */
[C---:B------:R-:W-:Y:S01]  /*53b0*/  FFMA.FTZ R24, R190.reuse, -UR13, R24 ;  /* 0x8000000dbe187c23 */ /* 0x040fe20008010018 */
[----:B------:R-:W-:Y:S01]  /*53c0*/  FFMA.FTZ R30, R190, -UR13, R30 ;  /* 0x8000000dbe1e7c23 */ /* 0x000fe2000801001e */
[----:B------:R-:W-:Y:S01]  /*53d0*/  IMAD.WIDE.U32 R2, R2, -0x326172a9, RZ ;  /* 0xcd9e8d5702027825 */ /* 0x000fe200078e00ff */
[----:B------:R-:W-:Y:S02]  /*53e0*/  @P1 FSEL R20, R20, -INF , !P2 ;  /* 0xff80000014141808 */ /* 0x000fe40005000000 */
[----:B------:R-:W-:Y:S02]  /*53f0*/  PLOP3.LUT P1, PT, PT, PT, UP1, 0x80, 0x8 ;  /* 0x000000000008781c */ /* 0x000fe40003f2f018 */
[----:B------:R-:W-:Y:S02]  /*5400*/  @P5 FSEL R19, R19, -INF , !P6 ;  /* 0xff80000013135808 */ /* 0x000fe40007000000 */
[----:B------:R-:W-:Y:S02]  /*5410*/  PLOP3.LUT P6, PT, PT, PT, UP1, 0x80, 0x8 ;  /* 0x000000000008781c */ /* 0x000fe40003fcf018 */
[----:B------:R-:W-:Y:S02]  /*5420*/  PLOP3.LUT P5, PT, PT, PT, UP1, 0x80, 0x8 ;  /* 0x000000000008781c */ /* 0x000fe40003faf018 */
[----:B------:R-:W-:Y:S05]  /*5430*/  LOP3.LUT R178, R164, UR51, R3, 0x96, !PT ;  /* 0x00000033a4b27c12 */ /* 0x000fea000f8e9603 */
[----:B------:R-:W-:Y:S02]  /*5440*/  @P1 FSEL R26, R26, -INF , !P2 ;  /* 0xff8000001a1a1808 */ /* 0x000fe40005000000 */
[----:B------:R-:W-:Y:S02]  /*5450*/  PLOP3.LUT P1, PT, PT, PT, UP1, 0x80, 0x8 ;  /* 0x000000000008781c */ /* 0x000fe40003f2f018 */
[----:B------:R-:W-:Y:S02]  /*5460*/  @P6 FSEL R22, R22, -INF , !P2 ;  /* 0xff80000016166808 */ /* 0x000fe40005000000 */
[----:B------:R-:W-:Y:S02]  /*5470*/  PLOP3.LUT P6, PT, PT, PT, UP1, 0x80, 0x8 ;  /* 0x000000000008781c */ /* 0x000fe40003fcf018 */
[----:B------:R-:W-:Y:S02]  /*5480*/  @P5 FSEL R24, R24, -INF , !P2 ;  /* 0xff80000018185808 */ /* 0x000fe40005000000 */
[----:B------:R-:W-:Y:S02]  /*5490*/  PLOP3.LUT P5, PT, PT, PT, UP1, 0x80, 0x8 ;  /* 0x000000000008781c */ /* 0x000fe40003faf018 */
[----:B------:R-:W-:Y:S03]  /*54a0*/  PLOP3.LUT P2, PT, PT, PT, UP1, 0x80, 0x8 ;  /* 0x000000000008781c */ /* 0x000fe60003f4f018 */
[C---:B------:R-:W-:Y:S01]  /*54b0*/  @P1 VIADD R177, R0.reuse, 0x19 ;  /* 0x0000001900b11836 */ /* 0x040fe20000000000 */
[----:B------:R-:W-:Y:S03]  /*54c0*/  PLOP3.LUT P1, PT, PT, PT, UP1, 0x80, 0x8 ;  /* 0x000000000008781c */ /* 0x000fe60003f2f018 */
[C---:B------:R-:W-:Y:S01]  /*54d0*/  @P6 VIADD R174, R0.reuse, 0x11 ;  /* 0x0000001100ae6836 */ /* 0x040fe20000000000 */
[----:B------:R-:W-:Y:S03]  /*54e0*/  PLOP3.LUT P6, PT, PT, PT, UP1, 0x80, 0x8 ;  /* 0x000000000008781c */ /* 0x000fe60003fcf018 */
[----:B------:R-:W-:Y:S01]  /*54f0*/  @P5 VIADD R175, R0, 0x18 ;  /* 0x0000001800af5836 */ /* 0x000fe20000000000 */
[----:B------:R-:W-:Y:S01]  /*5500*/  PLOP3.LUT P5, PT, PT, PT, UP1, 0x80, 0x8 ;  /* 0x000000000008781c */ /* 0x000fe20003faf018 */
[----:B------:R-:W-:Y:S01]  /*5510*/  VIADD R0, R219, 0xfffffff8 ;  /* 0xfffffff8db007836 */ /* 0x000fe20000000000 */
[----:B------:R-:W-:Y:S04]  /*5520*/  @P2 ISETP.GE.AND P2, PT, R174, UR35, PT ;  /* 0x00000023ae002c0c */ /* 0x000fe8000bf46270 */
[----:B------:R-:W-:Y:S02]  /*5530*/  IABS R0, R0 ;  /* 0x0000000000007213 */ /* 0x000fe40000000000 */
[----:B------:R-:W-:Y:S02]  /*5540*/  @P1 FSEL R23, R23, -INF , !P2 ;  /* 0xff80000017171808 */ /* 0x000fe40005000000 */
[----:B------:R-:W-:Y:S02]  /*5550*/  PLOP3.LUT P1, PT, PT, PT, UP1, 0x80, 0x8 ;  /* 0x000000000008781c */ /* 0x000fe40003f2f018 */
[----:B------:R-:W-:Y:S01]  /*5560*/  I2FP.F32.S32 R188, R0 ;  /* 0x0000000000bc7245 */ /* 0x000fe20000201400 */
[----:B------:R-:W-:Y:S01]  /*5570*/  VIADD R0, R219, 0xffffffd1 ;  /* 0xffffffd1db007836 */ /* 0x000fe20000000000 */
[----:B------:R-:W-:Y:S02]  /*5580*/  @P5 ISETP.GE.AND P5, PT, R175, UR35, PT ;  /* 0x00000023af005c0c */ /* 0x000fe4000bfa6270 */
[----:B------:R-:W-:Y:S01]  /*5590*/  @P6 FSEL R21, R21, -INF , !P2 ;  /* 0xff80000015156808 */ /* 0x000fe20005000000 */
[C---:B------:R-:W-:Y:S01]  /*55a0*/  FFMA.FTZ R25, R188.reuse, -UR13, R25 ;  /* 0x8000000dbc197c23 */ /* 0x040fe20008010019 */
[----:B------:R-:W-:Y:S01]  /*55b0*/  PLOP3.LUT P6, PT, PT, PT, UP1, 0x80, 0x8 ;  /* 0x000000000008781c */ /* 0x000fe20003fcf018 */
[----:B------:R-:W-:Y:S01]  /*55c0*/  FFMA.FTZ R31, R188, -UR13, R31 ;  /* 0x8000000dbc1f7c23 */ /* 0x000fe2000801001f */
[----:B------:R-:W-:Y:S03]  /*55d0*/  IABS R0, R0 ;  /* 0x0000000000007213 */ /* 0x000fe60000000000 */
[----:B------:R-:W-:Y:S02]  /*55e0*/  @P1 FSEL R25, R25, -INF , !P2 ;  /* 0xff80000019191808 */ /* 0x000fe40005000000 */
[----:B------:R-:W-:Y:S02]  /*55f0*/  PLOP3.LUT P1, PT, PT, PT, UP1, 0x80, 0x8 ;  /* 0x000000000008781c */ /* 0x000fe40003f2f018 */
[----:B------:R-:W-:Y:S02]  /*5600*/  I2FP.F32.S32 R0, R0 ;  /* 0x0000000000007245 */ /* 0x000fe40000201400 */
[----:B--2---:R-:W-:Y:S02]  /*5610*/  LEA R185, R195, UR4, 0x1 ;  /* 0x00000004c3b97c11 */ /* 0x004fe4000f8e08ff */
[----:B------:R-:W-:Y:S01]  /*5620*/  @P6 ISETP.GE.AND P6, PT, R177, UR35, PT ;  /* 0x00000023b1006c0c */ /* 0x000fe2000bfc6270 */
[----:B------:R-:W-:Y:S02]  /*5630*/  FFMA.FTZ R32, R0, -UR13, R32 ;  /* 0x8000000d00207c23 */ /* 0x000fe40008010020 */
[C---:B------:R-:W-:Y:S02]  /*5640*/  IMAD.IADD R186, R185.reuse, 0x1, R200 ;  /* 0x00000001b9ba7824 */ /* 0x040fe400078e02c8 */
[----:B------:R-:W-:Y:S02]  /*5650*/  VIADD R234, R185, 0x20020 ;  /* 0x00020020b9ea7836 */ /* 0x000fe40000000000 */
[----:B------:R-:W-:Y:S01]  /*5660*/  @P1 FSEL R27, R27, -INF , !P2 ;  /* 0xff8000001b1b1808 */ /* 0x000fe20005000000 */
[----:B------:R-:W-:Y:S01]  /*5670*/  VIADD R235, R185, 0x20000 ;  /* 0x00020000b9eb7836 */ /* 0x000fe20000000000 */
[----:B------:R-:W-:Y:S02]  /*5680*/  PLOP3.LUT P2, PT, PT, PT, UP1, 0x80, 0x8 ;  /* 0x000000000008781c */ /* 0x000fe40003f4f018 */
[----:B------:R-:W-:Y:S11]  /*5690*/  PLOP3.LUT P1, PT, PT, PT, UP1, 0x80, 0x8 ;  /* 0x000000000008781c */ /* 0x000ff60003f2f018 */
[----:B------:R-:W-:Y:S02]  /*56a0*/  @P2 FSEL R28, R28, -INF , !P5 ;  /* 0xff8000001c1c2808 */ /* 0x000fe40006800000 */
[----:B------:R-:W-:Y:S02]  /*56b0*/  PLOP3.LUT P2, PT, PT, PT, UP1, 0x80, 0x8 ;  /* 0x000000000008781c */ /* 0x000fe40003f4f018 */
[----:B------:R-:W-:Y:S02]  /*56c0*/  @P1 FSEL R30, R30, -INF , !P5 ;  /* 0xff8000001e1e1808 */ /* 0x000fe40006800000 */
[----:B------:R-:W-:Y:S02]  /*56d0*/  PLOP3.LUT P1, PT, PT, PT, UP1, 0x80, 0x8 ;  /* 0x000000000008781c */ /* 0x000fe40003f2f018 */
[----:B---3--:R-:W-:Y:S01]  /*56e0*/  LOP3.LUT R176, R179, UR58, R165, 0x96, !PT ;  /* 0x0000003ab3b07c12 */ /* 0x008fe2000f8e96a5 */
[----:B------:R-:W-:Y:S06]  /*56f0*/  IMAD.WIDE.U32 R164, R173, -0x326172a9, RZ ;  /* 0xcd9e8d57ada47825 */ /* 0x000fec00078e00ff */
        /* <DEDUP_REMOVED lines=12> */
[----:B------:R-:W-:Y:S01]  /*57c0*/  IMAD.WIDE.U32 R164, R178, -0x2daee0ad, RZ ;  /* 0xd2511f53b2a47825 */ /* 0x000fe200078e00ff */
[----:B------:R-:W-:Y:S02]  /*57d0*/  LOP3.LUT R182, R2, UR49, R175, 0x96, !PT ;  /* 0x0000003102b67c12 */ /* 0x000fe4000f8e96af */
[----:B------:R-:W-:Y:S01]  /*57e0*/  PLOP3.LUT P2, PT, PT, PT, UP1, 0x80, 0x8 ;  /* 0x000000000008781c */ /* 0x000fe20003f4f018 */
[----:B------:R-:W-:Y:S01]  /*57f0*/  IMAD.WIDE.U32 R172, R172, -0x326172a9, RZ ;  /* 0xcd9e8d57acac7825 */ /* 0x000fe200078e00ff */
[----:B------:R-:W-:Y:S02]  /*5800*/  LOP3.LUT R165, R196, UR48, R165, 0x96, !PT ;  /* 0x00000030c4a57c12 */ /* 0x000fe4000f8e96a5 */
[----:B------:R-:W-:Y:S01]  /*5810*/  PLOP3.LUT P5, PT, PT, PT, UP1, 0x80, 0x8 ;  /* 0x000000000008781c */ /* 0x000fe20003faf018 */
[----:B------:R-:W-:Y:S01]  /*5820*/  IMAD.WIDE.U32 R182, R182, -0x2daee0ad, RZ ;  /* 0xd2511f53b6b67825 */ /* 0x000fe200078e00ff */
[----:B------:R-:W-:Y:S03]  /*5830*/  LOP3.LUT R180, R2, UR49, R173, 0x96, !PT ;  /* 0x0000003102b47c12 */ /* 0x000fe6000f8e96ad */
[----:B------:R-:W-:Y:S01]  /*5840*/  IMAD.WIDE.U32 R2, R3, -0x2daee0ad, RZ ;  /* 0xd2511f5303027825 */ /* 0x000fe200078e00ff */
[----:B------:R-:W-:Y:S03]  /*5850*/  LOP3.LUT R176, R164, UR32, R183, 0x96, !PT ;  /* 0x00000020a4b07c12 */ /* 0x000fe6000f8e96b7 */
[----:B------:R-:W-:Y:S01]  /*5860*/  IMAD.WIDE.U32 R180, R180, -0x2daee0ad, RZ ;  /* 0xd2511f53b4b47825 */ /* 0x000fe200078e00ff */
[----:B------:R-:W-:Y:S02]  /*5870*/  LOP3.LUT R3, R198, UR48, R3, 0x96, !PT ;  /* 0x00000030c6037c12 */ /* 0x000fe4000f8e9603 */
[----:B------:R-:W-:Y:S01]  /*5880*/  @P2 FSEL R35, R35, -INF , !P6 ;  /* 0xff80000023232808 */ /* 0x000fe20007000000 */
[----:B------:R-:W-:Y:S01]  /*5890*/  IMAD.WIDE.U32 R176, R176, -0x326172a9, RZ ;  /* 0xcd9e8d57b0b07825 */ /* 0x000fe200078e00ff */
[----:B------:R-:W-:Y:S02]  /*58a0*/  LOP3.LUT R178, R2, UR32, R181, 0x96, !PT ;  /* 0x0000002002b27c12 */ /* 0x000fe4000f8e96b5 */
[----:B-----5:R-:W-:Y:S01]  /*58b0*/  FSETP.NEU.FTZ.AND P2, PT, R252, -INF , PT ;  /* 0xff800000fc00780b */ /* 0x020fe20003f5d000 */
[----:B------:R-:W-:Y:S01]  /*58c0*/  IMAD.WIDE.U32 R2, R3, -0x326172a9, RZ ;  /* 0xcd9e8d5703027825 */ /* 0x000fe200078e00ff */
[----:B------:R-:W-:Y:S03]  /*58d0*/  @P5 FSEL R31, R31, -INF , !P6 ;  /* 0xff8000001f1f5808 */ /* 0x000fe60007000000 */
[----:B------:R-:W-:Y:S01]  /*58e0*/  IMAD.WIDE.U32 R164, R165, -0x326172a9, RZ ;  /* 0xcd9e8d57a5a47825 */ /* 0x000fe200078e00ff */
[----:B------:R-:W-:Y:S03]  /*58f0*/  LOP3.LUT R3, R172, UR39, R3, 0x96, !PT ;  /* 0x00000027ac037c12 */ /* 0x000fe6000f8e9603 */
[----:B------:R-:W-:Y:S01]  /*5900*/  IMAD.WIDE.U32 R178, R178, -0x326172a9, RZ ;  /* 0xcd9e8d57b2b27825 */ /* 0x000fe200078e00ff */
[----:B------:R-:W-:Y:S02]  /*5910*/  LOP3.LUT R165, R174, UR39, R165, 0x96, !PT ;  /* 0x00000027aea57c12 */ /* 0x000fe4000f8e96a5 */
[----:B------:R-:W-:Y:S02]  /*5920*/  LOP3.LUT R172, R164, UR23, R177, 0x96, !PT ;  /* 0x00000017a4ac7c12 */ /* 0x000fe4000f8e96b1 */
[----:B------:R-:W-:Y:S01]  /*5930*/  LOP3.LUT R173, R2, UR23, R179, 0x96, !PT ;  /* 0x0000001702ad7c12 */ /* 0x000fe2000f8e96b3 */
[----:B------:R-:W-:Y:S04]  /*5940*/  IMAD.WIDE.U32 R164, R165, -0x2daee0ad, RZ ;  /* 0xd2511f53a5a47825 */ /* 0x000fe800078e00ff */
[----:B------:R-:W-:Y:S01]  /*5950*/  IMAD.WIDE.U32 R170, R172, -0x2daee0ad, RZ ;  /* 0xd2511f53acaa7825 */ /* 0x000fe200078e00ff */
[----:B------:R-:W-:Y:S03]  /*5960*/  LOP3.LUT R182, R182, UR15, R165, 0x96, !PT ;  /* 0x0000000fb6b67c12 */ /* 0x000fe6000f8e96a5 */
[----:B------:R-:W-:Y:S01]  /*5970*/  IMAD.WIDE.U32 R168, R173, -0x2daee0ad, RZ ;  /* 0xd2511f53ada87825 */ /* 0x000fe200078e00ff */
[----:B------:R-:W-:Y:S03]  /*5980*/  LOP3.LUT R164, R164, UR54, R171, 0x96, !PT ;  /* 0x00000036a4a47c12 */ /* 0x000fe6000f8e96ab */
[----:B------:R-:W-:Y:S04]  /*5990*/  IMAD.WIDE.U32 R2, R3, -0x2daee0ad, RZ ;  /* 0xd2511f5303027825 */ /* 0x000fe800078e00ff */
[----:B------:R-:W-:Y:S01]  /*59a0*/  IMAD.WIDE.U32 R164, R164, -0x326172a9, RZ ;  /* 0xcd9e8d57a4a47825 */ /* 0x000fe200078e00ff */
[----:B------:R-:W-:Y:S02]  /*59b0*/  LOP3.LUT R166, R180, UR15, R3, 0x96, !PT ;  /* 0x0000000fb4a67c12 */ /* 0x000fe4000f8e9603 */
[----:B------:R-:W-:Y:S01]  /*59c0*/  LOP3.LUT R169, R2, UR54, R169, 0x96, !PT ;  /* 0x0000003602a97c12 */ /* 0x000fe2000f8e96a9 */
[----:B------:R-:W-:Y:S01]  /*59d0*/  IMAD.WIDE.U32 R2, R182, -0x326172a9, RZ ;  /* 0xcd9e8d57b6027825 */ /* 0x000fe200078e00ff */
[C---:B------:R-:W-:Y:S02]  /*59e0*/  PRMT R173, R164.reuse, 0x7770, RZ ;  /* 0x00007770a4ad7816 */ /* 0x040fe400000000ff */
[----:B------:R-:W-:Y:S01]  /*59f0*/  PRMT R174, R164, 0x7771, RZ ;  /* 0x00007771a4ae7816 */ /* 0x000fe200000000ff */
[----:B------:R-:W-:Y:S01]  /*5a00*/  IMAD.WIDE.U32 R166, R166, -0x326172a9, RZ ;  /* 0xcd9e8d57a6a67825 */ /* 0x000fe200078e00ff */
[----:B------:R-:W-:Y:S02]  /*5a10*/  LOP3.LUT R176, R176, UR14, R3, 0x96, !PT ;  /* 0x0000000eb0b07c12 */ /* 0x000fe4000f8e9603 */
[----:B------:R-:W-:Y:S01]  /*5a20*/  LOP3.LUT R0, R2, UR53, R165, 0x96, !PT ;  /* 0x0000003502007c12 */ /* 0x000fe2000f8e96a5 */
[----:B------:R-:W-:Y:S01]  /*5a30*/  IMAD.WIDE.U32 R2, R169, -0x326172a9, RZ ;  /* 0xcd9e8d57a9027825 */ /* 0x000fe200078e00ff */
[C---:B------:R-:W-:Y:S02]  /*5a40*/  PRMT R177, R164.reuse, 0x7772, RZ ;  /* 0x00007772a4b17816 */ /* 0x040fe400000000ff */
[----:B------:R-:W-:Y:S01]  /*5a50*/  PRMT R175, R164, 0x7773, RZ ;  /* 0x00007773a4af7816 */ /* 0x000fe200000000ff */
[----:B------:R-:W-:Y:S01]  /*5a60*/  VIADD R164, R219, 0xffffffd0 ;  /* 0xffffffd0dba47836 */ /* 0x000fe20000000000 */
[----:B------:R-:W-:Y:S01]  /*5a70*/  LOP3.LUT R165, R166, UR53, R3, 0x96, !PT ;  /* 0x00000035a6a57c12 */ /* 0x000fe2000f8e9603 */
[----:B------:R-:W-:Y:S01]  /*5a80*/  FMUL.FTZ R166, R247, 1.4426950216293334961 ;  /* 0x3fb8aa3bf7a67820 */ /* 0x000fe20000410000 */
[----:B------:R-:W-:Y:S02]  /*5a90*/  LOP3.LUT R178, R178, UR14, R167, 0x96, !PT ;  /* 0x0000000eb2b27c12 */ /* 0x000fe4000f8e96a7 */
[----:B------:R-:W-:Y:S02]  /*5aa0*/  IABS R3, R164 ;  /* 0x000000a400037213 */ /* 0x000fe40000000000 */
[C---:B------:R-:W-:Y:S02]  /*5ab0*/  PRMT R167, R2.reuse, 0x7770, RZ ;  /* 0x0000777002a77816 */ /* 0x040fe400000000ff */
[----:B------:R-:W-:Y:S02]  /*5ac0*/  I2FP.F32.S32 R164, R3 ;  /* 0x0000000300a47245 */ /* 0x000fe40000201400 */
[C---:B------:R-:W-:Y:S02]  /*5ad0*/  PRMT R169, R2.reuse, 0x7771, RZ ;  /* 0x0000777102a97816 */ /* 0x040fe400000000ff */
[----:B------:R-:W-:Y:S01]  /*5ae0*/  PRMT R172, R2, 0x7772, RZ ;  /* 0x0000777202ac7816 */ /* 0x000fe200000000ff */
[----:B------:R-:W-:Y:S01]  /*5af0*/  FFMA.FTZ R33, R164, -UR13, R33 ;  /* 0x8000000da4217c23 */ /* 0x000fe20008010021 */
[----:B------:R-:W-:Y:S01]  /*5b00*/  FMUL.FTZ R164, R252, 1.4426950216293334961 ;  /* 0x3fb8aa3bfca47820 */ /* 0x000fe20000410000 */
[----:B------:R-:W-:Y:S02]  /*5b10*/  PRMT R171, R2, 0x7773, RZ ;  /* 0x0000777302ab7816 */ /* 0x000fe400000000ff */
[----:B------:R-:W-:Y:S02]  /*5b20*/  SHF.R.U32.HI R2, RZ, 0x18, R0 ;  /* 0x00000018ff027819 */ /* 0x000fe40000011600 */
[----:B------:R-:W-:Y:S02]  /*5b30*/  FSEL R164, R164, RZ, P2 ;  /* 0x000000ffa4a47208 */ /* 0x000fe40001000000 */
[----:B------:R-:W-:Y:S02]  /*5b40*/  @P1 FSEL R33, R33, -INF , !P6 ;  /* 0xff80000021211808 */ /* 0x000fe40007000000 */
[----:B------:R-:W-:Y:S01]  /*5b50*/  ISETP.LE.U32.AND P1, PT, R2, UR9, PT ;  /* 0x0000000902007c0c */ /* 0x000fe2000bf23070 */
[--C-:B------:R-:W-:Y:S01]  /*5b60*/  FFMA.FTZ R4, R4, UR10, -R164.reuse ;  /* 0x0000000a04047c23 */ /* 0x100fe200080108a4 */
[C---:B------:R-:W-:Y:S01]  /*5b70*/  LOP3.LUT R3, R0.reuse, 0xff, RZ, 0xc0, !PT ;  /* 0x000000ff00037812 */ /* 0x040fe200078ec0ff */
[----:B------:R-:W-:Y:S01]  /*5b80*/  FFMA.FTZ R5, R5, UR10, -R164 ;  /* 0x0000000a05057c23 */ /* 0x000fe200080108a4 */
[----:B------:R-:W-:Y:S01]  /*5b90*/  PRMT R2, R0, 0x7632, R2 ;  /* 0x0000763200027816 */ /* 0x000fe20000000002 */
[----:B------:R-:W1:Y:S01]  /*5ba0*/  MUFU.EX2 R196, R4 ;  /* 0x0000000400c47308 */ /* 0x000e620000000800 */
[----:B------:R-:W-:Y:S01]  /*5bb0*/  ISETP.LE.U32.AND P5, PT, R3, UR9, PT ;  /* 0x0000000903007c0c */ /* 0x000fe2000bfa3070 */
[C---:B------:R-:W-:Y:S01]  /*5bc0*/  FMUL.FTZ R3, R251.reuse, 1.4426950216293334961 ;  /* 0x3fb8aa3bfb037820 */ /* 0x040fe20000410000 */
[----:B------:R-:W-:Y:S07]  /*5bd0*/  LOP3.LUT R2, R2, 0xff, RZ, 0xc0, !PT ;  /* 0x000000ff02027812 */ /* 0x000fee00078ec0ff */
[----:B------:R2:W-:Y:S01]  /*5be0*/  MUFU.EX2 R205, R5 ;  /* 0x0000000500cd7308 */ /* 0x0005e20000000800 */
        /* <DEDUP_REMOVED lines=21> */
[----:B------:R-:W3:Y:S01]  /*5d40*/  MUFU.EX2 R229, R8 ;  /* 0x0000000800e57308 */ /* 0x000ee20000000800 */
[C---:B------:R-:W-:Y:S01]  /*5d50*/  LOP3.LUT R4, R165.reuse, 0xffff, RZ, 0xc0, !PT ;  /* 0x0000ffffa5047812 */ /* 0x040fe200078ec0ff */
[----:B------:R-:W-:Y:S01]  /*5d60*/  FFMA.FTZ R10, R10, UR10, -R0 ;  /* 0x0000000a0a0a7c23 */ /* 0x000fe20008010800 */
[----:B--2---:R-:W-:Y:S07]  /*5d70*/  LOP3.LUT R5, R165, 0xff, RZ, 0xc0, !PT ;  /* 0x000000ffa5057812 */ /* 0x004fee00078ec0ff */
[----:B------:R-:W2:Y:S01]  /*5d80*/  MUFU.EX2 R228, R9 ;  /* 0x0000000900e47308 */ /* 0x000ea20000000800 */
        /* <DEDUP_REMOVED lines=9> */
[----:B------:R-:W4:Y:S01]  /*5e20*/  MUFU.EX2 R227, R12 ;  /* 0x0000000c00e37308 */ /* 0x000f220000000800 */
[----:B------:R-:W-:Y:S01]  /*5e30*/  LOP3.LUT R4, R5, 0xff, RZ, 0xc0, !PT ;  /* 0x000000ff05047812 */ /* 0x000fe200078ec0ff */
[----:B------:R-:W-:Y:S01]  /*5e40*/  FFMA.FTZ R13, R13, UR10, -R2 ;  /* 0x0000000a0d0d7c23 */ /* 0x000fe20008010802 */
[--C-:B------:R-:W-:Y:S07]  /*5e50*/  FFMA.FTZ R11, R11, UR10, -R0.reuse ;  /* 0x0000000a0b0b7c23 */ /* 0x100fee0008010800 */
[----:B------:R4:W-:Y:S01]  /*5e60*/  MUFU.EX2 R225, R7 ;  /* 0x0000000700e17308 */ /* 0x0009e20000000800 */
[----:B------:R-:W-:Y:S01]  /*5e70*/  ISETP.LE.U32.AND P2, PT, R4, UR9, PT ;  /* 0x0000000904007c0c */ /* 0x000fe2000bf43070 */
[----:B---3--:R-:W-:Y:S01]  /*5e80*/  @!P5 FADD.FTZ R229, -R229, -RZ ;  /* 0x800000ffe5e5d221 */ /* 0x008fe20000010100 */
[----:B------:R-:W-:Y:S07]  /*5e90*/  ISETP.LE.U32.AND P5, PT, R167, UR9, PT ;  /* 0x00000009a7007c0c */ /* 0x000fee000bfa3070 */
[----:B------:R-:W3:Y:S01]  /*5ea0*/  MUFU.EX2 R226, R13 ;  /* 0x0000000d00e27308 */ /* 0x000ee20000000800 */
[--C-:B------:R-:W-:Y:S01]  /*5eb0*/  FFMA.FTZ R14, R14, UR10, -R0.reuse ;  /* 0x0000000a0e0e7c23 */ /* 0x100fe20008010800 */
[----:B------:R-:W-:Y:S01]  /*5ec0*/  FFMA.FTZ R18, R18, UR10, -R3 ;  /* 0x0000000a12127c23 */ /* 0x000fe20008010803 */
[----:B------:R-:W-:Y:S04]  /*5ed0*/  IMAD.WIDE.U32 R4, R178, -0x2daee0ad, RZ ;  /* 0xd2511f53b2047825 */ /* 0x000fe800078e00ff */
[----:B--2---:R-:W-:Y:S01]  /*5ee0*/  @!P6 FADD.FTZ R228, -R228, -RZ ;  /* 0x800000ffe4e4e221 */ /* 0x004fe20000010100 */
        /* <DEDUP_REMOVED lines=8> */
[----:B----4-:R-:W-:Y:S01]  /*5f70*/  @!P5 FADD.FTZ R227, -R227, -RZ ;  /* 0x800000ffe3e3d221 */ /* 0x010fe20000010100 */
[----:B------:R-:W-:Y:S01]  /*5f80*/  ISETP.LE.U32.AND P5, PT, R173, UR9, PT ;  /* 0x00000009ad007c0c */ /* 0x000fe2000bfa3070 */
[----:B------:R-:W-:Y:S06]  /*5f90*/  IMAD.WIDE.U32 R6, R176, -0x2daee0ad, RZ ;  /* 0xd2511f53b0067825 */ /* 0x000fec00078e00ff */
[----:B------:R-:W2:Y:S01]  /*5fa0*/  MUFU.EX2 R193, R17 ;  /* 0x0000001100c17308 */ /* 0x000ea20000000800 */
[----:B---3--:R-:W-:Y:S01]  /*5fb0*/  @P6 FADD.FTZ R226, -R226, -RZ ;  /* 0x800000ffe2e26221 */ /* 0x008fe20000010100 */
[----:B------:R-:W-:Y:S08]  /*5fc0*/  ISETP.GT.U32.AND P6, PT, R174, UR9, PT ;  /* 0x00000009ae007c0c */ /* 0x000ff0000bfc4070 */
[----:B------:R-:W3:Y:S01]  /*5fd0*/  MUFU.EX2 R207, R18 ;  /* 0x0000001200cf7308 */ /* 0x000ee20000000800 */
[----:B------:R-:W-:Y:S01]  /*5fe0*/  LOP3.LUT R7, R170, UR16, R7, 0x96, !PT ;  /* 0x00000010aa077c12 */ /* 0x000fe2000f8e9607 */
[----:B------:R-:W-:Y:S01]  /*5ff0*/  @!P1 FADD.FTZ R225, -R225, -RZ ;  /* 0x800000ffe1e19221 */ /* 0x000fe20000010100 */
[----:B------:R-:W-:Y:S07]  /*6000*/  PRMT R10, R6, 0x7770, RZ ;  /* 0x00007770060a7816 */ /* 0x000fee00000000ff */
[----:B------:R-:W-:Y:S01]  /*6010*/  MUFU.EX2 R231, R15 ;  /* 0x0000000f00e77308 */ /* 0x000fe20000000800 */
[----:B-1----:R-:W-:Y:S01]  /*6020*/  @P2 FADD.FTZ R230, -R230, -RZ ;  /* 0x800000ffe6e62221 */ /* 0x002fe20000010100 */
[----:B------:R-:W-:Y:S01]  /*6030*/  PRMT R12, R6, 0x7771, RZ ;  /* 0x00007771060c7816 */ /* 0x000fe200000000ff */
[----:B------:R-:W-:Y:S01]  /*6040*/  @!P5 FADD.FTZ R184, -R184, -RZ ;  /* 0x800000ffb8b8d221 */ /* 0x000fe20000010100 */
[C---:B------:R-:W-:Y:S01]  /*6050*/  PRMT R11, R6.reuse, 0x7772, RZ ;  /* 0x00007772060b7816 */ /* 0x040fe200000000ff */
[----:B------:R-:W-:Y:S01]  /*6060*/  FFMA.FTZ R19, R19, UR10, -R3 ;  /* 0x0000000a13137c23 */ /* 0x000fe20008010803 */
[----:B------:R-:W-:Y:S01]  /*6070*/  PRMT R9, R6, 0x7773, RZ ;  /* 0x0000777306097816 */ /* 0x000fe200000000ff */
[--C-:B------:R-:W-:Y:S01]  /*6080*/  FFMA.FTZ R21, R21, UR10, -R164.reuse ;  /* 0x0000000a15157c23 */ /* 0x100fe200080108a4 */
[----:B------:R-:W-:Y:S01]  /*6090*/  ISETP.GT.U32.AND P2, PT, R177, UR9, PT ;  /* 0x00000009b1007c0c */ /* 0x000fe2000bf44070 */
[----:B--2---:R-:W-:Y:S01]  /*60a0*/  @P6 FADD.FTZ R193, -R193, -RZ ;  /* 0x800000ffc1c16221 */ /* 0x004fe20000010100 */
[C---:B------:R-:W-:Y:S01]  /*60b0*/  LOP3.LUT R6, R7.reuse, 0xff, RZ, 0xc0, !PT ;  /* 0x000000ff07067812 */ /* 0x040fe200078ec0ff */
[----:B------:R-:W-:Y:S01]  /*60c0*/  MUFU.EX2 R206, R19 ;  /* 0x0000001300ce7308 */ /* 0x000fe20000000800 */
[----:B------:R-:W-:Y:S01]  /*60d0*/  LOP3.LUT R8, R7, 0xffff, RZ, 0xc0, !PT ;  /* 0x0000ffff07087812 */ /* 0x000fe200078ec0ff */
[----:B------:R-:W-:Y:S01]  /*60e0*/  FFMA.FTZ R20, R20, UR10, -R164 ;  /* 0x0000000a14147c23 */ /* 0x000fe200080108a4 */
[----:B------:R-:W-:Y:S07]  /*60f0*/  ISETP.LE.U32.AND P5, PT, R6, UR9, PT ;  /* 0x0000000906007c0c */ /* 0x000fee000bfa3070 */
[----:B------:R-:W-:Y:S01]  /*6100*/  MUFU.EX2 R189, R21 ;  /* 0x0000001500bd7308 */ /* 0x000fe20000000800 */
[----:B------:R-:W-:Y:S01]  /*6110*/  SHF.R.U32.HI R6, RZ, 0x18, R7 ;  /* 0x00000018ff067819 */ /* 0x000fe20000011607 */
[----:B------:R-:W-:Y:S01]  /*6120*/  FFMA.FTZ R25, R25, UR10, -R2 ;  /* 0x0000000a19197c23 */ /* 0x000fe20008010802 */
[----:B------:R-:W-:Y:S07]  /*6130*/  SHF.R.U32.HI R8, RZ, 0x8, R8 ;  /* 0x00000008ff087819 */ /* 0x000fee0000011608 */
[----:B------:R-:W1:Y:S01]  /*6140*/  MUFU.EX2 R190, R20 ;  /* 0x0000001400be7308 */ /* 0x000e620000000800 */
[----:B------:R-:W-:Y:S01]  /*6150*/  ISETP.LE.U32.AND P6, PT, R6, UR9, PT ;  /* 0x0000000906007c0c */ /* 0x000fe2000bfc3070 */
[----:B---3--:R-:W-:Y:S01]  /*6160*/  @P2 FADD.FTZ R207, -R207, -RZ ;  /* 0x800000ffcfcf2221 */ /* 0x008fe20000010100 */
[----:B------:R-:W-:Y:S07]  /*6170*/  LOP3.LUT R6, R5, 0xff, RZ, 0xc0, !PT ;  /* 0x000000ff05067812 */ /* 0x000fee00078ec0ff */
[----:B------:R-:W-:Y:S01]  /*6180*/  MUFU.EX2 R220, R25 ;  /* 0x0000001900dc7308 */ /* 0x000fe20000000800 */
[----:B------:R-:W-:Y:S01]  /*6190*/  ISETP.LE.U32.AND P1, PT, R165, UR9, PT ;  /* 0x00000009a5007c0c */ /* 0x000fe2000bf23070 */
[--C-:B------:R-:W-:Y:S01]  /*61a0*/  FFMA.FTZ R34, R34, UR10, -R3.reuse ;  /* 0x0000000a22227c23 */ /* 0x100fe20008010803 */
[----:B------:R-:W-:Y:S01]  /*61b0*/  ISETP.LE.U32.AND P2, PT, R6, UR9, PT ;  /* 0x0000000906007c0c */ /* 0x000fe2000bf43070 */
[--C-:B------:R-:W-:Y:S01]  /*61c0*/  FFMA.FTZ R22, R22, UR10, -R3.reuse ;  /* 0x0000000a16167c23 */ /* 0x100fe20008010803 */
[----:B------:R-:W-:Y:S01]  /*61d0*/  LOP3.LUT R6, R8, 0xffff, RZ, 0xc0, !PT ;  /* 0x0000ffff08067812 */ /* 0x000fe200078ec0ff */
[----:B------:R-:W-:Y:S01]  /*61e0*/  FFMA.FTZ R23, R23, UR10, -R3 ;  /* 0x0000000a17177c23 */ /* 0x000fe20008010803 */
[----:B------:R-:W2:Y:S01]  /*61f0*/  LDL R8, [R1+0x8] ;  /* 0x0000080001087983 */ /* 0x000ea20000100800 */
[----:B------:R-:W-:Y:S01]  /*6200*/  PRMT R7, R7, 0x7632, R7 ;  /* 0x0000763207077816 */ /* 0x000fe20000000007 */
[----:B------:R-:W-:Y:S01]  /*6210*/  FFMA.FTZ R3, R35, UR10, -R3 ;  /* 0x0000000a23037c23 */ /* 0x000fe20008010803 */
[--C-:B------:R-:W-:Y:S01]  /*6220*/  FFMA.FTZ R32, R32, UR10, -R164.reuse ;  /* 0x0000000a20207c23 */ /* 0x100fe200080108a4 */
[----:B------:R-:W-:Y:S01]  /*6230*/  FFMA.FTZ R164, R33, UR10, -R164 ;  /* 0x0000000a21a47c23 */ /* 0x000fe200080108a4 */
[----:B------:R-:W-:Y:S01]  /*6240*/  LOP3.LUT R7, R7, 0xff, RZ, 0xc0, !PT ;  /* 0x000000ff07077812 */ /* 0x000fe200078ec0ff */
[----:B------:R3:W-:Y:S01]  /*6250*/  MUFU.EX2 R191, R3 ;  /* 0x0000000300bf7308 */ /* 0x0007e20000000800 */
[----:B------:R-:W-:Y:S01]  /*6260*/  @!P1 FADD.FTZ R232, -R232, -RZ ;  /* 0x800000ffe8e89221 */ /* 0x000fe20000010100 */
[----:B------:R-:W-:Y:S01]  /*6270*/  ISETP.GT.U32.AND P1, PT, R171, UR9, PT ;  /* 0x00000009ab007c0c */ /* 0x000fe2000bf24070 */
[----:B-1----:R-:W-:Y:S07]  /*6280*/  @!P5 FADD.FTZ R190, -R190, -RZ ;  /* 0x800000ffbebed221 */ /* 0x002fee0000010100 */
[----:B------:R-:W1:Y:S01]  /*6290*/  MUFU.EX2 R198, R22 ;  /* 0x0000001600c67308 */ /* 0x000e620000000800 */
[----:B------:R-:W-:Y:S01]  /*62a0*/  ISETP.LE.U32.AND P5, PT, R7, UR9, PT ;  /* 0x0000000907007c0c */ /* 0x000fe2000bfa3070 */
[----:B------:R-:W-:Y:S01]  /*62b0*/  FFMA.FTZ R27, R27, UR10, -R0 ;  /* 0x0000000a1b1b7c23 */ /* 0x000fe20008010800 */
[----:B------:R-:W-:Y:S07]  /*62c0*/  PRMT R7, R5, 0x7632, R7 ;  /* 0x0000763205077816 */ /* 0x000fee0000000007 */
[----:B------:R-:W4:Y:S01]  /*62d0*/  MUFU.EX2 R197, R23 ;  /* 0x0000001700c57308 */ /* 0x000f220000000800 */
[----:B------:R-:W-:Y:S01]  /*62e0*/  FFMA.FTZ R24, R24, UR10, -R2 ;  /* 0x0000000a18187c23 */ /* 0x000fe20008010802 */
[----:B------:R-:W-:Y:S01]  /*62f0*/  FFMA.FTZ R26, R26, UR10, -R0 ;  /* 0x0000000a1a1a7c23 */ /* 0x000fe20008010800 */
[----:B------:R-:W-:Y:S07]  /*6300*/  FFMA.FTZ R28, R28, UR10, -R2 ;  /* 0x0000000a1c1c7c23 */ /* 0x000fee0008010802 */
[----:B------:R-:W-:Y:S01]  /*6310*/  MUFU.EX2 R188, R164 ;  /* 0x000000a400bc7308 */ /* 0x000fe20000000800 */
[----:B------:R-:W-:Y:S01]  /*6320*/  FFMA.FTZ R30, R30, UR10, -R0 ;  /* 0x0000000a1e1e7c23 */ /* 0x000fe20008010800 */
[----:B---3--:R-:W-:Y:S01]  /*6330*/  PRMT R3, R4, 0x7771, RZ ;  /* 0x0000777104037816 */ /* 0x008fe200000000ff */
[----:B------:R-:W-:Y:S01]  /*6340*/  @P1 FADD.FTZ R231, -R231, -RZ ;  /* 0x800000ffe7e71221 */ /* 0x000fe20000010100 */
[----:B------:R-:W-:Y:S06]  /*6350*/  ISETP.GT.U32.AND P1, PT, R175, UR9, PT ;  /* 0x00000009af007c0c */ /* 0x000fec000bf24070 */
[----:B------:R-:W-:Y:S01]  /*6360*/  MUFU.EX2 R222, R27 ;  /* 0x0000001b00de7308 */ /* 0x000fe20000000800 */
[----:B-1----:R-:W-:Y:S01]  /*6370*/  @!P5 FADD.FTZ R198, -R198, -RZ ;  /* 0x800000ffc6c6d221 */ /* 0x002fe20000010100 */
[----:B------:R-:W-:Y:S01]  /*6380*/  FFMA.FTZ R2, R29, UR10, -R2 ;  /* 0x0000000a1d027c23 */ /* 0x000fe20008010802 */
[----:B------:R-:W-:Y:S07]  /*6390*/  FFMA.FTZ R0, R31, UR10, -R0 ;  /* 0x0000000a1f007c23 */ /* 0x000fee0008010800 */
[----:B------:R-:W1:Y:S01]  /*63a0*/  MUFU.EX2 R221, R24 ;  /* 0x0000001800dd7308 */ /* 0x000e620000000800 */
[----:B----4-:R-:W-:Y:S09]  /*63b0*/  @!P6 FADD.FTZ R197, -R197, -RZ ;  /* 0x800000ffc5c5e221 */ /* 0x010ff20000010100 */
[----:B------:R-:W-:Y:S01]  /*63c0*/  MUFU.EX2 R187, R32 ;  /* 0x0000002000bb7308 */ /* 0x000fe20000000800 */
[----:B------:R-:W-:Y:S01]  /*63d0*/  @P1 FADD.FTZ R206, -R206, -RZ ;  /* 0x800000ffcece1221 */ /* 0x000fe20000010100 */
[----:B------:R-:W-:Y:S08]  /*63e0*/  ISETP.LE.U32.AND P1, PT, R6, UR9, PT ;  /* 0x0000000906007c0c */ /* 0x000ff0000bf23070 */
[----:B------:R-:W3:Y:S01]  /*63f0*/  MUFU.EX2 R223, R26 ;  /* 0x0000001a00df7308 */ /* 0x000ee20000000800 */
[----:B------:R-:W-:Y:S02]  /*6400*/  LOP3.LUT R6, R5, 0xffff, RZ, 0xc0, !PT ;  /* 0x0000ffff05067812 */ /* 0x000fe400078ec0ff */
[----:B------:R-:W-:Y:S01]  /*6410*/  SHF.R.U32.HI R5, RZ, 0x18, R5 ;  /* 0x00000018ff057819 */ /* 0x000fe20000011605 */
[----:B-1----:R-:W-:Y:S01]  /*6420*/  @!P2 FADD.FTZ R221, -R221, -RZ ;  /* 0x800000ffdddda221 */ /* 0x002fe20000010100 */
[----:B------:R-:W-:Y:S05]  /*6430*/  SHF.R.U32.HI R6, RZ, 0x8, R6 ;  /* 0x00000008ff067819 */ /* 0x000fea0000011606 */
[----:B------:R-:W1:Y:S01]  /*6440*/  MUFU.EX2 R192, R34 ;  /* 0x0000002200c07308 */ /* 0x000e620000000800 */
[----:B------:R-:W-:Y:S02]  /*6450*/  ISETP.LE.U32.AND P6, PT, R5, UR9, PT ;  /* 0x0000000905007c0c */ /* 0x000fe4000bfc3070 */
[----:B------:R-:W-:Y:S07]  /*6460*/  LOP3.LUT R6, R6, 0xffff, RZ, 0xc0, !PT ;  /* 0x0000ffff06067812 */ /* 0x000fee00078ec0ff */
[----:B------:R-:W-:Y:S01]  /*6470*/  MUFU.EX2 R194, R2 ;  /* 0x0000000200c27308 */ /* 0x000fe20000000800 */
[----:B------:R-:W-:Y:S01]  /*6480*/  PRMT R5, R4, 0x7770, RZ ;  /* 0x0000777004057816 */ /* 0x000fe200000000ff */
[----:B------:R-:W-:Y:S01]  /*6490*/  @!P1 FADD.FTZ R189, -R189, -RZ ;  /* 0x800000ffbdbd9221 */ /* 0x000fe20000010100 */
[----:B------:R-:W-:Y:S07]  /*64a0*/  ISETP.LE.U32.AND P1, PT, R6, UR9, PT ;  /* 0x0000000906007c0c */ /* 0x000fee000bf23070 */
[----:B------:R-:W4:Y:S01]  /*64b0*/  MUFU.EX2 R201, R0 ;  /* 0x0000000000c97308 */ /* 0x000f220000000800 */
[----:B------:R-:W-:Y:S02]  /*64c0*/  LOP3.LUT R6, R7, 0xff, RZ, 0xc0, !PT ;  /* 0x000000ff07067812 */ /* 0x000fe400078ec0ff */
[----:B------:R-:W-:Y:S07]  /*64d0*/  PRMT R7, R4, 0x7772, RZ ;  /* 0x0000777204077816 */ /* 0x000fee00000000ff */
[----:B------:R-:W4:Y:S01]  /*64e0*/  MUFU.EX2 R195, R28 ;  /* 0x0000001c00c37308 */ /* 0x000f220000000800 */
[----:B------:R-:W-:Y:S01]  /*64f0*/  ISETP.LE.U32.AND P5, PT, R6, UR9, PT ;  /* 0x0000000906007c0c */ /* 0x000fe2000bfa3070 */
[----:B------:R-:W-:Y:S01]  /*6500*/  @!P6 FADD.FTZ R222, -R222, -RZ ;  /* 0x800000ffdedee221 */ /* 0x000fe20000010100 */
[----:B------:R-:W-:Y:S07]  /*6510*/  PRMT R6, R4, 0x7773, RZ ;  /* 0x0000777304067816 */ /* 0x000fee00000000ff */
[----:B------:R-:W4:Y:S01]  /*6520*/  MUFU.EX2 R199, R30 ;  /* 0x0000001e00c77308 */ /* 0x000f220000000800 */
[----:B------:R-:W-:Y:S02]  /*6530*/  F2FP.RELU.F16.F32.PACK_AB R4, R205, R196 ;  /* 0x000000c4cd04723e */ /* 0x000fe400000008ff */
[----:B------:R-:W-:Y:S01]  /*6540*/  ISETP.GT.U32.AND P6, PT, R9, UR9, PT ;  /* 0x0000000909007c0c */ /* 0x000fe2000bfc4070 */
[----:B------:R-:W-:Y:S01]  /*6550*/  @!P1 FADD.FTZ R220, -R220, -RZ ;  /* 0x800000ffdcdc9221 */ /* 0x000fe20000010100 */
[----:B------:R-:W-:Y:S01]  /*6560*/  ISETP.GT.U32.AND P1, PT, R12, UR9, PT ;  /* 0x000000090c007c0c */ /* 0x000fe2000bf24070 */
[----:B------:R4:W-:Y:S01]  /*6570*/  STS [R185+0x20000], R4 ;  /* 0x02000004b9007388 */ /* 0x0009e20000000800 */
[----:B------:R-:W-:Y:S01]  /*6580*/  ISETP.LE.U32.AND P2, PT, R10, UR9, PT ;  /* 0x000000090a007c0c */ /* 0x000fe2000bf43070 */
[----:B---3--:R-:W-:Y:S01]  /*6590*/  @!P5 FADD.FTZ R223, -R223, -RZ ;  /* 0x800000ffdfdfd221 */ /* 0x008fe20000010100 */
[----:B------:R-:W-:Y:S07]  /*65a0*/  ISETP.GT.U32.AND P5, PT, R11, UR9, PT ;  /* 0x000000090b007c0c */ /* 0x000fee000bfa4070 */
[----:B------:R-:W-:Y:S01]  /*65b0*/  @P6 FADD.FTZ R191, -R191, -RZ ;  /* 0x800000ffbfbf6221 */ /* 0x000fe20000010100 */
[----:B------:R-:W-:Y:S01]  /*65c0*/  ISETP.GT.U32.AND P6, PT, R6, UR9, PT ;  /* 0x0000000906007c0c */ /* 0x000fe2000bfc4070 */
[----:B------:R-:W-:Y:S01]  /*65d0*/  @P1 FADD.FTZ R188, -R188, -RZ ;  /* 0x800000ffbcbc1221 */ /* 0x000fe20000010100 */
[----:B------:R-:W-:Y:S01]  /*65e0*/  ISETP.GT.U32.AND P1, PT, R3, UR9, PT ;  /* 0x0000000903007c0c */ /* 0x000fe2000bf24070 */
[----:B------:R-:W-:Y:S01]  /*65f0*/  @!P2 FADD.FTZ R187, -R187, -RZ ;  /* 0x800000ffbbbba221 */ /* 0x000fe20000010100 */
[----:B------:R-:W-:Y:S02]  /*6600*/  F2FP.RELU.F16.F32.PACK_AB R3, R225, R224 ;  /* 0x000000e0e103723e */ /* 0x000fe400000008ff */
[----:B------:R-:W-:Y:S01]  /*6610*/  F2FP.RELU.F16.F32.PACK_AB R6, R228, R229 ;  /* 0x000000e5e406723e */ /* 0x000fe200000008ff */
[----:B-1----:R-:W-:Y:S01]  /*6620*/  @P5 FADD.FTZ R192, -R192, -RZ ;  /* 0x800000ffc0c05221 */ /* 0x002fe20000010100 */
[----:B------:R-:W-:Y:S01]  /*6630*/  ISETP.LE.U32.AND P2, PT, R5, UR9, PT ;  /* 0x0000000905007c0c */ /* 0x000fe2000bf43070 */
[----:B------:R1:W-:Y:S01]  /*6640*/  STS [R185+0x20400], R3 ;  /* 0x02040003b9007388 */ /* 0x0003e20000000800 */
[----:B------:R-:W-:Y:S02]  /*6650*/  F2FP.RELU.F16.F32.PACK_AB R5, R232, R233 ;  /* 0x000000e9e805723e */ /* 0x000fe400000008ff */
[----:B------:R-:W-:Y:S01]  /*6660*/  ISETP.GT.U32.AND P5, PT, R7, UR9, PT ;  /* 0x0000000907007c0c */ /* 0x000fe2000bfa4070 */
[----:B----4-:R-:W-:Y:S01]  /*6670*/  @P6 FADD.FTZ R201, -R201, -RZ ;  /* 0x800000ffc9c96221 */ /* 0x010fe20000010100 */
[----:B------:R-:W-:Y:S01]  /*6680*/  F2FP.RELU.F16.F32.PACK_AB R4, R206, R207 ;  /* 0x000000cfce04723e */ /* 0x000fe200000008ff */
[----:B------:R-:W-:Y:S01]  /*6690*/  @P1 FADD.FTZ R194, -R194, -RZ ;  /* 0x800000ffc2c21221 */ /* 0x000fe20000010100 */
[----:B------:R-:W-:Y:S02]  /*66a0*/  F2FP.RELU.F16.F32.PACK_AB R7, R226, R227 ;  /* 0x000000e3e207723e */ /* 0x000fe400000008ff */
[----:B------:R-:W-:Y:S01]  /*66b0*/  F2FP.RELU.F16.F32.PACK_AB R0, R188, R187 ;  /* 0x000000bbbc00723e */ /* 0x000fe200000008ff */
[----:B------:R3:W-:Y:S01]  /*66c0*/  STS [R186+0x20400], R4 ;  /* 0x02040004ba007388 */ /* 0x0007e20000000800 */
[----:B------:R-:W-:Y:S01]  /*66d0*/  FSETP.GE.FTZ.AND P6, PT, R225, RZ, PT ;  /* 0x000000ffe100720b */ /* 0x000fe20003fd6000 */
[----:B------:R-:W-:Y:S01]  /*66e0*/  @!P2 FADD.FTZ R195, -R195, -RZ ;  /* 0x800000ffc3c3a221 */ /* 0x000fe20000010100 */
[----:B------:R-:W-:Y:S03]  /*66f0*/  FSETP.GE.FTZ.AND P2, PT, R205, RZ, PT ;  /* 0x000000ffcd00720b */ /* 0x000fe60003f56000 */
        /* <DEDUP_REMOVED lines=162> */
[--C-:B------:R-:W-:Y:S01]  /*7120*/  SHF.R.U32.HI R0, RZ, 0x4, R217.reuse ;  /* 0x00000004ff007819 */ /* 0x100fe200000116d9 */
        /* <DEDUP_REMOVED lines=16> */
[----:B------:R-:W-:Y:S01]  /*7230*/  LOP3.LUT R235, R216, 0x38, RZ, 0xc0, !PT ;  /* 0x00000038d8eb7812 */ /* 0x000fe200078ec0ff */
[----:B------:R-:W-:Y:S01]  /*7240*/  FMUL.FTZ R187, R187, R2 ;  /* 0x00000002bbbb7220 */ /* 0x000fe20000410000 */
[----:B------:R-:W-:Y:S01]  /*7250*/  F2FP.F16.F32.PACK_AB R20, R166, R196 ;  /* 0x000000c4a614723e */ /* 0x000fe200000000ff */
[----:B------:R-:W-:Y:S01]  /*7260*/  FADD.FTZ R33, -R176, R7 ;  /* 0x00000007b0217221 */ /* 0x000fe20000010100 */
[----:B------:R-:W-:Y:S02]  /*7270*/  F2FP.F16.F32.PACK_AB R21, R17, R165 ;  /* 0x000000a51115723e */ /* 0x000fe400000000ff */
        /* <DEDUP_REMOVED lines=56> */
.L_x_2001:
        /* <DEDUP_REMOVED lines=28> */
[----:B------:R-:W-:Y:S01]  /*77c0*/  FADD.FTZ R24, -R3, R24 ;  /* 0x0000001803187221 */ /* 0x000fe20000010100 */
        /* <DEDUP_REMOVED lines=8> */
[----:B------:R-:W-:Y:S01]  /*7850*/  FADD.FTZ R11, -R4, R11 ;  /* 0x0000000b040b7221 */ /* 0x000fe20000010100 */
        /* <DEDUP_REMOVED lines=17> */
[C---:B--2---:R-:W-:Y:S01]  /*7970*/  FADD.FTZ R2, -R3.reuse, R25 ;  /* 0x0000001903027221 */ /* 0x044fe20000010100 */
        /* <DEDUP_REMOVED lines=58> */
[--C-:B------:R-:W-:Y:S02]  /*7d20*/  SHF.R.U32.HI R2, RZ, 0x1, R217.reuse ;  /* 0x00000001ff027819 */ /* 0x100fe400000116d9 */
[--C-:B------:R-:W-:Y:S01]  /*7d30*/  LOP3.LUT R180, R0, 0x200, R184.reuse, 0xf8, !PT ;  /* 0x0000020000b47812 */ /* 0x100fe200078ef8b8 */
        /* <DEDUP_REMOVED lines=157> */
.L_x_2002:
        /* <DEDUP_REMOVED lines=11> */
[----:B------:R-:W-:Y:S01]  /*87c0*/  LDSM.16.M88.4 R168, [R202+0x1c000] ;  /* 0x01c00000caa8783b */ /* 0x000fe20000000200 */
[----:B------:R-:W-:Y:S01]  /*87d0*/  VIADD R245, R245, 0xfffffffc ;  /* 0xfffffffcf5f57836 */ /* 0x000fe20000000000 */
[----:B------:R-:W-:Y:S01]  /*87e0*/  @P5 LOP3.LUT R2, R2, 0x10, RZ, 0xc0, !PT ;  /* 0x0000001002025812 */ /* 0x000fe200078ec0ff */
[----:B------:R-:W-:Y:S01]  /*87f0*/  @UP2 UIADD3.X UR17, UPT, UPT, UR17, -0x1, URZ, UP0, !UPT ;  /* 0xffffffff11112890 */ /* 0x000fe200087fe4ff */
[----:B------:R-:W-:Y:S01]  /*8800*/  @P5 SHF.R.U32.HI R0, RZ, 0x2, R217 ;  /* 0x00000002ff005819 */ /* 0x000fe200000116d9 */
[----:B------:R-:W-:Y:S01]  /*8810*/  LDSM.16.M88.4 R176, [R202+0x1d000] ;  /* 0x01d00000cab0783b */ /* 0x000fe20000000200 */
[----:B------:R-:W-:Y:S02]  /*8820*/  UISETP.NE.U32.AND UP0, UPT, UR12, 0x1, UPT ;  /* 0x000000010c00788c */ /* 0x000fe4000bf05070 */
[----:B------:R-:W-:Y:S01]  /*8830*/  @P5 LOP3.LUT R246, R2, 0x7, R0, 0xf8, !PT ;  /* 0x0000000702f65812 */ /* 0x000fe200078ef800 */
[----:B------:R-:W-:Y:S01]  /*8840*/  VIADD R2, R200, 0x8040 ;  /* 0x00008040c8027836 */ /* 0x000fe20000000000 */
[----:B------:R-:W-:Y:S01]  /*8850*/  LOP3.LUT R0, R214, 0x1c0, R184, 0xf8, !PT ;  /* 0x000001c0d6007812 */ /* 0x000fe200078ef8b8 */
        /* <DEDUP_REMOVED lines=124> */
[C---:B------:R-:W-:Y:S01]  /*9020*/  LEA R182, P1, R207.reuse, R184, 0x5 ;  /* 0x000000b8cfb67211 */ /* 0x040fe200078228ff */
[C---:B-1----:R-:W-:Y:S01]  /*9030*/  VIADD R0, R208.reuse, 0x40 ;  /* 0x00000040d0007836 */ /* 0x042fe20000000000 */
[-C--:B------:R-:W-:Y:S03]  /*9040*/  HMMA.16816.F32 R12, R176, R174.reuse, R12 ;  /* 0x000000aeb00c723c */ /* 0x080fe6000000180c */
[----:B------:R-:W-:Y:S01]  /*9050*/  REDG.E.ADD.F32.FTZ.RN.STRONG.GPU desc[UR36][R238.64], R4 ;  /* 0x00000004ee0079a6 */ /* 0x000fe2000c12f324 */
[C---:B------:R-:W-:Y:S01]  /*9060*/  LEA.HI.X.SX32 R183, R207.reuse, R185, 0x5, P1 ;  /* 0x000000b9cfb77211 */ /* 0x040fe200008f2eff */
[C---:B------:R-:W-:Y:S01]  /*9070*/  @P0 VIADD R0, R208.reuse, 0xffffffc0 ;  /* 0xffffffc0d0000836 */ /* 0x040fe20000000000 */
[C---:B------:R-:W-:Y:S02]  /*9080*/  LEA R180, P1, R207.reuse, R182, 0x5 ;  /* 0x000000b6cfb47211 */ /* 0x040fe400078228ff */
[----:B------:R-:W-:Y:S01]  /*9090*/  REDG.E.ADD.F32.FTZ.RN.STRONG.GPU desc[UR36][R224.64], R5 ;  /* 0x00000005e00079a6 */ /* 0x000fe2000c12f324 */
[C---:B------:R-:W-:Y:S04]  /*90a0*/  HMMA.16816.F32 R16, R168.reuse, R174, R16 ;  /* 0x000000aea810723c */ /* 0x040fe80000001810 */
[----:B------:R1:W-:Y:S01]  /*90b0*/  REDG.E.ADD.F32.FTZ.RN.STRONG.GPU desc[UR36][R222.64], R6 ;  /* 0x00000006de0079a6 */ /* 0x0003e2000c12f324 */
[C---:B------:R-:W-:Y:S02]  /*90c0*/  LEA.HI.X.SX32 R181, R207.reuse, R183, 0x5, P1 ;  /* 0x000000b7cfb57211 */ /* 0x040fe400008f2eff */
[C---:B------:R-:W-:Y:S02]  /*90d0*/  LEA R192, P1, R207.reuse, R180, 0x5 ;  /* 0x000000b4cfc07211 */ /* 0x040fe400078228ff */
[----:B------:R2:W-:Y:S01]  /*90e0*/  REDG.E.ADD.F32.FTZ.RN.STRONG.GPU desc[UR36][R220.64], R7 ;  /* 0x00000007dc0079a6 */ /* 0x0005e2000c12f324 */
[-C--:B---3--:R-:W-:Y:S04]  /*90f0*/  HMMA.16816.F32 R20, R168, R164.reuse, R20 ;  /* 0x000000a4a814723c */ /* 0x088fe80000001814 */
[----:B------:R3:W-:Y:S01]  /*9100*/  REDG.E.ADD.F32.FTZ.RN.STRONG.GPU desc[UR36][R198.64], R8 ;  /* 0x00000008c60079a6 */ /* 0x0007e2000c12f324 */
[C---:B------:R-:W-:Y:S04]  /*9110*/  LEA.HI.X.SX32 R193, R207.reuse, R181, 0x5, P1 ;  /* 0x000000b5cfc17211 */ /* 0x040fe800008f2eff */
[----:B------:R4:W-:Y:S01]  /*9120*/  REDG.E.ADD.F32.FTZ.RN.STRONG.GPU desc[UR36][R196.64], R9 ;  /* 0x00000009c40079a6 */ /* 0x0009e2000c12f324 */
[C---:B------:R-:W-:Y:S04]  /*9130*/  HMMA.16816.F32 R24, R176.reuse, R164, R24 ;  /* 0x000000a4b018723c */ /* 0x040fe80000001818 */
[----:B------:R-:W-:Y:S01]  /*9140*/  REDG.E.ADD.F32.FTZ.RN.STRONG.GPU desc[UR36][R194.64], R10 ;  /* 0x0000000ac20079a6 */ /* 0x000fe2000c12f324 */
[C---:B------:R-:W-:Y:S04]  /*9150*/  IMAD.WIDE R226, R207.reuse, -0xc0, R192 ;  /* 0xffffff40cfe27825 */ /* 0x040fe800078e02c0 */
        /* <DEDUP_REMOVED lines=435> */
.L_x_2004:
[----:B------:R-:W1:Y:S01]  /*ac90*/  LDCU.64 UR10, c[0x0][0x5c0] ;  /* 0x0000b800ff0a77ac */ /* 0x000e620008000a00 */
[----:B------:R-:W-:-:S04]  /*aca0*/  UIADD3 UR5, UPT, UPT, UR38, UR40, URZ ;  /* 0x0000002826057290 */ /* 0x000fc8000fffe0ff */
[----:B-1----:R-:W-:Y:S02]  /*acb0*/  UIMAD.WIDE.U32 UR8, UR5, UR10, URZ ;  /* 0x0000000a050872a5 */ /* 0x002fe4000f8e00ff */
[----:B------:R-:W-:-:S04]  /*acc0*/  UIMAD UR5, UR5, UR11, URZ ;  /* 0x0000000b050572a4 */ /* 0x000fc8000f8e02ff */
[----:B------:R-:W-:Y:S01]  /*acd0*/  UIADD3 UR5, UPT, UPT, UR9, UR5, URZ ;  /* 0x0000000509057290 */ /* 0x000fe2000fffe0ff */
[----:B------:R-:W-:-:S05]  /*ace0*/  UMOV UR30, UR8 ;  /* 0x00000008001e7c82 */ /* 0x000fca0008000000 */
[----:B--2---:R-:W-:Y:S02]  /*acf0*/  MOV R4, UR5 ;  /* 0x0000000500047c02 */ /* 0x004fe40008000f00 */
.L_x_2005:
        /* <DEDUP_REMOVED lines=12> */
.L_x_2006:
[----:B------:R-:W1:Y:S01]  /*adc0*/  LDCU.64 UR8, c[0x0][0x5c8] ;  /* 0x0000b900ff0877ac */ /* 0x000e620008000a00 */
[----:B------:R-:W-:-:S04]  /*add0*/  UIADD3 UR5, UPT, UPT, UR38, UR40, URZ ;  /* 0x0000002826057290 */ /* 0x000fc8000fffe0ff */
[----:B-1----:R-:W-:Y:S02]  /*ade0*/  UIMAD.WIDE.U32 UR16, UR5, UR8, URZ ;  /* 0x00000008051072a5 */ /* 0x002fe4000f8e00ff */
[----:B------:R-:W-:-:S04]  /*adf0*/  UIMAD UR5, UR5, UR9, URZ ;  /* 0x00000009050572a4 */ /* 0x000fc8000f8e02ff */
[----:B------:R-:W-:-:S06]  /*ae00*/  UIADD3 UR5, UPT, UPT, UR17, UR5, URZ ;  /* 0x0000000511057290 */ /* 0x000fcc000fffe0ff */
[----:B------:R-:W-:-:S07]  /*ae10*/  MOV R30, UR5 ;  /* 0x00000005001e7c02 */ /* 0x000fce0008000f00 */
.L_x_2007:
        /* <DEDUP_REMOVED lines=11> */
[----:B------:R-:W-:Y:S01]  /*aed0*/  VIADD R6, R218, 0x40 ;  /* 0x00000040da067836 */ /* 0x000fe20000000000 */
        /* <DEDUP_REMOVED lines=13> */
[----:B------:R-:W-:Y:S01]  /*afb0*/  VIADD R5, R218, 0x60 ;  /* 0x00000060da057836 */ /* 0x000fe20000000000 */
        /* <DEDUP_REMOVED lines=29> */
.L_x_2009:
[----:B------:R-:W-:Y:S05]  /*b190*/  BSYNC.RECONVERGENT B0 ;  /* 0x0000000000007941 */ /* 0x000fea0003800200 */
.L_x_2008:
        /* <DEDUP_REMOVED lines=16> */
.L_x_2011:
[----:B------:R-:W-:Y:S05]  /*b2a0*/  BSYNC.RECONVERGENT B0 ;  /* 0x0000000000007941 */ /* 0x000fea0003800200 */
.L_x_2010:
        /* <DEDUP_REMOVED lines=25> */
.L_x_2013:
[----:B------:R-:W-:Y:S05]  /*b440*/  BSYNC.RECONVERGENT B0 ;  /* 0x0000000000007941 */ /* 0x000fea0003800200 */
.L_x_2012:
        /* <DEDUP_REMOVED lines=19> */
.L_x_2015:
[----:B------:R-:W-:Y:S05]  /*b580*/  BSYNC.RECONVERGENT B0 ;  /* 0x0000000000007941 */ /* 0x000fea0003800200 */
.L_x_2014:
        /* <DEDUP_REMOVED lines=22> */
.L_x_2017:
[----:B------:R-:W-:Y:S05]  /*b6f0*/  BSYNC.RECONVERGENT B0 ;  /* 0x0000000000007941 */ /* 0x000fea0003800200 */
.L_x_2016:
        /* <DEDUP_REMOVED lines=16> */
.L_x_2019:
[----:B------:R-:W-:Y:S05]  /*b800*/  BSYNC.RECONVERGENT B0 ;  /* 0x0000000000007941 */ /* 0x000fea0003800200 */
.L_x_2018:
        /* <DEDUP_REMOVED lines=16> */
.L_x_2021:
[----:B------:R-:W-:Y:S05]  /*b910*/  BSYNC.RECONVERGENT B0 ;  /* 0x0000000000007941 */ /* 0x000fea0003800200 */
.L_x_2020:
        /* <DEDUP_REMOVED lines=15> */
.L_x_1972:
[----:B------:R-:W-:Y:S05]  /*ba10*/  BSYNC.RECONVERGENT B1 ;  /* 0x0000000000017941 */ /* 0x000fea0003800200 */
.L_x_1942:
        /* <DEDUP_REMOVED lines=11> */
.L_x_2023:
        /* <DEDUP_REMOVED lines=11> */
.L_x_2451:


//--------------------- .text._ZN5flash44flash_bwd_dq_dk_dv_loop_seqk_parallel_kernelI23Flash_bwd_kernel_traitsILi128ELi64ELi128ELi8ELi2ELi4ELi2ELb0ELb0EN7cutlass6half_tE19Flash_kernel_traitsILi128ELi64ELi128ELi8ES3_EELb0ELb0ELb0ELb1ELb0ELb0ELb1EEEvNS_16Flash_bwd_paramsE --------------------------
	.section	.text._ZN5flash44flash_bwd_dq_dk_dv_loop_seqk_parallel_kernelI23Flash_bwd_kernel_traitsILi128ELi64ELi128ELi8ELi2ELi4ELi2ELb0ELb0EN7cutlass6half_tE19Flash_kernel_traitsILi128ELi64ELi128ELi8ES3_EELb0ELb0ELb0ELb1ELb0ELb0ELb1EEEvNS_16Flash_bwd_paramsE,"ax",@progbits
	.align	128
        .global         _ZN5flash44flash_bwd_dq_dk_dv_loop_seqk_parallel_kernelI23Flash_bwd_kernel_traitsILi128ELi64ELi128ELi8ELi2ELi4ELi2ELb0ELb0EN7cutlass6half_tE19Flash_kernel_traitsILi128ELi64ELi128ELi8ES3_EELb0ELb0ELb0ELb1ELb0ELb0ELb1EEEvNS_16Flash_bwd_paramsE
        .type           _ZN5flash44flash_bwd_dq_dk_dv_loop_seqk_parallel_kernelI23Flash_bwd_kernel_traitsILi128ELi64ELi128ELi8ELi2ELi4ELi2ELb0ELb0EN7cutlass6half_tE19Flash_kernel_traitsILi128ELi64ELi128ELi8ES3_EELb0ELb0ELb0ELb1ELb0ELb0ELb1EEEvNS_16Flash_bwd_paramsE,@function
        .size           _ZN5flash44flash_bwd_dq_dk_dv_loop_seqk_parallel_kernelI23Flash_bwd_kernel_traitsILi128ELi64ELi128ELi8ELi2ELi4ELi2ELb0ELb0EN7cutlass6half_tE19Flash_kernel_traitsILi128ELi64ELi128ELi8ES3_EELb0ELb0ELb0ELb1ELb0ELb0ELb1EEEvNS_16Flash_bwd_paramsE,(.L_x_2452 - _ZN5flash44flash_bwd_dq_dk_dv_loop_seqk_parallel_kernelI23Flash_bwd_kernel_traitsILi128ELi64ELi128ELi8ELi2ELi4ELi2ELb0ELb0EN7cutlass6half_tE19Flash_kernel_traitsILi128ELi64ELi128ELi8ES3_EELb0ELb0ELb0ELb1ELb0ELb0ELb1EEEvNS_16Flash_bwd_paramsE)
        .other          _ZN5flash44flash_bwd_dq_dk_dv_loop_seqk_parallel_kernelI23Flash_bwd_kernel_traitsILi128ELi64ELi128ELi8ELi2ELi4ELi2ELb0ELb0EN7cutlass6half_tE19Flash_kernel_traitsILi128ELi64ELi128ELi8ES3_EELb0ELb0ELb0ELb1ELb0ELb0ELb1EEEvNS_16Flash_bwd_paramsE,@"STO_CUDA_ENTRY STV_DEFAULT"
_ZN5flash44flash_bwd_dq_dk_dv_loop_seqk_parallel_kernelI23Flash_bwd_kernel_traitsILi128ELi64ELi128ELi8ELi2ELi4ELi2ELb0ELb0EN7cutlass6half_tE19Flash_kernel_traitsILi128ELi64ELi128ELi8ES3_EELb0ELb0ELb0ELb1ELb0ELb0ELb1EEEvNS_16Flash_bwd_paramsE:
.text._ZN5flash44flash_bwd_dq_dk_dv_loop_seqk_parallel_kernelI23Flash_bwd_kernel_traitsILi128ELi64ELi128ELi8ELi2ELi4ELi2ELb0ELb0EN7cutlass6half_tE19Flash_kernel_traitsILi128ELi64ELi128ELi8ES3_EELb0ELb0ELb0ELb1ELb0ELb0ELb1EEEvNS_16Flash_bwd_paramsE:
        /* <DEDUP_REMOVED lines=50> */
.L_x_2105:
        /* <DEDUP_REMOVED lines=52> */
.L_x_2024:
        /* <DEDUP_REMOVED lines=33> */
.L_x_2026:
[----:B------:R-:W1:Y:S01]  /*0870*/  LDCU.64 UR14, c[0x0][0x3b8] ;  /* 0x00007700ff0e77ac */ /* 0x000e620008000a00 */
[----:B------:R-:W-:-:S04]  /*0880*/  UIADD3 UR8, UPT, UPT, UR38, UR40, URZ ;  /* 0x0000002826087290 */ /* 0x000fc8000fffe0ff */
[----:B-1----:R-:W-:Y:S02]  /*0890*/  UIMAD.WIDE.U32 UR52, UR8, UR14, URZ ;  /* 0x0000000e083472a5 */ /* 0x002fe4000f8e00ff */
[----:B------:R-:W-:-:S04]  /*08a0*/  UIMAD UR8, UR8, UR15, URZ ;  /* 0x0000000f080872a4 */ /* 0x000fc8000f8e02ff */
[----:B------:R-:W-:-:S06]  /*08b0*/  UIADD3 UR8, UPT, UPT, UR53, UR8, URZ ;  /* 0x0000000835087290 */ /* 0x000fcc000fffe0ff */
[----:B------:R-:W-:Y:S02]  /*08c0*/  MOV R19, UR8 ;  /* 0x0000000800137c02 */ /* 0x000fe40008000f00 */
.L_x_2027:
        /* <DEDUP_REMOVED lines=44> */
.L_x_2028:
[----:B------:R-:W1:Y:S01]  /*0b90*/  LDCU.64 UR12, c[0x0][0x3c0] ;  /* 0x00007800ff0c77ac */ /* 0x000e620008000a00 */
[----:B------:R-:W-:-:S04]  /*0ba0*/  UIADD3 UR8, UPT, UPT, UR38, UR40, URZ ;  /* 0x0000002826087290 */ /* 0x000fc8000fffe0ff */
[----:B-1----:R-:W-:Y:S02]  /*0bb0*/  UIMAD.WIDE.U32 UR10, UR8, UR12, URZ ;  /* 0x0000000c080a72a5 */ /* 0x002fe4000f8e00ff */
[----:B------:R-:W-:-:S04]  /*0bc0*/  UIMAD UR8, UR8, UR13, URZ ;  /* 0x0000000d080872a4 */ /* 0x000fc8000f8e02ff */
[----:B------:R-:W-:Y:S01]  /*0bd0*/  UIADD3 UR8, UPT, UPT, UR11, UR8, URZ ;  /* 0x000000080b087290 */ /* 0x000fe2000fffe0ff */
[----:B------:R-:W-:-:S05]  /*0be0*/  UMOV UR48, UR10 ;  /* 0x0000000a00307c82 */ /* 0x000fca0008000000 */
[----:B------:R-:W-:-:S07]  /*0bf0*/  MOV R23, UR8 ;  /* 0x0000000800177c02 */ /* 0x000fce0008000f00 */
.L_x_2029:
        /* <DEDUP_REMOVED lines=27> */
.L_x_2030:
[----:B------:R-:W-:Y:S02]  /*0db0*/  UIMAD.WIDE.U32 UR54, UR64, UR16, URZ ;  /* 0x00000010403672a5 */ /* 0x000fe4000f8e00ff */
[----:B------:R-:W-:-:S04]  /*0dc0*/  UIMAD UR8, UR65, UR16, URZ ;  /* 0x00000010410872a4 */ /* 0x000fc8000f8e02ff */
[----:B------:R-:W-:-:S12]  /*0dd0*/  UIADD3 UR8, UPT, UPT, UR55, UR8, URZ ;  /* 0x0000000837087290 */ /* 0x000fd8000fffe0ff */
.L_x_2031:
        /* <DEDUP_REMOVED lines=21> */
.L_x_2032:
[----:B------:R-:W1:Y:S01]  /*0f30*/  LDCU UR56, c[0x0][0x434] ;  /* 0x00008680ff3877ac */ /* 0x000e620008000800 */
[----:B------:R-:W-:-:S04]  /*0f40*/  UIMAD UR10, UR25, UR17, UR24 ;  /* 0x00000011190a72a4 */ /* 0x000fc8000f8e0218 */
[----:B-1----:R-:W-:Y:S02]  /*0f50*/  UIMAD UR56, UR10, UR56, URZ ;  /* 0x000000380a3872a4 */ /* 0x002fe4000f8e02ff */
.L_x_2033:
        /* <DEDUP_REMOVED lines=11> */
.L_x_2034:
[----:B------:R-:W1:Y:S01]  /*1010*/  LDCU UR55, c[0x0][0x444] ;  /* 0x00008880ff3777ac */ /* 0x000e620008000800 */
[----:B------:R-:W-:-:S04]  /*1020*/  UIMAD UR10, UR25, UR17, UR24 ;  /* 0x00000011190a72a4 */ /* 0x000fc8000f8e0218 */
[----:B-1----:R-:W-:-:S12]  /*1030*/  UIMAD UR55, UR10, UR55, URZ ;  /* 0x000000370a3772a4 */ /* 0x002fd8000f8e02ff */
.L_x_2035:
        /* <DEDUP_REMOVED lines=25> */
[----:B------:R-:W-:Y:S01]  /*11d0*/  VIADD R27, R24, 0x60 ;  /* 0x00000060181b7836 */ /* 0x000fe20000000000 */
        /* <DEDUP_REMOVED lines=17> */
[----:B------:R-:W-:Y:S01]  /*12f0*/  IMAD.WIDE.U32 R6, R24, UR8, R2 ;  /* 0x0000000818067c25 */ /* 0x000fe2000f8e0002 */
[----:B------:R-:W-:Y:S01]  /*1300*/  IADD3 R2, P0, PT, R4, UR50, RZ ;  /* 0x0000003204027c10 */ /* 0x000fe2000ff1e0ff */
[----:B------:R-:W2:Y:S02]  /*1310*/  LDCU.64 UR50, c[0x0][0x5e8] ;  /* 0x0000bd00ff3277ac */ /* 0x000ea40008000a00 */
[----:B------:R-:W-:Y:S01]  /*1320*/  IMAD R17, R24, UR9, R7 ;  /* 0x0000000918117c24 */ /* 0x000fe2000f8e0207 */
[----:B------:R-:W-:Y:S01]  /*1330*/  IADD3.X R3, PT, PT, R5, UR49, R0, P0, !PT ;  /* 0x0000003105037c10 */ /* 0x000fe200087fe400 */
[----:B-1----:R-:W-:Y:S01]  /*1340*/  IMAD.U32 R0, RZ, RZ, UR16 ;  /* 0x00000010ff007e24 */ /* 0x002fe2000f8e00ff */
[----:B------:R-:W1:Y:S01]  /*1350*/  LDCU.64 UR8, c[0x0][0x380] ;  /* 0x00007000ff0877ac */ /* 0x000e620008000a00 */
[----:B----4-:R-:W-:Y:S01]  /*1360*/  IMAD.WIDE.U32 R4, R14, UR22, RZ ;  /* 0x000000160e047c25 */ /* 0x010fe2000f8e00ff */
[----:B-----5:R-:W-:-:S03]  /*1370*/  LEA R31, P2, R6, UR10, 0x1 ;  /* 0x0000000a061f7c11 */ /* 0x020fc6000f8408ff */
        /* <DEDUP_REMOVED lines=8> */
[----:B------:R4:W-:Y:S01]  /*1400*/  STL [R1+0x30], R31 ;  /* 0x0000301f01007387 */ /* 0x0009e20000100800 */
[----:B------:R-:W-:Y:S01]  /*1410*/  SEL R0, R7, RZ, P3 ;  /* 0x000000ff07007207 */ /* 0x000fe20001800000 */
[----:B------:R-:W-:Y:S01]  /*1420*/  IMAD.WIDE.U32 R2, R24, R12, R2 ;  /* 0x0000000c18027225 */ /* 0x000fe200078e0002 */
[----:B------:R-:W-:Y:S01]  /*1430*/  LEA.HI.X R29, R6, UR11, R17, 0x1, P2 ;  /* 0x0000000b061d7c11 */ /* 0x000fe200090f0c11 */
[----:B--2---:R-:W-:Y:S01]  /*1440*/  UIMAD.WIDE UR50, UR55, 0x4, UR50 ;  /* 0x00000004373278a5 */ /* 0x004fe2000f8e0232 */
[----:B------:R-:W-:Y:S01]  /*1450*/  IADD3.X R5, PT, PT, R5, UR53, R0, P1, P0 ;  /* 0x0000003505057c10 */ /* 0x000fe20008fe0400 */
[----:B------:R-:W-:Y:S01]  /*1460*/  IMAD R3, R24, R13, R3 ;  /* 0x0000000d18037224 */ /* 0x000fe200078e0203 */
[----:B-1----:R-:W-:Y:S01]  /*1470*/  LEA R33, P1, R2, UR8, 0x1 ;  /* 0x0000000802217c11 */ /* 0x002fe2000f8208ff */
[----:B------:R1:W-:Y:S01]  /*1480*/  STL [R1+0x2c], R29 ;  /* 0x00002c1d01007387 */ /* 0x0003e20000100800 */
[----:B------:R-:W-:Y:S01]  /*1490*/  IMAD.U32 R4, RZ, RZ, UR57 ;  /* 0x00000039ff047e24 */ /* 0x000fe2000f8e00ff */
[----:B------:R-:W-:Y:S01]  /*14a0*/  IADD3 R0, P0, PT, R9, UR57, RZ ;  /* 0x0000003909007c10 */ /* 0x000fe2000ff1e0ff */
[----:B------:R-:W-:Y:S01]  /*14b0*/  IMAD.SHL.U32 R7, R12, 0x20, RZ ;  /* 0x000000200c077824 */ /* 0x000fe200078e00ff */
[----:B------:R-:W-:Y:S01]  /*14c0*/  LEA.HI.X R32, R2, UR9, R3, 0x1, P1 ;  /* 0x0000000902207c11 */ /* 0x000fe200088f0c03 */
[----:B------:R1:W-:Y:S01]  /*14d0*/  STL [R1+0x28], R33 ;  /* 0x0000282101007387 */ /* 0x0003e20000100800 */
[----:B------:R-:W-:Y:S01]  /*14e0*/  LEA.HI.X.SX32 R4, R4, R5, 0x1, P0 ;  /* 0x0000000504047211 */ /* 0x000fe200000f0eff */
[----:B---3--:R-:W-:Y:S01]  /*14f0*/  UIMAD.WIDE UR54, UR56, 0x4, UR58 ;  /* 0x00000004383678a5 */ /* 0x008fe2000f8e023a */
[----:B----4-:R-:W-:Y:S01]  /*1500*/  LEA R238, P0, R0, UR16, 0x2 ;  /* 0x0000001000ee7c11 */ /* 0x010fe2000f8010ff */
[----:B------:R1:W-:Y:S01]  /*1510*/  STL [R1+0x24], R32 ;  /* 0x0000242001007387 */ /* 0x0003e20000100800 */
[----:B------:R-:W-:-:S02]  /*1520*/  IADD3 R14, P2, PT, R24, 0x20, RZ ;  /* 0x00000020180e7810 */ /* 0x000fc40007f5e0ff */
[----:B------:R-:W-:Y:S01]  /*1530*/  LEA.HI.X R239, R0, UR17, R4, 0x2, P0 ;  /* 0x0000001100ef7c11 */ /* 0x000fe200080f1404 */
[----:B------:R-:W-:Y:S01]  /*1540*/  UMOV UR17, UR51 ;  /* 0x0000003300117c82 */ /* 0x000fe20008000000 */
[C---:B------:R-:W-:Y:S01]  /*1550*/  IADD3 R17, P0, PT, R24.reuse, 0x60, RZ ;  /* 0x0000006018117810 */ /* 0x040fe20007f1e0ff */
[----:B------:R-:W-:Y:S01]  /*1560*/  IMAD.X R18, RZ, RZ, RZ, P2 ;  /* 0x000000ffff127224 */ /* 0x000fe200010e06ff */
[----:B------:R-:W-:Y:S02]  /*1570*/  IADD3 R15, P1, PT, R24, 0x40, RZ ;  /* 0x00000040180f7810 */ /* 0x000fe40007f3e0ff */
[----:B------:R-:W-:Y:S01]  /*1580*/  SHF.L.U64.HI R13, R12, 0x5, R13 ;  /* 0x000000050c0d7819 */ /* 0x000fe2000001020d */
[----:B------:R-:W-:Y:S01]  /*1590*/  IMAD.X R21, RZ, RZ, RZ, P0 ;  /* 0x000000ffff157224 */ /* 0x000fe200000e06ff */
[----:B------:R-:W-:Y:S02]  /*15a0*/  IADD3.X R20, PT, PT, RZ, RZ, RZ, P1, !PT ;  /* 0x000000ffff147210 */ /* 0x000fe40000ffe4ff */
[----:B------:R-:W-:Y:S01]  /*15b0*/  LOP3.LUT R12, R10, 0x40, RZ, 0xfc, !PT ;  /* 0x000000400a0c7812 */ /* 0x000fe200078efcff */
[----:B------:R-:W-:Y:S06]  /*15c0*/  BRA.U UP0, `(.L_x_2036) ;  /* 0x0000000d000c7547 */ /* 0x000fec000b800000 */
        /* <DEDUP_REMOVED lines=11> */
[----:B------:R-:W-:Y:S05]  /*1680*/  BRA `(.L_x_2038) ;  /* 0x0000000000187947 */ /* 0x000fea0003800000 */
.L_x_2037:
[----:B------:R-:W2:Y:S01]  /*1690*/  LDCU.64 UR10, c[0x0][0x5c0] ;  /* 0x0000b800ff0a77ac */ /* 0x000ea20008000a00 */
[----:B------:R-:W-:-:S04]  /*16a0*/  UIADD3 UR5, UPT, UPT, UR38, UR40, URZ ;  /* 0x0000002826057290 */ /* 0x000fc8000fffe0ff */
[----:B--2---:R-:W-:Y:S02]  /*16b0*/  UIMAD.WIDE.U32 UR16, UR5, UR10, URZ ;  /* 0x0000000a051072a5 */ /* 0x004fe4000f8e00ff */
[----:B------:R-:W-:-:S04]  /*16c0*/  UIMAD UR5, UR5, UR11, URZ ;  /* 0x0000000b050572a4 */ /* 0x000fc8000f8e02ff */
[----:B------:R-:W-:-:S06]  /*16d0*/  UIADD3 UR5, UPT, UPT, UR17, UR5, URZ ;  /* 0x0000000511057290 */ /* 0x000fcc000fffe0ff */
[----:B------:R-:W-:Y:S02]  /*16e0*/  MOV R0, UR5 ;  /* 0x0000000500007c02 */ /* 0x000fe40008000f00 */
.L_x_2038:
        /* <DEDUP_REMOVED lines=12> */
.L_x_2039:
[----:B------:R-:W2:Y:S01]  /*17b0*/  LDCU.64 UR8, c[0x0][0x5c8] ;  /* 0x0000b900ff0877ac */ /* 0x000ea20008000a00 */
[----:B------:R-:W-:-:S04]  /*17c0*/  UIADD3 UR38, UPT, UPT, UR38, UR40, URZ ;  /* 0x0000002826267290 */ /* 0x000fc8000fffe0ff */
[----:B--2---:R-:W-:Y:S02]  /*17d0*/  UIMAD.WIDE.U32 UR14, UR38, UR8, URZ ;  /* 0x00000008260e72a5 */ /* 0x004fe4000f8e00ff */
[----:B------:R-:W-:-:S04]  /*17e0*/  UIMAD UR38, UR38, UR9, URZ ;  /* 0x00000009262672a4 */ /* 0x000fc8000f8e02ff */
[----:B------:R-:W-:-:S06]  /*17f0*/  UIADD3 UR38, UPT, UPT, UR15, UR38, URZ ;  /* 0x000000260f267290 */ /* 0x000fcc000fffe0ff */
[----:B------:R-:W-:Y:S02]  /*1800*/  MOV R9, UR38 ;  /* 0x0000002600097c02 */ /* 0x000fe40008000f00 */
.L_x_2040:
[----:B------:R-:W2:Y:S01]  /*1810*/  LDCU.64 UR12, c[0x0][0x5d8] ;  /* 0x0000bb00ff0c77ac */ /* 0x000ea20008000a00 */
        /* <DEDUP_REMOVED lines=10> */
[----:B--2---:R-:W-:Y:S01]  /*18c0*/  IMAD.U32 R0, RZ, RZ, UR12 ;  /* 0x0000000cff007e24 */ /* 0x004fe2000f8e00ff */
[----:B------:R-:W-:Y:S01]  /*18d0*/  ISETP.GE.AND P4, PT, R26, UR35, PT ;  /* 0x000000231a007c0c */ /* 0x000fe2000bf86270 */
[----:B------:R-:W-:Y:S01]  /*18e0*/  IMAD.U32 R4, RZ, RZ, UR13 ;  /* 0x0000000dff047e24 */ /* 0x000fe2000f8e00ff */
[----:B------:R-:W-:Y:S01]  /*18f0*/  ISETP.GE.AND P3, PT, R27, UR35, PT ;  /* 0x000000231b007c0c */ /* 0x000fe2000bf66270 */
[----:B------:R-:W-:-:S04]  /*1900*/  IMAD.WIDE.U32 R6, R0, UR24, R2 ;  /* 0x0000001800067c25 */ /* 0x000fc8000f8e0002 */
[----:B------:R-:W-:Y:S01]  /*1910*/  IMAD R8, R4, UR24, R7 ;  /* 0x0000001804087c24 */ /* 0x000fe2000f8e0207 */
[----:B------:R-:W-:Y:S07]  /*1920*/  @P6 BRA `(.L_x_2042) ;  /* 0x0000000000306947 */ /* 0x000fee0003800000 */
        /* <DEDUP_REMOVED lines=12> */
.L_x_2042:
[----:B------:R-:W-:Y:S05]  /*19f0*/  BSYNC.RECONVERGENT B0 ;  /* 0x0000000000007941 */ /* 0x000fea0003800200 */
.L_x_2041:
        /* <DEDUP_REMOVED lines=16> */
.L_x_2044:
[----:B------:R-:W-:Y:S05]  /*1b00*/  BSYNC.RECONVERGENT B0 ;  /* 0x0000000000007941 */ /* 0x000fea0003800200 */
.L_x_2043:
[----:B------:R-:W-:Y:S04]  /*1b10*/  BSSY.RECONVERGENT B0, `(.L_x_2045) ;  /* 0x0000010000007945 */ /* 0x000fe80003800200 */
[----:B------:R-:W-:Y:S05]  /*1b20*/  @P4 BRA `(.L_x_2046) ;  /* 0x0000000000384947 */ /* 0x000fea0003800000 */
[----:B------:R-:W4:Y:S01]  /*1b30*/  LDCU UR5, c[0x0][0x440] ;  /* 0x00008800ff0577ac */ /* 0x000f220008000800 */
[----:B--23--:R-:W-:Y:S01]  /*1b40*/  MOV R3, R8 ;  /* 0x0000000800037202 */ /* 0x00cfe20000000f00 */
        /* <DEDUP_REMOVED lines=10> */
[----:B------:R4:W-:Y:S04]  /*1bf0*/  @!P1 STG.E.128 desc[UR36][R2.64], RZ ;  /* 0x000000ff02009986 */ /* 0x0009e8000c101d24 */
[----:B------:R4:W-:Y:S02]  /*1c00*/  @!P0 STG.E.128 desc[UR36][R2.64+0x80], RZ ;  /* 0x000080ff02008986 */ /* 0x0009e4000c101d24 */
.L_x_2046:
[----:B------:R-:W-:Y:S05]  /*1c10*/  BSYNC.RECONVERGENT B0 ;  /* 0x0000000000007941 */ /* 0x000fea0003800200 */
.L_x_2045:
[----:B------:R-:W-:Y:S04]  /*1c20*/  BSSY.RECONVERGENT B0, `(.L_x_2047) ;  /* 0x0000010000007945 */ /* 0x000fe80003800200 */
[----:B------:R-:W-:Y:S05]  /*1c30*/  @P3 BRA `(.L_x_2048) ;  /* 0x0000000000383947 */ /* 0x000fea0003800000 */
[----:B------:R-:W5:Y:S01]  /*1c40*/  LDCU UR5, c[0x0][0x440] ;  /* 0x00008800ff0577ac */ /* 0x000f620008000800 */
[----:B--234-:R-:W-:Y:S01]  /*1c50*/  MOV R3, R8 ;  /* 0x0000000800037202 */ /* 0x01cfe20000000f00 */
        /* <DEDUP_REMOVED lines=12> */
.L_x_2048:
[----:B------:R-:W-:Y:S05]  /*1d20*/  BSYNC.RECONVERGENT B0 ;  /* 0x0000000000007941 */ /* 0x000fea0003800200 */
.L_x_2047:
[----:B------:R-:W5:Y:S01]  /*1d30*/  LDCU.64 UR10, c[0x0][0x5e0] ;  /* 0x0000bc00ff0a77ac */ /* 0x000f620008000a00 */
[----:B--234-:R-:W-:Y:S01]  /*1d40*/  MOV R2, UR8 ;  /* 0x0000000800027c02 */ /* 0x01cfe20008000f00 */
        /* <DEDUP_REMOVED lines=23> */
.L_x_2050:
[----:B------:R-:W-:Y:S05]  /*1ec0*/  BSYNC.RECONVERGENT B0 ;  /* 0x0000000000007941 */ /* 0x000fea0003800200 */
.L_x_2049:
        /* <DEDUP_REMOVED lines=16> */
.L_x_2052:
[----:B------:R-:W-:Y:S05]  /*1fd0*/  BSYNC.RECONVERGENT B0 ;  /* 0x0000000000007941 */ /* 0x000fea0003800200 */
.L_x_2051:
        /* <DEDUP_REMOVED lines=16> */
.L_x_2054:
[----:B------:R-:W-:Y:S05]  /*20e0*/  BSYNC.RECONVERGENT B0 ;  /* 0x0000000000007941 */ /* 0x000fea0003800200 */
.L_x_2053:
        /* <DEDUP_REMOVED lines=10> */
[----:B--2---:R-:W-:-:S04]  /*2190*/  LEA R2, P1, R4, UR10, 0x1 ;  /* 0x0000000a04027c11 */ /* 0x004fc8000f8208ff */
[----:B------:R-:W-:-:S07]  /*21a0*/  LEA.HI.X R3, R4, UR11, R0, 0x1, P1 ;  /* 0x0000000b04037c11 */ /* 0x000fce00088f0c00 */
[----:B------:R2:W-:Y:S01]  /*21b0*/  @!P0 STG.E.128 desc[UR36][R2.64], RZ ;  /* 0x000000ff02008986 */ /* 0x0005e2000c101d24 */
[----:B------:R-:W-:-:S13]  /*21c0*/  ISETP.GE.AND P0, PT, R12, UR5, PT ;  /* 0x000000050c007c0c */ /* 0x000fda000bf06270 */
[----:B------:R-:W-:Y:S05]  /*21d0*/  @P0 BRA `(.L_x_2055) ;  /* 0x0000009400080947 */ /* 0x000fea0003800000 */
[----:B------:R3:W-:Y:S01]  /*21e0*/  STG.E.128 desc[UR36][R2.64+0x80], RZ ;  /* 0x000080ff02007986 */ /* 0x0007e2000c101d24 */
[----:B------:R-:W-:Y:S05]  /*21f0*/  BRA `(.L_x_2055) ;  /* 0x0000009400007947 */ /* 0x000fea0003800000 */
.L_x_2036:
        /* <DEDUP_REMOVED lines=12> */
[----:B------:R-:W2:Y:S02]  /*22c0*/  LDCU UR8, c[0x0][0x440] ;  /* 0x00008800ff0877ac */ /* 0x000ea40008000800 */
[----:B--2---:R-:W-:Y:S02]  /*22d0*/  ISETP.GE.AND P1, PT, R10, UR8, PT ;  /* 0x000000080a007c0c */ /* 0x004fe4000bf26270 */
        /* <DEDUP_REMOVED lines=16> */
.L_x_2057:
[----:B------:R3:W-:Y:S04]  /*23e0*/  STS.128 [R6+0x8000], RZ ;  /* 0x008000ff06007388 */ /* 0x0007e80000000c00 */
[----:B------:R3:W-:Y:S02]  /*23f0*/  STS.128 [R6+0xa000], RZ ;  /* 0x00a000ff06007388 */ /* 0x0007e40000000c00 */
.L_x_2058:
[----:B------:R-:W-:Y:S05]  /*2400*/  BSYNC.RECONVERGENT B0 ;  /* 0x0000000000007941 */ /* 0x000fea0003800200 */
.L_x_2056:
[----:B------:R-:W-:Y:S01]  /*2410*/  ISETP.GE.AND P4, PT, R25, UR9, PT ;  /* 0x0000000919007c0c */ /* 0x000fe2000bf86270 */
[----:B------:R-:W-:-:S12]  /*2420*/  BSSY.RECONVERGENT B0, `(.L_x_2059) ;  /* 0x0000016000007945 */ /* 0x000fd80003800200 */
[----:B------:R4:W-:Y:S04]  /*2430*/  @P4 STS.128 [R6+0x9000], RZ ;  /* 0x009000ff06004388 */ /* 0x0009e80000000c00 */
[----:B------:R4:W-:Y:S01]  /*2440*/  @P4 STS.128 [R6+0xb000], RZ ;  /* 0x00b000ff06004388 */ /* 0x0009e20000000c00 */
[----:B------:R-:W-:Y:S05]  /*2450*/  @P4 BRA `(.L_x_2060) ;  /* 0x0000000000484947 */ /* 0x000fea0003800000 */
[----:B------:R-:W5:Y:S01]  /*2460*/  LDCU UR8, c[0x0][0x440] ;  /* 0x00008800ff0877ac */ /* 0x000f620008000800 */
[----:B--2---:R-:W-:Y:S02]  /*2470*/  IMAD.U32 R2, RZ, RZ, UR46 ;  /* 0x0000002eff027e24 */ /* 0x004fe4000f8e00ff */
[----:B------:R-:W-:Y:S02]  /*2480*/  IMAD.U32 R3, RZ, RZ, UR46 ;  /* 0x0000002eff037e24 */ /* 0x000fe4000f8e00ff */
[----:B------:R-:W-:Y:S01]  /*2490*/  IMAD.U32 R0, RZ, RZ, UR45 ;  /* 0x0000002dff007e24 */ /* 0x000fe2000f8e00ff */
        /* <DEDUP_REMOVED lines=14> */
.L_x_2060:
[----:B------:R-:W-:Y:S05]  /*2580*/  BSYNC.RECONVERGENT B0 ;  /* 0x0000000000007941 */ /* 0x000fea0003800200 */
.L_x_2059:
[----:B------:R-:W-:Y:S01]  /*2590*/  BSSY.RECONVERGENT B0, `(.L_x_2061) ;  /* 0x0000017000007945 */ /* 0x000fe20003800200 */
[----:B------:R-:W-:-:S03]  /*25a0*/  IADD3 R236, PT, PT, R6, UR16, RZ ;  /* 0x0000001006ec7c10 */ /* 0x000fc6000fffe0ff */
[----:B------:R-:W-:Y:S05]  /*25b0*/  @P3 BRA `(.L_x_2062) ;  /* 0x0000000000483947 */ /* 0x000fea0003800000 */
[----:B------:R-:W5:Y:S02]  /*25c0*/  LDCU UR8, c[0x0][0x440] ;  /* 0x00008800ff0877ac */ /* 0x000f640008000800 */
[----:B-----5:R-:W-:Y:S02]  /*25d0*/  ISETP.GE.AND P1, PT, R10, UR8, PT ;  /* 0x000000080a007c0c */ /* 0x020fe4000bf26270 */
[----:B------:R-:W-:-:S11]  /*25e0*/  ISETP.GE.AND P0, PT, R12, UR8, PT ;  /* 0x000000080c007c0c */ /* 0x000fd6000bf06270 */
[----:B--2---:R-:W-:Y:S02]  /*25f0*/  @!P1 IMAD.MOV.U32 R4, RZ, RZ, R33 ;  /* 0x000000ffff049224 */ /* 0x004fe400078e0021 */
        /* <DEDUP_REMOVED lines=14> */
.L_x_2062:
[----:B------:R1:W-:Y:S04]  /*26e0*/  STS.128 [R236], RZ ;  /* 0x000000ffec007388 */ /* 0x0003e80000000c00 */
[----:B------:R1:W-:Y:S02]  /*26f0*/  STS.128 [R236+0x2000], RZ ;  /* 0x002000ffec007388 */ /* 0x0003e40000000c00 */
.L_x_2063:
[----:B------:R-:W-:Y:S05]  /*2700*/  BSYNC.RECONVERGENT B0 ;  /* 0x0000000000007941 */ /* 0x000fea0003800200 */
.L_x_2061:
[--C-:B-1----:R-:W-:Y:S01]  /*2710*/  SHF.R.U32.HI R29, RZ, 0x1, R28.reuse ;  /* 0x00000001ff1d7819 */ /* 0x102fe2000001161c */
[----:B--2---:R-:W-:Y:S01]  /*2720*/  IMAD.MOV.U32 R4, RZ, RZ, 0x7f800000 ;  /* 0x7f800000ff047424 */ /* 0x004fe200078e00ff */
[----:B------:R-:W-:Y:S01]  /*2730*/  SHF.R.U32.HI R2, RZ, 0x2, R28 ;  /* 0x00000002ff027819 */ /* 0x000fe2000001161c */
[----:B------:R-:W-:Y:S01]  /*2740*/  IMAD.MOV.U32 R5, RZ, RZ, 0x7f800000 ;  /* 0x7f800000ff057424 */ /* 0x000fe200078e00ff */
[----:B------:R-:W-:Y:S01]  /*2750*/  LOP3.LUT R0, R29, 0x10, RZ, 0xc0, !PT ;  /* 0x000000101d007812 */ /* 0x000fe200078ec0ff */
[----:B------:R-:W-:Y:S02]  /*2760*/  IMAD.MOV.U32 R8, RZ, RZ, 0x7f800000 ;  /* 0x7f800000ff087424 */ /* 0x000fe400078e00ff */
[----:B------:R-:W-:Y:S01]  /*2770*/  IMAD.MOV.U32 R9, RZ, RZ, 0x7f800000 ;  /* 0x7f800000ff097424 */ /* 0x000fe200078e00ff */
        /* <DEDUP_REMOVED lines=10> */
[----:B------:R-:W-:-:S06]  /*2820*/  IMAD.WIDE.U32 R2, R31, R2, UR54 ;  /* 0x000000361f027e25 */ /* 0x000fcc000f8e0002 */
[----:B------:R-:W2:Y:S04]  /*2830*/  @!P3 LDG.E R9, desc[UR36][R2.64] ;  /* 0x000000240209b981 */ /* 0x000ea8000c1e1900 */
[----:B------:R-:W5:Y:S04]  /*2840*/  @!P0 LDG.E R4, desc[UR36][R2.64+0xa0] ;  /* 0x0000a02402048981 */ /* 0x000f68000c1e1900 */
[----:B------:R-:W3:Y:S04]  /*2850*/  @!P1 LDG.E R5, desc[UR36][R2.64+0x80] ;  /* 0x0000802402059981 */ /* 0x000ee8000c1e1900 */
[----:B------:R-:W4:Y:S04]  /*2860*/  @!P2 LDG.E R8, desc[UR36][R2.64+0x20] ;  /* 0x000020240208a981 */ /* 0x000f28000c1e1900 */
[----:B------:R1:W-:Y:S04]  /*2870*/  @P4 STS.128 [R236+0x1000], RZ ;  /* 0x001000ffec004388 */ /* 0x0003e80000000c00 */
[----:B------:R1:W-:Y:S01]  /*2880*/  @P4 STS.128 [R236+0x3000], RZ ;  /* 0x003000ffec004388 */ /* 0x0003e20000000c00 */
[----:B------:R-:W-:Y:S03]  /*2890*/  BSSY.RECONVERGENT B0, `(.L_x_2064) ;  /* 0x0000015000007945 */ /* 0x000fe60003800200 */
[----:B-----5:R1:W-:Y:S04]  /*28a0*/  STL [R1+0x38], R4 ;  /* 0x0000380401007387 */ /* 0x0203e80000100800 */
[----:B---3--:R1:W-:Y:S04]  /*28b0*/  STL [R1+0x3c], R5 ;  /* 0x00003c0501007387 */ /* 0x0083e80000100800 */
[----:B----4-:R1:W-:Y:S04]  /*28c0*/  STL [R1+0x40], R8 ;  /* 0x0000400801007387 */ /* 0x0103e80000100800 */
[----:B--2---:R1:W-:Y:S01]  /*28d0*/  STL [R1+0x44], R9 ;  /* 0x0000440901007387 */ /* 0x0043e20000100800 */
        /* <DEDUP_REMOVED lines=16> */
.L_x_2065:
[----:B------:R-:W-:Y:S05]  /*29e0*/  BSYNC.RECONVERGENT B0 ;  /* 0x0000000000007941 */ /* 0x000fea0003800200 */
.L_x_2064:
        /* <DEDUP_REMOVED lines=36> */
.L_x_2067:
[----:B------:R2:W-:Y:S04]  /*2c30*/  STS.128 [R6+0xc000], RZ ;  /* 0x00c000ff06007388 */ /* 0x0005e80000000c00 */
[----:B------:R2:W-:Y:S02]  /*2c40*/  STS.128 [R6+0x10000], RZ ;  /* 0x010000ff06007388 */ /* 0x0005e40000000c00 */
.L_x_2068:
[----:B------:R-:W-:Y:S05]  /*2c50*/  BSYNC.RECONVERGENT B0 ;  /* 0x0000000000007941 */ /* 0x000fea0003800200 */
.L_x_2066:
        /* <DEDUP_REMOVED lines=29> */
.L_x_2070:
[----:B------:R-:W-:Y:S05]  /*2e30*/  BSYNC.RECONVERGENT B0 ;  /* 0x0000000000007941 */ /* 0x000fea0003800200 */
.L_x_2069:
        /* <DEDUP_REMOVED lines=26> */
.L_x_2072:
[----:B------:R-:W-:Y:S05]  /*2fe0*/  BSYNC.RECONVERGENT B0 ;  /* 0x0000000000007941 */ /* 0x000fea0003800200 */
.L_x_2071:
        /* <DEDUP_REMOVED lines=26> */
.L_x_2074:
[----:B------:R-:W-:Y:S05]  /*3190*/  BSYNC.RECONVERGENT B0 ;  /* 0x0000000000007941 */ /* 0x000fea0003800200 */
.L_x_2073:
        /* <DEDUP_REMOVED lines=34> */
.L_x_2076:
[----:B------:R1:W-:Y:S04]  /*33c0*/  STS.128 [R6+0x14000], RZ ;  /* 0x014000ff06007388 */ /* 0x0003e80000000c00 */
[----:B------:R1:W-:Y:S02]  /*33d0*/  STS.128 [R6+0x18000], RZ ;  /* 0x018000ff06007388 */ /* 0x0003e40000000c00 */
.L_x_2077:
[----:B------:R-:W-:Y:S05]  /*33e0*/  BSYNC.RECONVERGENT B0 ;  /* 0x0000000000007941 */ /* 0x000fea0003800200 */
.L_x_2075:
[----:B------:R1:W-:Y:S01]  /*33f0*/  @P5 STS.128 [R6+0x15000], RZ ;  /* 0x015000ff06005388 */ /* 0x0003e20000000c00 */
[----:B------:R-:W-:Y:S03]  /*3400*/  BSSY.RECONVERGENT B0, `(.L_x_2078) ;  /* 0x0000019000007945 */ /* 0x000fe60003800200 */
        /* <DEDUP_REMOVED lines=24> */
.L_x_2079:
[----:B------:R-:W-:Y:S05]  /*3590*/  BSYNC.RECONVERGENT B0 ;  /* 0x0000000000007941 */ /* 0x000fea0003800200 */
.L_x_2078:
        /* <DEDUP_REMOVED lines=26> */
.L_x_2081:
[----:B------:R-:W-:Y:S05]  /*3740*/  BSYNC.RECONVERGENT B0 ;  /* 0x0000000000007941 */ /* 0x000fea0003800200 */
.L_x_2080:
        /* <DEDUP_REMOVED lines=26> */
.L_x_2083:
[----:B------:R-:W-:Y:S05]  /*38f0*/  BSYNC.RECONVERGENT B0 ;  /* 0x0000000000007941 */ /* 0x000fea0003800200 */
.L_x_2082:
[----:B------:R-:W5:Y:S01]  /*3900*/  LDCU.64 UR10, c[0x0][0x538] ;  /* 0x0000a700ff0a77ac */ /* 0x000f620008000a00 */
[C---:B------:R-:W-:Y:S01]  /*3910*/  IMAD.SHL.U32 R209, R28.reuse, 0x40, RZ ;  /* 0x000000401cd17824 */ /* 0x040fe200078e00ff */
[----:B------:R-:W2:Y:S01]  /*3920*/  S2R R222, SR_TID.X ;  /* 0x0000000000de7919 */ /* 0x000ea20000002100 */
[----:B------:R-:W-:Y:S02]  /*3930*/  IMAD.U32 R0, RZ, RZ, UR5 ;  /* 0x00000005ff007e24 */ /* 0x000fe4000f8e00ff */
[----:B------:R-:W-:Y:S01]  /*3940*/  IMAD.SHL.U32 R208, R28, 0x20, RZ ;  /* 0x000000201cd07824 */ /* 0x000fe200078e00ff */
[----:B------:R-:W0:Y:S01]  /*3950*/  LDGDEPBAR ;  /* 0x00000000000079af */ /* 0x000e220000000000 */
[----:B-----5:R-:W-:Y:S01]  /*3960*/  UISETP.NE.U32.AND UP0, UPT, UR10, URZ, UPT ;  /* 0x000000ff0a00728c */ /* 0x020fe2000bf05070 */
[----:B------:R-:W-:Y:S01]  /*3970*/  LOP3.LUT R5, R209, 0x1c0, RZ, 0xc0, !PT ;  /* 0x000001c0d1057812 */ /* 0x000fe200078ec0ff */
[----:B------:R-:W-:Y:S02]  /*3980*/  IMAD.MOV.U32 R219, RZ, RZ, 0x40 ;  /* 0x00000040ffdb7424 */ /* 0x000fe400078e00ff */
[----:B------:R-:W-:Y:S01]  /*3990*/  IMAD.MOV.U32 R215, RZ, RZ, 0x20 ;  /* 0x00000020ffd77424 */ /* 0x000fe200078e00ff */
[----:B------:R-:W-:Y:S01]  /*39a0*/  UISETP.NE.AND.EX UP0, UPT, UR11, URZ, UPT, UP0 ;  /* 0x000000ff0b00728c */ /* 0x000fe2000bf05300 */
[----:B------:R-:W-:-:S02]  /*39b0*/  IMAD.MOV.U32 R214, RZ, RZ, 0x20 ;  /* 0x00000020ffd67424 */ /* 0x000fc400078e00ff */
[----:B------:R-:W-:Y:S02]  /*39c0*/  IMAD.MOV.U32 R217, RZ, RZ, 0x40 ;  /* 0x00000040ffd97424 */ /* 0x000fe400078e00ff */
[----:B------:R-:W-:Y:S01]  /*39d0*/  IMAD.MOV.U32 R226, RZ, RZ, 0x20 ;  /* 0x00000020ffe27424 */ /* 0x000fe200078e00ff */
[----:B------:R-:W-:Y:S02]  /*39e0*/  PLOP3.LUT P3, PT, PT, PT, UP0, 0x80, 0x8 ;  /* 0x000000000008781c */ /* 0x000fe40003f6f008 */
[----:B------:R-:W-:Y:S02]  /*39f0*/  CS2R R158, SRZ ;  /* 0x00000000009e7805 */ /* 0x000fe4000001ff00 */
[----:B------:R-:W-:Y:S02]  /*3a00*/  CS2R R156, SRZ ;  /* 0x00000000009c7805 */ /* 0x000fe4000001ff00 */
[----:B------:R-:W-:Y:S02]  /*3a10*/  CS2R R162, SRZ ;  /* 0x0000000000a27805 */ /* 0x000fe4000001ff00 */
[----:B------:R-:W-:Y:S01]  /*3a20*/  CS2R R160, SRZ ;  /* 0x0000000000a07805 */ /* 0x000fe2000001ff00 */
[----:B------:R-:W5:Y:S01]  /*3a30*/  @UP0 LDCU.64 UR8, c[0x0][0x540] ;  /* 0x0000a800ff0807ac */ /* 0x000f620008000a00 */
[----:B------:R-:W-:Y:S01]  /*3a40*/  @UP0 UMOV UR12, UR24 ;  /* 0x00000018000c0c82 */ /* 0x000fe20008000000 */
[----:B------:R-:W-:Y:S01]  /*3a50*/  @UP0 UMOV UR13, URZ ;  /* 0x000000ff000d0c82 */ /* 0x000fe20008000000 */
[C---:B--2---:R-:W-:Y:S01]  /*3a60*/  IMAD.SHL.U32 R225, R222.reuse, 0x20, RZ ;  /* 0x00000020dee17824 */ /* 0x044fe200078e00ff */
[C---:B------:R-:W-:Y:S01]  /*3a70*/  LOP3.LUT R7, R222.reuse, 0x2, RZ, 0xc0, !PT ;  /* 0x00000002de077812 */ /* 0x040fe200078ec0ff */
[C---:B------:R-:W-:Y:S01]  /*3a80*/  IMAD.SHL.U32 R224, R222.reuse, 0x40, RZ ;  /* 0x00000040dee07824 */ /* 0x040fe200078e00ff */
[----:B------:R-:W-:Y:S01]  /*3a90*/  CS2R R154, SRZ ;  /* 0x00000000009a7805 */ /* 0x000fe2000001ff00 */
[----:B------:R-:W-:Y:S01]  /*3aa0*/  IMAD.SHL.U32 R223, R222, 0x8, RZ ;  /* 0x00000008dedf7824 */ /* 0x000fe200078e00ff */
[----:B------:R-:W-:-:S02]  /*3ab0*/  CS2R R152, SRZ ;  /* 0x0000000000987805 */ /* 0x000fc4000001ff00 */
[----:B------:R-:W-:Y:S02]  /*3ac0*/  CS2R R150, SRZ ;  /* 0x0000000000967805 */ /* 0x000fe4000001ff00 */
[----:B------:R-:W-:Y:S02]  /*3ad0*/  CS2R R148, SRZ ;  /* 0x0000000000947805 */ /* 0x000fe4000001ff00 */
[----:B------:R-:W-:Y:S02]  /*3ae0*/  CS2R R142, SRZ ;  /* 0x00000000008e7805 */ /* 0x000fe4000001ff00 */
[----:B------:R-:W-:Y:S02]  /*3af0*/  CS2R R140, SRZ ;  /* 0x00000000008c7805 */ /* 0x000fe4000001ff00 */
[----:B------:R-:W-:Y:S02]  /*3b00*/  CS2R R146, SRZ ;  /* 0x0000000000927805 */ /* 0x000fe4000001ff00 */
[----:B------:R-:W-:Y:S01]  /*3b10*/  CS2R R144, SRZ ;  /* 0x0000000000907805 */ /* 0x000fe2000001ff00 */
[----:B-----5:R-:W-:Y:S01]  /*3b20*/  @UP0 UIMAD.WIDE.U32 UR12, UR25, UR8, UR12 ;  /* 0x00000008190c02a5 */ /* 0x020fe2000f8e000c */
[----:B------:R-:W-:-:S02]  /*3b30*/  ISETP.NE.AND P0, PT, R7, RZ, PT ;  /* 0x000000ff0700720c */ /* 0x000fc40003f05270 */
[----:B------:R-:W-:Y:S02]  /*3b40*/  CS2R R138, SRZ ;  /* 0x00000000008a7805 */ /* 0x000fe4000001ff00 */
[----:B------:R-:W-:Y:S01]  /*3b50*/  CS2R R136, SRZ ;  /* 0x0000000000887805 */ /* 0x000fe2000001ff00 */
[----:B------:R-:W-:Y:S02]  /*3b60*/  @UP0 UIMAD UR9, UR25, UR9, UR13 ;  /* 0x00000009190902a4 */ /* 0x000fe4000f8e020d */
[----:B------:R-:W-:Y:S01]  /*3b70*/  @UP0 ULEA UR10, UP1, UR12, UR10, 0x2 ;  /* 0x0000000a0c0a0291 */ /* 0x000fe2000f8210ff */
[----:B------:R-:W-:Y:S02]  /*3b80*/  CS2R R134, SRZ ;  /* 0x0000000000867805 */ /* 0x000fe4000001ff00 */
[----:B------:R-:W-:Y:S02]  /*3b90*/  CS2R R132, SRZ ;  /* 0x0000000000847805 */ /* 0x000fe4000001ff00 */
[----:B------:R-:W-:Y:S01]  /*3ba0*/  CS2R R126, SRZ ;  /* 0x00000000007e7805 */ /* 0x000fe2000001ff00 */
[----:B------:R-:W-:Y:S01]  /*3bb0*/  @UP0 ULEA.HI.X UR11, UR12, UR11, UR9, 0x2, UP1 ;  /* 0x0000000b0c0b0291 */ /* 0x000fe200088f1409 */
[----:B----4-:R-:W-:Y:S01]  /*3bc0*/  IMAD.U32 R2, RZ, RZ, UR10 ;  /* 0x0000000aff027e24 */ /* 0x010fe2000f8e00ff */
[----:B------:R-:W-:-:S02]  /*3bd0*/  CS2R R124, SRZ ;  /* 0x00000000007c7805 */ /* 0x000fc4000001ff00 */
[----:B------:R-:W-:Y:S01]  /*3be0*/  CS2R R130, SRZ ;  /* 0x0000000000827805 */ /* 0x000fe2000001ff00 */
[----:B------:R-:W2:Y:S01]  /*3bf0*/  @UP0 LDCU UR9, c[0x0][0x458] ;  /* 0x00008b00ff0907ac */ /* 0x000ea20008000800 */
[----:B------:R-:W-:Y:S01]  /*3c00*/  IMAD.U32 R3, RZ, RZ, UR11 ;  /* 0x0000000bff037e24 */ /* 0x000fe2000f8e00ff */
[----:B------:R-:W-:Y:S02]  /*3c10*/  LOP3.LUT R7, R224, 0x200, RZ, 0xc0, !PT ;  /* 0x00000200e0077812 */ /* 0x000fe400078ec0ff */
[----:B------:R-:W-:Y:S02]  /*3c20*/  R2P PR, R28, 0x6 ;  /* 0x000000061c007804 */ /* 0x000fe40000000000 */
[----:B------:R-:W-:Y:S01]  /*3c30*/  CS2R R128, SRZ ;  /* 0x0000000000807805 */ /* 0x000fe2000001ff00 */
[----:B-1-3--:R1:W3:Y:S01]  /*3c40*/  @P3 LDG.E R6, desc[UR36][R2.64] ;  /* 0x0000002402063981 */ /* 0x00a2e2000c1e1900 */
[----:B------:R-:W4:Y:S01]  /*3c50*/  LDCU UR11, c[0x0][0x590] ;  /* 0x0000b200ff0b77ac */ /* 0x000f220008000800 */
[----:B------:R-:W-:-:S02]  /*3c60*/  LOP3.LUT P4, RZ, R222, 0x2, RZ, 0xc0, !PT ;  /* 0x00000002deff7812 */ /* 0x000fc4000788c0ff */
[----:B------:R-:W-:Y:S02]  /*3c70*/  CS2R R122, SRZ ;  /* 0x00000000007a7805 */ /* 0x000fe4000001ff00 */
[----:B------:R-:W-:Y:S02]  /*3c80*/  SEL R219, R219, 0xffffffc0, !P2 ;  /* 0xffffffc0dbdb7807 */ /* 0x000fe40005000000 */
[----:B------:R-:W-:Y:S02]  /*3c90*/  CS2R R120, SRZ ;  /* 0x0000000000787805 */ /* 0x000fe4000001ff00 */
[----:B------:R-:W-:Y:S02]  /*3ca0*/  SEL R215, R215, 0xffffffe0, !P1 ;  /* 0xffffffe0d7d77807 */ /* 0x000fe40004800000 */
        /* <DEDUP_REMOVED lines=18> */
[----:B-1----:R-:W-:Y:S01]  /*3dd0*/  IMAD.SHL.U32 R3, R28, 0x2, RZ ;  /* 0x000000021c037824 */ /* 0x002fe200078e00ff */
[----:B------:R-:W-:Y:S01]  /*3de0*/  CS2R R78, SRZ ;  /* 0x00000000004e7805 */ /* 0x000fe2000001ff00 */
[----:B------:R-:W-:Y:S01]  /*3df0*/  VIADD R2, R31, UR35 ;  /* 0x000000231f027c36 */ /* 0x000fe20008000000 */
[----:B------:R-:W-:-:S02]  /*3e00*/  CS2R R76, SRZ ;  /* 0x00000000004c7805 */ /* 0x000fc4000001ff00 */
[----:B------:R-:W-:Y:S02]  /*3e10*/  CS2R R82, SRZ ;  /* 0x0000000000527805 */ /* 0x000fe4000001ff00 */
[----:B------:R-:W-:Y:S01]  /*3e20*/  LOP3.LUT R3, R3, 0x6, RZ, 0xc0, !PT ;  /* 0x0000000603037812 */ /* 0x000fe200078ec0ff */
[----:B------:R-:W-:Y:S01]  /*3e30*/  IMAD R4, R0, 0x40, R2 ;  /* 0x0000004000047824 */ /* 0x000fe200078e0202 */
[----:B------:R-:W-:Y:S01]  /*3e40*/  LOP3.LUT R0, R5, 0x38, R30, 0xf8, !PT ;  /* 0x0000003805007812 */ /* 0x000fe200078ef81e */
[----:B------:R-:W-:Y:S01]  /*3e50*/  IMAD.U32 R2, RZ, RZ, UR29 ;  /* 0x0000001dff027e24 */ /* 0x000fe2000f8e00ff */
[----:B------:R-:W-:Y:S01]  /*3e60*/  LOP3.LUT R3, R3, 0x1e0, R29, 0xf8, !PT ;  /* 0x000001e003037812 */ /* 0x000fe200078ef81d */
[----:B------:R-:W-:Y:S01]  /*3e70*/  UIADD3 UR29, UPT, UPT, UR29, 0x80, URZ ;  /* 0x000000801d1d7890 */ /* 0x000fe2000fffe0ff */
[----:B------:R-:W-:Y:S02]  /*3e80*/  SHF.R.U32.HI R5, RZ, 0x4, R28 ;  /* 0x00000004ff057819 */ /* 0x000fe4000001161c */
[----:B------:R-:W-:-:S02]  /*3e90*/  CS2R R80, SRZ ;  /* 0x0000000000507805 */ /* 0x000fc4000001ff00 */
[----:B------:R-:W-:Y:S02]  /*3ea0*/  IADD3 R3, PT, PT, R3, UR39, R2 ;  /* 0x0000002703037c10 */ /* 0x000fe4000fffe002 */
[----:B------:R-:W-:Y:S02]  /*3eb0*/  CS2R R74, SRZ ;  /* 0x00000000004a7805 */ /* 0x000fe4000001ff00 */
[----:B------:R-:W-:Y:S02]  /*3ec0*/  LOP3.LUT R2, R5, 0x8, RZ, 0xc0, !PT ;  /* 0x0000000805027812 */ /* 0x000fe400078ec0ff */
[----:B------:R-:W-:Y:S02]  /*3ed0*/  CS2R R72, SRZ ;  /* 0x0000000000487805 */ /* 0x000fe4000001ff00 */
[----:B------:R-:W-:Y:S02]  /*3ee0*/  LOP3.LUT R5, R209, 0x200, RZ, 0xc0, !PT ;  /* 0x00000200d1057812 */ /* 0x000fe400078ec0ff */
[----:B------:R-:W-:-:S02]  /*3ef0*/  CS2R R70, SRZ ;  /* 0x0000000000467805 */ /* 0x000fc4000001ff00 */
[----:B------:R-:W-:Y:S02]  /*3f00*/  IADD3 R227, PT, PT, R4, -0x29, -R3 ;  /* 0xffffffd704e37810 */ /* 0x000fe40007ffe803 */
[----:B------:R-:W-:Y:S02]  /*3f10*/  CS2R R68, SRZ ;  /* 0x0000000000447805 */ /* 0x000fe4000001ff00 */
[----:B------:R-:W-:Y:S02]  /*3f20*/  LOP3.LUT R3, R0, 0x8, R29, 0x78, !PT ;  /* 0x0000000800037812 */ /* 0x000fe400078e781d */
[----:B------:R-:W-:Y:S02]  /*3f30*/  CS2R R62, SRZ ;  /* 0x00000000003e7805 */ /* 0x000fe4000001ff00 */
[----:B------:R-:W-:Y:S01]  /*3f40*/  LOP3.LUT R4, R5, 0x400, R208, 0xf8, !PT ;  /* 0x0000040005047812 */ /* 0x000fe200078ef8d0 */
[----:B------:R-:W-:Y:S01]  /*3f50*/  IMAD.SHL.U32 R5, R222, 0x2, RZ ;  /* 0x00000002de057824 */ /* 0x000fe200078e00ff */
[----:B------:R-:W-:-:S02]  /*3f60*/  LOP3.LUT R2, R2, 0x10, R28, 0xf8, !PT ;  /* 0x0000001002027812 */ /* 0x000fc400078ef81c */
[----:B------:R-:W-:Y:S02]  /*3f70*/  CS2R R60, SRZ ;  /* 0x00000000003c7805 */ /* 0x000fe4000001ff00 */
[----:B------:R-:W-:Y:S02]  /*3f80*/  LOP3.LUT R210, R4, R3, RZ, 0xfc, !PT ;  /* 0x0000000304d27212 */ /* 0x000fe400078efcff */
[----:B------:R-:W-:Y:S01]  /*3f90*/  CS2R R66, SRZ ;  /* 0x0000000000427805 */ /* 0x000fe2000001ff00 */
[----:B--2---:R-:W3:Y:S01]  /*3fa0*/  @P3 MUFU.RCP R3, UR9 ;  /* 0x0000000900033d08 */ /* 0x004ee20008001000 */
[----:B------:R-:W-:Y:S02]  /*3fb0*/  LOP3.LUT R2, R2, R0, RZ, 0x3c, !PT ;  /* 0x0000000002027212 */ /* 0x000fe400078e3cff */
[----:B------:R-:W-:Y:S02]  /*3fc0*/  CS2R R64, SRZ ;  /* 0x0000000000407805 */ /* 0x000fe4000001ff00 */
[----:B------:R-:W-:-:S02]  /*3fd0*/  LOP3.LUT R0, R0, 0x8, R28, 0x78, !PT ;  /* 0x0000000800007812 */ /* 0x000fc400078e781c */
[----:B------:R-:W-:Y:S02]  /*3fe0*/  CS2R R58, SRZ ;  /* 0x00000000003a7805 */ /* 0x000fe4000001ff00 */
[----:B------:R-:W-:Y:S01]  /*3ff0*/  LOP3.LUT R209, R2, 0x200, R209, 0xf8, !PT ;  /* 0x0000020002d17812 */ /* 0x000fe200078ef8d1 */
[----:B------:R-:W-:Y:S01]  /*4000*/  IMAD.SHL.U32 R2, R222, 0x10, RZ ;  /* 0x00000010de027824 */ /* 0x000fe200078e00ff */
[----:B------:R-:W-:Y:S02]  /*4010*/  LOP3.LUT R208, R0, 0x7a00, R208, 0xf8, !PT ;  /* 0x00007a0000d07812 */ /* 0x000fe400078ef8d0 */
[----:B------:R-:W-:Y:S02]  /*4020*/  CS2R R56, SRZ ;  /* 0x0000000000387805 */ /* 0x000fe4000001ff00 */
[----:B------:R-:W-:Y:S02]  /*4030*/  LOP3.LUT R0, R224, 0x1c0, RZ, 0xc0, !PT ;  /* 0x000001c0e0007812 */ /* 0x000fe400078ec0ff */
[----:B------:R-:W-:-:S02]  /*4040*/  CS2R R54, SRZ ;  /* 0x0000000000367805 */ /* 0x000fc4000001ff00 */
[----:B------:R-:W-:Y:S02]  /*4050*/  LOP3.LUT R2, R2, 0x1c0, RZ, 0xc0, !PT ;  /* 0x000001c002027812 */ /* 0x000fe400078ec0ff */
[----:B------:R-:W-:Y:S02]  /*4060*/  CS2R R52, SRZ ;  /* 0x0000000000347805 */ /* 0x000fe4000001ff00 */
[----:B------:R-:W-:Y:S02]  /*4070*/  LOP3.LUT R218, R0, 0x38, R223, 0xf8, !PT ;  /* 0x0000003800da7812 */ /* 0x000fe400078ef8df */
[----:B------:R-:W-:Y:S02]  /*4080*/  CS2R R46, SRZ ;  /* 0x00000000002e7805 */ /* 0x000fe4000001ff00 */
[----:B------:R-:W-:Y:S02]  /*4090*/  LOP3.LUT R8, R2, 0x38, R5, 0xf8, !PT ;  /* 0x0000003802087812 */ /* 0x000fe400078ef805 */
[----:B------:R-:W-:-:S02]  /*40a0*/  CS2R R44, SRZ ;  /* 0x00000000002c7805 */ /* 0x000fc4000001ff00 */
[--C-:B------:R-:W-:Y:S02]  /*40b0*/  LOP3.LUT R5, R5, 0x7006, R225.reuse, 0xc8, !PT ;  /* 0x0000700605057812 */ /* 0x100fe400078ec8e1 */
[----:B------:R-:W-:Y:S02]  /*40c0*/  CS2R R50, SRZ ;  /* 0x0000000000327805 */ /* 0x000fe4000001ff00 */
[----:B------:R-:W-:Y:S02]  /*40d0*/  SHF.R.U32.HI R2, RZ, 0x1, R222 ;  /* 0x00000001ff027819 */ /* 0x000fe400000116de */
[----:B------:R-:W-:Y:S02]  /*40e0*/  CS2R R48, SRZ ;  /* 0x0000000000307805 */ /* 0x000fe4000001ff00 */
        /* <DEDUP_REMOVED lines=8> */
[----:B------:R-:W-:Y:S01]  /*4170*/  LOP3.LUT R2, R218, 0x8, R2, 0x78, !PT ;  /* 0x00000008da027812 */ /* 0x000fe200078e7802 */
[----:B------:R-:W-:Y:S01]  /*4180*/  UMOV UR12, URZ ;  /* 0x000000ff000c7c82 */ /* 0x000fe20008000000 */
[----:B------:R-:W-:Y:S01]  /*4190*/  LEA R208, R208, UR26, 0x1 ;  /* 0x0000001ad0d07c11 */ /* 0x000fe2000f8e08ff */
[----:B------:R1:W-:Y:S01]  /*41a0*/  STL [R1+0x48], R4 ;  /* 0x0000480401007387 */ /* 0x0003e20000100800 */
[----:B------:R-:W-:Y:S01]  /*41b0*/  LOP3.LUT R221, R0, R2, RZ, 0xfc, !PT ;  /* 0x0000000200dd7212 */ /* 0x000fe200078efcff */
[----:B------:R-:W-:Y:S01]  /*41c0*/  IMAD.SHL.U32 R0, R222, 0x2, RZ ;  /* 0x00000002de007824 */ /* 0x000fe200078e00ff */
[----:B------:R-:W-:Y:S01]  /*41d0*/  LOP3.LUT R2, R223, 0x38, RZ, 0xc0, !PT ;  /* 0x00000038df027812 */ /* 0x000fe200078ec0ff */
[----:B------:R2:W-:Y:S01]  /*41e0*/  STL [R1+0x20], R236 ;  /* 0x000020ec01007387 */ /* 0x0005e20000100800 */
[----:B------:R-:W-:Y:S01]  /*41f0*/  LEA R210, R210, UR26, 0x1 ;  /* 0x0000001ad2d27c11 */ /* 0x000fe2000f8e08ff */
[--C-:B------:R-:W-:Y:S01]  /*4200*/  IMAD.IADD R211, R219, 0x1, R208.reuse ;  /* 0x00000001dbd37824 */ /* 0x100fe200078e02d0 */
[----:B------:R-:W-:Y:S01]  /*4210*/  LOP3.LUT R0, R0, 0x20, RZ, 0xc0, !PT ;  /* 0x0000002000007812 */ /* 0x000fe200078ec0ff */
[----:B------:R-:W-:Y:S01]  /*4220*/  IMAD.IADD R213, R215, 0x1, R208 ;  /* 0x00000001d7d57824 */ /* 0x000fe200078e02d0 */
[----:B------:R-:W-:Y:S01]  /*4230*/  LOP3.LUT R2, R2, 0x40, RZ, 0xfc, !PT ;  /* 0x0000004002027812 */ /* 0x000fe200078efcff */
[----:B------:R-:W-:Y:S01]  /*4240*/  VIADD R210, R210, UR16 ;  /* 0x00000010d2d27c36 */ /* 0x000fe20008000000 */
[----:B------:R-:W-:Y:S01]  /*4250*/  LEA R209, R209, UR26, 0x1 ;  /* 0x0000001ad1d17c11 */ /* 0x000fe2000f8e08ff */
[----:B------:R-:W-:Y:S01]  /*4260*/  IMAD.IADD R212, R215, 0x1, R211 ;  /* 0x00000001d7d47824 */ /* 0x000fe200078e02d3 */
[----:B------:R-:W-:Y:S01]  /*4270*/  LOP3.LUT R2, R218, 0x8, R222, 0x78, !PT ;  /* 0x00000008da027812 */ /* 0x000fe200078e78de */
[----:B------:R-:W2:Y:S01]  /*4280*/  LDCU UR5, c[0x0][0x440] ;  /* 0x00008800ff0577ac */ /* 0x000ea20008000800 */
[----:B------:R-:W-:Y:S01]  /*4290*/  LOP3.LUT P5, RZ, R222, 0x8, RZ, 0xc0, !PT ;  /* 0x00000008deff7812 */ /* 0x000fe200078ac0ff */
[----:B------:R-:W-:Y:S01]  /*42a0*/  VIADD R209, R209, UR16 ;  /* 0x00000010d1d17c36 */ /* 0x000fe20008000000 */
[----:B------:R-:W-:Y:S01]  /*42b0*/  SEL R214, R214, 0xffffffe0, !P4 ;  /* 0xffffffe0d6d67807 */ /* 0x000fe20006000000 */
[----:B------:R-:W2:Y:S01]  /*42c0*/  LDCU UR8, c[0x0][0x3e0] ;  /* 0x00007c00ff0877ac */ /* 0x000ea20008000800 */
[----:B------:R-:W-:-:S02]  /*42d0*/  SEL R216, R226, 0xffffffe0, !P0 ;  /* 0xffffffe0e2d87807 */ /* 0x000fc40004000000 */
[----:B------:R-:W-:Y:S01]  /*42e0*/  LOP3.LUT R2, R2, 0x7a00, R225, 0xf8, !PT ;  /* 0x00007a0002027812 */ /* 0x000fe200078ef8e1 */
[----:B------:R-:W2:Y:S01]  /*42f0*/  LDCU UR10, c[0x0][0x50c] ;  /* 0x0000a180ff0a77ac */ /* 0x000ea20008000800 */
[----:B-1----:R-:W-:Y:S01]  /*4300*/  SHF.R.U32.HI R4, RZ, 0x3, R222 ;  /* 0x00000003ff047819 */ /* 0x002fe200000116de */
[----:B------:R-:W1:Y:S03]  /*4310*/  LDCU UR9, c[0x0][0x45c] ;  /* 0x00008b80ff0977ac */ /* 0x000e660008000800 */
[----:B------:R-:W-:Y:S01]  /*4320*/  LOP3.LUT R0, R0, 0x18, R4, 0xf8, !PT ;  /* 0x0000001800007812 */ /* 0x000fe200078ef804 */
[----:B----4-:R-:W-:Y:S02]  /*4330*/  USHF.L.U32 UR11, UR11, 0x6, URZ ;  /* 0x000000060b0b7899 */ /* 0x010fe400080006ff */
[----:B------:R-:W-:Y:S01]  /*4340*/  UISETP.GE.AND UP1, UPT, UR29, UR35, UPT ;  /* 0x000000231d00728c */ /* 0x000fe2000bf26270 */
[----:B------:R-:W-:-:S04]  /*4350*/  LOP3.LUT R0, R0, 0x1c0, R224, 0xf8, !PT ;  /* 0x000001c000007812 */ /* 0x000fc800078ef8e0 */
[----:B------:R-:W-:-:S04]  /*4360*/  LOP3.LUT R0, R0, 0x38, R223, 0x78, !PT ;  /* 0x0000003800007812 */ /* 0x000fc800078e78df */
[----:B------:R-:W-:Y:S01]  /*4370*/  LOP3.LUT R220, R0, 0x200, R224, 0xf8, !PT ;  /* 0x0000020000dc7812 */ /* 0x000fe200078ef8e0 */
[----:B---3--:R-:W-:-:S05]  /*4380*/  @P3 FMUL.FTZ R3, R6, R3 ;  /* 0x0000000306033220 */ /* 0x008fca0000410000 */
[----:B------:R-:W-:Y:S01]  /*4390*/  @P3 R2UR UR13, R3 ;  /* 0x00000000030d32ca */ /* 0x000fe200000e0000 */
[----:B------:R-:W-:Y:S01]  /*43a0*/  IMAD.MOV.U32 R3, RZ, RZ, 0x10 ;  /* 0x00000010ff037424 */ /* 0x000fe200078e00ff */
[----:B------:R-:W-:-:S04]  /*43b0*/  LOP3.LUT P3, RZ, R222, 0x4, RZ, 0xc0, !PT ;  /* 0x00000004deff7812 */ /* 0x000fc8000786c0ff */
[----:B------:R-:W-:Y:S02]  /*43c0*/  SEL R3, R3, 0xfffffff0, !P3 ;  /* 0xfffffff003037807 */ /* 0x000fe40005800000 */
[----:B------:R-:W-:-:S03]  /*43d0*/  SEL R217, R217, 0xffffffc0, !P3 ;  /* 0xffffffc0d9d97807 */ /* 0x000fc60005800000 */
[----:B------:R3:W-:Y:S02]  /*43e0*/  STL [R1+0x4c], R3 ;  /* 0x00004c0301007387 */ /* 0x0007e40000100800 */
[----:B-12---:R-:W-:-:S05]  /*43f0*/  @UP0 UMOV UR12, UR13 ;  /* 0x0000000d000c0c82 */ /* 0x006fca0008000000 */
.L_x_2086:
[----:B------:R-:W0:Y:S01]  /*4400*/  LDGDEPBAR ;  /* 0x00000000000079af */ /* 0x000e220000000000 */
[C---:B------:R-:W-:Y:S01]  /*4410*/  IMAD.IADD R0, R210.reuse, 0x1, R215 ;  /* 0x00000001d2007824 */ /* 0x040fe200078e02d7 */
[----:B------:R-:W-:Y:S01]  /*4420*/  PLOP3.LUT P1, PT, PT, PT, UP1, 0x80, 0x8 ;  /* 0x000000000008781c */ /* 0x000fe20003f2f018 */
[----:B---3--:R-:W-:Y:S05]  /*4430*/  IMAD.IADD R3, R210, 0x1, R219 ;  /* 0x00000001d2037824 */ /* 0x008fea00078e02db */
[----:B------:R-:W2:Y:S01]  /*4440*/  LDL R223, [R1+0x48] ;  /* 0x0000480001df7983 */ /* 0x000ea20000100800 */
[----:B------:R-:W-:Y:S01]  /*4450*/  PLOP3.LUT P6, PT, PT, PT, UP1, 0x80, 0x8 ;  /* 0x000000000008781c */ /* 0x000fe20003fcf018 */
[----:B------:R-:W-:Y:S01]  /*4460*/  UISETP.NE.AND UP2, UPT, UR44, URZ, UPT ;  /* 0x000000ff2c00728c */ /* 0x000fe2000bf45270 */
[----:B------:R-:W-:Y:S01]  /*4470*/  IMAD.IADD R2, R215, 0x1, R3 ;  /* 0x00000001d7027824 */ /* 0x000fe200078e0203 */
[----:B------:R-:W-:Y:S01]  /*4480*/  STL [R1+0x6c], R43 ;  /* 0x00006c2b01007387 */ /* 0x000fe20000100800 */
[----:B------:R-:W-:Y:S02]  /*4490*/  PLOP3.LUT P3, PT, PT, PT, UP1, 0x80, 0x8 ;  /* 0x000000000008781c */ /* 0x000fe40003f6f018 */
[----:B------:R-:W-:Y:S01]  /*44a0*/  PLOP3.LUT P2, PT, PT, PT, UP1, 0x80, 0x8 ;  /* 0x000000000008781c */ /* 0x000fe20003f4f018 */
[----:B------:R-:W-:Y:S01]  /*44b0*/  STL [R1+0x68], R42 ;  /* 0x0000682a01007387 */ /* 0x000fe20000100800 */
[----:B------:R-:W-:Y:S02]  /*44c0*/  PLOP3.LUT P0, PT, PT, PT, UP1, 0x80, 0x8 ;  /* 0x000000000008781c */ /* 0x000fe40003f0f018 */
[----:B------:R-:W-:Y:S01]  /*44d0*/  PLOP3.LUT P4, PT, PT, PT, UP1, 0x80, 0x8 ;  /* 0x000000000008781c */ /* 0x000fe20003f8f018 */
[----:B------:R-:W-:Y:S04]  /*44e0*/  STL [R1+0x64], R41 ;  /* 0x0000642901007387 */ /* 0x000fe80000100800 */
[----:B------:R-:W-:Y:S04]  /*44f0*/  STL [R1+0x60], R40 ;  /* 0x0000602801007387 */ /* 0x000fe80000100800 */
[----:B------:R-:W-:Y:S04]  /*4500*/  STL [R1+0x5c], R39 ;  /* 0x00005c2701007387 */ /* 0x000fe80000100800 */
[----:B------:R1:W-:Y:S04]  /*4510*/  STL [R1+0x58], R38 ;  /* 0x0000582601007387 */ /* 0x0003e80000100800 */
[----:B------:R3:W-:Y:S04]  /*4520*/  STL [R1+0x54], R37 ;  /* 0x0000542501007387 */ /* 0x0007e80000100800 */
[----:B------:R-:W-:Y:S01]  /*4530*/  STL [R1+0x50], R36 ;  /* 0x0000502401007387 */ /* 0x000fe20000100800 */
[----:B------:R-:W4:Y:S03]  /*4540*/  S2R R222, SR_TID.X ;  /* 0x0000000000de7919 */ /* 0x000f260000002100 */
[----:B-1----:R-:W2:Y:S04]  /*4550*/  LDL R38, [R1+0x44] ;  /* 0x0000440001267983 */ /* 0x002ea80000100800 */
[----:B---3--:R-:W3:Y:S01]  /*4560*/  LDL R37, [R1+0x40] ;  /* 0x0000400001257983 */ /* 0x008ee20000100800 */
[----:B------:R-:W-:Y:S04]  /*4570*/  DEPBAR.LE SB0, 0x0 ;  /* 0x000080000000791a */ /* 0x000fe80000000000 */
[----:B------:R-:W-:Y:S01]  /*4580*/  BAR.SYNC.DEFER_BLOCKING 0x0 ;  /* 0x0000000000007b1d */ /* 0x000fe20000010000 */
[----:B----4-:R-:W-:Y:S05]  /*4590*/  SHF.L.U32 R222, R222, 0x1, RZ ;  /* 0x00000001dede7819 */ /* 0x010fea00000006ff */
[----:B------:R-:W-:Y:S08]  /*45a0*/  LDSM.16.M88.4 R32, [R210] ;  /* 0x00000000d220783b */ /* 0x000ff00000000200 */
[----:B------:R-:W1:Y:S08]  /*45b0*/  LDSM.16.M88.4 R16, [R208+0xc000] ;  /* 0x00c00000d010783b */ /* 0x000e700000000200 */
[----:B------:R-:W4:Y:S08]  /*45c0*/  LDSM.16.M88.4 R28, [R210+0x1000] ;  /* 0x00100000d21c783b */ /* 0x000f300000000200 */
[----:B------:R-:W4:Y:S08]  /*45d0*/  LDSM.16.M88.4 R164, [R208+0xc800] ;  /* 0x00c80000d0a4783b */ /* 0x000f300000000200 */
[----:B------:R-:W-:Y:S08]  /*45e0*/  LDSM.16.M88.4 R168, [R0] ;  /* 0x0000000000a8783b */ /* 0x000ff00000000200 */
[----:B------:R-:W4:Y:S01]  /*45f0*/  LDSM.16.M88.4 R172, [R213+0xc000] ;  /* 0x00c00000d5ac783b */ /* 0x000f220000000200 */
[-C--:B-1----:R-:W-:Y:S07]  /*4600*/  HMMA.16816.F32 R4, R32, R16.reuse, RZ ;  /* 0x000000102004723c */ /* 0x082fee00000018ff */
[----:B------:R-:W1:Y:S01]  /*4610*/  LDSM.16.M88.4 R176, [R0+0x1000] ;  /* 0x0010000000b0783b */ /* 0x000e620000000200 */
[C---:B----4-:R-:W-:Y:S07]  /*4620*/  HMMA.16816.F32 R8, R28.reuse, R16, RZ ;  /* 0x000000101c08723c */ /* 0x050fee00000018ff */
[----:B------:R-:W4:Y:S01]  /*4630*/  LDSM.16.M88.4 R180, [R213+0xc800] ;  /* 0x00c80000d5b4783b */ /* 0x000f220000000200 */
[-C--:B------:R-:W-:Y:S07]  /*4640*/  HMMA.16816.F32 R12, R28, R18.reuse, RZ ;  /* 0x000000121c0c723c */ /* 0x080fee00000018ff */
[----:B------:R-:W-:Y:S01]  /*4650*/  LDSM.16.M88.4 R184, [R3] ;  /* 0x0000000003b8783b */ /* 0x000fe20000000200 */
[C---:B------:R-:W-:Y:S07]  /*4660*/  HMMA.16816.F32 R16, R32.reuse, R18, RZ ;  /* 0x000000122010723c */ /* 0x040fee00000018ff */
[----:B------:R-:W4:Y:S01]  /*4670*/  LDSM.16.M88.4 R188, [R211+0xc000] ;  /* 0x00c00000d3bc783b */ /* 0x000f220000000200 */
[-C--:B------:R-:W-:Y:S07]  /*4680*/  HMMA.16816.F32 R20, R32, R164.reuse, RZ ;  /* 0x000000a42014723c */ /* 0x080fee00000018ff */
[----:B------:R-:W4:Y:S01]  /*4690*/  LDSM.16.M88.4 R192, [R3+0x1000] ;  /* 0x0010000003c0783b */ /* 0x000f220000000200 */
[C---:B------:R-:W-:Y:S07]  /*46a0*/  HMMA.16816.F32 R24, R28.reuse, R164, RZ ;  /* 0x000000a41c18723c */ /* 0x040fee00000018ff */
[----:B------:R-:W4:Y:S01]  /*46b0*/  LDSM.16.M88.4 R196, [R211+0xc800] ;  /* 0x00c80000d3c4783b */ /* 0x000f220000000200 */
[-C--:B------:R-:W-:Y:S07]  /*46c0*/  HMMA.16816.F32 R28, R28, R166.reuse, RZ ;  /* 0x000000a61c1c723c */ /* 0x080fee00000018ff */
[----:B------:R-:W-:Y:S01]  /*46d0*/  LDSM.16.M88.4 R200, [R2+0x1000] ;  /* 0x0010000002c8783b */ /* 0x000fe20000000200 */
[----:B------:R-:W-:Y:S07]  /*46e0*/  HMMA.16816.F32 R32, R32, R166, RZ ;  /* 0x000000a62020723c */ /* 0x000fee00000018ff */
[----:B------:R-:W-:Y:S01]  /*46f0*/  LDSM.16.M88.4 R164, [R2] ;  /* 0x0000000002a4783b */ /* 0x000fe20000000200 */
[-C--:B------:R-:W-:Y:S07]  /*4700*/  HMMA.16816.F32 R4, R168, R172.reuse, R4 ;  /* 0x000000aca804723c */ /* 0x080fee0000001804 */
[----:B------:R-:W-:Y:S01]  /*4710*/  LDSM.16.M88.4 R204, [R212+0xc800] ;  /* 0x00c80000d4cc783b */ /* 0x000fe20000000200 */
[C---:B-1----:R-:W-:Y:S08]  /*4720*/  HMMA.16816.F32 R8, R176.reuse, R172, R8 ;  /* 0x000000acb008723c */ /* 0x042ff00000001808 */
[-C--:B------:R-:W-:Y:S08]  /*4730*/  HMMA.16816.F32 R12, R176, R174.reuse, R12 ;  /* 0x000000aeb00c723c */ /* 0x080ff0000000180c */
[C---:B------:R-:W-:Y:S01]  /*4740*/  HMMA.16816.F32 R16, R168.reuse, R174, R16 ;  /* 0x000000aea810723c */ /* 0x040fe20000001810 */
[----:B------:R-:W1:Y:S07]  /*4750*/  LDSM.16.M88.4 R172, [R212+0xc000] ;  /* 0x00c00000d4ac783b */ /* 0x000e6e0000000200 */
[-C--:B----4-:R-:W-:Y:S08]  /*4760*/  HMMA.16816.F32 R20, R168, R180.reuse, R20 ;  /* 0x000000b4a814723c */ /* 0x090ff00000001814 */
[C---:B------:R-:W-:Y:S08]  /*4770*/  HMMA.16816.F32 R24, R176.reuse, R180, R24 ;  /* 0x000000b4b018723c */ /* 0x040ff00000001818 */
[-C--:B------:R-:W-:Y:S01]  /*4780*/  HMMA.16816.F32 R28, R176, R182.reuse, R28 ;  /* 0x000000b6b01c723c */ /* 0x080fe2000000181c */
[----:B------:R-:W-:Y:S07]  /*4790*/  LDSM.16.M88.4 R176, [R208+0x10000] ;  /* 0x01000000d0b0783b */ /* 0x000fee0000000200 */
[----:B------:R-:W-:Y:S01]  /*47a0*/  HMMA.16816.F32 R32, R168, R182, R32 ;  /* 0x000000b6a820723c */ /* 0x000fe20000001820 */
[----:B------:R-:W4:Y:S07]  /*47b0*/  LDSM.16.M88.4 R168, [R210+0x2000] ;  /* 0x00200000d2a8783b */ /* 0x000f2e0000000200 */
[-C--:B------:R-:W-:Y:S01]  /*47c0*/  HMMA.16816.F32 R4, R184, R188.reuse, R4 ;  /* 0x000000bcb804723c */ /* 0x080fe20000001804 */
[----:B------:R-:W4:Y:S07]  /*47d0*/  LDSM.16.M88.4 R180, [R210+0x3000] ;  /* 0x00300000d2b4783b */ /* 0x000f2e0000000200 */
        /* <DEDUP_REMOVED lines=10> */
[-C--:B-1----:R-:W-:Y:S01]  /*4880*/  HMMA.16816.F32 R4, R164, R172.reuse, R4 ;  /* 0x000000aca404723c */ /* 0x082fe20000001804 */
[----:B------:R-:W-:Y:S07]  /*4890*/  LDSM.16.M88.4 R196, [R211+0x10000] ;  /* 0x01000000d3c4783b */ /* 0x000fee0000000200 */
[C---:B------:R-:W-:Y:S08]  /*48a0*/  HMMA.16816.F32 R8, R200.reuse, R172, R8 ;  /* 0x000000acc808723c */ /* 0x040ff00000001808 */
[-C--:B------:R-:W-:Y:S08]  /*48b0*/  HMMA.16816.F32 R12, R200, R174.reuse, R12 ;  /* 0x000000aec80c723c */ /* 0x080ff0000000180c */
[C---:B------:R-:W-:Y:S01]  /*48c0*/  HMMA.16816.F32 R16, R164.reuse, R174, R16 ;  /* 0x000000aea410723c */ /* 0x040fe20000001810 */
[----:B------:R1:W2:Y:S07]  /*48d0*/  LDSM.16.M88.4 R172, [R0+0x2000] ;  /* 0x0020000000ac783b */ /* 0x0002ae0000000200 */
[-C--:B------:R-:W-:Y:S08]  /*48e0*/  HMMA.16816.F32 R20, R164, R204.reuse, R20 ;  /* 0x000000cca414723c */ /* 0x080ff00000001814 */
[C---:B------:R-:W-:Y:S08]  /*48f0*/  HMMA.16816.F32 R24, R200.reuse, R204, R24 ;  /* 0x000000ccc818723c */ /* 0x040ff00000001818 */
[-C--:B------:R-:W-:Y:S01]  /*4900*/  HMMA.16816.F32 R28, R200, R206.reuse, R28 ;  /* 0x000000cec81c723c */ /* 0x080fe2000000181c */
[----:B------:R-:W-:Y:S02]  /*4910*/  LDSM.16.M88.4 R200, [R212+0x10000] ;  /* 0x01000000d4c8783b */ /* 0x000fe40000000200 */
[----:B-1----:R-:W-:Y:S02]  /*4920*/  @P1 LOP3.LUT R0, R222, 0x6, RZ, 0xc0, !PT ;  /* 0x00000006de001812 */ /* 0x002fe400078ec0ff */
[----:B------:R-:W-:Y:S03]  /*4930*/  PLOP3.LUT P1, PT, PT, PT, UP1, 0x80, 0x8 ;  /* 0x000000000008781c */ /* 0x000fe60003f2f018 */
[----:B------:R-:W-:Y:S01]  /*4940*/  HMMA.16816.F32 R32, R164, R206, R32 ;  /* 0x000000cea420723c */ /* 0x000fe20000001820 */
[----:B------:R-:W1:Y:S07]  /*4950*/  LDSM.16.M88.4 R164, [R213+0x10800] ;  /* 0x01080000d5a4783b */ /* 0x000e6e0000000200 */
[-C--:B----4-:R-:W-:Y:S01]  /*4960*/  HMMA.16816.F32 R4, R168, R176.reuse, R4 ;  /* 0x000000b0a804723c */ /* 0x090fe20000001804 */
[----:B------:R-:W4:Y:S07]  /*4970*/  S2R R222, SR_TID.X ;  /* 0x0000000000de7919 */ /* 0x000f2e0000002100 */
[C---:B------:R-:W-:Y:S08]  /*4980*/  HMMA.16816.F32 R8, R180.reuse, R176, R8 ;  /* 0x000000b0b408723c */ /* 0x040ff00000001808 */
[-C--:B------:R-:W-:Y:S08]  /*4990*/  HMMA.16816.F32 R12, R180, R178.reuse, R12 ;  /* 0x000000b2b40c723c */ /* 0x080ff0000000180c */
[C---:B------:R-:W-:Y:S01]  /*49a0*/  HMMA.16816.F32 R16, R168.reuse, R178, R16 ;  /* 0x000000b2a810723c */ /* 0x040fe20000001810 */
[----:B------:R-:W3:Y:S07]  /*49b0*/  LDSM.16.M88.4 R176, [R3+0x2000] ;  /* 0x0020000003b0783b */ /* 0x000eee0000000200 */
[-C--:B------:R-:W-:Y:S03]  /*49c0*/  HMMA.16816.F32 R20, R168, R188.reuse, R20 ;  /* 0x000000bca814723c */ /* 0x080fe60000001814 */
[----:B----4-:R-:W-:Y:S04]  /*49d0*/  SHF.R.U32.HI R222, RZ, 0x1, R222 ;  /* 0x00000001ffde7819 */ /* 0x010fe800000116de */
[----:B------:R-:W-:Y:S01]  /*49e0*/  @P6 LOP3.LUT R0, R0, 0x1e0, R222, 0xf8, !PT ;  /* 0x000001e000006812 */ /* 0x000fe200078ef8de */
[C---:B------:R-:W-:Y:S01]  /*49f0*/  HMMA.16816.F32 R24, R180.reuse, R188, R24 ;  /* 0x000000bcb418723c */ /* 0x040fe20000001818 */
[----:B------:R-:W-:Y:S07]  /*4a00*/  PLOP3.LUT P6, PT, PT, PT, UP1, 0x80, 0x8 ;  /* 0x000000000008781c */ /* 0x000fee0003fcf018 */
[-C--:B------:R-:W-:Y:S01]  /*4a10*/  HMMA.16816.F32 R28, R180, R190.reuse, R28 ;  /* 0x000000beb41c723c */ /* 0x080fe2000000181c */
[----:B------:R4:W3:Y:S07]  /*4a20*/  LDSM.16.M88.4 R180, [R3+0x3000] ;  /* 0x0030000003b4783b */ /* 0x0008ee0000000200 */
[----:B------:R-:W-:Y:S01]  /*4a30*/  HMMA.16816.F32 R32, R168, R190, R32 ;  /* 0x000000bea820723c */ /* 0x000fe20000001820 */
[----:B------:R-:W3:Y:S07]  /*4a40*/  LDSM.16.M88.4 R168, [R211+0x10800] ;  /* 0x01080000d3a8783b */ /* 0x000eee0000000200 */
[-C--:B--2---:R-:W-:Y:S01]  /*4a50*/  HMMA.16816.F32 R4, R172, R184.reuse, R4 ;  /* 0x000000b8ac04723c */ /* 0x084fe20000001804 */
[----:B------:R-:W2:Y:S07]  /*4a60*/  LDSM.16.M88.4 R188, [R2+0x2000] ;  /* 0x0020000002bc783b */ /* 0x000eae0000000200 */
[C---:B------:R-:W-:Y:S04]  /*4a70*/  HMMA.16816.F32 R8, R192.reuse, R184, R8 ;  /* 0x000000b8c008723c */ /* 0x040fe80000001808 */
[----:B------:R-:W-:Y:S04]  /*4a80*/  LEA R185, R223, UR4, 0x1 ;  /* 0x00000004dfb97c11 */ /* 0x000fe8000f8e08ff */
[-C--:B------:R-:W-:Y:S03]  /*4a90*/  HMMA.16816.F32 R12, R192, R186.reuse, R12 ;  /* 0x000000bac00c723c */ /* 0x080fe6000000180c */
[C---:B----4-:R-:W-:Y:S05]  /*4aa0*/  VIADD R3, R185.reuse, 0x20000 ;  /* 0x00020000b9037836 */ /* 0x050fea0000000000 */
[C---:B------:R-:W-:Y:S08]  /*4ab0*/  HMMA.16816.F32 R16, R172.reuse, R186, R16 ;  /* 0x000000baac10723c */ /* 0x040ff00000001810 */
[-C--:B-1----:R-:W-:Y:S08]  /*4ac0*/  HMMA.16816.F32 R20, R172, R164.reuse, R20 ;  /* 0x000000a4ac14723c */ /* 0x082ff00000001814 */
[C---:B------:R-:W-:Y:S08]  /*4ad0*/  HMMA.16816.F32 R24, R192.reuse, R164, R24 ;  /* 0x000000a4c018723c */ /* 0x040ff00000001818 */
[-C--:B------:R-:W-:Y:S03]  /*4ae0*/  HMMA.16816.F32 R28, R192, R166.reuse, R28 ;  /* 0x000000a6c01c723c */ /* 0x080fe6000000181c */
[----:B------:R-:W-:Y:S01]  /*4af0*/  IADD3 R192, PT, PT, R185, 0x20020, RZ ;  /* 0x00020020b9c07810 */ /* 0x000fe20007ffe0ff */
[----:B------:R-:W-:Y:S01]  /*4b00*/  @P5 VIADD R192, R3, 0xffffffe0 ;  /* 0xffffffe003c05836 */ /* 0x000fe20000000000 */
[----:B------:R-:W-:Y:S03]  /*4b10*/  IADD3 R3, PT, PT, R227, -0xf, RZ ;  /* 0xfffffff1e3037810 */ /* 0x000fe60007ffe0ff */
[----:B------:R-:W-:Y:S01]  /*4b20*/  HMMA.16816.F32 R32, R172, R166, R32 ;  /* 0x000000a6ac20723c */ /* 0x000fe20000001820 */
[----:B------:R1:W4:Y:S07]  /*4b30*/  LDSM.16.M88.4 R164, [R2+0x3000] ;  /* 0x0030000002a4783b */ /* 0x00032e0000000200 */
[-C--:B---3--:R-:W-:Y:S08]  /*4b40*/  HMMA.16816.F32 R4, R176, R196.reuse, R4 ;  /* 0x000000c4b004723c */ /* 0x088ff00000001804 */
[C---:B------:R-:W-:Y:S04]  /*4b50*/  HMMA.16816.F32 R8, R180.reuse, R196, R8 ;  /* 0x000000c4b408723c */ /* 0x040fe80000001808 */
[----:B------:R-:W-:Y:S04]  /*4b60*/  LEA R197, R221, UR4, 0x1 ;  /* 0x00000004ddc57c11 */ /* 0x000fe8000f8e08ff */
[-C--:B------:R-:W-:Y:S01]  /*4b70*/  HMMA.16816.F32 R12, R180, R198.reuse, R12 ;  /* 0x000000c6b40c723c */ /* 0x080fe2000000180c */
[----:B-1----:R-:W-:Y:S07]  /*4b80*/  IMAD.U32 R2, RZ, RZ, UR41 ;  /* 0x00000029ff027e24 */ /* 0x002fee000f8e00ff */
[C---:B------:R-:W-:Y:S08]  /*4b90*/  HMMA.16816.F32 R16, R176.reuse, R198, R16 ;  /* 0x000000c6b010723c */ /* 0x040ff00000001810 */
[-C--:B------:R-:W-:Y:S08]  /*4ba0*/  HMMA.16816.F32 R20, R176, R168.reuse, R20 ;  /* 0x000000a8b014723c */ /* 0x080ff00000001814 */
[C---:B------:R-:W-:Y:S04]  /*4bb0*/  HMMA.16816.F32 R24, R180.reuse, R168, R24 ;  /* 0x000000a8b418723c */ /* 0x040fe80000001818 */
[----:B------:R-:W-:Y:S04]  /*4bc0*/  VIADD R168, R227, 0x11 ;  /* 0x00000011e3a87836 */ /* 0x000fe80000000000 */
[-C--:B------:R-:W-:Y:S03]  /*4bd0*/  HMMA.16816.F32 R28, R180, R170.reuse, R28 ;  /* 0x000000aab41c723c */ /* 0x080fe6000000181c */
[----:B------:R-:W-:Y:S04]  /*4be0*/  IABS R168, R168 ;  /* 0x000000a800a87213 */ /* 0x000fe80000000000 */
[----:B------:R-:W-:Y:S01]  /*4bf0*/  I2FP.F32.S32 R168, R168 ;  /* 0x000000a800a87245 */ /* 0x000fe20000201400 */
[----:B------:R-:W-:Y:S08]  /*4c00*/  HMMA.16816.F32 R32, R176, R170, R32 ;  /* 0x000000aab020723c */ /* 0x000ff00000001820 */
[-C--:B--2---:R-:W-:Y:S08]  /*4c10*/  HMMA.16816.F32 R4, R188, R200.reuse, R4 ;  /* 0x000000c8bc04723c */ /* 0x084ff00000001804 */
[C---:B----4-:R-:W-:Y:S08]  /*4c20*/  HMMA.16816.F32 R8, R164.reuse, R200, R8 ;  /* 0x000000c8a408723c */ /* 0x050ff00000001808 */
[-C--:B------:R-:W-:Y:S03]  /*4c30*/  HMMA.16816.F32 R12, R164, R202.reuse, R12 ;  /* 0x000000caa40c723c */ /* 0x080fe6000000180c */
[----:B------:R-:W-:Y:S01]  /*4c40*/  FMUL.FTZ R4, R4, UR10 ;  /* 0x0000000a04047c20 */ /* 0x000fe20008410000 */
[----:B------:R-:W-:Y:S01]  /*4c50*/  FMUL.FTZ R6, R6, UR10 ;  /* 0x0000000a06067c20 */ /* 0x000fe20008410000 */
[----:B------:R-:W-:Y:S01]  /*4c60*/  FMUL.FTZ R5, R5, UR10 ;  /* 0x0000000a05057c20 */ /* 0x000fe20008410000 */
[----:B------:R-:W-:Y:S01]  /*4c70*/  FMUL.FTZ R7, R7, UR10 ;  /* 0x0000000a07077c20 */ /* 0x000fe20008410000 */
[----:B------:R1:W-:Y:S01]  /*4c80*/  MUFU.TANH R187, R4 ;  /* 0x0000000400bb7308 */ /* 0x0003e20000002400 */
[C---:B------:R-:W-:Y:S04]  /*4c90*/  HMMA.16816.F32 R16, R188.reuse, R202, R16 ;  /* 0x000000cabc10723c */ /* 0x040fe80000001810 */
[----:B------:R-:W-:Y:S01]  /*4ca0*/  FMUL.FTZ R11, R11, UR10 ;  /* 0x0000000a0b0b7c20 */ /* 0x000fe20008410000 */
[----:B------:R-:W-:Y:S01]  /*4cb0*/  FMUL.FTZ R8, R8, UR10 ;  /* 0x0000000a08087c20 */ /* 0x000fe20008410000 */
[----:B------:R-:W-:Y:S03]  /*4cc0*/  FMUL.FTZ R9, R9, UR10 ;  /* 0x0000000a09097c20 */ /* 0x000fe60008410000 */
[----:B------:R-:W-:Y:S02]  /*4cd0*/  MUFU.TANH R252, R6 ;  /* 0x0000000600fc7308 */ /* 0x000fe40000002400 */
[----:B------:R-:W-:Y:S01]  /*4ce0*/  FMUL.FTZ R14, R14, UR10 ;  /* 0x0000000a0e0e7c20 */ /* 0x000fe20008410000 */
[----:B------:R-:W-:Y:S01]  /*4cf0*/  FMUL.FTZ R13, R13, UR10 ;  /* 0x0000000a0d0d7c20 */ /* 0x000fe20008410000 */
[----:B------:R-:W-:Y:S01]  /*4d00*/  FMUL.FTZ R12, R12, UR10 ;  /* 0x0000000a0c0c7c20 */ /* 0x000fe20008410000 */
[----:B------:R-:W-:Y:S05]  /*4d10*/  FMUL.FTZ R15, R15, UR10 ;  /* 0x0000000a0f0f7c20 */ /* 0x000fea0008410000 */
[----:B------:R-:W-:Y:S01]  /*4d20*/  MUFU.TANH R183, R5 ;  /* 0x0000000500b77308 */ /* 0x000fe20000002400 */
[----:B-1----:R-:W-:Y:S01]  /*4d30*/  FMUL.FTZ R4, R10, UR10 ;  /* 0x0000000a0a047c20 */ /* 0x002fe20008410000 */
[----:B------:R-:W-:Y:S01]  /*4d40*/  @P3 IMAD R10, R2, 0x80, R0 ;  /* 0x00000080020a3824 */ /* 0x000fe200078e0200 */
[----:B------:R-:W-:Y:S01]  /*4d50*/  PLOP3.LUT P3, PT, PT, PT, UP1, 0x80, 0x8 ;  /* 0x000000000008781c */ /* 0x000fe20003f6f018 */
[----:B------:R-:W-:Y:S01]  /*4d60*/  FMUL.FTZ R18, R18, UR10 ;  /* 0x0000000a12127c20 */ /* 0x000fe20008410000 */
[----:B------:R-:W-:Y:S01]  /*4d70*/  FMUL.FTZ R16, R16, UR10 ;  /* 0x0000000a10107c20 */ /* 0x000fe20008410000 */
[C---:B------:R-:W-:Y:S04]  /*4d80*/  @P2 VIADD R0, R10.reuse, 0x8 ;  /* 0x000000080a002836 */ /* 0x040fe80000000000 */
[----:B------:R-:W-:Y:S01]  /*4d90*/  MUFU.TANH R251, R7 ;  /* 0x0000000700fb7308 */ /* 0x000fe20000002400 */
[----:B------:R-:W-:Y:S01]  /*4da0*/  @P0 IADD3 R2, PT, PT, R10, 0x1, RZ ;  /* 0x000000010a020810 */ /* 0x000fe20007ffe0ff */
[----:B------:R-:W-:Y:S01]  /*4db0*/  FMUL.FTZ R17, R17, UR10 ;  /* 0x0000000a11117c20 */ /* 0x000fe20008410000 */
[----:B------:R-:W-:Y:S01]  /*4dc0*/  PLOP3.LUT P2, PT, PT, PT, UP1, 0x80, 0x8 ;  /* 0x000000000008781c */ /* 0x000fe20003f4f018 */
[----:B------:R-:W-:Y:S01]  /*4dd0*/  FMUL.FTZ R173, R19, UR10 ;  /* 0x0000000a13ad7c20 */ /* 0x000fe20008410000 */
[----:B------:R-:W-:Y:S01]  /*4de0*/  @P1 ISETP.GE.AND P1, PT, R0, UR35, PT ;  /* 0x0000002300001c0c */ /* 0x000fe2000bf26270 */
[C---:B------:R-:W-:Y:S01]  /*4df0*/  VIADD R0, R227.reuse, 0xffffffe9 ;  /* 0xffffffe9e3007836 */ /* 0x040fe20000000000 */
[----:B------:R-:W-:Y:S03]  /*4e00*/  @P4 ISETP.GE.AND P4, PT, R2, UR35, PT ;  /* 0x0000002302004c0c */ /* 0x000fe6000bf86270 */
[----:B------:R1:W2:Y:S01]  /*4e10*/  MUFU.TANH R40, R4 ;  /* 0x0000000400287308 */ /* 0x0002a20000002400 */
[----:B------:R-:W-:Y:S02]  /*4e20*/  @P3 ISETP.GE.AND P3, PT, R10, UR35, PT ;  /* 0x000000230a003c0c */ /* 0x000fe4000bf66270 */
[----:B------:R-:W-:Y:S02]  /*4e30*/  IABS R2, R0 ;  /* 0x0000000000027213 */ /* 0x000fe40000000000 */
[----:B------:R-:W-:Y:S02]  /*4e40*/  IABS R0, R3 ;  /* 0x0000000300007213 */ /* 0x000fe40000000000 */
[----:B------:R-:W-:Y:S03]  /*4e50*/  I2FP.F32.S32 R169, R2 ;  /* 0x0000000200a97245 */ /* 0x000fe60000201400 */
[----:B------:R3:W-:Y:S01]  /*4e60*/  MUFU.TANH R43, R11 ;  /* 0x0000000b002b7308 */ /* 0x0007e20000002400 */
[C---:B------:R-:W-:Y:S01]  /*4e70*/  IADD3 R3, PT, PT, R227.reuse, 0x9, RZ ;  /* 0x00000009e3037810 */ /* 0x040fe20007ffe0ff */
[----:B------:R-:W-:Y:S01]  /*4e80*/  VIADD R2, R227, 0xfffffff0 ;  /* 0xfffffff0e3027836 */ /* 0x000fe20000000000 */
[----:B------:R-:W-:Y:S02]  /*4e90*/  I2FP.F32.S32 R172, R0 ;  /* 0x0000000000ac7245 */ /* 0x000fe40000201400 */
[----:B------:R-:W-:Y:S01]  /*4ea0*/  IABS R0, R3 ;  /* 0x0000000300007213 */ /* 0x000fe20000000000 */
[----:B------:R-:W-:Y:S01]  /*4eb0*/  FMUL.FTZ R3, R37, 1.4426950216293334961 ;  /* 0x3fb8aa3b25037820 */ /* 0x000fe20000410000 */
[----:B------:R-:W-:Y:S03]  /*4ec0*/  PLOP3.LUT P0, PT, PT, PT, UP1, 0x80, 0x8 ;  /* 0x000000000008781c */ /* 0x000fe60003f0f018 */
[----:B------:R4:W4:Y:S01]  /*4ed0*/  MUFU.TANH R39, R8 ;  /* 0x0000000800277308 */ /* 0x0009220000002400 */
[----:B-1----:R-:W1:Y:S01]  /*4ee0*/  LDSM.16.M88.4 R4, [R212+0x10800] ;  /* 0x01080000d404783b */ /* 0x002e620000000200 */
[----:B--2---:R-:W-:Y:S08]  /*4ef0*/  FFMA.FTZ R168, R168, -UR12, R40 ;  /* 0x8000000ca8a87c23 */ /* 0x004ff00008010028 */
[----:B------:R2:W-:Y:S01]  /*4f00*/  MUFU.TANH R42, R14 ;  /* 0x0000000e002a7308 */ /* 0x0005e20000002400 */
[----:B---3--:R-:W-:Y:S01]  /*4f10*/  FFMA.FTZ R11, R169, -UR12, R187 ;  /* 0x8000000ca90b7c23 */ /* 0x008fe200080100bb */
[----:B------:R3:W-:Y:S04]  /*4f20*/  STL [R1+0x1c], R40 ;  /* 0x00001c2801007387 */ /* 0x0007e80000100800 */
[----:B------:R-:W-:Y:S04]  /*4f30*/  @P2 FSEL R11, R11, -INF , !P3 ;  /* 0xff8000000b0b2808 */ /* 0x000fe80005800000 */
[----:B------:R3:W-:Y:S01]  /*4f40*/  MUFU.TANH R41, R13 ;  /* 0x0000000d00297308 */ /* 0x0007e20000002400 */
[----:B------:R-:W-:Y:S01]  /*4f50*/  PLOP3.LUT P2, PT, PT, PT, UP1, 0x80, 0x8 ;  /* 0x000000000008781c */ /* 0x000fe20003f4f018 */
[----:B----4-:R-:W-:Y:S01]  /*4f60*/  @P6 VIADD R8, R10, 0x9 ;  /* 0x000000090a086836 */ /* 0x010fe20000000000 */
[----:B------:R-:W-:Y:S01]  /*4f70*/  PLOP3.LUT P6, PT, PT, PT, UP1, 0x80, 0x8 ;  /* 0x000000000008781c */ /* 0x000fe20003fcf018 */
[----:B------:R4:W-:Y:S06]  /*4f80*/  STL [R1+0xc], R39 ;  /* 0x00000c2701007387 */ /* 0x0009ec0000100800 */
[----:B------:R-:W4:Y:S01]  /*4f90*/  MUFU.TANH R174, R9 ;  /* 0x0000000900ae7308 */ /* 0x000f220000002400 */
[----:B--2---:R-:W-:Y:S01]  /*4fa0*/  I2FP.F32.S32 R14, R0 ;  /* 0x00000000000e7245 */ /* 0x004fe20000201400 */
[----:B------:R-:W-:Y:S04]  /*4fb0*/  VIADD R0, R227, 0xffffffe8 ;  /* 0xffffffe8e3007836 */ /* 0x000fe80000000000 */
[----:B------:R-:W-:Y:S01]  /*4fc0*/  @P6 ISETP.GE.AND P6, PT, R8, UR35, PT ;  /* 0x0000002308006c0c */ /* 0x000fe2000bfc6270 */
[----:B------:R-:W-:Y:S01]  /*4fd0*/  FMUL.FTZ R8, R38, 1.4426950216293334961 ;  /* 0x3fb8aa3b26087820 */ /* 0x000fe20000410000 */
[----:B---3--:R-:W-:Y:S01]  /*4fe0*/  FFMA.FTZ R13, R14, -UR12, R39 ;  /* 0x8000000c0e0d7c23 */ /* 0x008fe20008010027 */
[----:B------:R-:W-:Y:S01]  /*4ff0*/  IABS R170, R0 ;  /* 0x0000000000aa7213 */ /* 0x000fe20000000000 */
[----:B------:R-:W2:Y:S01]  /*5000*/  MUFU.TANH R36, R12 ;  /* 0x0000000c00247308 */ /* 0x000ea20000002400 */
[----:B------:R-:W-:Y:S02]  /*5010*/  IABS R0, R2 ;  /* 0x0000000200007213 */ /* 0x000fe40000000000 */
[----:B------:R-:W-:Y:S02]  /*5020*/  @P2 FSEL R13, R13, -INF , !P3 ;  /* 0xff8000000d0d2808 */ /* 0x000fe40005800000 */
[----:B------:R-:W-:Y:S01]  /*5030*/  FSETP.NEU.FTZ.AND P2, PT, R38, -INF , PT ;  /* 0xff8000002600780b */ /* 0x000fe20003f5d000 */
[-C--:B-1----:R-:W-:Y:S01]  /*5040*/  HMMA.16816.F32 R20, R188, R4.reuse, R20 ;  /* 0x00000004bc14723c */ /* 0x082fe20000001814 */
[----:B----4-:R-:W-:Y:S03]  /*5050*/  STL [R1+0x8], R174 ;  /* 0x000008ae01007387 */ /* 0x010fe60000100800 */
[----:B------:R-:W1:Y:S01]  /*5060*/  MUFU.TANH R40, R15 ;  /* 0x0000000f00287308 */ /* 0x000e620000002400 */
[----:B------:R-:W-:Y:S01]  /*5070*/  FSEL R8, R8, RZ, P2 ;  /* 0x000000ff08087208 */ /* 0x000fe20001000000 */
[----:B------:R-:W-:Y:S01]  /*5080*/  FFMA.FTZ R9, R172, -UR12, R252 ;  /* 0x8000000cac097c23 */ /* 0x000fe200080100fc */
[----:B------:R-:W-:Y:S01]  /*5090*/  PLOP3.LUT P2, PT, PT, PT, UP1, 0x80, 0x8 ;  /* 0x000000000008781c */ /* 0x000fe20003f4f018 */
[----:B------:R-:W-:Y:S01]  /*50a0*/  STL [R1+0x18], R43 ;  /* 0x0000182b01007387 */ /* 0x000fe20000100800 */
[----:B------:R-:W-:Y:S01]  /*50b0*/  I2FP.F32.S32 R170, R170 ;  /* 0x000000aa00aa7245 */ /* 0x000fe20000201400 */
[C---:B------:R-:W-:Y:S04]  /*50c0*/  HMMA.16816.F32 R24, R164.reuse, R4, R24 ;  /* 0x00000004a418723c */ /* 0x040fe80000001818 */
[----:B------:R3:W4:Y:S01]  /*50d0*/  MUFU.TANH R247, R18 ;  /* 0x0000001200f77308 */ /* 0x0007220000002400 */
[----:B------:R-:W-:Y:S01]  /*50e0*/  FFMA.FTZ R2, R170, -UR12, R183 ;  /* 0x8000000caa027c23 */ /* 0x000fe200080100b7 */
[----:B------:R-:W-:Y:S01]  /*50f0*/  @P0 FSEL R9, R9, -INF , !P3 ;  /* 0xff80000009090808 */ /* 0x000fe20005800000 */
[----:B--2---:R2:W-:Y:S01]  /*5100*/  STL [R1+0x4], R36 ;  /* 0x0000042401007387 */ /* 0x0045e20000100800 */
[----:B------:R-:W-:Y:S01]  /*5110*/  PLOP3.LUT P0, PT, PT, PT, UP1, 0x80, 0x8 ;  /* 0x000000000008781c */ /* 0x000fe20003f0f018 */
[-C--:B------:R-:W-:Y:S02]  /*5120*/  HMMA.16816.F32 R28, R164, R6.reuse, R28 ;  /* 0x00000006a41c723c */ /* 0x080fe4000000181c */
[----:B------:R2:W-:Y:S01]  /*5130*/  STL [R1+0x14], R42 ;  /* 0x0000142a01007387 */ /* 0x0005e20000100800 */
[----:B------:R-:W-:Y:S01]  /*5140*/  @P2 FSEL R2, R2, -INF , !P4 ;  /* 0xff80000002022808 */ /* 0x000fe20006000000 */
[----:B------:R-:W-:Y:S01]  /*5150*/  FMUL.FTZ R20, R20, UR10 ;  /* 0x0000000a14147c20 */ /* 0x000fe20008410000 */
[----:B------:R-:W-:Y:S01]  /*5160*/  IADD3 R12, PT, PT, R227, 0x8, RZ ;  /* 0x00000008e30c7810 */ /* 0x000fe20007ffe0ff */
[----:B------:R-:W-:Y:S01]  /*5170*/  STL [R1], R41 ;  /* 0x0000002901007387 */ /* 0x000fe20000100800 */
[----:B------:R-:W2:Y:S01]  /*5180*/  MUFU.TANH R39, R16 ;  /* 0x0000001000277308 */ /* 0x000ea20000002400 */
[----:B------:R-:W-:Y:S01]  /*5190*/  HMMA.16816.F32 R32, R188, R6, R32 ;  /* 0x00000006bc20723c */ /* 0x000fe20000001820 */
[----:B------:R-:W-:Y:S01]  /*51a0*/  PLOP3.LUT P2, PT, PT, PT, UP1, 0x80, 0x8 ;  /* 0x000000000008781c */ /* 0x000fe20003f4f018 */
[----:B-1----:R-:W-:Y:S02]  /*51b0*/  STL [R1+0x10], R40 ;  /* 0x0000102801007387 */ /* 0x002fe40000100800 */
[--C-:B------:R-:W-:Y:S01]  /*51c0*/  FFMA.FTZ R2, R2, UR9, -R8.reuse ;  /* 0x0000000902027c23 */ /* 0x100fe20008010808 */
[----:B------:R-:W-:Y:S01]  /*51d0*/  @P0 FSEL R168, R168, -INF , !P3 ;  /* 0xff800000a8a80808 */ /* 0x000fe20005800000 */
[----:B------:R-:W-:Y:S01]  /*51e0*/  FMUL.FTZ R25, R25, UR10 ;  /* 0x0000000a19197c20 */ /* 0x000fe20008410000 */
[----:B------:R-:W-:Y:S02]  /*51f0*/  FSETP.NEU.FTZ.AND P0, PT, R37, -INF , PT ;  /* 0xff8000002500780b */ /* 0x000fe40003f1d000 */
[----:B------:R1:W-:Y:S01]  /*5200*/  MUFU.EX2 R222, R2 ;  /* 0x0000000200de7308 */ /* 0x0003e20000000800 */
[----:B------:R-:W-:Y:S01]  /*5210*/  PLOP3.LUT P3, PT, PT, PT, UP1, 0x80, 0x8 ;  /* 0x000000000008781c */ /* 0x000fe20003f6f018 */
[----:B------:R-:W-:Y:S01]  /*5220*/  VIADD R15, R227, 0x10 ;  /* 0x00000010e30f7836 */ /* 0x000fe20000000000 */
[----:B------:R-:W-:Y:S07]  /*5230*/  FSEL R3, R3, RZ, P0 ;  /* 0x000000ff03037208 */ /* 0x000fee0000000000 */
[----:B------:R4:W-:Y:S01]  /*5240*/  MUFU.TANH R37, R20 ;  /* 0x0000001400257308 */ /* 0x0009e20000002400 */
[----:B------:R-:W-:Y:S01]  /*5250*/  PLOP3.LUT P0, PT, PT, PT, UP1, 0x80, 0x8 ;  /* 0x000000000008781c */ /* 0x000fe20003f0f018 */
[----:B------:R-:W-:Y:S01]  /*5260*/  FFMA.FTZ R11, R11, UR9, -R8 ;  /* 0x000000090b0b7c23 */ /* 0x000fe20008010808 */
[----:B------:R-:W-:Y:S01]  /*5270*/  IABS R12, R12 ;  /* 0x0000000c000c7213 */ /* 0x000fe20000000000 */
[----:B------:R-:W-:Y:S01]  /*5280*/  FMUL.FTZ R22, R22, UR10 ;  /* 0x0000000a16167c20 */ /* 0x000fe20008410000 */
[----:B------:R-:W-:Y:S01]  /*5290*/  I2FP.F32.S32 R171, R0 ;  /* 0x0000000000ab7245 */ /* 0x000fe20000201400 */
[----:B------:R-:W-:Y:S01]  /*52a0*/  FFMA.FTZ R9, R9, UR9, -R3 ;  /* 0x0000000909097c23 */ /* 0x000fe20008010803 */
[----:B---3--:R-:W-:Y:S03]  /*52b0*/  MOV R18, R12 ;  /* 0x0000000c00127202 */ /* 0x008fe60000000f00 */
[----:B------:R3:W-:Y:S01]  /*52c0*/  MUFU.TANH R243, R25 ;  /* 0x0000001900f37308 */ /* 0x0007e20000002400 */
[----:B------:R-:W-:Y:S01]  /*52d0*/  IABS R12, R15 ;  /* 0x0000000f000c7213 */ /* 0x000fe20000000000 */
[----:B-1----:R-:W2:Y:S01]  /*52e0*/  LDL R2, [R1+0x3c] ;  /* 0x00003c0001027983 */ /* 0x002ea20000100800 */
[----:B------:R-:W-:Y:S01]  /*52f0*/  FFMA.FTZ R0, R171, -UR12, R251 ;  /* 0x8000000cab007c23 */ /* 0x000fe200080100fb */
[----:B------:R-:W-:Y:S01]  /*5300*/  @P3 VIADD R19, R10, 0x10 ;  /* 0x000000100a133836 */ /* 0x000fe20000000000 */
[----:B------:R-:W-:Y:S01]  /*5310*/  PLOP3.LUT P3, PT, PT, PT, UP1, 0x80, 0x8 ;  /* 0x000000000008781c */ /* 0x000fe20003f6f018 */
[----:B------:R-:W-:Y:S01]  /*5320*/  IMAD.MOV.U32 R15, RZ, RZ, R12 ;  /* 0x000000ffff0f7224 */ /* 0x000fe200078e000c */
[----:B------:R-:W-:Y:S03]  /*5330*/  I2FP.F32.S32 R18, R18 ;  /* 0x0000001200127245 */ /* 0x000fe60000201400 */
[----:B------:R1:W2:Y:S01]  /*5340*/  MUFU.TANH R38, R17 ;  /* 0x0000001100267308 */ /* 0x0002a20000002400 */
[----:B------:R-:W-:Y:S01]  /*5350*/  @P0 FSEL R0, R0, -INF , !P4 ;  /* 0xff80000000000808 */ /* 0x000fe20006000000 */
[----:B----4-:R-:W4:Y:S01]  /*5360*/  LDL R20, [R1+0x38] ;  /* 0x0000380001147983 */ /* 0x010f220000100800 */
[----:B------:R-:W-:Y:S01]  /*5370*/  PLOP3.LUT P0, PT, PT, PT, UP1, 0x80, 0x8 ;  /* 0x000000000008781c */ /* 0x000fe20003f0f018 */
[----:B------:R-:W-:Y:S01]  /*5380*/  FFMA.FTZ R12, R18, -UR12, R174 ;  /* 0x8000000c120c7c23 */ /* 0x000fe200080100ae */
[----:B------:R-:W-:Y:S01]  /*5390*/  I2FP.F32.S32 R16, R15 ;  /* 0x0000000f00107245 */ /* 0x000fe20000201400 */
[----:B------:R-:W-:Y:S01]  /*53a0*/  FFMA.FTZ R0, R0, UR9, -R3 ;  /* 0x0000000900007c23 */ /* 0x000fe20008010803 */
[----:B------:R-:W-:Y:S03]  /*53b0*/  VIADD R4, R227, 0xffffffe0 ;  /* 0xffffffe0e3047836 */ /* 0x000fe60000000000 */
[----:B------:R1:W4:Y:S01]  /*53c0*/  MUFU.EX2 R186, R11 ;  /* 0x0000000b00ba7308 */ /* 0x0003220000000800 */
[----:B------:R-:W-:Y:S01]  /*53d0*/  @P2 ISETP.GE.AND P2, PT, R19, UR35, PT ;  /* 0x0000002313002c0c */ /* 0x000fe2000bf46270 */
[----:B---3--:R-:W3:Y:S01]  /*53e0*/  LDL R25, [R1+0x4c] ;  /* 0x00004c0001197983 */ /* 0x008ee20000100800 */
[----:B------:R-:W-:Y:S07]  /*53f0*/  @P3 FSEL R12, R12, -INF , !P4 ;  /* 0xff8000000c0c3808 */ /* 0x000fee0006000000 */
[----:B------:R2:W-:Y:S01]  /*5400*/  MUFU.TANH R242, R22 ;  /* 0x0000001600f27308 */ /* 0x0005e20000002400 */
[----:B------:R-:W-:Y:S01]  /*5410*/  PLOP3.LUT P3, PT, PT, PT, UP1, 0x80, 0x8 ;  /* 0x000000000008781c */ /* 0x000fe20003f6f018 */
[----:B------:R-:W-:Y:S01]  /*5420*/  FMUL.FTZ R23, R23, UR10 ;  /* 0x0000000a17177c20 */ /* 0x000fe20008410000 */
[----:B------:R-:W-:Y:S01]  /*5430*/  IABS R4, R4 ;  /* 0x0000000400047213 */ /* 0x000fe20000000000 */
[----:B------:R-:W-:Y:S01]  /*5440*/  FMUL.FTZ R21, R21, UR10 ;  /* 0x0000000a15157c20 */ /* 0x000fe20008410000 */
[----:B------:R-:W-:Y:S01]  /*5450*/  FMUL.FTZ R24, R24, UR10 ;  /* 0x0000000a18187c20 */ /* 0x000fe20008410000 */
[C---:B-1----:R-:W-:Y:S01]  /*5460*/  VIADD R17, R227.reuse, 0x1 ;  /* 0x00000001e3117836 */ /* 0x042fe20000000000 */
[C---:B------:R-:W-:Y:S03]  /*5470*/  IADD3 R7, PT, PT, R227.reuse, -0x8, RZ ;  /* 0xfffffff8e3077810 */ /* 0x040fe60007ffe0ff */
[----:B------:R1:W-:Y:S01]  /*5480*/  MUFU.EX2 R231, R9 ;  /* 0x0000000900e77308 */ /* 0x0003e20000000800 */
[----:B------:R-:W-:Y:S02]  /*5490*/  IMAD.MOV.U32 R19, RZ, RZ, R4 ;  /* 0x000000ffff137224 */ /* 0x000fe400078e0004 */
[----:B------:R-:W-:Y:S01]  /*54a0*/  FFMA.FTZ R11, R16, -UR12, R43 ;  /* 0x8000000c100b7c23 */ /* 0x000fe2000801002b */
[----:B------:R-:W-:Y:S06]  /*54b0*/  IABS R15, R17 ;  /* 0x00000011000f7213 */ /* 0x000fec0000000000 */
[----:B------:R1:W4:Y:S01]  /*54c0*/  MUFU.EX2 R230, R0 ;  /* 0x0000000000e67308 */ /* 0x0003220000000800 */
[C---:B------:R-:W-:Y:S01]  /*54d0*/  IADD3 R17, PT, PT, R227.reuse, -0x1f, RZ ;  /* 0xffffffe1e3117810 */ /* 0x040fe20007ffe0ff */
[----:B------:R-:W-:Y:S01]  /*54e0*/  VIADD R6, R227, 0xfffffff9 ;  /* 0xfffffff9e3067836 */ /* 0x000fe20000000000 */
[----:B------:R-:W-:Y:S07]  /*54f0*/  @P0 FSEL R11, R11, -INF , !P4 ;  /* 0xff8000000b0b0808 */ /* 0x000fee0006000000 */
[----:B------:R-:W4:Y:S01]  /*5500*/  MUFU.TANH R244, R173 ;  /* 0x000000ad00f47308 */ /* 0x000f220000002400 */
[----:B------:R-:W-:Y:S01]  /*5510*/  PLOP3.LUT P4, PT, PT, PT, UP1, 0x80, 0x8 ;  /* 0x000000000008781c */ /* 0x000fe20003f8f018 */
[----:B------:R-:W-:Y:S01]  /*5520*/  FMUL.FTZ R28, R28, UR10 ;  /* 0x0000000a1c1c7c20 */ /* 0x000fe20008410000 */
[----:B--2---:R-:W-:Y:S01]  /*5530*/  I2FP.F32.S32 R22, R15 ;  /* 0x0000000f00167245 */ /* 0x004fe20000201400 */
[----:B------:R-:W-:Y:S01]  /*5540*/  FMUL.FTZ R26, R26, UR10 ;  /* 0x0000000a1a1a7c20 */ /* 0x000fe20008410000 */
[----:B------:R-:W-:Y:S01]  /*5550*/  IABS R17, R17 ;  /* 0x0000001100117213 */ /* 0x000fe20000000000 */
[----:B-1----:R-:W-:Y:S01]  /*5560*/  FFMA.FTZ R9, R14, -UR12, R42 ;  /* 0x8000000c0e097c23 */ /* 0x002fe2000801002a */
[----:B------:R-:W-:Y:S01]  /*5570*/  PLOP3.LUT P0, PT, PT, PT, UP1, 0x80, 0x8 ;  /* 0x000000000008781c */ /* 0x000fe20003f0f018 */
[----:B------:R-:W-:Y:S01]  /*5580*/  FFMA.FTZ R16, R22, -UR12, R36 ;  /* 0x8000000c16107c23 */ /* 0x000fe20008010024 */
[----:B------:R-:W-:Y:S01]  /*5590*/  I2FP.F32.S32 R17, R17 ;  /* 0x0000001100117245 */ /* 0x000fe20000201400 */
[----:B------:R-:W-:Y:S01]  /*55a0*/  @P3 VIADD R0, R10, 0x11 ;  /* 0x000000110a003836 */ /* 0x000fe20000000000 */
[----:B------:R-:W-:Y:S01]  /*55b0*/  PLOP3.LUT P3, PT, PT, PT, UP1, 0x80, 0x8 ;  /* 0x000000000008781c */ /* 0x000fe20003f6f018 */
[----:B------:R-:W-:Y:S01]  /*55c0*/  FFMA.FTZ R14, R169, -UR12, R247 ;  /* 0x8000000ca90e7c23 */ /* 0x000fe200080100f7 */
[----:B------:R-:W-:Y:S01]  /*55d0*/  I2FP.F32.S32 R19, R19 ;  /* 0x0000001300137245 */ /* 0x000fe20000201400 */
[----:B------:R-:W-:Y:S01]  /*55e0*/  FFMA.FTZ R15, R17, -UR12, R39 ;  /* 0x8000000c110f7c23 */ /* 0x000fe20008010027 */
[----:B------:R-:W-:Y:S01]  /*55f0*/  @P4 FSEL R16, R16, -INF , !P1 ;  /* 0xff80000010104808 */ /* 0x000fe20004800000 */
[----:B------:R-:W-:Y:S01]  /*5600*/  MUFU.TANH R232, R23 ;  /* 0x0000001700e87308 */ /* 0x000fe20000002400 */
[----:B------:R-:W-:Y:S01]  /*5610*/  PLOP3.LUT P4, PT, PT, PT, UP1, 0x80, 0x8 ;  /* 0x000000000008781c */ /* 0x000fe20003f8f018 */
[----:B------:R-:W-:Y:S01]  /*5620*/  FMUL.FTZ R29, R29, UR10 ;  /* 0x0000000a1d1d7c20 */ /* 0x000fe20008410000 */
[----:B------:R-:W-:Y:S01]  /*5630*/  IABS R6, R6 ;  /* 0x0000000600067213 */ /* 0x000fe20000000000 */
[----:B------:R-:W-:Y:S01]  /*5640*/  FMUL.FTZ R27, R27, UR10 ;  /* 0x0000000a1b1b7c20 */ /* 0x000fe20008410000 */
[----:B------:R-:W-:Y:S01]  /*5650*/  @P0 FSEL R9, R9, -INF , !P1 ;  /* 0xff80000009090808 */ /* 0x000fe20004800000 */
[----:B------:R-:W-:Y:S01]  /*5660*/  FMUL.FTZ R32, R32, UR10 ;  /* 0x0000000a20207c20 */ /* 0x000fe20008410000 */
[----:B------:R-:W-:Y:S03]  /*5670*/  PLOP3.LUT P0, PT, PT, PT, UP1, 0x80, 0x8 ;  /* 0x000000000008781c */ /* 0x000fe60003f0f018 */
[----:B------:R-:W-:Y:S01]  /*5680*/  MUFU.TANH R36, R21 ;  /* 0x0000001500247308 */ /* 0x000fe20000002400 */
[----:B------:R-:W-:Y:S01]  /*5690*/  @P3 ISETP.GE.AND P3, PT, R0, UR35, PT ;  /* 0x0000002300003c0c */ /* 0x000fe2000bf66270 */
[----:B------:R-:W-:Y:S01]  /*56a0*/  FMUL.FTZ R33, R33, UR10 ;  /* 0x0000000a21217c20 */ /* 0x000fe20008410000 */
[----:B------:R-:W-:Y:S01]  /*56b0*/  IABS R0, R227 ;  /* 0x000000e300007213 */ /* 0x000fe20000000000 */
[----:B------:R-:W-:Y:S01]  /*56c0*/  FMUL.FTZ R34, R34, UR10 ;  /* 0x0000000a22227c20 */ /* 0x000fe20008410000 */
[----:B------:R-:W-:Y:S01]  /*56d0*/  IABS R7, R7 ;  /* 0x0000000700077213 */ /* 0x000fe20000000000 */
[----:B------:R-:W-:Y:S01]  /*56e0*/  FMUL.FTZ R35, R35, UR10 ;  /* 0x0000000a23237c20 */ /* 0x000fe20008410000 */
[----:B------:R-:W-:Y:S03]  /*56f0*/  @P4 FSEL R15, R15, -INF , !P1 ;  /* 0xff8000000f0f4808 */ /* 0x000fe60004800000 */
[----:B------:R-:W-:Y:S01]  /*5700*/  MUFU.TANH R246, R24 ;  /* 0x0000001800f67308 */ /* 0x000fe20000002400 */
[----:B------:R-:W-:Y:S01]  /*5710*/  FMUL.FTZ R30, R30, UR10 ;  /* 0x0000000a1e1e7c20 */ /* 0x000fe20008410000 */
[----:B------:R-:W-:Y:S01]  /*5720*/  FMUL.FTZ R31, R31, UR10 ;  /* 0x0000000a1f1f7c20 */ /* 0x000fe20008410000 */
[----:B------:R-:W2:Y:S01]  /*5730*/  LDL R184, [R1+0x34] ;  /* 0x0000340001b87983 */ /* 0x000ea20000100800 */
[----:B------:R-:W-:Y:S01]  /*5740*/  @P0 FSEL R14, R14, -INF , !P1 ;  /* 0xff8000000e0e0808 */ /* 0x000fe20004800000 */
[----:B------:R-:W-:Y:S01]  /*5750*/  FFMA.FTZ R15, R15, UR9, -R8 ;  /* 0x000000090f0f7c23 */ /* 0x000fe20008010808 */
[----:B------:R-:W-:Y:S04]  /*5760*/  PLOP3.LUT P1, PT, PT, PT, UP1, 0x80, 0x8 ;  /* 0x000000000008781c */ /* 0x000fe80003f2f018 */
[----:B------:R-:W1:Y:S01]  /*5770*/  MUFU.TANH R237, R28 ;  /* 0x0000001c00ed7308 */ /* 0x000e620000002400 */
[----:B------:R-:W-:Y:S09]  /*5780*/  FFMA.FTZ R14, R14, UR9, -R3 ;  /* 0x000000090e0e7c23 */ /* 0x000ff20008010803 */
[----:B------:R1:W4:Y:S10]  /*5790*/  MUFU.TANH R250, R26 ;  /* 0x0000001a00fa7308 */ /* 0x0003340000002400 */
[----:B------:R-:W4:Y:S10]  /*57a0*/  MUFU.TANH R235, R29 ;  /* 0x0000001d00eb7308 */ /* 0x000f340000002400 */
[----:B------:R-:W-:Y:S01]  /*57b0*/  MUFU.EX2 R194, R14 ;  /* 0x0000000e00c27308 */ /* 0x000fe20000000800 */
[----:B-1----:R-:W1:Y:S09]  /*57c0*/  S2R R26, SR_TID.X ;  /* 0x00000000001a7919 */ /* 0x002e720000002100 */
[----:B------:R-:W-:Y:S10]  /*57d0*/  MUFU.TANH R249, R27 ;  /* 0x0000001b00f97308 */ /* 0x000ff40000002400 */
[----:B------:R-:W-:Y:S10]  /*57e0*/  MUFU.TANH R226, R32 ;  /* 0x0000002000e27308 */ /* 0x000ff40000002400 */
[----:B------:R-:W-:Y:S10]  /*57f0*/  MUFU.TANH R225, R33 ;  /* 0x0000002100e17308 */ /* 0x000ff40000002400 */
[----:B------:R-:W-:Y:S01]  /*5800*/  MUFU.TANH R199, R34 ;  /* 0x0000002200c77308 */ /* 0x000fe20000002400 */
[----:B-1----:R-:W-:Y:S09]  /*5810*/  IMAD.SHL.U32 R26, R26, 0x20, RZ ;  /* 0x000000201a1a7824 */ /* 0x002ff200078e00ff */
[----:B------:R-:W1:Y:S10]  /*5820*/  MUFU.TANH R196, R35 ;  /* 0x0000002300c47308 */ /* 0x000e740000002400 */
[----:B------:R-:W-:Y:S10]  /*5830*/  MUFU.TANH R248, R30 ;  /* 0x0000001e00f87308 */ /* 0x000ff40000002400 */
[----:B------:R-:W1:Y:S10]  /*5840*/  MUFU.TANH R245, R31 ;  /* 0x0000001f00f57308 */ /* 0x000e740000002400 */
[----:B------:R-:W-:Y:S01]  /*5850*/  MUFU.EX2 R43, R15 ;  /* 0x0000000f002b7308 */ /* 0x000fe20000000800 */
[C---:B------:R-:W-:Y:S01]  /*5860*/  FSETP.NEU.FTZ.AND P4, PT, R2.reuse, -INF , PT ;  /* 0xff8000000200780b */ /* 0x040fe20003f9d000 */
[----:B------:R-:W-:Y:S05]  /*5870*/  FMUL.FTZ R2, R2, 1.4426950216293334961 ;  /* 0x3fb8aa3b02027820 */ /* 0x000fea0000410000 */
[----:B------:R-:W-:Y:S01]  /*5880*/  FSEL R2, R2, RZ, P4 ;  /* 0x000000ff02027208 */ /* 0x000fe20002000000 */
[C---:B----4-:R-:W-:Y:S01]  /*5890*/  FMUL.FTZ R5, R20.reuse, 1.4426950216293334961 ;  /* 0x3fb8aa3b14057820 */ /* 0x050fe20000410000 */
[----:B------:R-:W-:Y:S03]  /*58a0*/  FSETP.NEU.FTZ.AND P0, PT, R20, -INF , PT ;  /* 0xff8000001400780b */ /* 0x000fe60003f1d000 */
[--C-:B------:R-:W-:Y:S01]  /*58b0*/  FFMA.FTZ R13, R13, UR9, -R2.reuse ;  /* 0x000000090d0d7c23 */ /* 0x100fe20008010802 */
[----:B------:R-:W-:Y:S01]  /*58c0*/  MOV R20, R0 ;  /* 0x0000000000147202 */ /* 0x000fe20000000f00 */
[----:B------:R-:W-:Y:S01]  /*58d0*/  FFMA.FTZ R12, R12, UR9, -R2 ;  /* 0x000000090c0c7c23 */ /* 0x000fe20008010802 */
[----:B------:R-:W-:Y:S01]  /*58e0*/  FSEL R0, R5, RZ, P0 ;  /* 0x000000ff05007208 */ /* 0x000fe20000000000 */
[----:B------:R4:W-:Y:S01]  /*58f0*/  MUFU.EX2 R228, R13 ;  /* 0x0000000d00e47308 */ /* 0x0009e20000000800 */
[----:B------:R-:W-:Y:S01]  /*5900*/  PLOP3.LUT P0, PT, PT, PT, UP1, 0x80, 0x8 ;  /* 0x000000000008781c */ /* 0x000fe20003f0f018 */
[----:B------:R-:W-:Y:S01]  /*5910*/  FFMA.FTZ R5, R18, -UR12, R40 ;  /* 0x8000000c12057c23 */ /* 0x000fe20008010028 */
[----:B------:R-:W-:Y:S07]  /*5920*/  PLOP3.LUT P4, PT, PT, PT, UP1, 0x80, 0x8 ;  /* 0x000000000008781c */ /* 0x000fee0003f8f018 */
[----:B------:R1:W-:Y:S01]  /*5930*/  MUFU.EX2 R229, R12 ;  /* 0x0000000c00e57308 */ /* 0x0003e20000000800 */
[----:B------:R-:W-:Y:S01]  /*5940*/  I2FP.F32.S32 R20, R20 ;  /* 0x0000001400147245 */ /* 0x000fe20000201400 */
[----:B------:R-:W-:Y:S01]  /*5950*/  FFMA.FTZ R9, R9, UR9, -R0 ;  /* 0x0000000909097c23 */ /* 0x000fe20008010800 */
[----:B------:R-:W-:Y:S01]  /*5960*/  FFMA.FTZ R16, R16, UR9, -R2 ;  /* 0x0000000910107c23 */ /* 0x000fe20008010802 */
[--C-:B------:R-:W-:Y:S01]  /*5970*/  FFMA.FTZ R11, R11, UR9, -R0.reuse ;  /* 0x000000090b0b7c23 */ /* 0x100fe20008010800 */
[----:B------:R-:W-:Y:S02]  /*5980*/  VIADD R18, R227, 0xffffffd9 ;  /* 0xffffffd9e3127836 */ /* 0x000fe40000000000 */
[----:B------:R-:W-:Y:S03]  /*5990*/  FFMA.FTZ R4, R20, -UR12, R41 ;  /* 0x8000000c14047c23 */ /* 0x000fe60008010029 */
[----:B------:R3:W-:Y:S01]  /*59a0*/  MUFU.EX2 R234, R9 ;  /* 0x0000000900ea7308 */ /* 0x0007e20000000800 */
[----:B------:R-:W-:Y:S01]  /*59b0*/  FFMA.FTZ R168, R168, UR9, -R0 ;  /* 0x00000009a8a87c23 */ /* 0x000fe20008010800 */
[----:B----4-:R-:W-:Y:S01]  /*59c0*/  FFMA.FTZ R13, R19, -UR12, R38 ;  /* 0x8000000c130d7c23 */ /* 0x010fe20008010026 */
[----:B------:R-:W-:Y:S07]  /*59d0*/  @P1 FSEL R4, R4, -INF , !P6 ;  /* 0xff80000004041808 */ /* 0x000fee0007000000 */
[----:B------:R4:W-:Y:S01]  /*59e0*/  MUFU.EX2 R205, R16 ;  /* 0x0000001000cd7308 */ /* 0x0009e20000000800 */
[----:B------:R-:W-:Y:S01]  /*59f0*/  @P4 FSEL R5, R5, -INF , !P6 ;  /* 0xff80000005054808 */ /* 0x000fe20007000000 */
[----:B-1----:R-:W-:Y:S01]  /*5a00*/  FFMA.FTZ R12, R170, -UR12, R244 ;  /* 0x8000000caa0c7c23 */ /* 0x002fe200080100f4 */
[----:B------:R-:W-:Y:S01]  /*5a10*/  @P0 FSEL R13, R13, -INF , !P6 ;  /* 0xff8000000d0d0808 */ /* 0x000fe20007000000 */
[----:B------:R-:W-:Y:S01]  /*5a20*/  FFMA.FTZ R4, R4, UR9, -R2 ;  /* 0x0000000904047c23 */ /* 0x000fe20008010802 */
[----:B------:R-:W-:Y:S01]  /*5a30*/  PLOP3.LUT P0, PT, PT, PT, UP1, 0x80, 0x8 ;  /* 0x000000000008781c */ /* 0x000fe20003f0f018 */
[----:B------:R-:W-:Y:S01]  /*5a40*/  FFMA.FTZ R5, R5, UR9, -R0 ;  /* 0x0000000905057c23 */ /* 0x000fe20008010800 */
[----:B------:R-:W-:Y:S03]  /*5a50*/  PLOP3.LUT P4, PT, PT, PT, UP1, 0x80, 0x8 ;  /* 0x000000000008781c */ /* 0x000fe60003f8f018 */
[----:B------:R1:W-:Y:S01]  /*5a60*/  MUFU.EX2 R204, R4 ;  /* 0x0000000400cc7308 */ /* 0x0003e20000000800 */
[----:B------:R-:W-:Y:S01]  /*5a70*/  PLOP3.LUT P1, PT, PT, PT, UP1, 0x80, 0x8 ;  /* 0x000000000008781c */ /* 0x000fe20003f2f018 */
[----:B------:R-:W-:Y:S01]  /*5a80*/  FFMA.FTZ R13, R13, UR9, -R8 ;  /* 0x000000090d0d7c23 */ /* 0x000fe20008010808 */
[----:B---3--:R-:W-:Y:S07]  /*5a90*/  F2FP.F16.F32.PACK_AB R9, R222, R186 ;  /* 0x000000bade09723e */ /* 0x008fee00000000ff */
[----:B------:R-:W-:Y:S01]  /*5aa0*/  MUFU.EX2 R240, R11 ;  /* 0x0000000b00f07308 */ /* 0x000fe20000000800 */
[----:B------:R-:W-:Y:S01]  /*5ab0*/  IABS R18, R18 ;  /* 0x0000001200127213 */ /* 0x000fe20000000000 */
[----:B----4-:R-:W-:Y:S08]  /*5ac0*/  IMAD.MOV.U32 R16, RZ, RZ, R7 ;  /* 0x000000ffff107224 */ /* 0x010ff000078e0007 */
[----:B------:R3:W4:Y:S01]  /*5ad0*/  MUFU.EX2 R233, R5 ;  /* 0x0000000500e97308 */ /* 0x0007220000000800 */
[----:B------:R4:W-:Y:S01]  /*5ae0*/  STS [R185+0x20000], R9 ;  /* 0x02000009b9007388 */ /* 0x0009e20000000800 */
[C---:B------:R-:W-:Y:S01]  /*5af0*/  @P0 VIADD R23, R10.reuse, 0x19 ;  /* 0x000000190a170836 */ /* 0x040fe20000000000 */
[----:B------:R-:W-:Y:S07]  /*5b00*/  PLOP3.LUT P0, PT, PT, PT, UP1, 0x80, 0x8 ;  /* 0x000000000008781c */ /* 0x000fee0003f0f018 */
[----:B------:R-:W-:Y:S01]  /*5b10*/  MUFU.EX2 R42, R13 ;  /* 0x0000000d002a7308 */ /* 0x000fe20000000800 */
[----:B------:R-:W-:Y:S01]  /*5b20*/  @P4 IADD3 R21, PT, PT, R10, 0x18, RZ ;  /* 0x000000180a154810 */ /* 0x000fe20007ffe0ff */
[----:B------:R-:W-:Y:S01]  /*5b30*/  FFMA.FTZ R10, R17, -UR12, R242 ;  /* 0x8000000c110a7c23 */ /* 0x000fe200080100f2 */
[----:B------:R-:W-:Y:S07]  /*5b40*/  @P1 FSEL R12, R12, -INF , !P6 ;  /* 0xff8000000c0c1808 */ /* 0x000fee0007000000 */
[----:B------:R-:W-:Y:S01]  /*5b50*/  MUFU.EX2 R241, R168 ;  /* 0x000000a800f17308 */ /* 0x000fe20000000800 */
[----:B------:R-:W-:Y:S02]  /*5b60*/  PLOP3.LUT P1, PT, PT, PT, UP1, 0x80, 0x8 ;  /* 0x000000000008781c */ /* 0x000fe40003f2f018 */
[----:B------:R-:W-:Y:S01]  /*5b70*/  I2FP.F32.S32 R17, R6 ;  /* 0x0000000600117245 */ /* 0x000fe20000201400 */
[----:B------:R-:W-:Y:S01]  /*5b80*/  FFMA.FTZ R12, R12, UR9, -R3 ;  /* 0x000000090c0c7c23 */ /* 0x000fe20008010803 */
[----:B-1----:R-:W-:Y:S01]  /*5b90*/  F2FP.F16.F32.PACK_AB R4, R230, R231 ;  /* 0x000000e7e604723e */ /* 0x002fe200000000ff */
[----:B---3--:R-:W-:Y:S01]  /*5ba0*/  FFMA.FTZ R5, R172, -UR12, R237 ;  /* 0x8000000cac057c23 */ /* 0x008fe200080100ed */
[----:B------:R-:W-:Y:S01]  /*5bb0*/  PLOP3.LUT P4, PT, PT, PT, UP1, 0x80, 0x8 ;  /* 0x000000000008781c */ /* 0x000fe20003f8f018 */
[----:B------:R-:W-:Y:S01]  /*5bc0*/  FFMA.FTZ R7, R17, -UR12, R246 ;  /* 0x8000000c11077c23 */ /* 0x000fe200080100f6 */
[----:B------:R-:W-:Y:S01]  /*5bd0*/  PLOP3.LUT P6, PT, PT, PT, UP1, 0x80, 0x8 ;  /* 0x000000000008781c */ /* 0x000fe20003fcf018 */
[----:B------:R1:W-:Y:S01]  /*5be0*/  STS [R185+0x20400], R4 ;  /* 0x02040004b9007388 */ /* 0x0003e20000000800 */
[----:B------:R-:W-:Y:S01]  /*5bf0*/  I2FP.F32.S32 R18, R18 ;  /* 0x0000001200127245 */ /* 0x000fe20000201400 */
[----:B------:R3:W2:Y:S01]  /*5c00*/  MUFU.EX2 R193, R12 ;  /* 0x0000000c00c17308 */ /* 0x0006a20000000800 */
[----:B------:R-:W-:Y:S02]  /*5c10*/  @P0 FSEL R7, R7, -INF , !P2 ;  /* 0xff80000007070808 */ /* 0x000fe40005000000 */
[----:B------:R-:W-:Y:S01]  /*5c20*/  PLOP3.LUT P0, PT, PT, PT, UP1, 0x80, 0x8 ;  /* 0x000000000008781c */ /* 0x000fe20003f0f018 */
[----:B------:R-:W-:Y:S01]  /*5c30*/  FFMA.FTZ R11, R18, -UR12, R37 ;  /* 0x8000000c120b7c23 */ /* 0x000fe20008010025 */
[----:B------:R-:W-:Y:S01]  /*5c40*/  @P1 FSEL R10, R10, -INF , !P2 ;  /* 0xff8000000a0a1808 */ /* 0x000fe20005000000 */
[----:B----4-:R-:W-:Y:S01]  /*5c50*/  FFMA.FTZ R9, R22, -UR12, R250 ;  /* 0x8000000c16097c23 */ /* 0x010fe200080100fa */
[----:B------:R-:W-:Y:S01]  /*5c60*/  PLOP3.LUT P1, PT, PT, PT, UP1, 0x80, 0x8 ;  /* 0x000000000008781c */ /* 0x000fe20003f2f018 */
[----:B------:R-:W-:Y:S01]  /*5c70*/  FFMA.FTZ R22, R7, UR9, -R2 ;  /* 0x0000000907167c23 */ /* 0x000fe20008010802 */
[----:B------:R-:W-:Y:S02]  /*5c80*/  I2FP.F32.S32 R16, R16 ;  /* 0x0000001000107245 */ /* 0x000fe40000201400 */
[----:B------:R-:W-:Y:S01]  /*5c90*/  @P4 ISETP.GE.AND P4, PT, R21, UR35, PT ;  /* 0x0000002315004c0c */ /* 0x000fe2000bf86270 */
[----:B------:R-:W-:Y:S01]  /*5ca0*/  VIADD R21, R227, 0xffffffd8 ;  /* 0xffffffd8e3157836 */ /* 0x000fe20000000000 */
[----:B------:R-:W-:Y:S01]  /*5cb0*/  @P6 FSEL R11, R11, -INF , !P2 ;  /* 0xff8000000b0b6808 */ /* 0x000fe20005000000 */
[----:B------:R-:W-:Y:S01]  /*5cc0*/  FFMA.FTZ R6, R16, -UR12, R243 ;  /* 0x8000000c10067c23 */ /* 0x000fe200080100f3 */
[----:B------:R-:W-:Y:S01]  /*5cd0*/  PLOP3.LUT P6, PT, PT, PT, UP1, 0x80, 0x8 ;  /* 0x000000000008781c */ /* 0x000fe20003fcf018 */
[----:B---3--:R-:W-:Y:S01]  /*5ce0*/  FFMA.FTZ R12, R10, UR9, -R3 ;  /* 0x000000090a0c7c23 */ /* 0x008fe20008010803 */
[----:B------:R-:W-:Y:S01]  /*5cf0*/  @P0 FSEL R5, R5, -INF , !P4 ;  /* 0xff80000005050808 */ /* 0x000fe20006000000 */
[----:B------:R-:W-:Y:S01]  /*5d00*/  FFMA.FTZ R14, R11, UR9, -R8 ;  /* 0x000000090b0e7c23 */ /* 0x000fe20008010808 */
[----:B------:R-:W-:Y:S01]  /*5d10*/  PLOP3.LUT P0, PT, PT, PT, UP1, 0x80, 0x8 ;  /* 0x000000000008781c */ /* 0x000fe20003f0f018 */
[----:B------:R-:W-:Y:S01]  /*5d20*/  MUFU.EX2 R191, R12 ;  /* 0x0000000c00bf7308 */ /* 0x000fe20000000800 */
[----:B------:R-:W-:Y:S01]  /*5d30*/  @P1 FSEL R6, R6, -INF , !P3 ;  /* 0xff80000006061808 */ /* 0x000fe20005800000 */
[--C-:B------:R-:W-:Y:S01]  /*5d40*/  FFMA.FTZ R24, R5, UR9, -R2.reuse ;  /* 0x0000000905187c23 */ /* 0x100fe20008010802 */
[----:B------:R-:W-:Y:S01]  /*5d50*/  PLOP3.LUT P1, PT, PT, PT, UP1, 0x80, 0x8 ;  /* 0x000000000008781c */ /* 0x000fe20003f2f018 */
[----:B-1----:R-:W-:Y:S01]  /*5d60*/  FFMA.FTZ R4, R171, -UR12, R235 ;  /* 0x8000000cab047c23 */ /* 0x002fe200080100eb */
[----:B------:R-:W-:Y:S05]  /*5d70*/  IABS R21, R21 ;  /* 0x0000001500157213 */ /* 0x000fea0000000000 */
[----:B------:R-:W-:Y:S01]  /*5d80*/  MUFU.EX2 R41, R14 ;  /* 0x0000000e00297308 */ /* 0x000fe20000000800 */
[----:B------:R-:W-:Y:S02]  /*5d90*/  IADD3 R13, PT, PT, R227, -0x2f, RZ ;  /* 0xffffffd1e30d7810 */ /* 0x000fe40007ffe0ff */
[----:B------:R-:W-:Y:S01]  /*5da0*/  @P6 ISETP.GE.AND P6, PT, R23, UR35, PT ;  /* 0x0000002317006c0c */ /* 0x000fe2000bfc6270 */
[----:B------:R-:W-:Y:S01]  /*5db0*/  FFMA.FTZ R23, R6, UR9, -R2 ;  /* 0x0000000906177c23 */ /* 0x000fe20008010802 */
[----:B------:R-:W-:Y:S01]  /*5dc0*/  I2FP.F32.S32 R7, R21 ;  /* 0x0000001500077245 */ /* 0x000fe20000201400 */
[----:B------:R-:W-:Y:S01]  /*5dd0*/  VIADD R6, R227, 0xffffffd0 ;  /* 0xffffffd0e3067836 */ /* 0x000fe20000000000 */
[----:B------:R-:W-:Y:S03]  /*5de0*/  @P0 FSEL R9, R9, -INF , !P2 ;  /* 0xff80000009090808 */ /* 0x000fe60005000000 */
[----:B------:R-:W-:Y:S01]  /*5df0*/  MUFU.EX2 R201, R22 ;  /* 0x0000001600c97308 */ /* 0x000fe20000000800 */
[----:B------:R-:W-:Y:S01]  /*5e00*/  PLOP3.LUT P0, PT, PT, PT, UP1, 0x80, 0x8 ;  /* 0x000000000008781c */ /* 0x000fe20003f0f018 */
[----:B------:R-:W-:Y:S01]  /*5e10*/  FFMA.FTZ R5, R7, -UR12, R36 ;  /* 0x8000000c07057c23 */ /* 0x000fe20008010024 */
[----:B------:R-:W-:Y:S01]  /*5e20*/  @P1 FSEL R4, R4, -INF , !P6 ;  /* 0xff80000004041808 */ /* 0x000fe20007000000 */
[----:B------:R-:W-:Y:S01]  /*5e30*/  FFMA.FTZ R9, R9, UR9, -R0 ;  /* 0x0000000909097c23 */ /* 0x000fe20008010800 */
[----:B------:R-:W-:Y:S01]  /*5e40*/  PLOP3.LUT P1, PT, PT, PT, UP1, 0x80, 0x8 ;  /* 0x000000000008781c */ /* 0x000fe20003f2f018 */
[----:B------:R-:W-:Y:S01]  /*5e50*/  FFMA.FTZ R7, R7, -UR12, R196 ;  /* 0x8000000c07077c23 */ /* 0x000fe200080100c4 */
[----:B------:R-:W-:Y:S01]  /*5e60*/  PLOP3.LUT P2, PT, PT, PT, UP1, 0x80, 0x8 ;  /* 0x000000000008781c */ /* 0x000fe20003f4f018 */
[----:B------:R-:W-:Y:S01]  /*5e70*/  FFMA.FTZ R2, R4, UR9, -R2 ;  /* 0x0000000904027c23 */ /* 0x000fe20008010802 */
[----:B------:R-:W-:Y:S01]  /*5e80*/  FFMA.FTZ R4, R19, -UR12, R232 ;  /* 0x8000000c13047c23 */ /* 0x000fe200080100e8 */
[----:B------:R-:W-:Y:S01]  /*5e90*/  IABS R11, R13 ;  /* 0x0000000d000b7213 */ /* 0x000fe20000000000 */
[----:B------:R1:W-:Y:S03]  /*5ea0*/  MUFU.EX2 R207, R9 ;  /* 0x0000000900cf7308 */ /* 0x0003e60000000800 */
[----:B------:R-:W-:Y:S07]  /*5eb0*/  @P0 FSEL R4, R4, -INF , !P3 ;  /* 0xff80000004040808 */ /* 0x000fee0005800000 */
[----:B------:R-:W-:Y:S01]  /*5ec0*/  MUFU.EX2 R195, R2 ;  /* 0x0000000200c37308 */ /* 0x000fe20000000800 */
[----:B------:R-:W-:Y:S02]  /*5ed0*/  PLOP3.LUT P0, PT, PT, PT, UP1, 0x80, 0x8 ;  /* 0x000000000008781c */ /* 0x000fe40003f0f018 */
[----:B------:R-:W-:Y:S01]  /*5ee0*/  @P1 FSEL R5, R5, -INF , !P3 ;  /* 0xff80000005051808 */ /* 0x000fe20005800000 */
[----:B------:R-:W-:Y:S01]  /*5ef0*/  FFMA.FTZ R4, R4, UR9, -R3 ;  /* 0x0000000904047c23 */ /* 0x000fe20008010803 */
[----:B------:R-:W-:Y:S05]  /*5f00*/  PLOP3.LUT P1, PT, PT, PT, UP1, 0x80, 0x8 ;  /* 0x000000000008781c */ /* 0x000fea0003f2f018 */
[----:B------:R-:W-:Y:S01]  /*5f10*/  MUFU.EX2 R200, R23 ;  /* 0x0000001700c87308 */ /* 0x000fe20000000800 */
[----:B------:R-:W-:Y:S01]  /*5f20*/  FFMA.FTZ R13, R5, UR9, -R8 ;  /* 0x00000009050d7c23 */ /* 0x000fe20008010808 */
[----:B------:R-:W-:Y:S08]  /*5f30*/  IABS R5, R6 ;  /* 0x0000000600057213 */ /* 0x000ff00000000000 */
[----:B------:R3:W-:Y:S01]  /*5f40*/  MUFU.EX2 R190, R4 ;  /* 0x0000000400be7308 */ /* 0x0007e20000000800 */
[----:B------:R-:W-:Y:S01]  /*5f50*/  FFMA.FTZ R6, R20, -UR12, R249 ;  /* 0x8000000c14067c23 */ /* 0x000fe200080100f9 */
[----:B-1----:R-:W-:Y:S01]  /*5f60*/  FFMA.FTZ R9, R18, -UR12, R199 ;  /* 0x8000000c12097c23 */ /* 0x002fe200080100c7 */
[----:B------:R-:W-:Y:S01]  /*5f70*/  IMAD.MOV.U32 R10, RZ, RZ, R5 ;  /* 0x000000ffff0a7224 */ /* 0x000fe200078e0005 */
[----:B------:R-:W-:Y:S06]  /*5f80*/  I2FP.F32.S32 R5, R11 ;  /* 0x0000000b00057245 */ /* 0x000fec0000201400 */
[----:B------:R-:W1:Y:S01]  /*5f90*/  MUFU.EX2 R40, R13 ;  /* 0x0000000d00287308 */ /* 0x000e620000000800 */
[----:B------:R-:W-:Y:S02]  /*5fa0*/  @P2 FSEL R6, R6, -INF , !P3 ;  /* 0xff80000006062808 */ /* 0x000fe40005800000 */
[----:B------:R-:W-:Y:S01]  /*5fb0*/  PLOP3.LUT P3, PT, PT, PT, UP1, 0x80, 0x8 ;  /* 0x000000000008781c */ /* 0x000fe20003f6f018 */
[----:B------:R-:W-:Y:S01]  /*5fc0*/  FFMA.FTZ R5, R5, -UR12, R226 ;  /* 0x8000000c05057c23 */ /* 0x000fe200080100e2 */
[----:B------:R-:W-:Y:S01]  /*5fd0*/  I2FP.F32.S32 R10, R10 ;  /* 0x0000000a000a7245 */ /* 0x000fe20000201400 */
[----:B------:R-:W-:Y:S01]  /*5fe0*/  FFMA.FTZ R6, R6, UR9, -R0 ;  /* 0x0000000906067c23 */ /* 0x000fe20008010800 */
[----:B------:R-:W-:Y:S03]  /*5ff0*/  PLOP3.LUT P2, PT, PT, PT, UP1, 0x80, 0x8 ;  /* 0x000000000008781c */ /* 0x000fe60003f4f018 */
[----:B------:R-:W-:Y:S01]  /*6000*/  MUFU.EX2 R198, R24 ;  /* 0x0000001800c67308 */ /* 0x000fe20000000800 */
[----:B------:R-:W-:Y:S01]  /*6010*/  @P1 FSEL R5, R5, -INF , !P4 ;  /* 0xff80000005051808 */ /* 0x000fe20006000000 */
[----:B---3--:R-:W-:Y:S01]  /*6020*/  FFMA.FTZ R4, R10, -UR12, R225 ;  /* 0x8000000c0a047c23 */ /* 0x008fe200080100e1 */
[----:B------:R-:W-:Y:S07]  /*6030*/  PLOP3.LUT P1, PT, PT, PT, UP1, 0x80, 0x8 ;  /* 0x000000000008781c */ /* 0x000fee0003f2f018 */
[----:B------:R3:W-:Y:S01]  /*6040*/  MUFU.EX2 R206, R6 ;  /* 0x0000000600ce7308 */ /* 0x0007e20000000800 */
[----:B------:R-:W-:Y:S01]  /*6050*/  F2FP.F16.F32.PACK_AB R2, R233, R234 ;  /* 0x000000eae902723e */ /* 0x000fe200000000ff */
[--C-:B------:R-:W-:Y:S01]  /*6060*/  FFMA.FTZ R10, R5, UR9, -R8.reuse ;  /* 0x00000009050a7c23 */ /* 0x100fe20008010808 */
[----:B------:R-:W-:Y:S01]  /*6070*/  @P0 FSEL R4, R4, -INF , !P6 ;  /* 0xff80000004040808 */ /* 0x000fe20007000000 */
[----:B------:R-:W-:Y:S01]  /*6080*/  FFMA.FTZ R5, R16, -UR12, R245 ;  /* 0x8000000c10057c23 */ /* 0x000fe200080100f5 */
[----:B------:R-:W-:Y:S05]  /*6090*/  @P3 FSEL R9, R9, -INF , !P4 ;  /* 0xff80000009093808 */ /* 0x000fea0006000000 */
[----:B------:R-:W-:Y:S01]  /*60a0*/  MUFU.EX2 R224, R10 ;  /* 0x0000000a00e07308 */ /* 0x000fe20000000800 */
[----:B------:R-:W-:Y:S01]  /*60b0*/  PLOP3.LUT P0, PT, PT, PT, UP1, 0x80, 0x8 ;  /* 0x000000000008781c */ /* 0x000fe20003f0f018 */
[----:B------:R-:W-:Y:S01]  /*60c0*/  FFMA.FTZ R8, R4, UR9, -R8 ;  /* 0x0000000904087c23 */ /* 0x000fe20008010808 */
[----:B------:R-:W-:Y:S01]  /*60d0*/  @P2 FSEL R7, R7, -INF , !P6 ;  /* 0xff80000007072808 */ /* 0x000fe20007000000 */
[--C-:B------:R-:W-:Y:S01]  /*60e0*/  FFMA.FTZ R9, R9, UR9, -R3.reuse ;  /* 0x0000000909097c23 */ /* 0x100fe20008010803 */
[----:B------:R-:W-:Y:S05]  /*60f0*/  IADD3 R4, PT, PT, R185, R25, RZ ;  /* 0x00000019b9047210 */ /* 0x000fea0007ffe0ff */
[----:B------:R4:W1:Y:S01]  /*6100*/  MUFU.EX2 R223, R8 ;  /* 0x0000000800df7308 */ /* 0x0008620000000800 */
[----:B------:R-:W-:Y:S01]  /*6110*/  FFMA.FTZ R3, R7, UR9, -R3 ;  /* 0x0000000907037c23 */ /* 0x000fe20008010803 */
[----:B---3--:R-:W-:Y:S08]  /*6120*/  FFMA.FTZ R6, R17, -UR12, R248 ;  /* 0x8000000c11067c23 */ /* 0x008ff000080100f8 */
[----:B------:R3:W-:Y:S01]  /*6130*/  MUFU.EX2 R189, R9 ;  /* 0x0000000900bd7308 */ /* 0x0007e20000000800 */
[----:B--2---:R-:W-:Y:S09]  /*6140*/  F2FP.F16.F32.PACK_AB R7, R193, R194 ;  /* 0x000000c2c107723e */ /* 0x004ff200000000ff */
[----:B------:R2:W1:Y:S01]  /*6150*/  MUFU.EX2 R188, R3 ;  /* 0x0000000300bc7308 */ /* 0x0004620000000800 */
[----:B------:R-:W-:Y:S01]  /*6160*/  @P1 FSEL R6, R6, -INF , !P4 ;  /* 0xff80000006061808 */ /* 0x000fe20006000000 */
[----:B------:R-:W-:Y:S01]  /*6170*/  STS [R4+0x20400], R7 ;  /* 0x0204000704007388 */ /* 0x000fe20000000800 */
[----:B------:R-:W-:Y:S02]  /*6180*/  @P0 FSEL R5, R5, -INF , !P6 ;  /* 0xff80000005050808 */ /* 0x000fe40007000000 */
[----:B----4-:R-:W-:Y:S01]  /*6190*/  F2FP.F16.F32.PACK_AB R8, R42, R43 ;  /* 0x0000002b2a08723e */ /* 0x010fe200000000ff */
[--C-:B---3--:R-:W-:Y:S02]  /*61a0*/  FFMA.FTZ R9, R6, UR9, -R0.reuse ;  /* 0x0000000906097c23 */ /* 0x108fe40008010800 */
[----:B------:R-:W-:Y:S01]  /*61b0*/  FFMA.FTZ R0, R5, UR9, -R0 ;  /* 0x0000000905007c23 */ /* 0x000fe20008010800 */
[----:B------:R-:W-:Y:S01]  /*61c0*/  F2FP.F16.F32.PACK_AB R6, R229, R228 ;  /* 0x000000e4e506723e */ /* 0x000fe200000000ff */
[----:B------:R-:W-:Y:S01]  /*61d0*/  STS [R4+0x20000], R8 ;  /* 0x0200000804007388 */ /* 0x000fe20000000800 */
[----:B------:R-:W-:Y:S01]  /*61e0*/  F2FP.F16.F32.PACK_AB R5, R240, R241 ;  /* 0x000000f1f005723e */ /* 0x000fe200000000ff */
[----:B------:R3:W-:Y:S01]  /*61f0*/  MUFU.EX2 R202, R0 ;  /* 0x0000000000ca7308 */ /* 0x0007e20000000800 */
[----:B--2---:R-:W-:Y:S01]  /*6200*/  F2FP.F16.F32.PACK_AB R3, R204, R205 ;  /* 0x000000cdcc03723e */ /* 0x004fe200000000ff */
[----:B------:R1:W-:Y:S08]  /*6210*/  STS [R185+0x21000], R6 ;  /* 0x02100006b9007388 */ /* 0x0003f00000000800 */
[----:B------:R-:W2:Y:S01]  /*6220*/  MUFU.EX2 R203, R9 ;  /* 0x0000000900cb7308 */ /* 0x000ea20000000800 */
[----:B------:R4:W-:Y:S04]  /*6230*/  STS [R185+0x21400], R5 ;  /* 0x02140005b9007388 */ /* 0x0009e80000000800 */
[----:B------:R2:W-:Y:S04]  /*6240*/  STS [R4+0x21000], R3 ;  /* 0x0210000304007388 */ /* 0x0005e80000000800 */
[----:B------:R2:W-:Y:S01]  /*6250*/  STS [R4+0x21400], R2 ;  /* 0x0214000204007388 */ /* 0x0005e20000000800 */
[----:B---3--:R-:W-:Y:S02]  /*6260*/  IMAD.IADD R0, R25, 0x1, R192 ;  /* 0x0000000119007824 */ /* 0x008fe400078e02c0 */
[----:B------:R-:W3:Y:S01]  /*6270*/  S2R R25, SR_TID.X ;  /* 0x0000000000197919 */ /* 0x000ee20000002100 */
[----:B-1----:R-:W-:Y:S02]  /*6280*/  F2FP.F16.F32.PACK_AB R6, R40, R41 ;  /* 0x000000292806723e */ /* 0x002fe400000000ff */
[----:B----4-:R-:W-:Y:S03]  /*6290*/  F2FP.F16.F32.PACK_AB R5, R190, R191 ;  /* 0x000000bfbe05723e */ /* 0x010fe600000000ff */
[----:B------:R-:W-:Y:S01]  /*62a0*/  STS [R192], R6 ;  /* 0x00000006c0007388 */ /* 0x000fe20000000800 */
[----:B--2---:R-:W-:Y:S03]  /*62b0*/  F2FP.F16.F32.PACK_AB R3, R223, R224 ;  /* 0x000000e0df03723e */ /* 0x004fe600000000ff */
[----:B------:R-:W-:Y:S01]  /*62c0*/  STS [R192+0x400], R5 ;  /* 0x00040005c0007388 */ /* 0x000fe20000000800 */
[----:B------:R-:W-:Y:S03]  /*62d0*/  F2FP.F16.F32.PACK_AB R2, R188, R189 ;  /* 0x000000bdbc02723e */ /* 0x000fe600000000ff */
[----:B------:R1:W-:Y:S01]  /*62e0*/  STS [R0], R3 ;  /* 0x0000000300007388 */ /* 0x0003e20000000800 */
[----:B------:R-:W-:Y:S03]  /*62f0*/  F2FP.F16.F32.PACK_AB R4, R200, R201 ;  /* 0x000000c9c804723e */ /* 0x000fe600000000ff */
[----:B------:R2:W-:Y:S04]  /*6300*/  STS [R0+0x400], R2 ;  /* 0x0004000200007388 */ /* 0x0005e80000000800 */
[----:B------:R4:W-:Y:S01]  /*6310*/  STS [R192+0x1000], R4 ;  /* 0x00100004c0007388 */ /* 0x0009e20000000800 */
[----:B---3--:R-:W-:Y:S04]  /*6320*/  LOP3.LUT R25, R218, 0x8, R25, 0x78, !PT ;  /* 0x00000008da197812 */ /* 0x008fe800078e7819 */
[----:B------:R-:W-:Y:S04]  /*6330*/  LOP3.LUT R25, R25, 0x7a00, R26, 0xf8, !PT ;  /* 0x00007a0019197812 */ /* 0x000fe800078ef81a */
[----:B------:R-:W-:Y:S04]  /*6340*/  LEA R208, R25, UR4, 0x1 ;  /* 0x0000000419d07c11 */ /* 0x000fe8000f8e08ff */
[C---:B------:R-:W-:Y:S01]  /*6350*/  IADD3 R182, PT, PT, R208.reuse, R217, RZ ;  /* 0x000000d9d0b67210 */ /* 0x040fe20007ffe0ff */
[----:B------:R-:W-:Y:S01]  /*6360*/  IMAD.IADD R181, R208, 0x1, R214 ;  /* 0x00000001d0b57824 */ /* 0x000fe200078e02d6 */
[----:B-1----:R-:W-:Y:S03]  /*6370*/  F2FP.F16.F32.PACK_AB R3, R195, R198 ;  /* 0x000000c6c303723e */ /* 0x002fe600000000ff */
[----:B------:R-:W-:Y:S01]  /*6380*/  IMAD.IADD R180, R214, 0x1, R182 ;  /* 0x00000001d6b47824 */ /* 0x000fe200078e02b6 */
[----:B--2---:R-:W-:Y:S02]  /*6390*/  F2FP.F16.F32.PACK_AB R2, R202, R203 ;  /* 0x000000cbca02723e */ /* 0x004fe400000000ff */
[----:B----4-:R-:W-:Y:S05]  /*63a0*/  F2FP.F16.F32.PACK_AB R4, R206, R207 ;  /* 0x000000cfce04723e */ /* 0x010fea00000000ff */
        /* <DEDUP_REMOVED lines=70> */
[----:B-1----:R-:W-:Y:S01]  /*6810*/  IMAD.MOV.U32 R181, RZ, RZ, R186 ;  /* 0x000000ffffb57224 */ /* 0x002fe200078e00ba */
[----:B---3--:R-:W-:Y:S01]  /*6820*/  MOV R3, R187 ;  /* 0x000000bb00037202 */ /* 0x008fe20000000f00 */
        /* <DEDUP_REMOVED lines=12> */
[----:B------:R-:W-:Y:S02]  /*68f0*/  IMAD.MOV.U32 R176, RZ, RZ, R181 ;  /* 0x000000ffffb07224 */ /* 0x000fe400078e00b5 */
[----:B------:R-:W5:Y:S01]  /*6900*/  LDG.E R181, desc[UR36][R186.64+0x80] ;  /* 0x00008024bab57981 */ /* 0x000f62000c1e1900 */
[----:B------:R-:W-:Y:S01]  /*6910*/  IMAD.MOV.U32 R177, RZ, RZ, R3 ;  /* 0x000000ffffb17224 */ /* 0x000fe200078e0003 */
[-C--:B------:R-:W-:Y:S02]  /*6920*/  HMMA.16816.F32 R28, R172, R178.reuse, R28 ;  /* 0x000000b2ac1c723c */ /* 0x080fe4000000181c */
[----:B------:R-:W-:Y:S06]  /*6930*/  LDSM.16.M88.4 R172, [R0+0xb000] ;  /* 0x00b0000000ac783b */ /* 0x000fec0000000200 */
[----:B------:R-:W-:Y:S02]  /*6940*/  HMMA.16816.F32 R32, R168, R178, R32 ;  /* 0x000000b2a820723c */ /* 0x000fe40000001820 */
[----:B------:R-:W1:Y:S02]  /*6950*/  LDSM.16.M88.4 R168, [R182+0x18000] ;  /* 0x01800000b6a8783b */ /* 0x000e640000000200 */
[----:B------:R-:W-:Y:S06]  /*6960*/  MOV R179, R183 ;  /* 0x000000b700b37202 */ /* 0x000fec0000000f00 */
[----:B------:R-:W5:Y:S04]  /*6970*/  LDG.E R183, desc[UR36][R186.64+0x20] ;  /* 0x00002024bab77981 */ /* 0x000f68000c1e1900 */
[----:B------:R3:W5:Y:S02]  /*6980*/  LDG.E R3, desc[UR36][R186.64+0xa0] ;  /* 0x0000a024ba037981 */ /* 0x000764000c1e1900 */
[----:B---3--:R-:W-:Y:S02]  /*6990*/  IMAD.MOV.U32 R186, RZ, RZ, R179 ;  /* 0x000000ffffba7224 */ /* 0x008fe400078e00b3 */
        /* <DEDUP_REMOVED lines=74> */
[----:B------:R-:W-:Y:S01]  /*6e40*/  F2FP.F16.F32.PACK_AB R16, R16, R0 ;  /* 0x000000001010723e */ /* 0x000fe200000000ff */
[----:B------:R-:W-:Y:S01]  /*6e50*/  IMAD.SHL.U32 R225, R222, 0x20, RZ ;  /* 0x00000020dee17824 */ /* 0x000fe200078e00ff */
[----:B------:R2:W5:Y:S01]  /*6e60*/  LDL.LU R37, [R1+0x54] ;  /* 0x0000540001257983 */ /* 0x0005620000300800 */
[----:B------:R-:W-:Y:S01]  /*6e70*/  F2FP.F16.F32.PACK_AB R20, R4, R5 ;  /* 0x000000050414723e */ /* 0x000fe200000000ff */
[----:B------:R-:W-:Y:S01]  /*6e80*/  FMUL.FTZ R21, R21, R32 ;  /* 0x0000002015157220 */ /* 0x000fe20000410000 */
[----:B------:R-:W-:Y:S01]  /*6e90*/  FMUL.FTZ R17, R17, R33 ;  /* 0x0000002111117220 */ /* 0x000fe20000410000 */
        /* <DEDUP_REMOVED lines=61> */
.L_x_2084:
[----:B------:R-:W3:Y:S01]  /*7270*/  LDL.LU R32, [R1+0xc] ;  /* 0x00000c0001207983 */ /* 0x000ee20000300800 */
[C---:B-----5:R-:W-:Y:S01]  /*7280*/  FADD.FTZ R6, -R183.reuse, R6 ;  /* 0x00000006b7067221 */ /* 0x060fe20000010100 */
[----:B------:R-:W-:Y:S01]  /*7290*/  FADD.FTZ R7, -R183, R7 ;  /* 0x00000007b7077221 */ /* 0x000fe20000010100 */
[----:B------:R-:W-:Y:S01]  /*72a0*/  FFMA.FTZ R0, -R251, R251, 1 ;  /* 0x3f800000fb007423 */ /* 0x000fe200000101fb */
[----:B-1----:R-:W4:Y:S01]  /*72b0*/  LDL.LU R165, [R1+0x8] ;  /* 0x0000080001a57983 */ /* 0x002f220000300800 */
[----:B------:R-:W-:Y:S01]  /*72c0*/  FMUL.FTZ R6, R231, R6 ;  /* 0x00000006e7067220 */ /* 0x000fe20000410000 */
[----:B------:R-:W-:Y:S01]  /*72d0*/  FMUL.FTZ R7, R230, R7 ;  /* 0x00000007e6077220 */ /* 0x000fe20000410000 */
[----:B------:R-:W-:Y:S01]  /*72e0*/  FMUL.FTZ R0, R0, UR10 ;  /* 0x0000000a00007c20 */ /* 0x000fe20008410000 */
[----:B------:R-:W2:Y:S01]  /*72f0*/  LDL.LU R164, [R1+0x4] ;  /* 0x0000040001a47983 */ /* 0x000ea20000300800 */
[C---:B------:R-:W-:Y:S01]  /*7300*/  FADD.FTZ R19, -R183.reuse, R19 ;  /* 0x00000013b7137221 */ /* 0x040fe20000010100 */
[----:B------:R-:W-:Y:S01]  /*7310*/  FADD.FTZ R18, -R183, R18 ;  /* 0x00000012b7127221 */ /* 0x000fe20000010100 */
[----:B------:R-:W-:Y:S01]  /*7320*/  FMUL.FTZ R7, R0, R7 ;  /* 0x0000000700077220 */ /* 0x000fe20000410000 */
[----:B------:R-:W2:Y:S01]  /*7330*/  LDL.LU R33, [R1] ;  /* 0x0000000001217983 */ /* 0x000ea20000300800 */
[----:B------:R-:W-:Y:S01]  /*7340*/  FFMA.FTZ R0, -R244, R244, 1 ;  /* 0x3f800000f4007423 */ /* 0x000fe200000101f4 */
[----:B------:R-:W-:Y:S01]  /*7350*/  FMUL.FTZ R19, R193, R19 ;  /* 0x00000013c1137220 */ /* 0x000fe20000410000 */
[C---:B------:R-:W-:Y:S01]  /*7360*/  FADD.FTZ R22, -R183.reuse, R22 ;  /* 0x00000016b7167221 */ /* 0x040fe20000010100 */
[----:B------:R1:W-:Y:S01]  /*7370*/  STS [R185+0x1c000], R2 ;  /* 0x01c00002b9007388 */ /* 0x0003e20000000800 */
[----:B------:R-:W-:Y:S01]  /*7380*/  FMUL.FTZ R5, R0, UR10 ;  /* 0x0000000a00057c20 */ /* 0x000fe20008410000 */
[----:B------:R-:W-:Y:S01]  /*7390*/  FFMA.FTZ R0, -R232, R232, 1 ;  /* 0x3f800000e8007423 */ /* 0x000fe200000101e8 */
[----:B------:R-:W-:Y:S01]  /*73a0*/  FADD.FTZ R23, -R183, R23 ;  /* 0x00000017b7177221 */ /* 0x000fe20000010100 */
[----:B------:R-:W-:Y:S01]  /*73b0*/  FMUL.FTZ R18, R194, R18 ;  /* 0x00000012c2127220 */ /* 0x000fe20000410000 */
        /* <DEDUP_REMOVED lines=20> */
[----:B-1----:R-:W-:Y:S01]  /*7500*/  FFMA.FTZ R2, -R252, R252, 1 ;  /* 0x3f800000fc027423 */ /* 0x002fe200000101fc */
[----:B------:R-:W-:Y:S01]  /*7510*/  FMUL.FTZ R24, R201, R24 ;  /* 0x00000018c9187220 */ /* 0x000fe20000410000 */
[C---:B------:R-:W-:Y:S01]  /*7520*/  FADD.FTZ R10, -R3.reuse, R10 ;  /* 0x0000000a030a7221 */ /* 0x040fe20000010100 */
[C---:B------:R-:W-:Y:S01]  /*7530*/  FADD.FTZ R11, -R3.reuse, R11 ;  /* 0x0000000b030b7221 */ /* 0x040fe20000010100 */
[----:B------:R-:W-:Y:S01]  /*7540*/  FMUL.FTZ R2, R2, UR10 ;  /* 0x0000000a02027c20 */ /* 0x000fe20008410000 */
[----:B------:R-:W-:Y:S01]  /*7550*/  FADD.FTZ R14, -R3, R14 ;  /* 0x0000000e030e7221 */ /* 0x000fe20000010100 */
[----:B------:R-:W-:Y:S01]  /*7560*/  FMUL.FTZ R10, R241, R10 ;  /* 0x0000000af10a7220 */ /* 0x000fe20000410000 */
[----:B------:R-:W-:Y:S01]  /*7570*/  FMUL.FTZ R11, R240, R11 ;  /* 0x0000000bf00b7220 */ /* 0x000fe20000410000 */
[----:B------:R-:W-:Y:S01]  /*7580*/  FMUL.FTZ R6, R2, R6 ;  /* 0x0000000602067220 */ /* 0x000fe20000410000 */
[----:B------:R-:W-:Y:S01]  /*7590*/  FFMA.FTZ R2, -R247, R247, 1 ;  /* 0x3f800000f7027423 */ /* 0x000fe200000101f7 */
[C---:B------:R-:W-:Y:S01]  /*75a0*/  FADD.FTZ R15, -R3.reuse, R15 ;  /* 0x0000000f030f7221 */ /* 0x040fe20000010100 */
[C---:B------:R-:W-:Y:S01]  /*75b0*/  FADD.FTZ R27, -R3.reuse, R27 ;  /* 0x0000001b031b7221 */ /* 0x040fe20000010100 */
[C---:B------:R-:W-:Y:S01]  /*75c0*/  FADD.FTZ R26, -R3.reuse, R26 ;  /* 0x0000001a031a7221 */ /* 0x040fe20000010100 */
[----:B------:R-:W-:Y:S01]  /*75d0*/  FMUL.FTZ R4, R2, UR10 ;  /* 0x0000000a02047c20 */ /* 0x000fe20008410000 */
[----:B------:R-:W-:Y:S01]  /*75e0*/  FFMA.FTZ R2, -R242, R242, 1 ;  /* 0x3f800000f2027423 */ /* 0x000fe200000101f2 */
[----:B------:R-:W-:Y:S01]  /*75f0*/  FADD.FTZ R30, -R3, R30 ;  /* 0x0000001e031e7221 */ /* 0x000fe20000010100 */
[----:B------:R-:W-:Y:S01]  /*7600*/  FMUL.FTZ R14, R234, R14 ;  /* 0x0000000eea0e7220 */ /* 0x000fe20000410000 */
[----:B------:R-:W-:Y:S01]  /*7610*/  FMUL.FTZ R4, R4, R18 ;  /* 0x0000001204047220 */ /* 0x000fe20000410000 */
[----:B------:R-:W-:Y:S01]  /*7620*/  FMUL.FTZ R5, R2, UR10 ;  /* 0x0000000a02057c20 */ /* 0x000fe20008410000 */
[----:B------:R-:W-:Y:S01]  /*7630*/  FMUL.FTZ R2, R0, UR10 ;  /* 0x0000000a00027c20 */ /* 0x000fe20008410000 */
[----:B------:R-:W-:Y:S01]  /*7640*/  F2FP.F16.F32.PACK_AB R0, R7, R6 ;  /* 0x000000060700723e */ /* 0x000fe200000000ff */
[----:B------:R-:W-:Y:S01]  /*7650*/  FMUL.FTZ R15, R233, R15 ;  /* 0x0000000fe90f7220 */ /* 0x000fe20000410000 */
[----:B------:R-:W-:Y:S01]  /*7660*/  FMUL.FTZ R22, R5, R22 ;  /* 0x0000001605167220 */ /* 0x000fe20000410000 */
[----:B------:R-:W-:Y:S01]  /*7670*/  FFMA.FTZ R5, -R199, R199, 1 ;  /* 0x3f800000c7057423 */ /* 0x000fe200000101c7 */
[----:B------:R-:W-:Y:S01]  /*7680*/  F2FP.F16.F32.PACK_AB R18, R17, R21 ;  /* 0x000000151112723e */ /* 0x000fe200000000ff */
[----:B------:R3:W-:Y:S01]  /*7690*/  STS [R185+0x1c400], R0 ;  /* 0x01c40000b9007388 */ /* 0x0007e20000000800 */
[----:B------:R-:W-:Y:S01]  /*76a0*/  FMUL.FTZ R17, R2, R23 ;  /* 0x0000001702117220 */ /* 0x000fe20000410000 */
[----:B------:R-:W-:Y:S01]  /*76b0*/  F2FP.F16.F32.PACK_AB R2, R19, R4 ;  /* 0x000000041302723e */ /* 0x000fe200000000ff */
[----:B------:R-:W-:Y:S01]  /*76c0*/  FMUL.FTZ R5, R5, UR10 ;  /* 0x0000000a05057c20 */ /* 0x000fe20008410000 */
[----:B------:R-:W-:Y:S01]  /*76d0*/  FFMA.FTZ R4, -R196, R196, 1 ;  /* 0x3f800000c4047423 */ /* 0x000fe200000101c4 */
[----:B------:R-:W-:Y:S01]  /*76e0*/  FMUL.FTZ R30, R203, R30 ;  /* 0x0000001ecb1e7220 */ /* 0x000fe20000410000 */
[----:B------:R-:W-:Y:S01]  /*76f0*/  FADD.FTZ R25, -R181, R25 ;  /* 0x00000019b5197221 */ /* 0x000fe20000010100 */
[----:B------:R-:W-:Y:S01]  /*7700*/  FMUL.FTZ R34, R5, R34 ;  /* 0x0000002205227220 */ /* 0x000fe20000410000 */
[----:B------:R-:W-:Y:S01]  /*7710*/  FMUL.FTZ R4, R4, UR10 ;  /* 0x0000000a04047c20 */ /* 0x000fe20008410000 */
[----:B------:R-:W-:Y:S01]  /*7720*/  FMUL.FTZ R27, R206, R27 ;  /* 0x0000001bce1b7220 */ /* 0x000fe20000410000 */
[----:B------:R-:W-:Y:S01]  /*7730*/  FMUL.FTZ R25, R200, R25 ;  /* 0x00000019c8197220 */ /* 0x000fe20000410000 */
[----:B------:R-:W-:Y:S01]  /*7740*/  FMUL.FTZ R26, R207, R26 ;  /* 0x0000001acf1a7220 */ /* 0x000fe20000410000 */
[----:B------:R-:W-:Y:S01]  /*7750*/  FMUL.FTZ R35, R4, R35 ;  /* 0x0000002304237220 */ /* 0x000fe20000410000 */
[----:B------:R-:W-:Y:S01]  /*7760*/  F2FP.F16.F32.PACK_AB R17, R17, R22 ;  /* 0x000000161111723e */ /* 0x000fe200000000ff */
[----:B------:R-:W1:Y:S01]  /*7770*/  LDC R186, c[0x0][0x44c] ;  /* 0x00011300ffba7b82 */ /* 0x000e620000000800 */
[--C-:B------:R-:W-:Y:S02]  /*7780*/  SHF.R.U32.HI R184, RZ, 0x1, R222.reuse ;  /* 0x00000001ffb87819 */ /* 0x100fe400000116de */
[----:B------:R-:W-:Y:S02]  /*7790*/  LOP3.LUT R251, R223, 0x38, RZ, 0xc0, !PT ;  /* 0x00000038dffb7812 */ /* 0x000fe400078ec0ff */
[----:B------:R-:W-:Y:S02]  /*77a0*/  LOP3.LUT R240, R222, 0x10, RZ, 0xc0, !PT ;  /* 0x00000010def07812 */ /* 0x000fe400078ec0ff */
[----:B------:R-:W-:Y:S01]  /*77b0*/  LOP3.LUT R252, R251, 0x40, RZ, 0xfc, !PT ;  /* 0x00000040fbfc7812 */ /* 0x000fe200078efcff */
[----:B---3--:R-:W-:Y:S01]  /*77c0*/  FFMA.FTZ R0, -R32, R32, 1 ;  /* 0x3f80000020007423 */ /* 0x008fe20000010120 */
[----:B------:R-:W-:Y:S01]  /*77d0*/  MOV R32, 0x10 ;  /* 0x0000001000207802 */ /* 0x000fe20000000f00 */
[----:B----4-:R-:W-:Y:S02]  /*77e0*/  FFMA.FTZ R5, -R165, R165, 1 ;  /* 0x3f800000a5057423 */ /* 0x010fe400000101a5 */
[----:B------:R-:W-:Y:S01]  /*77f0*/  FMUL.FTZ R0, R0, UR10 ;  /* 0x0000000a00007c20 */ /* 0x000fe20008410000 */
[----:B------:R-:W3:Y:S01]  /*7800*/  LDL.LU R165, [R1+0x1c] ;  /* 0x00001c0001a57983 */ /* 0x000ee20000300800 */
[----:B------:R-:W-:Y:S01]  /*7810*/  SEL R19, R32, 0xfffffff0, !P0 ;  /* 0xfffffff020137807 */ /* 0x000fe20004000000 */
[----:B--2---:R-:W-:Y:S01]  /*7820*/  FFMA.FTZ R4, -R164, R164, 1 ;  /* 0x3f800000a4047423 */ /* 0x004fe200000101a4 */
[----:B------:R-:W-:Y:S01]  /*7830*/  FMUL.FTZ R8, R0, R8 ;  /* 0x0000000800087220 */ /* 0x000fe20000410000 */
[----:B------:R-:W2:Y:S01]  /*7840*/  LDL.LU R164, [R1+0x18] ;  /* 0x0000180001a47983 */ /* 0x000ea20000300800 */
[----:B------:R-:W-:Y:S01]  /*7850*/  FMUL.FTZ R7, R5, UR10 ;  /* 0x0000000a05077c20 */ /* 0x000fe20008410000 */
[----:B------:R-:W-:Y:S01]  /*7860*/  FFMA.FTZ R0, -R33, R33, 1 ;  /* 0x3f80000021007423 */ /* 0x000fe20000010121 */
[----:B------:R-:W-:Y:S01]  /*7870*/  FMUL.FTZ R5, R4, UR10 ;  /* 0x0000000a04057c20 */ /* 0x000fe20008410000 */
[----:B------:R-:W4:Y:S01]  /*7880*/  LDL.LU R33, [R1+0x14] ;  /* 0x0000140001217983 */ /* 0x000f220000300800 */
[----:B------:R-:W-:Y:S01]  /*7890*/  IADD3 R4, PT, PT, R185, R19, RZ ;  /* 0x00000013b9047210 */ /* 0x000fe20007ffe0ff */
[----:B------:R-:W-:Y:S01]  /*78a0*/  FMUL.FTZ R6, R0, UR10 ;  /* 0x0000000a00067c20 */ /* 0x000fe20008410000 */
[----:B------:R-:W-:Y:S01]  /*78b0*/  FMUL.FTZ R0, R7, R9 ;  /* 0x0000000907007220 */ /* 0x000fe20000410000 */
[----:B------:R-:W4:Y:S01]  /*78c0*/  LDL.LU R32, [R1+0x10] ;  /* 0x0000100001207983 */ /* 0x000f220000300800 */
[----:B------:R-:W-:Y:S01]  /*78d0*/  FMUL.FTZ R5, R5, R12 ;  /* 0x0000000c05057220 */ /* 0x000fe20000410000 */
[----:B------:R-:W-:Y:S01]  /*78e0*/  FMUL.FTZ R12, R6, R13 ;  /* 0x0000000d060c7220 */ /* 0x000fe20000410000 */
[----:B------:R-:W-:Y:S01]  /*78f0*/  FFMA.FTZ R6, -R246, R246, 1 ;  /* 0x3f800000f6067423 */ /* 0x000fe200000101f6 */
[----:B------:R1:W-:Y:S01]  /*7900*/  STS [R4+0x1c400], R2 ;  /* 0x01c4000204007388 */ /* 0x0003e20000000800 */
[----:B------:R-:W-:Y:S02]  /*7910*/  F2FP.F16.F32.PACK_AB R0, R0, R8 ;  /* 0x000000080000723e */ /* 0x000fe400000000ff */
[----:B------:R-:W-:Y:S01]  /*7920*/  F2FP.F16.F32.PACK_AB R12, R12, R5 ;  /* 0x000000050c0c723e */ /* 0x000fe200000000ff */
[----:B------:R-:W-:Y:S01]  /*7930*/  STS [R4+0x1c000], R16 ;  /* 0x01c0001004007388 */ /* 0x000fe20000000800 */
[----:B------:R-:W-:Y:S01]  /*7940*/  FFMA.FTZ R5, -R237, R237, 1 ;  /* 0x3f800000ed057423 */ /* 0x000fe200000101ed */
[----:B------:R-:W-:Y:S01]  /*7950*/  FMUL.FTZ R6, R6, UR10 ;  /* 0x0000000a06067c20 */ /* 0x000fe20008410000 */
[----:B------:R-:W-:Y:S01]  /*7960*/  F2FP.F16.F32.PACK_AB R13, R35, R34 ;  /* 0x00000022230d723e */ /* 0x000fe200000000ff */
[----:B------:R1:W-:Y:S01]  /*7970*/  STS [R185+0x1d000], R0 ;  /* 0x01d00000b9007388 */ /* 0x0003e20000000800 */
[----:B------:R-:W-:Y:S01]  /*7980*/  FMUL.FTZ R5, R5, UR10 ;  /* 0x0000000a05057c20 */ /* 0x000fe20008410000 */
[----:B------:R-:W-:Y:S01]  /*7990*/  FMUL.FTZ R24, R6, R24 ;  /* 0x0000001806187220 */ /* 0x000fe20000410000 */
[----:B-1----:R-:W-:Y:S02]  /*79a0*/  IMAD R237, R186, UR8, RZ ;  /* 0x00000008baed7c24 */ /* 0x002fe4000f8e02ff */
[----:B------:R-:W-:Y:S01]  /*79b0*/  FMUL.FTZ R28, R5, R28 ;  /* 0x0000001c051c7220 */ /* 0x000fe20000410000 */
[----:B------:R-:W-:Y:S04]  /*79c0*/  FFMA.FTZ R2, -R243, R243, 1 ;  /* 0x3f800000f3027423 */ /* 0x000fe800000101f3 */
[----:B------:R-:W-:Y:S01]  /*79d0*/  FMUL.FTZ R9, R2, UR10 ;  /* 0x0000000a02097c20 */ /* 0x000fe20008410000 */
[----:B------:R-:W-:Y:S01]  /*79e0*/  FFMA.FTZ R2, -R235, R235, 1 ;  /* 0x3f800000eb027423 */ /* 0x000fe200000101eb */
[----:B------:R-:W-:Y:S03]  /*79f0*/  FADD.FTZ R0, -R3, R31 ;  /* 0x0000001f03007221 */ /* 0x000fe60000010100 */
[----:B------:R-:W-:Y:S01]  /*7a00*/  FMUL.FTZ R2, R2, UR10 ;  /* 0x0000000a02027c20 */ /* 0x000fe20008410000 */
[----:B------:R-:W-:Y:S01]  /*7a10*/  FFMA.FTZ R3, -R248, R248, 1 ;  /* 0x3f800000f8037423 */ /* 0x000fe200000101f8 */
[----:B------:R-:W-:Y:S01]  /*7a20*/  FMUL.FTZ R9, R9, R25 ;  /* 0x0000001909097220 */ /* 0x000fe20000410000 */
[----:B------:R-:W-:Y:S01]  /*7a30*/  FMUL.FTZ R0, R202, R0 ;  /* 0x00000000ca007220 */ /* 0x000fe20000410000 */
[----:B------:R-:W-:Y:S01]  /*7a40*/  FMUL.FTZ R8, R2, R29 ;  /* 0x0000001d02087220 */ /* 0x000fe20000410000 */
[----:B------:R-:W-:Y:S02]  /*7a50*/  FMUL.FTZ R3, R3, UR10 ;  /* 0x0000000a03037c20 */ /* 0x000fe40008410000 */
[----:B------:R-:W-:Y:S02]  /*7a60*/  F2FP.F16.F32.PACK_AB R9, R9, R24 ;  /* 0x000000180909723e */ /* 0x000fe400000000ff */
[----:B------:R-:W-:Y:S01]  /*7a70*/  FMUL.FTZ R30, R3, R30 ;  /* 0x0000001e031e7220 */ /* 0x000fe20000410000 */
[----:B------:R-:W-:Y:S01]  /*7a80*/  F2FP.F16.F32.PACK_AB R8, R8, R28 ;  /* 0x0000001c0808723e */ /* 0x000fe200000000ff */
[----:B---3--:R-:W-:Y:S01]  /*7a90*/  FFMA.FTZ R5, -R165, R165, 1 ;  /* 0x3f800000a5057423 */ /* 0x008fe200000101a5 */
[----:B--2---:R-:W-:Y:S03]  /*7aa0*/  FFMA.FTZ R2, -R164, R164, 1 ;  /* 0x3f800000a4027423 */ /* 0x004fe600000101a4 */
[----:B------:R-:W-:Y:S01]  /*7ab0*/  FMUL.FTZ R7, R5, UR10 ;  /* 0x0000000a05077c20 */ /* 0x000fe20008410000 */
[----:B------:R-:W-:Y:S01]  /*7ac0*/  FMUL.FTZ R6, R2, UR10 ;  /* 0x0000000a02067c20 */ /* 0x000fe20008410000 */
[----:B----4-:R-:W-:Y:S02]  /*7ad0*/  FFMA.FTZ R5, -R33, R33, 1 ;  /* 0x3f80000021057423 */ /* 0x010fe40000010121 */
[----:B------:R-:W-:Y:S01]  /*7ae0*/  FMUL.FTZ R10, R7, R10 ;  /* 0x0000000a070a7220 */ /* 0x000fe20000410000 */
[----:B------:R-:W-:Y:S01]  /*7af0*/  FFMA.FTZ R7, -R250, R250, 1 ;  /* 0x3f800000fa077423 */ /* 0x000fe200000101fa */
[----:B------:R-:W-:Y:S01]  /*7b00*/  FFMA.FTZ R2, -R32, R32, 1 ;  /* 0x3f80000020027423 */ /* 0x000fe20000010120 */
[----:B------:R-:W-:Y:S01]  /*7b10*/  FMUL.FTZ R11, R6, R11 ;  /* 0x0000000b060b7220 */ /* 0x000fe20000410000 */
[----:B------:R-:W-:Y:S01]  /*7b20*/  FMUL.FTZ R5, R5, UR10 ;  /* 0x0000000a05057c20 */ /* 0x000fe20008410000 */
[----:B------:R-:W-:Y:S01]  /*7b30*/  FFMA.FTZ R6, -R249, R249, 1 ;  /* 0x3f800000f9067423 */ /* 0x000fe200000101f9 */
[----:B------:R-:W-:Y:S01]  /*7b40*/  FMUL.FTZ R2, R2, UR10 ;  /* 0x0000000a02027c20 */ /* 0x000fe20008410000 */
[----:B------:R-:W-:Y:S01]  /*7b50*/  FMUL.FTZ R7, R7, UR10 ;  /* 0x0000000a07077c20 */ /* 0x000fe20008410000 */
[----:B------:R-:W-:Y:S01]  /*7b60*/  FMUL.FTZ R14, R5, R14 ;  /* 0x0000000e050e7220 */ /* 0x000fe20000410000 */
[----:B------:R-:W-:Y:S01]  /*7b70*/  F2FP.F16.F32.PACK_AB R5, R11, R10 ;  /* 0x0000000a0b05723e */ /* 0x000fe200000000ff */
[----:B------:R-:W-:Y:S01]  /*7b80*/  FMUL.FTZ R15, R2, R15 ;  /* 0x0000000f020f7220 */ /* 0x000fe20000410000 */
[----:B------:R-:W-:Y:S01]  /*7b90*/  FMUL.FTZ R6, R6, UR10 ;  /* 0x0000000a06067c20 */ /* 0x000fe20008410000 */
[----:B------:R-:W-:Y:S01]  /*7ba0*/  FFMA.FTZ R2, -R245, R245, 1 ;  /* 0x3f800000f5027423 */ /* 0x000fe200000101f5 */
[----:B------:R-:W-:Y:S01]  /*7bb0*/  FMUL.FTZ R26, R7, R26 ;  /* 0x0000001a071a7220 */ /* 0x000fe20000410000 */
[----:B------:R-:W-:Y:S01]  /*7bc0*/  STS [R185+0x1d400], R5 ;  /* 0x01d40005b9007388 */ /* 0x000fe20000000800 */
[----:B------:R-:W-:Y:S01]  /*7bd0*/  F2FP.F16.F32.PACK_AB R3, R15, R14 ;  /* 0x0000000e0f03723e */ /* 0x000fe200000000ff */
[----:B------:R-:W-:Y:S01]  /*7be0*/  FMUL.FTZ R6, R6, R27 ;  /* 0x0000001b06067220 */ /* 0x000fe20000410000 */
[----:B------:R-:W-:Y:S01]  /*7bf0*/  FMUL.FTZ R2, R2, UR10 ;  /* 0x0000000a02027c20 */ /* 0x000fe20008410000 */
[----:B------:R-:W-:Y:S03]  /*7c00*/  STS [R4+0x1d000], R12 ;  /* 0x01d0000c04007388 */ /* 0x000fe60000000800 */
[----:B------:R-:W-:Y:S01]  /*7c10*/  FMUL.FTZ R7, R2, R0 ;  /* 0x0000000002077220 */ /* 0x000fe20000410000 */
[----:B------:R1:W-:Y:S01]  /*7c20*/  STS [R4+0x1d400], R3 ;  /* 0x01d4000304007388 */ /* 0x0003e20000000800 */
[----:B------:R-:W-:Y:S02]  /*7c30*/  F2FP.F16.F32.PACK_AB R6, R6, R26 ;  /* 0x0000001a0606723e */ /* 0x000fe400000000ff */
[----:B------:R-:W-:Y:S01]  /*7c40*/  LOP3.LUT R0, R184, 0x30, RZ, 0xc0, !PT ;  /* 0x00000030b8007812 */ /* 0x000fe200078ec0ff */
[----:B------:R-:W-:Y:S01]  /*7c50*/  STS [R192+-0x4000], R20 ;  /* 0xffc00014c0007388 */ /* 0x000fe20000000800 */
[----:B------:R-:W-:Y:S02]  /*7c60*/  F2FP.F16.F32.PACK_AB R7, R7, R30 ;  /* 0x0000001e0707723e */ /* 0x000fe400000000ff */
[--C-:B------:R-:W-:Y:S01]  /*7c70*/  SHF.R.U32.HI R2, RZ, 0x4, R222.reuse ;  /* 0x00000004ff027819 */ /* 0x100fe200000116de */
[----:B------:R-:W-:Y:S01]  /*7c80*/  STS [R192+-0x3c00], R17 ;  /* 0xffc40011c0007388 */ /* 0x000fe20000000800 */
[----:B------:R-:W-:Y:S02]  /*7c90*/  LOP3.LUT R0, R0, 0x8, R222, 0xf8, !PT ;  /* 0x0000000800007812 */ /* 0x000fe400078ef8de */
[----:B------:R-:W-:Y:S02]  /*7ca0*/  LOP3.LUT R201, R2, 0x8, RZ, 0xc0, !PT ;  /* 0x0000000802c97812 */ /* 0x000fe400078ec0ff */
[----:B------:R-:W-:Y:S04]  /*7cb0*/  LOP3.LUT R0, R0, 0x1c0, R224, 0xf8, !PT ;  /* 0x000001c000007812 */ /* 0x000fe800078ef8e0 */
[----:B------:R-:W-:Y:S04]  /*7cc0*/  LOP3.LUT R2, R0, 0x38, R223, 0x78, !PT ;  /* 0x0000003800027812 */ /* 0x000fe800078e78df */
[----:B------:R-:W-:Y:S02]  /*7cd0*/  LOP3.LUT R2, R2, 0x200, R225, 0xf8, !PT ;  /* 0x0000020002027812 */ /* 0x000fe400078ef8e1 */
[----:B-1----:R-:W-:Y:S02]  /*7ce0*/  IADD3 R4, PT, PT, R192, R19, RZ ;  /* 0x00000013c0047210 */ /* 0x002fe40007ffe0ff */
[----:B------:R-:W-:Y:S02]  /*7cf0*/  LOP3.LUT R3, R201, 0x10, R222, 0xf8, !PT ;  /* 0x00000010c9037812 */ /* 0x000fe400078ef8de */
[----:B------:R-:W-:Y:S01]  /*7d00*/  LEA R2, R2, UR4, 0x1 ;  /* 0x0000000402027c11 */ /* 0x000fe2000f8e08ff */
        /* <DEDUP_REMOVED lines=154> */
.L_x_2085:
        /* <DEDUP_REMOVED lines=10> */
[----:B------:R-:W-:Y:S01]  /*8750*/  VIADD R227, R227, 0xffffffc0 ;  /* 0xffffffc0e3e37836 */ /* 0x000fe20000000000 */
[----:B------:R-:W-:Y:S01]  /*8760*/  @UP2 UIADD3 UR50, UP0, UPT, UR50, -0x100, URZ ;  /* 0xffffff0032322890 */ /* 0x000fe2000ff1e0ff */
[----:B------:R-:W-:Y:S01]  /*8770*/  IMAD.IADD R200, R216, 0x1, R3 ;  /* 0x00000001d8c87824 */ /* 0x000fe200078e0203 */
        /* <DEDUP_REMOVED lines=52> */
[----:B------:R-:W-:Y:S07]  /*8ac0*/  LDSM.16.M88.4 R188, [R197+0x1f000] ;  /* 0x01f00000c5bc783b */ /* 0x000fee0000000200 */
[-C--:B---3--:R-:W-:Y:S08]  /*8ad0*/  HMMA.16816.F32 R20, R184, R164.reuse, R20 ;  /* 0x000000a4b814723c */ /* 0x088ff00000001814 */
[C---:B------:R-:W-:Y:S08]  /*8ae0*/  HMMA.16816.F32 R24, R192.reuse, R164, R24 ;  /* 0x000000a4c018723c */ /* 0x040ff00000001818 */
[-C--:B------:R-:W-:Y:S01]  /*8af0*/  HMMA.16816.F32 R28, R192, R166.reuse, R28 ;  /* 0x000000a6c01c723c */ /* 0x080fe2000000181c */
[----:B------:R-:W-:Y:S07]  /*8b00*/  LDSM.16.MT88.4 R192, [R0+0xe800] ;  /* 0x00e8000000c0783b */ /* 0x000fee0000004200 */
[----:B------:R-:W-:Y:S01]  /*8b10*/  HMMA.16816.F32 R32, R184, R166, R32 ;  /* 0x000000a6b820723c */ /* 0x000fe20000001820 */
[----:B------:R-:W-:Y:S05]  /*8b20*/  LDSM.16.M88.4 R164, [R197+0x1e000] ;  /* 0x01e00000c5a4783b */ /* 0x000fea0000000200 */
[----:B------:R-:W3:Y:S02]  /*8b30*/  LDSM.16.MT88.4 R184, [R0+0xe000] ;  /* 0x00e0000000b8783b */ /* 0x000ee40000004200 */
[-C--:B-1----:R-:W-:Y:S08]  /*8b40*/  HMMA.16816.F32 R4, R168, R172.reuse, R4 ;  /* 0x000000aca804723c */ /* 0x082ff00000001804 */
[C---:B------:R-:W-:Y:S08]  /*8b50*/  HMMA.16816.F32 R8, R176.reuse, R172, R8 ;  /* 0x000000acb008723c */ /* 0x040ff00000001808 */
[-C--:B------:R-:W-:Y:S08]  /*8b60*/  HMMA.16816.F32 R12, R176, R174.reuse, R12 ;  /* 0x000000aeb00c723c */ /* 0x080ff0000000180c */
[C---:B------:R-:W-:Y:S01]  /*8b70*/  HMMA.16816.F32 R16, R168.reuse, R174, R16 ;  /* 0x000000aea810723c */ /* 0x040fe20000001810 */
[----:B------:R-:W1:Y:S07]  /*8b80*/  LDSM.16.MT88.4 R172, [R0+0x12000] ;  /* 0x0120000000ac783b */ /* 0x000e6e0000004200 */
[-C--:B-----5:R-:W-:Y:S08]  /*8b90*/  HMMA.16816.F32 R20, R168, R180.reuse, R20 ;  /* 0x000000b4a814723c */ /* 0x0a0ff00000001814 */
[C---:B------:R-:W-:Y:S08]  /*8ba0*/  HMMA.16816.F32 R24, R176.reuse, R180, R24 ;  /* 0x000000b4b018723c */ /* 0x040ff00000001818 */
[-C--:B------:R-:W-:Y:S01]  /*8bb0*/  HMMA.16816.F32 R28, R176, R182.reuse, R28 ;  /* 0x000000b6b01c723c */ /* 0x080fe2000000181c */
[----:B------:R-:W5:Y:S05]  /*8bc0*/  LDSM.16.M88.4 R176, [R196+0x1e000] ;  /* 0x01e00000c4b0783b */ /* 0x000f6a0000000200 */
[----:B------:R-:W5:Y:S02]  /*8bd0*/  LDSM.16.M88.4 R196, [R196+0x1f000] ;  /* 0x01f00000c4c4783b */ /* 0x000f640000000200 */
[----:B------:R-:W-:Y:S03]  /*8be0*/  HMMA.16816.F32 R32, R168, R182, R32 ;  /* 0x000000b6a820723c */ /* 0x000fe60000001820 */
[----:B------:R-:W5:Y:S05]  /*8bf0*/  LDSM.16.MT88.4 R168, [R0+0x12800] ;  /* 0x0128000000a8783b */ /* 0x000f6a0000004200 */
[-C--:B---3--:R-:W-:Y:S01]  /*8c00*/  HMMA.16816.F32 R4, R164, R184.reuse, R4 ;  /* 0x000000b8a404723c */ /* 0x088fe20000001804 */
[----:B------:R-:W-:Y:S07]  /*8c10*/  LDSM.16.M88.4 R180, [R3+0x1f000] ;  /* 0x01f0000003b4783b */ /* 0x000fee0000000200 */
[C---:B------:R-:W-:Y:S08]  /*8c20*/  HMMA.16816.F32 R8, R188.reuse, R184, R8 ;  /* 0x000000b8bc08723c */ /* 0x040ff00000001808 */
[-C--:B------:R-:W-:Y:S01]  /*8c30*/  HMMA.16816.F32 R12, R188, R186.reuse, R12 ;  /* 0x000000babc0c723c */ /* 0x080fe2000000180c */
[----:B----4-:R-:W3:Y:S07]  /*8c40*/  @P3 LDG.E R244, desc[UR36][R234.64+-0x100] ;  /* 0xffff0024eaf43981 */ /* 0x010eee000c1e1900 */
[C---:B------:R-:W-:Y:S01]  /*8c50*/  HMMA.16816.F32 R16, R164.reuse, R186, R16 ;  /* 0x000000baa410723c */ /* 0x040fe20000001810 */
[----:B------:R-:W-:Y:S05]  /*8c60*/  LDSM.16.MT88.4 R184, [R0+0x13000] ;  /* 0x0130000000b8783b */ /* 0x000fea0000004200 */
[----:B------:R-:W4:Y:S02]  /*8c70*/  @P3 LDG.E R243, desc[UR36][R234.64+-0xe0] ;  /* 0xffff2024eaf33981 */ /* 0x000f24000c1e1900 */
[-C--:B-1----:R-:W-:Y:S03]  /*8c80*/  HMMA.16816.F32 R20, R164, R172.reuse, R20 ;  /* 0x000000aca414723c */ /* 0x082fe60000001814 */
[----:B------:R-:W4:Y:S05]  /*8c90*/  @P3 LDG.E R242, desc[UR36][R234.64+-0x80] ;  /* 0xffff8024eaf23981 */ /* 0x000f2a000c1e1900 */
[C---:B------:R-:W-:Y:S01]  /*8ca0*/  HMMA.16816.F32 R24, R188.reuse, R172, R24 ;  /* 0x000000acbc18723c */ /* 0x040fe20000001818 */
[----:B--2---:R-:W2:Y:S07]  /*8cb0*/  @P3 LDG.E R241, desc[UR36][R234.64+-0x60] ;  /* 0xffffa024eaf13981 */ /* 0x004eae000c1e1900 */
[-C--:B------:R-:W-:Y:S08]  /*8cc0*/  HMMA.16816.F32 R28, R188, R174.reuse, R28 ;  /* 0x000000aebc1c723c */ /* 0x080ff0000000181c */
[----:B------:R-:W-:Y:S01]  /*8cd0*/  HMMA.16816.F32 R32, R164, R174, R32 ;  /* 0x000000aea420723c */ /* 0x000fe20000001820 */
[----:B------:R1:W-:Y:S05]  /*8ce0*/  LDSM.16.M88.4 R164, [R3+0x1e000] ;  /* 0x01e0000003a4783b */ /* 0x0003ea0000000200 */
[----:B------:R-:W1:Y:S02]  /*8cf0*/  LDSM.16.MT88.4 R172, [R0+0xf000] ;  /* 0x00f0000000ac783b */ /* 0x000e640000004200 */
[-C--:B-----5:R-:W-:Y:S08]  /*8d00*/  HMMA.16816.F32 R4, R176, R192.reuse, R4 ;  /* 0x000000c0b004723c */ /* 0x0a0ff00000001804 */
[C---:B------:R-:W-:Y:S08]  /*8d10*/  HMMA.16816.F32 R8, R196.reuse, R192, R8 ;  /* 0x000000c0c408723c */ /* 0x040ff00000001808 */
[-C--:B------:R-:W-:Y:S03]  /*8d20*/  HMMA.16816.F32 R12, R196, R194.reuse, R12 ;  /* 0x000000c2c40c723c */ /* 0x080fe6000000180c */
[----:B-1----:R-:W-:Y:S05]  /*8d30*/  IMAD.SHL.U32 R3, R237, 0x8, RZ ;  /* 0x00000008ed037824 */ /* 0x002fea00078e00ff */
[C---:B------:R-:W-:Y:S04]  /*8d40*/  HMMA.16816.F32 R16, R176.reuse, R194, R16 ;  /* 0x000000c2b010723c */ /* 0x040fe80000001810 */
[C---:B------:R-:W-:Y:S04]  /*8d50*/  LEA R206, P1, R3.reuse, R238, 0x2 ;  /* 0x000000ee03ce7211 */ /* 0x040fe800078210ff */
[-C--:B------:R-:W-:Y:S03]  /*8d60*/  HMMA.16816.F32 R20, R176, R168.reuse, R20 ;  /* 0x000000a8b014723c */ /* 0x080fe60000001814 */
[----:B------:R-:W-:Y:S02]  /*8d70*/  LEA.HI.X.SX32 R207, R3, R239, 0x2, P1 ;  /* 0x000000ef03cf7211 */ /* 0x000fe400008f16ff */
        /* <DEDUP_REMOVED lines=12> */
[-C--:B------:R-:W-:Y:S05]  /*8e40*/  HMMA.16816.F32 R4, R164, R172.reuse, R4 ;  /* 0x000000aca404723c */ /* 0x080fea0000001804 */
        /* <DEDUP_REMOVED lines=8> */
[----:B------:R-:W1:Y:S03]  /*8ed0*/  LDSM.16.MT88.4 R172, [R0+0xf800] ;  /* 0x00f8000000ac783b */ /* 0x000e660000004200 */
        /* <DEDUP_REMOVED lines=16> */
[C---:B------:R-:W-:Y:S04]  /*8fe0*/  HMMA.16816.F32 R8, R176.reuse, R172, R8 ;  /* 0x000000acb008723c */ /* 0x040fe80000001808 */
[C---:B------:R-:W-:Y:S02]  /*8ff0*/  LEA.HI.X.SX32 R181, R237.reuse, R183, 0x5, P1 ;  /* 0x000000b7edb57211 */ /* 0x040fe400008f2eff */
[----:B------:R-:W-:Y:S01]  /*9000*/  LEA R192, P1, R237, R180, 0x5 ;  /* 0x000000b4edc07211 */ /* 0x000fe200078228ff */
[----:B-----5:R-:W-:Y:S01]  /*9010*/  VIADD R0, R209, 0x40 ;  /* 0x00000040d1007836 */ /* 0x020fe20000000000 */
[-C--:B------:R-:W-:Y:S03]  /*9020*/  HMMA.16816.F32 R12, R176, R174.reuse, R12 ;  /* 0x000000aeb00c723c */ /* 0x080fe6000000180c */
[----:B------:R-:W-:Y:S01]  /*9030*/  REDG.E.ADD.F32.FTZ.RN.STRONG.GPU desc[UR36][R238.64], R4 ;  /* 0x00000004ee0079a6 */ /* 0x000fe2000c12f324 */
[----:B------:R-:W-:Y:S01]  /*9040*/  LEA.HI.X.SX32 R193, R237, R181, 0x5, P1 ;  /* 0x000000b5edc17211 */ /* 0x000fe200008f2eff */
[----:B------:R-:W-:Y:S03]  /*9050*/  @P0 VIADD R0, R209, 0xffffffc0 ;  /* 0xffffffc0d1000836 */ /* 0x000fe60000000000 */
[----:B------:R-:W-:Y:S01]  /*9060*/  REDG.E.ADD.F32.FTZ.RN.STRONG.GPU desc[UR36][R206.64], R5 ;  /* 0x00000005ce0079a6 */ /* 0x000fe2000c12f324 */
[C---:B------:R-:W-:Y:S04]  /*9070*/  HMMA.16816.F32 R16, R168.reuse, R174, R16 ;  /* 0x000000aea810723c */ /* 0x040fe80000001810 */
[----:B------:R1:W-:Y:S01]  /*9080*/  REDG.E.ADD.F32.FTZ.RN.STRONG.GPU desc[UR36][R204.64], R6 ;  /* 0x00000006cc0079a6 */ /* 0x0003e2000c12f324 */
[C---:B------:R-:W-:Y:S04]  /*9090*/  IMAD.WIDE R228, R237.reuse, -0xc0, R192 ;  /* 0xffffff40ede47825 */ /* 0x040fe800078e02c0 */
[----:B------:R5:W-:Y:S01]  /*90a0*/  REDG.E.ADD.F32.FTZ.RN.STRONG.GPU desc[UR36][R202.64], R7 ;  /* 0x00000007ca0079a6 */ /* 0x000be2000c12f324 */
[-C--:B------:R-:W-:Y:S04]  /*90b0*/  HMMA.16816.F32 R20, R168, R164.reuse, R20 ;  /* 0x000000a4a814723c */ /* 0x080fe80000001814 */
        /* <DEDUP_REMOVED lines=31> */
[C---:B-1----:R-:W-:Y:S04]  /*92b0*/  IMAD.WIDE R204, R237.reuse, -0xc0, R186 ;  /* 0xffffff40edcc7825 */ /* 0x042fe800078e02ba */
        /* <DEDUP_REMOVED lines=24> */
[----:B------:R-:W-:Y:S05]  /*9440*/  LDSM.16.MT88.4 R4, [R2+0x1c000] ;  /* 0x01c000000204783b */ /* 0x000fea0000004200 */
[----:B------:R-:W1:Y:S05]  /*9450*/  LDSM.16.MT88.4 R8, [R209] ;  /* 0x00000000d108783b */ /* 0x000e6a0000004200 */
[----:B------:R-:W5:Y:S05]  /*9460*/  LDSM.16.MT88.4 R12, [R2+0x1e000] ;  /* 0x01e00000020c783b */ /* 0x000f6a0000004200 */
[----:B------:R-:W2:Y:S05]  /*9470*/  LDSM.16.MT88.4 R16, [R0] ;  /* 0x000000000010783b */ /* 0x000eaa0000004200 */
[----:B------:R-:W2:Y:S05]  /*9480*/  LDSM.16.MT88.4 R20, [R209+0x2000] ;  /* 0x00200000d114783b */ /* 0x000eaa0000004200 */
[----:B------:R-:W2:Y:S05]  /*9490*/  LDSM.16.MT88.4 R24, [R0+0x2000] ;  /* 0x002000000018783b */ /* 0x000eaa0000004200 */
[----:B------:R-:W-:Y:S05]  /*94a0*/  LDSM.16.MT88.4 R32, [R2+0x1c800] ;  /* 0x01c800000220783b */ /* 0x000fea0000004200 */
[----:B------:R-:W2:Y:S05]  /*94b0*/  LDSM.16.MT88.4 R28, [R209+0x800] ;  /* 0x00080000d11c783b */ /* 0x000eaa0000004200 */
[----:B------:R-:W2:Y:S01]  /*94c0*/  LDSM.16.MT88.4 R164, [R2+0x1e800] ;  /* 0x01e8000002a4783b */ /* 0x000ea20000004200 */
        /* <DEDUP_REMOVED lines=10> */
[----:B----4-:R-:W-:Y:S01]  /*9570*/  @P3 STL [R1+0x40], R243 ;  /* 0x000040f301003387 */ /* 0x010fe20000100800 */
[-C--:B--2---:R-:W-:Y:S04]  /*9580*/  HMMA.16816.F32 R116, R4, R16.reuse, R116 ;  /* 0x000000100474723c */ /* 0x084fe80000001874 */
        /* <DEDUP_REMOVED lines=302> */
.L_x_2087:
[----:B------:R-:W2:Y:S01]  /*a870*/  LDCU.64 UR10, c[0x0][0x5c0] ;  /* 0x0000b800ff0a77ac */ /* 0x000ea20008000a00 */
[----:B------:R-:W-:-:S04]  /*a880*/  UIADD3 UR5, UPT, UPT, UR38, UR40, URZ ;  /* 0x0000002826057290 */ /* 0x000fc8000fffe0ff */
[----:B--2---:R-:W-:Y:S02]  /*a890*/  UIMAD.WIDE.U32 UR44, UR5, UR10, URZ ;  /* 0x0000000a052c72a5 */ /* 0x004fe4000f8e00ff */
[----:B------:R-:W-:-:S04]  /*a8a0*/  UIMAD UR5, UR5, UR11, URZ ;  /* 0x0000000b050572a4 */ /* 0x000fc8000f8e02ff */
[----:B------:R-:W-:-:S06]  /*a8b0*/  UIADD3 UR5, UPT, UPT, UR45, UR5, URZ ;  /* 0x000000052d057290 */ /* 0x000fcc000fffe0ff */
[----:B-1----:R-:W-:Y:S02]  /*a8c0*/  MOV R4, UR5 ;  /* 0x0000000500047c02 */ /* 0x002fe40008000f00 */
.L_x_2088:
        /* <DEDUP_REMOVED lines=12> */
.L_x_2089:
[----:B------:R-:W1:Y:S01]  /*a990*/  LDCU.64 UR8, c[0x0][0x5c8] ;  /* 0x0000b900ff0877ac */ /* 0x000e620008000a00 */
[----:B------:R-:W-:-:S04]  /*a9a0*/  UIADD3 UR5, UPT, UPT, UR38, UR40, URZ ;  /* 0x0000002826057290 */ /* 0x000fc8000fffe0ff */
[----:B-1----:R-:W-:Y:S02]  /*a9b0*/  UIMAD.WIDE.U32 UR16, UR5, UR8, URZ ;  /* 0x00000008051072a5 */ /* 0x002fe4000f8e00ff */
[----:B------:R-:W-:-:S04]  /*a9c0*/  UIMAD UR5, UR5, UR9, URZ ;  /* 0x00000009050572a4 */ /* 0x000fc8000f8e02ff */
[----:B------:R-:W-:-:S06]  /*a9d0*/  UIADD3 UR5, UPT, UPT, UR17, UR5, URZ ;  /* 0x0000000511057290 */ /* 0x000fcc000fffe0ff */
[----:B------:R-:W-:-:S07]  /*a9e0*/  MOV R30, UR5 ;  /* 0x00000005001e7c02 */ /* 0x000fce0008000f00 */
.L_x_2090:
        /* <DEDUP_REMOVED lines=57> */
.L_x_2092:
[----:B------:R-:W-:Y:S05]  /*ad80*/  BSYNC.RECONVERGENT B0 ;  /* 0x0000000000007941 */ /* 0x000fea0003800200 */
.L_x_2091:
        /* <DEDUP_REMOVED lines=16> */
.L_x_2094:
[----:B------:R-:W-:Y:S05]  /*ae90*/  BSYNC.RECONVERGENT B0 ;  /* 0x0000000000007941 */ /* 0x000fea0003800200 */
.L_x_2093:
        /* <DEDUP_REMOVED lines=25> */
.L_x_2096:
[----:B------:R-:W-:Y:S05]  /*b030*/  BSYNC.RECONVERGENT B0 ;  /* 0x0000000000007941 */ /* 0x000fea0003800200 */
.L_x_2095:
        /* <DEDUP_REMOVED lines=19> */
.L_x_2098:
[----:B------:R-:W-:Y:S05]  /*b170*/  BSYNC.RECONVERGENT B0 ;  /* 0x0000000000007941 */ /* 0x000fea0003800200 */
.L_x_2097:
        /* <DEDUP_REMOVED lines=22> */
.L_x_2100:
[----:B------:R-:W-:Y:S05]  /*b2e0*/  BSYNC.RECONVERGENT B0 ;  /* 0x0000000000007941 */ /* 0x000fea0003800200 */
.L_x_2099:
        /* <DEDUP_REMOVED lines=16> */
.L_x_2102:
[----:B------:R-:W-:Y:S05]  /*b3f0*/  BSYNC.RECONVERGENT B0 ;  /* 0x0000000000007941 */ /* 0x000fea0003800200 */
.L_x_2101:
        /* <DEDUP_REMOVED lines=16> */
.L_x_2104:
[----:B------:R-:W-:Y:S05]  /*b500*/  BSYNC.RECONVERGENT B0 ;  /* 0x0000000000007941 */ /* 0x000fea0003800200 */
.L_x_2103:
        /* <DEDUP_REMOVED lines=15> */
.L_x_2055:
[----:B------:R-:W-:Y:S05]  /*b600*/  BSYNC.RECONVERGENT B1 ;  /* 0x0000000000017941 */ /* 0x000fea0003800200 */
.L_x_2025:
        /* <DEDUP_REMOVED lines=11> */
.L_x_2106:
        /* <DEDUP_REMOVED lines=12> */
.L_x_2452:


//--------------------- .text._ZN5flash44flash_bwd_dq_dk_dv_loop_seqk_parallel_kernelI23Flash_bwd_kernel_traitsILi128ELi64ELi128ELi8ELi2ELi4ELi2ELb0ELb0EN7cutlass6half_tE19Flash_kernel_traitsILi128ELi64ELi128ELi8ES3_EELb1ELb0ELb1ELb0ELb0ELb1ELb0EEEvNS_16Flash_bwd_paramsE --------------------------
	.section	.text._ZN5flash44flash_bwd_dq_dk_dv_loop_seqk_parallel_kernelI23Flash_bwd_kernel_traitsILi128ELi64ELi128ELi8ELi2ELi4ELi2ELb0ELb0EN7cutlass6half_tE19Flash_kernel_traitsILi128ELi64ELi128ELi8ES3_EELb1ELb0ELb1ELb0ELb0ELb1ELb0EEEvNS_16Flash_bwd_paramsE,"ax",@progbits
	.align	128
        .global         _ZN5flash44flash_bwd_dq_dk_dv_loop_seqk_parallel_kernelI23Flash_bwd_kernel_traitsILi128ELi64ELi128ELi8ELi2ELi4ELi2ELb0ELb0EN7cutlass6half_tE19Flash_kernel_traitsILi128ELi64ELi128ELi8ES3_EELb1ELb0ELb1ELb0ELb0ELb1ELb0EEEvNS_16Flash_bwd_paramsE
        .type           _ZN5flash44flash_bwd_dq_dk_dv_loop_seqk_parallel_kernelI23Flash_bwd_kernel_traitsILi128ELi64ELi128ELi8ELi2ELi4ELi2ELb0ELb0EN7cutlass6half_tE19Flash_kernel_traitsILi128ELi64ELi128ELi8ES3_EELb1ELb0ELb1ELb0ELb0ELb1ELb0EEEvNS_16Flash_bwd_paramsE,@function
        .size           _ZN5flash44flash_bwd_dq_dk_dv_loop_seqk_parallel_kernelI23Flash_bwd_kernel_traitsILi128ELi64ELi128ELi8ELi2ELi4ELi2ELb0ELb0EN7cutlass6half_tE19Flash_kernel_traitsILi128ELi64ELi128ELi8ES3_EELb1ELb0ELb1ELb0ELb0ELb1ELb0EEEvNS_16Flash_bwd_paramsE,(.L_x_2453 - _ZN5flash44flash_bwd_dq_dk_dv_loop_seqk_parallel_kernelI23Flash_bwd_kernel_traitsILi128ELi64ELi128ELi8ELi2ELi4ELi2ELb0ELb0EN7cutlass6half_tE19Flash_kernel_traitsILi128ELi64ELi128ELi8ES3_EELb1ELb0ELb1ELb0ELb0ELb1ELb0EEEvNS_16Flash_bwd_paramsE)
        .other          _ZN5flash44flash_bwd_dq_dk_dv_loop_seqk_parallel_kernelI23Flash_bwd_kernel_traitsILi128ELi64ELi128ELi8ELi2ELi4ELi2ELb0ELb0EN7cutlass6half_tE19Flash_kernel_traitsILi128ELi64ELi128ELi8ES3_EELb1ELb0ELb1ELb0ELb0ELb1ELb0EEEvNS_16Flash_bwd_paramsE,@"STO_CUDA_ENTRY STV_DEFAULT"
_ZN5flash44flash_bwd_dq_dk_dv_loop_seqk_parallel_kernelI23Flash_bwd_kernel_traitsILi128ELi64ELi128ELi8ELi2ELi4ELi2ELb0ELb0EN7cutlass6half_tE19Flash_kernel_traitsILi128ELi64ELi128ELi8ES3_EELb1ELb0ELb1ELb0ELb0ELb1ELb0EEEvNS_16Flash_bwd_paramsE:
.text._ZN5flash44flash_bwd_dq_dk_dv_loop_seqk_parallel_kernelI23Flash_bwd_kernel_traitsILi128ELi64ELi128ELi8ELi2ELi4ELi2ELb0ELb0EN7cutlass6half_tE19Flash_kernel_traitsILi128ELi64ELi128ELi8ES3_EELb1ELb0ELb1ELb0ELb0ELb1ELb0EEEvNS_16Flash_bwd_paramsE:
        /* <DEDUP_REMOVED lines=49> */
.L_x_2161:
[----:B-1----:R-:W1:Y:S01]  /*0310*/  LDCU.64 UR8, c[0x0][0x478] ;  /* 0x00008f00ff0877ac */ /* 0x002e620008000a00 */
[----:B------:R-:W-:Y:S02]  /*0320*/  PLOP3.LUT P1, PT, PT, PT, UP3, 0x80, 0x8 ;  /* 0x000000000008781c */ /* 0x000fe40003f2f038 */
[----:B------:R-:W-:Y:S01]  /*0330*/  PLOP3.LUT P4, PT, PT, PT, UP5, 0x80, 0x8 ;  /* 0x000000000008781c */ /* 0x000fe20003f8f058 */
[----:B------:R-:W-:Y:S01]  /*0340*/  @UP3 ULEA UR12, UP0, UR24, UR6, 0x2 ;  /* 0x00000006180c3291 */ /* 0x000fe2000f8010ff */
[----:B------:R-:W-:Y:S01]  /*0350*/  PLOP3.LUT P2, PT, PT, PT, UP4, 0x80, 0x8 ;  /* 0x000000000008781c */ /* 0x000fe20003f4f048 */
[----:B------:R-:W-:Y:S02]  /*0360*/  UISETP.NE.AND UP2, UPT, UR27, URZ, UPT ;  /* 0x000000ff1b00728c */ /* 0x000fe4000bf45270 */
[----:B------:R-:W-:Y:S02]  /*0370*/  @UP3 ULEA.HI.X UR13, UR24, UR7, URZ, 0x2, UP0 ;  /* 0x00000007180d3291 */ /* 0x000fe400080f14ff */
[----:B---3--:R-:W-:-:S04]  /*0380*/  IMAD.U32 R4, RZ, RZ, UR12 ;  /* 0x0000000cff047e24 */ /* 0x008fc8000f8e00ff */
        /* <DEDUP_REMOVED lines=10> */
[----:B------:R-:W-:Y:S01]  /*0430*/  IMAD.U32 R2, RZ, RZ, UR14 ;  /* 0x0000000eff027e24 */ /* 0x000fe2000f8e00ff */
[----:B------:R-:W4:Y:S03]  /*0440*/  @!UP0 LDCU.64 UR8, c[0x0][0x488] ;  /* 0x00009100ff0887ac */ /* 0x000f260008000a00 */
[----:B------:R-:W-:-:S05]  /*0450*/  IMAD.U32 R3, RZ, RZ, UR15 ;  /* 0x0000000fff037e24 */ /* 0x000fca000f8e00ff */
[----:B-----5:R5:W2:Y:S01]  /*0460*/  @P0 LDG.E R4, desc[UR34][R2.64] ;  /* 0x0000002202040981 */ /* 0x020aa2000c1e1900 */
[----:B------:R-:W-:Y:S01]  /*0470*/  UMOV UR37, URZ ;  /* 0x000000ff00257c82 */ /* 0x000fe20008000000 */
[----:B------:R-:W-:Y:S01]  /*0480*/  UMOV UR16, 0xffffffff ;  /* 0xffffffff00107882 */ /* 0x000fe20000000000 */
[----:B------:R-:W-:Y:S01]  /*0490*/  UMOV UR40, 0xffffffff ;  /* 0xffffffff00287882 */ /* 0x000fe20000000000 */
[----:B----4-:R-:W-:-:S04]  /*04a0*/  @!UP0 UISETP.NE.U32.AND UP1, UPT, UR8, URZ, UPT ;  /* 0x000000ff0800828c */ /* 0x010fc8000bf25070 */
[----:B------:R-:W-:-:S04]  /*04b0*/  @!UP0 UISETP.NE.AND.EX UP1, UPT, UR9, URZ, UPT, UP1 ;  /* 0x000000ff0900828c */ /* 0x000fc8000bf25310 */
        /* <DEDUP_REMOVED lines=25> */
.L_x_2107:
        /* <DEDUP_REMOVED lines=44> */
.L_x_2109:
[----:B------:R-:W1:Y:S01]  /*0910*/  LDCU.64 UR14, c[0x0][0x3b8] ;  /* 0x00007700ff0e77ac */ /* 0x000e620008000a00 */
[----:B------:R-:W-:-:S04]  /*0920*/  UIADD3 UR8, UPT, UPT, UR37, UR40, URZ ;  /* 0x0000002825087290 */ /* 0x000fc8000fffe0ff */
[----:B-1----:R-:W-:Y:S02]  /*0930*/  UIMAD.WIDE.U32 UR10, UR8, UR14, URZ ;  /* 0x0000000e080a72a5 */ /* 0x002fe4000f8e00ff */
[----:B------:R-:W-:-:S04]  /*0940*/  UIMAD UR8, UR8, UR15, URZ ;  /* 0x0000000f080872a4 */ /* 0x000fc8000f8e02ff */
[----:B------:R-:W-:Y:S01]  /*0950*/  UIADD3 UR8, UPT, UPT, UR11, UR8, URZ ;  /* 0x000000080b087290 */ /* 0x000fe2000fffe0ff */
[----:B------:R-:W-:-:S05]  /*0960*/  UMOV UR46, UR10 ;  /* 0x0000000a002e7c82 */ /* 0x000fca0008000000 */
[----:B------:R-:W-:Y:S02]  /*0970*/  MOV R22, UR8 ;  /* 0x0000000800167c02 */ /* 0x000fe40008000f00 */
.L_x_2110:
        /* <DEDUP_REMOVED lines=43> */
.L_x_2111:
[----:B------:R-:W1:Y:S01]  /*0c30*/  LDCU.64 UR12, c[0x0][0x3c0] ;  /* 0x00007800ff0c77ac */ /* 0x000e620008000a00 */
[----:B------:R-:W-:-:S04]  /*0c40*/  UIADD3 UR8, UPT, UPT, UR37, UR40, URZ ;  /* 0x0000002825087290 */ /* 0x000fc8000fffe0ff */
[----:B-1----:R-:W-:Y:S02]  /*0c50*/  UIMAD.WIDE.U32 UR48, UR8, UR12, URZ ;  /* 0x0000000c083072a5 */ /* 0x002fe4000f8e00ff */
[----:B------:R-:W-:-:S04]  /*0c60*/  UIMAD UR8, UR8, UR13, URZ ;  /* 0x0000000d080872a4 */ /* 0x000fc8000f8e02ff */
[----:B------:R-:W-:-:S06]  /*0c70*/  UIADD3 UR8, UPT, UPT, UR49, UR8, URZ ;  /* 0x0000000831087290 */ /* 0x000fcc000fffe0ff */
[----:B------:R-:W-:-:S07]  /*0c80*/  MOV R18, UR8 ;  /* 0x0000000800127c02 */ /* 0x000fce0008000f00 */
.L_x_2112:
        /* <DEDUP_REMOVED lines=27> */
.L_x_2113:
[----:B------:R-:W-:Y:S02]  /*0e40*/  UIMAD.WIDE.U32 UR56, UR50, UR16, URZ ;  /* 0x00000010323872a5 */ /* 0x000fe4000f8e00ff */
[----:B------:R-:W-:-:S04]  /*0e50*/  UIMAD UR8, UR51, UR16, URZ ;  /* 0x00000010330872a4 */ /* 0x000fc8000f8e02ff */
[----:B------:R-:W-:Y:S02]  /*0e60*/  UIADD3 UR8, UPT, UPT, UR57, UR8, URZ ;  /* 0x0000000839087290 */ /* 0x000fe4000fffe0ff */
.L_x_2114:
        /* <DEDUP_REMOVED lines=20> */
.L_x_2115:
[----:B------:R-:W1:Y:S01]  /*0fb0*/  LDCU UR58, c[0x0][0x434] ;  /* 0x00008680ff3a77ac */ /* 0x000e620008000800 */
[----:B------:R-:W-:-:S04]  /*0fc0*/  UIMAD UR10, UR24, UR45, UR23 ;  /* 0x0000002d180a72a4 */ /* 0x000fc8000f8e0217 */
[----:B-1----:R-:W-:Y:S02]  /*0fd0*/  UIMAD UR58, UR10, UR58, URZ ;  /* 0x0000003a0a3a72a4 */ /* 0x002fe4000f8e02ff */
.L_x_2116:
        /* <DEDUP_REMOVED lines=11> */
.L_x_2117:
[----:B------:R-:W1:Y:S01]  /*1090*/  LDCU UR57, c[0x0][0x444] ;  /* 0x00008880ff3977ac */ /* 0x000e620008000800 */
[----:B------:R-:W-:-:S04]  /*10a0*/  UIMAD UR10, UR24, UR45, UR23 ;  /* 0x0000002d180a72a4 */ /* 0x000fc8000f8e0217 */
[----:B-1----:R-:W-:-:S12]  /*10b0*/  UIMAD UR57, UR10, UR57, URZ ;  /* 0x000000390a3972a4 */ /* 0x002fd8000f8e02ff */
.L_x_2118:
        /* <DEDUP_REMOVED lines=9> */
[----:B------:R-:W-:Y:S01]  /*1150*/  UIADD3.X UR55, UPT, UPT, UR55, UR8, UR10, UP1, UP0 ;  /* 0x0000000837377290 */ /* 0x000fe20008fe040a */
[----:B------:R-:W4:Y:S01]  /*1160*/  LDC.64 R8, c[0x0][0x5f8] ;  /* 0x00017e00ff087b82 */ /* 0x000f220000000a00 */
[----:B------:R-:W-:-:S02]  /*1170*/  ULEA UR58, UR51, UR58, 0x6 ;  /* 0x0000003a333a7291 */ /* 0x000fc4000f8e30ff */
[----:B-1----:R-:W-:-:S04]  /*1180*/  UIADD3 UR50, UPT, UPT, UR33, UR50, URZ ;  /* 0x0000003221327290 */ /* 0x002fc8000fffe0ff */
[----:B------:R-:W-:-:S04]  /*1190*/  UIADD3 UR9, UPT, UPT, UR42, -0x80, -UR50 ;  /* 0xffffff802a097890 */ /* 0x000fc8000fffe832 */
[----:B------:R-:W-:Y:S01]  /*11a0*/  USHF.R.S32.HI UR8, URZ, 0x1f, UR9 ;  /* 0x0000001fff087899 */ /* 0x000fe20008011409 */
[----:B---3--:R-:W-:-:S03]  /*11b0*/  IMAD R6, R14, UR53, RZ ;  /* 0x000000350e067c24 */ /* 0x008fc6000f8e02ff */
        /* <DEDUP_REMOVED lines=8> */
[----:B------:R-:W-:Y:S01]  /*1240*/  IADD3 R2, P0, PT, R12, UR62, RZ ;  /* 0x0000003e0c027c10 */ /* 0x000fe2000ff1e0ff */
[----:B------:R-:W-:Y:S01]  /*1250*/  IMAD.WIDE.U32 R4, R14, UR52, R12 ;  /* 0x000000340e047c25 */ /* 0x000fe2000f8e000c */
[----:B------:R-:W-:Y:S01]  /*1260*/  USEL UR49, URZ, UR49, !UP0 ;  /* 0x00000031ff317287 */ /* 0x000fe2000c000000 */
[----:B------:R-:W2:Y:S02]  /*1270*/  LDCU.64 UR62, c[0x0][0x420] ;  /* 0x00008400ff3e77ac */ /* 0x000ea40008000a00 */
[----:B------:R-:W-:Y:S01]  /*1280*/  IMAD.X R3, RZ, RZ, UR17, P0 ;  /* 0x00000011ff037e24 */ /* 0x000fe200080e06ff */
[----:B------:R-:W-:-:S02]  /*1290*/  UISETP.GT.AND UP0, UPT, UR44, UR49, UPT ;  /* 0x000000312c00728c */ /* 0x000fc4000bf04270 */
[----:B-1----:R-:W-:Y:S01]  /*12a0*/  UIMAD UR16, UR53, UR8, URZ ;  /* 0x00000008351072a4 */ /* 0x002fe2000f8e02ff */
[----:B------:R-:W-:Y:S01]  /*12b0*/  IMAD.U32 R0, RZ, RZ, UR8 ;  /* 0x00000008ff007e24 */ /* 0x000fe2000f8e00ff */
[----:B------:R-:W-:Y:S02]  /*12c0*/  UIMAD UR53, UR45, UR60, URZ ;  /* 0x0000003c2d3572a4 */ /* 0x000fe4000f8e02ff */
[----:B------:R-:W-:Y:S01]  /*12d0*/  UIMAD UR16, UR52, UR9, UR16 ;  /* 0x00000009341072a4 */ /* 0x000fe2000f8e0210 */
[----:B------:R-:W-:Y:S01]  /*12e0*/  IMAD.WIDE.U32 R2, R0, UR52, R2 ;  /* 0x0000003400027c25 */ /* 0x000fe2000f8e0002 */
[----:B------:R-:W1:Y:S03]  /*12f0*/  LDCU.64 UR60, c[0x0][0x5e8] ;  /* 0x0000bd00ff3c77ac */ /* 0x000e660008000a00 */
[----:B------:R-:W-:Y:S01]  /*1300*/  IMAD.U32 R0, RZ, RZ, UR10 ;  /* 0x0000000aff007e24 */ /* 0x000fe2000f8e00ff */
[----:B------:R-:W-:-:S05]  /*1310*/  IADD3 R3, PT, PT, R3, UR16, RZ ;  /* 0x0000001003037c10 */ /* 0x000fca000fffe0ff */
[----:B------:R-:W3:Y:S01]  /*1320*/  LDCU.64 UR16, c[0x0][0x3c8] ;  /* 0x00007900ff1077ac */ /* 0x000ee20008000a00 */
[----:B------:R-:W-:-:S04]  /*1330*/  IMAD.WIDE.U32 R2, R0, UR23, R2 ;  /* 0x0000001700027c25 */ /* 0x000fc8000f8e0002 */
[----:B------:R-:W-:Y:S01]  /*1340*/  IMAD.U32 R0, RZ, RZ, UR11 ;  /* 0x0000000bff007e24 */ /* 0x000fe2000f8e00ff */
[----:B------:R-:W5:Y:S03]  /*1350*/  LDCU.64 UR10, c[0x0][0x550] ;  /* 0x0000aa00ff0a77ac */ /* 0x000f660008000a00 */
[----:B------:R-:W-:Y:S01]  /*1360*/  IMAD R3, R0, UR23, R3 ;  /* 0x0000001700037c24 */ /* 0x000fe2000f8e0203 */
[----:B-1----:R-:W-:Y:S01]  /*1370*/  UIMAD.WIDE UR60, UR57, 0x4, UR60 ;  /* 0x00000004393c78a5 */ /* 0x002fe2000f8e023c */
[----:B------:R-:W-:Y:S01]  /*1380*/  IMAD R0, R15, UR52, R6 ;  /* 0x000000340f007c24 */ /* 0x000fe2000f8e0206 */
[----:B------:R-:W-:Y:S01]  /*1390*/  IADD3 R6, P0, PT, R4, UR54, RZ ;  /* 0x0000003604067c10 */ /* 0x000fe2000ff1e0ff */
[----:B------:R-:W-:Y:S01]  /*13a0*/  IMAD.WIDE.U32 R2, R41, UR8, R2 ;  /* 0x0000000829027c25 */ /* 0x000fe2000f8e0002 */
[----:B------:R-:W-:Y:S02]  /*13b0*/  USHF.L.U32 UR52, UR8, 0x5, URZ ;  /* 0x0000000508347899 */ /* 0x000fe400080006ff */
[----:B------:R-:W-:Y:S01]  /*13c0*/  IADD3.X R7, PT, PT, R5, UR47, R0, P0, !PT ;  /* 0x0000002f05077c10 */ /* 0x000fe200087fe400 */
[----:B------:R-:W-:Y:S01]  /*13d0*/  IMAD R11, R41, UR9, R3 ;  /* 0x00000009290b7c24 */ /* 0x000fe2000f8e0203 */
[----:B---3--:R-:W-:Y:S01]  /*13e0*/  MOV R0, UR16 ;  /* 0x0000001000007c02 */ /* 0x008fe20008000f00 */
[----:B----4-:R-:W-:Y:S01]  /*13f0*/  IMAD.WIDE.U32 R4, R8, UR21, RZ ;  /* 0x0000001508047c25 */ /* 0x010fe2000f8e00ff */
[----:B------:R-:W-:Y:S01]  /*1400*/  USHF.L.U64.HI UR47, UR8, 0x5, UR9 ;  /* 0x00000005082f7899 */ /* 0x000fe20008010209 */
[----:B------:R-:W1:Y:S02]  /*1410*/  LDCU.64 UR8, c[0x0][0x380] ;  /* 0x00007000ff0877ac */ /* 0x000e640008000a00 */
[----:B------:R-:W-:Y:S01]  /*1420*/  IMAD.WIDE.U32 R6, R0, UR23, R6 ;  /* 0x0000001700067c25 */ /* 0x000fe2000f8e0006 */
[----:B------:R-:W-:-:S02]  /*1430*/  SHF.R.U32.HI R0, RZ, 0x5, R42 ;  /* 0x00000005ff007819 */ /* 0x000fc4000001162a */
[----:B------:R-:W-:Y:S01]  /*1440*/  SEL R4, R4, RZ, P6 ;  /* 0x000000ff04047207 */ /* 0x000fe20003000000 */
[----:B------:R-:W-:Y:S01]  /*1450*/  IMAD.U32 R3, RZ, RZ, UR17 ;  /* 0x00000011ff037e24 */ /* 0x000fe2000f8e00ff */
[----:B------:R-:W3:Y:S01]  /*1460*/  LDCU.64 UR16, c[0x0][0x570] ;  /* 0x0000ae00ff1077ac */ /* 0x000ee20008000a00 */
[----:B------:R-:W-:Y:S01]  /*1470*/  IMAD R0, R0, UR53, R44 ;  /* 0x0000003500007c24 */ /* 0x000fe2000f8e022c */
[----:B-----5:R-:W-:Y:S01]  /*1480*/  LEA R250, P2, R2, UR10, 0x1 ;  /* 0x0000000a02fa7c11 */ /* 0x020fe2000f8408ff */
[----:B------:R-:W-:Y:S01]  /*1490*/  IMAD R8, R9, UR21, R5 ;  /* 0x0000001509087c24 */ /* 0x000fe2000f8e0205 */
[----:B------:R-:W-:Y:S01]  /*14a0*/  USHF.L.U32 UR54, UR53, 0x6, URZ ;  /* 0x0000000635367899 */ /* 0x000fe200080006ff */
[----:B------:R-:W-:Y:S01]  /*14b0*/  IMAD R3, R3, UR23, R7 ;  /* 0x0000001703037c24 */ /* 0x000fe2000f8e0207 */
[----:B------:R-:W-:Y:S02]  /*14c0*/  IADD3 R9, P1, P0, R0, UR56, R4 ;  /* 0x0000003800097c10 */ /* 0x000fe4000f83e004 */
[----:B------:R-:W-:-:S02]  /*14d0*/  SHF.R.S32.HI R5, RZ, 0x1f, R0 ;  /* 0x0000001fff057819 */ /* 0x000fc40000011400 */
[----:B------:R-:W-:Y:S02]  /*14e0*/  SEL R0, R8, RZ, P6 ;  /* 0x000000ff08007207 */ /* 0x000fe40003000000 */
[----:B------:R-:W-:Y:S01]  /*14f0*/  LEA.HI.X R249, R2, UR11, R11, 0x1, P2 ;  /* 0x0000000b02f97c11 */ /* 0x000fe200090f0c0b */
[----:B------:R-:W-:Y:S01]  /*1500*/  IMAD.MOV.U32 R2, RZ, RZ, R6 ;  /* 0x000000ffff027224 */ /* 0x000fe200078e0006 */
[----:B------:R-:W-:Y:S01]  /*1510*/  IADD3.X R5, PT, PT, R5, UR55, R0, P1, P0 ;  /* 0x0000003705057c10 */ /* 0x000fe20008fe0400 */
[C---:B------:R-:W-:Y:S01]  /*1520*/  VIADD R11, R41.reuse, 0x40 ;  /* 0x00000040290b7836 */ /* 0x040fe20000000000 */
[----:B------:R-:W-:Y:S01]  /*1530*/  MOV R4, UR54 ;  /* 0x0000003600047c02 */ /* 0x000fe20008000f00 */
[----:B------:R-:W-:Y:S01]  /*1540*/  IMAD.WIDE.U32 R2, R41, R14, R2 ;  /* 0x0000000e29027225 */ /* 0x000fe200078e0002 */
[----:B------:R-:W-:Y:S01]  /*1550*/  IADD3 R0, P0, PT, R9, UR54, RZ ;  /* 0x0000003609007c10 */ /* 0x000fe2000ff1e0ff */
[----:B--2---:R-:W-:Y:S01]  /*1560*/  UIMAD.WIDE UR54, UR58, 0x4, UR62 ;  /* 0x000000043a3678a5 */ /* 0x004fe2000f8e023e */
[C---:B------:R-:W-:Y:S01]  /*1570*/  IADD3 R20, P2, PT, R41.reuse, 0x40, RZ ;  /* 0x0000004029147810 */ /* 0x040fe20007f5e0ff */
[C---:B------:R-:W-:Y:S01]  /*1580*/  IMAD R3, R41.reuse, R15, R3 ;  /* 0x0000000f29037224 */ /* 0x040fe200078e0203 */
[----:B------:R-:W-:Y:S01]  /*1590*/  LEA.HI.X.SX32 R4, R4, R5, 0x1, P0 ;  /* 0x0000000504047211 */ /* 0x000fe200000f0eff */
[C---:B------:R-:W-:Y:S01]  /*15a0*/  VIADD R5, R41.reuse, 0x20 ;  /* 0x0000002029057836 */ /* 0x040fe20000000000 */
[----:B---3--:R-:W-:Y:S01]  /*15b0*/  LEA R244, P0, R0, UR16, 0x2 ;  /* 0x0000001000f47c11 */ /* 0x008fe2000f8010ff */
[----:B------:R-:W-:Y:S01]  /*15c0*/  IMAD.X R21, RZ, RZ, RZ, P2 ;  /* 0x000000ffff157224 */ /* 0x000fe200010e06ff */
[----:B-1----:R-:W-:Y:S01]  /*15d0*/  LEA R248, P1, R2, UR8, 0x1 ;  /* 0x0000000802f87c11 */ /* 0x002fe2000f8208ff */
[----:B------:R-:W-:Y:S01]  /*15e0*/  UMOV UR16, UR60 ;  /* 0x0000003c00107c82 */ /* 0x000fe20008000000 */
[----:B------:R-:W-:Y:S01]  /*15f0*/  LEA.HI.X R245, R0, UR17, R4, 0x2, P0 ;  /* 0x0000001100f57c11 */ /* 0x000fe200080f1404 */
[----:B------:R-:W-:Y:S01]  /*1600*/  IMAD.SHL.U32 R0, R14, 0x20, RZ ;  /* 0x000000200e007824 */ /* 0x000fe200078e00ff */
[----:B------:R-:W-:Y:S01]  /*1610*/  LEA.HI.X R247, R2, UR9, R3, 0x1, P1 ;  /* 0x0000000902f77c11 */ /* 0x000fe200088f0c03 */
[----:B------:R-:W-:Y:S01]  /*1620*/  UMOV UR17, UR61 ;  /* 0x0000003d00117c82 */ /* 0x000fe20008000000 */
[----:B------:R-:W-:-:S02]  /*1630*/  IADD3 R16, P0, PT, R41, 0x20, RZ ;  /* 0x0000002029107810 */ /* 0x000fc40007f1e0ff */
[C---:B------:R-:W-:Y:S02]  /*1640*/  IADD3 R28, P1, PT, R41.reuse, 0x60, RZ ;  /* 0x00000060291c7810 */ /* 0x040fe40007f3e0ff */
[----:B------:R-:W-:Y:S01]  /*1650*/  SHF.L.U64.HI R15, R14, 0x5, R15 ;  /* 0x000000050e0f7819 */ /* 0x000fe2000001020f */
[----:B------:R-:W-:Y:S01]  /*1660*/  IMAD.X R17, RZ, RZ, RZ, P0 ;  /* 0x000000ffff117224 */ /* 0x000fe200000e06ff */
[----:B------:R-:W-:Y:S02]  /*1670*/  IADD3 R14, PT, PT, R41, 0x60, RZ ;  /* 0x00000060290e7810 */ /* 0x000fe40007ffe0ff */
        /* <DEDUP_REMOVED lines=15> */
.L_x_2120:
[----:B------:R-:W1:Y:S01]  /*1770*/  LDCU.64 UR12, c[0x0][0x5c0] ;  /* 0x0000b800ff0c77ac */ /* 0x000e620008000a00 */
[----:B------:R-:W-:-:S04]  /*1780*/  UIADD3 UR8, UPT, UPT, UR37, UR40, URZ ;  /* 0x0000002825087290 */ /* 0x000fc8000fffe0ff */
[----:B-1----:R-:W-:Y:S02]  /*1790*/  UIMAD.WIDE.U32 UR16, UR8, UR12, URZ ;  /* 0x0000000c081072a5 */ /* 0x002fe4000f8e00ff */
[----:B------:R-:W-:-:S04]  /*17a0*/  UIMAD UR8, UR8, UR13, URZ ;  /* 0x0000000d080872a4 */ /* 0x000fc8000f8e02ff */
[----:B------:R-:W-:-:S06]  /*17b0*/  UIADD3 UR8, UPT, UPT, UR17, UR8, URZ ;  /* 0x0000000811087290 */ /* 0x000fcc000fffe0ff */
[----:B------:R-:W-:Y:S02]  /*17c0*/  MOV R0, UR8 ;  /* 0x0000000800007c02 */ /* 0x000fe40008000f00 */
.L_x_2121:
        /* <DEDUP_REMOVED lines=13> */
.L_x_2122:
[----:B------:R-:W1:Y:S01]  /*18a0*/  LDCU.64 UR10, c[0x0][0x5c8] ;  /* 0x0000b900ff0a77ac */ /* 0x000e620008000a00 */
[----:B------:R-:W-:-:S04]  /*18b0*/  UIADD3 UR37, UPT, UPT, UR37, UR40, URZ ;  /* 0x0000002825257290 */ /* 0x000fc8000fffe0ff */
[----:B-1----:R-:W-:Y:S02]  /*18c0*/  UIMAD.WIDE.U32 UR14, UR37, UR10, URZ ;  /* 0x0000000a250e72a5 */ /* 0x002fe4000f8e00ff */
[----:B------:R-:W-:-:S04]  /*18d0*/  UIMAD UR37, UR37, UR11, URZ ;  /* 0x0000000b252572a4 */ /* 0x000fc8000f8e02ff */
[----:B------:R-:W-:-:S06]  /*18e0*/  UIADD3 UR37, UPT, UPT, UR15, UR37, URZ ;  /* 0x000000250f257290 */ /* 0x000fcc000fffe0ff */
[----:B------:R-:W-:-:S07]  /*18f0*/  MOV R9, UR37 ;  /* 0x0000002500097c02 */ /* 0x000fce0008000f00 */
.L_x_2123:
        /* <DEDUP_REMOVED lines=27> */
.L_x_2125:
[----:B------:R-:W-:Y:S05]  /*1ab0*/  BSYNC.RECONVERGENT B0 ;  /* 0x0000000000007941 */ /* 0x000fea0003800200 */
.L_x_2124:
        /* <DEDUP_REMOVED lines=13> */
.L_x_2127:
[----:B------:R-:W-:Y:S05]  /*1b90*/  BSYNC.RECONVERGENT B0 ;  /* 0x0000000000007941 */ /* 0x000fea0003800200 */
.L_x_2126:
        /* <DEDUP_REMOVED lines=13> */
.L_x_2129:
[----:B------:R-:W-:Y:S05]  /*1c70*/  BSYNC.RECONVERGENT B0 ;  /* 0x0000000000007941 */ /* 0x000fea0003800200 */
.L_x_2128:
        /* <DEDUP_REMOVED lines=13> */
.L_x_2131:
[----:B------:R-:W-:Y:S05]  /*1d50*/  BSYNC.RECONVERGENT B0 ;  /* 0x0000000000007941 */ /* 0x000fea0003800200 */
.L_x_2130:
        /* <DEDUP_REMOVED lines=22> */
.L_x_2133:
[----:B------:R-:W-:Y:S05]  /*1ec0*/  BSYNC.RECONVERGENT B0 ;  /* 0x0000000000007941 */ /* 0x000fea0003800200 */
.L_x_2132:
        /* <DEDUP_REMOVED lines=13> */
.L_x_2135:
[----:B------:R-:W-:Y:S05]  /*1fa0*/  BSYNC.RECONVERGENT B0 ;  /* 0x0000000000007941 */ /* 0x000fea0003800200 */
.L_x_2134:
        /* <DEDUP_REMOVED lines=13> */
.L_x_2137:
[----:B------:R-:W-:Y:S05]  /*2080*/  BSYNC.RECONVERGENT B0 ;  /* 0x0000000000007941 */ /* 0x000fea0003800200 */
.L_x_2136:
        /* <DEDUP_REMOVED lines=13> */
.L_x_2119:
        /* <DEDUP_REMOVED lines=25> */
[----:B------:R-:W-:Y:S01]  /*22f0*/  ULOP3.LUT UR5, UR51, 0x80000001, URZ, 0xc0, !UPT ;  /* 0x8000000133057892 */ /* 0x000fe2000f8ec0ff */
[----:B------:R-:W-:Y:S01]  /*2300*/  ISETP.GE.AND P4, PT, R41, UR56, PT ;  /* 0x0000003829007c0c */ /* 0x000fe2000bf86270 */
[----:B------:R-:W-:Y:S01]  /*2310*/  IMAD R0, R19, UR10, RZ ;  /* 0x0000000a13007c24 */ /* 0x000fe2000f8e02ff */
[----:B------:R-:W-:Y:S01]  /*2320*/  @!P5 LEA.HI.X R9, R7, R249, R6, 0x1, P1 ;  /* 0x000000f90709d211 */ /* 0x000fe200008f0c06 */
[----:B------:R-:W-:Y:S01]  /*2330*/  UISETP.NE.AND UP0, UPT, UR5, 0x1, UPT ;  /* 0x000000010500788c */ /* 0x000fe2000bf05270 */
[----:B------:R-:W-:Y:S01]  /*2340*/  LOP3.LUT R6, R43, 0x1f8, RZ, 0xc0, !PT ;  /* 0x000001f82b067812 */ /* 0x000fe200078ec0ff */
[----:B--2---:R-:W-:Y:S01]  /*2350*/  IMAD R7, R19, UR8, RZ ;  /* 0x0000000813077c24 */ /* 0x004fe2000f8e02ff */
[----:B------:R-:W-:Y:S01]  /*2360*/  ISETP.GE.AND P2, PT, R11, UR56, PT ;  /* 0x000000380b007c0c */ /* 0x000fe2000bf46270 */
[----:B------:R-:W-:Y:S01]  /*2370*/  IMAD R11, R10, UR11, R0 ;  /* 0x0000000b0a0b7c24 */ /* 0x000fe2000f8e0200 */
[----:B------:R-:W-:Y:S01]  /*2380*/  LOP3.LUT R6, R6, 0x38, R42, 0x78, !PT ;  /* 0x0000003806067812 */ /* 0x000fe200078e782a */
[----:B------:R-:W-:Y:S01]  /*2390*/  IMAD R12, R10, UR9, R7 ;  /* 0x000000090a0c7c24 */ /* 0x000fe2000f8e0207 */
[----:B------:R-:W-:Y:S01]  /*23a0*/  IADD3 R4, P0, PT, R4, UR48, RZ ;  /* 0x0000003004047c10 */ /* 0x000fe2000ff1e0ff */
[----:B------:R-:W-:Y:S01]  /*23b0*/  @!P6 IMAD.MOV.U32 R7, RZ, RZ, R249 ;  /* 0x000000ffff07e224 */ /* 0x000fe200078e00f9 */
[----:B------:R-:W-:Y:S01]  /*23c0*/  LOP3.LUT R6, R6, 0x1e00, R43, 0xf8, !PT ;  /* 0x00001e0006067812 */ /* 0x000fe200078ef82b */
[----:B------:R-:W1:Y:S01]  /*23d0*/  @!P4 LDC.64 R34, c[0x0][0x388] ;  /* 0x0000e200ff22cb82 */ /* 0x000e620000000a00 */
[----:B------:R-:W-:Y:S01]  /*23e0*/  ISETP.GE.AND P1, PT, R14, UR56, PT ;  /* 0x000000380e007c0c */ /* 0x000fe2000bf26270 */
[----:B------:R-:W-:Y:S01]  /*23f0*/  IMAD.IADD R3, R3, 0x1, R11 ;  /* 0x0000000103037824 */ /* 0x000fe200078e020b */
[----:B------:R-:W-:Y:S01]  /*2400*/  LEA R0, R6, UR25, 0x1 ;  /* 0x0000001906007c11 */ /* 0x000fe2000f8e08ff */
[----:B------:R-:W-:Y:S01]  /*2410*/  @!P6 IMAD.MOV.U32 R6, RZ, RZ, R250 ;  /* 0x000000ffff06e224 */ /* 0x000fe200078e00fa */
[----:B------:R-:W-:Y:S01]  /*2420*/  IADD3.X R5, PT, PT, R18, UR41, R5, P0, !PT ;  /* 0x0000002912057c10 */ /* 0x000fe200087fe405 */
[----:B------:R-:W-:Y:S01]  /*2430*/  @!P4 IMAD.MOV.U32 R18, RZ, RZ, R2 ;  /* 0x000000ffff12c224 */ /* 0x000fe200078e0002 */
[----:B------:R-:W-:Y:S01]  /*2440*/  USEL UR5, URZ, 0x4000, UP0 ;  /* 0x00004000ff057887 */ /* 0x000fe20008000000 */
[----:B------:R-:W2:Y:S01]  /*2450*/  @!P3 LDC.64 R32, c[0x0][0x388] ;  /* 0x0000e200ff20bb82 */ /* 0x000ea20000000a00 */
[----:B------:R-:W-:Y:S01]  /*2460*/  @!PT LDS RZ, [RZ] ;  /* 0x00000000fffff984 */ /* 0x000fe20000000800 */
[----:B------:R-:W-:Y:S01]  /*2470*/  @!PT LDS RZ, [RZ] ;  /* 0x00000000fffff984 */ /* 0x000fe20000000800 */
[----:B------:R-:W-:Y:S01]  /*2480*/  @!PT LDS RZ, [RZ] ;  /* 0x00000000fffff984 */ /* 0x000fe20000000800 */
[----:B------:R-:W-:Y:S01]  /*2490*/  @!P6 LDGSTS.E.BYPASS.LTC128B.128 [R0+0x8000], desc[UR34][R6.64] ;  /* 0x080000000600efae */ /* 0x000fe2000b981a22 */
[----:B------:R-:W-:-:S04]  /*24a0*/  IMAD.WIDE.U32 R4, R10, UR8, R4 ;  /* 0x000000080a047c25 */ /* 0x000fc8000f8e0004 */
[----:B------:R-:W-:Y:S01]  /*24b0*/  IMAD.MOV.U32 R46, RZ, RZ, 0x7f800000 ;  /* 0x7f800000ff2e7424 */ /* 0x000fe200078e00ff */
[----:B------:R3:W-:Y:S01]  /*24c0*/  @!P6 LDGSTS.E.BYPASS.LTC128B.128 [R0+0xa000], desc[UR34][R6.64+0x80] ;  /* 0x0a0000800600efae */ /* 0x0007e2000b981a22 */
[----:B------:R-:W-:Y:S01]  /*24d0*/  IMAD.IADD R5, R5, 0x1, R12 ;  /* 0x0000000105057824 */ /* 0x000fe200078e020c */
[----:B------:R-:W4:Y:S01]  /*24e0*/  @!P2 LDC.64 R30, c[0x0][0x388] ;  /* 0x0000e200ff1eab82 */ /* 0x000f220000000a00 */
[--C-:B------:R-:W-:Y:S01]  /*24f0*/  @!P4 IMAD.MOV.U32 R19, RZ, RZ, R3.reuse ;  /* 0x000000ffff13c224 */ /* 0x100fe200078e0003 */
[----:B------:R-:W-:Y:S01]  /*2500*/  @P6 STS.128 [R0+0x8000], RZ ;  /* 0x008000ff00006388 */ /* 0x000fe20000000c00 */
[----:B------:R-:W-:Y:S02]  /*2510*/  @!P2 IMAD.MOV.U32 R14, RZ, RZ, R2 ;  /* 0x000000ffff0ea224 */ /* 0x000fe400078e0002 */
[----:B------:R-:W-:Y:S01]  /*2520*/  IMAD.MOV.U32 R45, RZ, RZ, 0x7f800000 ;  /* 0x7f800000ff2d7424 */ /* 0x000fe200078e00ff */
[----:B------:R-:W-:Y:S01]  /*2530*/  @P6 STS.128 [R0+0xa000], RZ ;  /* 0x00a000ff00006388 */ /* 0x000fe20000000c00 */
[----:B------:R-:W-:-:S02]  /*2540*/  @!P2 IMAD.MOV.U32 R15, RZ, RZ, R3 ;  /* 0x000000ffff0fa224 */ /* 0x000fc400078e0003 */
[----:B------:R-:W-:Y:S01]  /*2550*/  IMAD.MOV.U32 R252, RZ, RZ, 0x7f800000 ;  /* 0x7f800000fffc7424 */ /* 0x000fe200078e00ff */
[----:B------:R-:W-:Y:S01]  /*2560*/  @P5 STS.128 [R0+0x9000], RZ ;  /* 0x009000ff00005388 */ /* 0x000fe20000000c00 */
[----:B------:R-:W-:Y:S02]  /*2570*/  @!P1 IMAD.MOV.U32 R26, RZ, RZ, R2 ;  /* 0x000000ffff1a9224 */ /* 0x000fe400078e0002 */
[----:B------:R-:W-:Y:S01]  /*2580*/  IMAD.MOV.U32 R251, RZ, RZ, 0x7f800000 ;  /* 0x7f800000fffb7424 */ /* 0x000fe200078e00ff */
[----:B------:R-:W-:Y:S01]  /*2590*/  @P5 STS.128 [R0+0xb000], RZ ;  /* 0x00b000ff00005388 */ /* 0x000fe20000000c00 */
[----:B------:R-:W-:Y:S01]  /*25a0*/  @!P1 IMAD.MOV.U32 R27, RZ, RZ, R3 ;  /* 0x000000ffff1b9224 */ /* 0x000fe200078e0003 */
[----:B------:R-:W-:Y:S01]  /*25b0*/  UIMAD UR45, UR24, UR45, UR23 ;  /* 0x0000002d182d72a4 */ /* 0x000fe2000f8e0217 */
[----:B------:R-:W-:Y:S01]  /*25c0*/  @!P2 IMAD.MOV.U32 R12, RZ, RZ, R4 ;  /* 0x000000ffff0ca224 */ /* 0x000fe200078e0004 */
[----:B------:R-:W-:Y:S01]  /*25d0*/  @!PT LDS RZ, [RZ] ;  /* 0x00000000fffff984 */ /* 0x000fe20000000800 */
[----:B------:R-:W-:Y:S01]  /*25e0*/  @!PT LDS RZ, [RZ] ;  /* 0x00000000fffff984 */ /* 0x000fe20000000800 */
[----:B------:R-:W-:Y:S01]  /*25f0*/  @!PT LDS RZ, [RZ] ;  /* 0x00000000fffff984 */ /* 0x000fe20000000800 */
[----:B------:R-:W-:Y:S01]  /*2600*/  @!P5 LDGSTS.E.BYPASS.LTC128B.128 [R0+0x9000], desc[UR34][R8.64] ;  /* 0x090000000800dfae */ /* 0x000fe2000b981a22 */
[----:B------:R-:W-:-:S02]  /*2610*/  @!P2 IMAD.MOV.U32 R13, RZ, RZ, R5 ;  /* 0x000000ffff0da224 */ /* 0x000fc400078e0005 */
[----:B------:R-:W-:Y:S01]  /*2620*/  IMAD.MOV.U32 R218, RZ, RZ, 0x40 ;  /* 0x00000040ffda7424 */ /* 0x000fe200078e00ff */
[----:B------:R1:W-:Y:S01]  /*2630*/  @!P5 LDGSTS.E.BYPASS.LTC128B.128 [R0+0xb000], desc[UR34][R8.64+0x80] ;  /* 0x0b0000800800dfae */ /* 0x0003e2000b981a22 */
[----:B------:R-:W-:Y:S02]  /*2640*/  @!P1 IMAD.MOV.U32 R24, RZ, RZ, R4 ;  /* 0x000000ffff189224 */ /* 0x000fe400078e0004 */
[----:B------:R-:W-:Y:S01]  /*2650*/  IMAD.MOV.U32 R216, RZ, RZ, 0x20 ;  /* 0x00000020ffd87424 */ /* 0x000fe200078e00ff */
[----:B------:R-:W-:Y:S01]  /*2660*/  CS2R R158, SRZ ;  /* 0x00000000009e7805 */ /* 0x000fe2000001ff00 */
[C---:B---3--:R-:W-:Y:S01]  /*2670*/  @!P3 IMAD R7, R17.reuse, UR14, RZ ;  /* 0x0000000e1107bc24 */ /* 0x048fe2000f8e02ff */
[----:B------:R-:W-:Y:S01]  /*2680*/  CS2R R156, SRZ ;  /* 0x00000000009c7805 */ /* 0x000fe2000001ff00 */
[----:B------:R-:W-:Y:S01]  /*2690*/  @!P3 IMAD R6, R17, UR12, RZ ;  /* 0x0000000c1106bc24 */ /* 0x000fe2000f8e02ff */
        /* <DEDUP_REMOVED lines=13> */
[--C-:B------:R-:W-:Y:S01]  /*2770*/  @!P1 IMAD.MOV.U32 R25, RZ, RZ, R5.reuse ;  /* 0x000000ffff199224 */ /* 0x100fe200078e0005 */
[----:B------:R-:W-:Y:S01]  /*2780*/  CS2R R146, SRZ ;  /* 0x0000000000927805 */ /* 0x000fe2000001ff00 */
[----:B------:R-:W-:Y:S01]  /*2790*/  @!P3 IMAD.MOV.U32 R10, RZ, RZ, R4 ;  /* 0x000000ffff0ab224 */ /* 0x000fe200078e0004 */
[----:B------:R-:W-:Y:S01]  /*27a0*/  CS2R R144, SRZ ;  /* 0x0000000000907805 */ /* 0x000fe2000001ff00 */
[----:B------:R-:W-:Y:S01]  /*27b0*/  @!P3 IMAD.MOV.U32 R11, RZ, RZ, R5 ;  /* 0x000000ffff0bb224 */ /* 0x000fe200078e0005 */
[----:B------:R-:W-:Y:S01]  /*27c0*/  CS2R R138, SRZ ;  /* 0x00000000008a7805 */ /* 0x000fe2000001ff00 */
[C---:B-1----:R-:W-:Y:S01]  /*27d0*/  @!P1 IMAD R9, R29.reuse, UR14, RZ ;  /* 0x0000000e1d099c24 */ /* 0x042fe2000f8e02ff */
        /* <DEDUP_REMOVED lines=11> */
[C---:B------:R-:W-:Y:S01]  /*2890*/  @!P2 IMAD R29, R20.reuse, UR15, R3 ;  /* 0x0000000f141dac24 */ /* 0x040fe2000f8e0203 */
[----:B------:R-:W-:Y:S01]  /*28a0*/  CS2R R122, SRZ ;  /* 0x00000000007a7805 */ /* 0x000fe2000001ff00 */
[C---:B------:R-:W-:Y:S01]  /*28b0*/  @!P2 IMAD R39, R20.reuse, UR13, R2 ;  /* 0x0000000d1427ac24 */ /* 0x040fe2000f8e0202 */
[----:B------:R-:W-:Y:S01]  /*28c0*/  CS2R R120, SRZ ;  /* 0x0000000000787805 */ /* 0x000fe2000001ff00 */
[----:B------:R-:W-:Y:S01]  /*28d0*/  @!P2 IMAD.WIDE.U32 R2, R20, UR14, R14 ;  /* 0x0000000e1402ac25 */ /* 0x000fe2000f8e000e */
[----:B------:R-:W-:Y:S02]  /*28e0*/  CS2R R118, SRZ ;  /* 0x0000000000767805 */ /* 0x000fe4000001ff00 */
[----:B------:R-:W-:-:S02]  /*28f0*/  CS2R R116, SRZ ;  /* 0x0000000000747805 */ /* 0x000fc4000001ff00 */
[----:B------:R-:W-:Y:S01]  /*2900*/  CS2R R110, SRZ ;  /* 0x00000000006e7805 */ /* 0x000fe2000001ff00 */
[----:B------:R-:W-:Y:S01]  /*2910*/  @!P2 IMAD.WIDE.U32 R20, R20, UR12, R12 ;  /* 0x0000000c1414ac25 */ /* 0x000fe2000f8e000c */
[----:B------:R-:W-:Y:S02]  /*2920*/  CS2R R108, SRZ ;  /* 0x00000000006c7805 */ /* 0x000fe4000001ff00 */
[----:B------:R-:W-:Y:S02]  /*2930*/  CS2R R114, SRZ ;  /* 0x0000000000727805 */ /* 0x000fe4000001ff00 */
[----:B------:R-:W-:Y:S01]  /*2940*/  CS2R R112, SRZ ;  /* 0x0000000000707805 */ /* 0x000fe2000001ff00 */
[----:B------:R-:W-:Y:S01]  /*2950*/  @!P3 IMAD.WIDE.U32 R16, R16, UR12, R10 ;  /* 0x0000000c1010bc25 */ /* 0x000fe2000f8e000a */
[----:B------:R-:W-:Y:S02]  /*2960*/  @!P4 LEA R10, P0, R8, R34, 0x1 ;  /* 0x00000022080ac211 */ /* 0x000fe400078008ff */
[----:B------:R-:W-:-:S02]  /*2970*/  CS2R R106, SRZ ;  /* 0x00000000006a7805 */ /* 0x000fc4000001ff00 */
[----:B------:R-:W-:Y:S01]  /*2980*/  CS2R R104, SRZ ;  /* 0x0000000000687805 */ /* 0x000fe2000001ff00 */
[----:B------:R-:W-:Y:S01]  /*2990*/  VIADD R242, R0, UR5 ;  /* 0x0000000500f27c36 */ /* 0x000fe20008000000 */
[----:B------:R-:W-:Y:S01]  /*29a0*/  CS2R R102, SRZ ;  /* 0x0000000000667805 */ /* 0x000fe2000001ff00 */
[----:B------:R-:W-:Y:S01]  /*29b0*/  @!P1 IMAD.WIDE.U32 R18, R28, UR12, R24 ;  /* 0x0000000c1c129c25 */ /* 0x000fe2000f8e0018 */
[----:B------:R-:W-:Y:S01]  /*29c0*/  CS2R R100, SRZ ;  /* 0x0000000000647805 */ /* 0x000fe2000001ff00 */
[----:B------:R-:W1:Y:S01]  /*29d0*/  @!P1 LDC.64 R24, c[0x0][0x388] ;  /* 0x0000e200ff189b82 */ /* 0x000e620000000a00 */
        /* <DEDUP_REMOVED lines=8> */
[C---:B--2---:R-:W-:Y:S01]  /*2a60*/  @!P3 LEA R8, P0, R6.reuse, R32, 0x1 ;  /* 0x000000200608b211 */ /* 0x044fe200078008ff */
[----:B------:R-:W2:Y:S01]  /*2a70*/  @!P4 LDC.64 R26, c[0x0][0x390] ;  /* 0x0000e400ff1acb82 */ /* 0x000ea20000000a00 */
[----:B------:R-:W-:Y:S01]  /*2a80*/  @!P6 LDGSTS.E.BYPASS.LTC128B.128 [R242], desc[UR34][R12.64] ;  /* 0x000000000cf2efae */ /* 0x000fe2000b981a22 */
[----:B------:R-:W-:Y:S01]  /*2a90*/  @!P3 IMAD.IADD R7, R7, 0x1, R37 ;  /* 0x000000010707b824 */ /* 0x000fe200078e0225 */
[----:B------:R-:W-:Y:S01]  /*2aa0*/  CS2R R96, SRZ ;  /* 0x0000000000607805 */ /* 0x000fe2000001ff00 */
[----:B------:R-:W-:Y:S01]  /*2ab0*/  @!P2 IMAD.IADD R3, R3, 0x1, R29 ;  /* 0x000000010303a824 */ /* 0x000fe200078e021d */
[----:B------:R3:W-:Y:S01]  /*2ac0*/  @!P6 LDGSTS.E.BYPASS.LTC128B.128 [R242+0x2000], desc[UR34][R12.64+0x80] ;  /* 0x020000800cf2efae */ /* 0x0007e2000b981a22 */
[C---:B------:R-:W-:Y:S01]  /*2ad0*/  @!P4 IMAD.WIDE.U32 R4, R41.reuse, UR12, R4 ;  /* 0x0000000c2904cc25 */ /* 0x040fe2000f8e0004 */
[----:B------:R-:W-:Y:S01]  /*2ae0*/  @!P3 LEA.HI.X R9, R6, R33, R7, 0x1, P0 ;  /* 0x000000210609b211 */ /* 0x000fe200000f0c07 */
[----:B------:R-:W-:Y:S01]  /*2af0*/  USHF.L.U32 UR45, UR45, 0x5, URZ ;  /* 0x000000052d2d7899 */ /* 0x000fe200080006ff */
[----:B------:R-:W-:Y:S01]  /*2b00*/  @P6 STS.128 [R242], RZ ;  /* 0x000000fff2006388 */ /* 0x000fe20000000c00 */
[C---:B----4-:R-:W-:Y:S01]  /*2b10*/  @!P2 LEA R6, P0, R2.reuse, R30, 0x1 ;  /* 0x0000001e0206a211 */ /* 0x050fe200078008ff */
[----:B------:R-:W-:Y:S01]  /*2b20*/  @!P4 IMAD R5, R41, UR13, R5 ;  /* 0x0000000d2905cc24 */ /* 0x000fe2000f8e0205 */
[----:B------:R-:W-:Y:S01]  /*2b30*/  CS2R R90, SRZ ;  /* 0x00000000005a7805 */ /* 0x000fe2000001ff00 */
[----:B------:R-:W-:Y:S01]  /*2b40*/  @P6 STS.128 [R242+0x2000], RZ ;  /* 0x002000fff2006388 */ /* 0x000fe20000000c00 */
[----:B------:R-:W-:Y:S01]  /*2b50*/  @!P2 LEA.HI.X R7, R2, R31, R3, 0x1, P0 ;  /* 0x0000001f0207a211 */ /* 0x000fe200000f0c03 */
[----:B------:R-:W-:Y:S01]  /*2b60*/  @!P1 IMAD.IADD R3, R15, 0x1, R36 ;  /* 0x000000010f039824 */ /* 0x000fe200078e0224 */
[----:B-1----:R-:W-:Y:S01]  /*2b70*/  @!P1 LEA R2, P0, R14, R24, 0x1 ;  /* 0x000000180e029211 */ /* 0x002fe200078008ff */
[----:B------:R-:W-:Y:S01]  /*2b80*/  @P5 STS.128 [R242+0x1000], RZ ;  /* 0x001000fff2005388 */ /* 0x000fe20000000c00 */
[----:B------:R-:W-:-:S02]  /*2b90*/  CS2R R88, SRZ ;  /* 0x0000000000587805 */ /* 0x000fc4000001ff00 */
[----:B------:R-:W-:Y:S02]  /*2ba0*/  CS2R R86, SRZ ;  /* 0x0000000000567805 */ /* 0x000fe4000001ff00 */
[----:B------:R-:W-:Y:S01]  /*2bb0*/  @!P1 LEA.HI.X R3, R14, R25, R3, 0x1, P0 ;  /* 0x000000190e039211 */ /* 0x000fe200000f0c03 */
[----:B------:R-:W-:Y:S01]  /*2bc0*/  @P5 STS.128 [R242+0x3000], RZ ;  /* 0x003000fff2005388 */ /* 0x000fe20000000c00 */
[----:B------:R-:W1:Y:S01]  /*2bd0*/  LDC.64 R14, c[0x0][0x528] ;  /* 0x00014a00ff0e7b82 */ /* 0x000e620000000a00 */
        /* <DEDUP_REMOVED lines=9> */
[----:B------:R4:W-:Y:S01]  /*2c70*/  @!P5 LDGSTS.E.BYPASS.LTC128B.128 [R242+0x3000], desc[UR34][R22.64+0x80] ;  /* 0x0300008016f2dfae */ /* 0x0009e2000b981a22 */
[----:B------:R-:W-:Y:S02]  /*2c80*/  CS2R R74, SRZ ;  /* 0x00000000004a7805 */ /* 0x000fe4000001ff00 */
[----:B------:R-:W-:Y:S01]  /*2c90*/  CS2R R72, SRZ ;  /* 0x0000000000487805 */ /* 0x000fe2000001ff00 */
[----:B---3--:R-:W3:Y:S01]  /*2ca0*/  @!P2 LDC.64 R12, c[0x0][0x390] ;  /* 0x0000e400ff0cab82 */ /* 0x008ee20000000a00 */
        /* <DEDUP_REMOVED lines=17> */
[----:B------:R-:W-:Y:S02]  /*2dc0*/  UIADD3 UR42, UPT, UPT, -UR50, UR42, URZ ;  /* 0x0000002a322a7290 */ /* 0x000fe4000fffe1ff */
[----:B------:R-:W-:Y:S01]  /*2dd0*/  USHF.L.U32 UR53, UR53, 0x3, URZ ;  /* 0x0000000335357899 */ /* 0x000fe200080006ff */
[----:B------:R-:W-:Y:S01]  /*2de0*/  @P3 STS.128 [R0+0x11000], RZ ;  /* 0x011000ff00003388 */ /* 0x000fe20000000c00 */
[----:B------:R-:W1:Y:S01]  /*2df0*/  LDCU UR10, c[0x0][0x504] ;  /* 0x0000a080ff0a77ac */ /* 0x000e620008000800 */
[----:B----4-:R-:W4:Y:S02]  /*2e00*/  @!P1 LDC.64 R22, c[0x0][0x390] ;  /* 0x0000e400ff169b82 */ /* 0x010f240000000a00 */
[----:B------:R-:W-:Y:S01]  /*2e10*/  @!PT LDS RZ, [RZ] ;  /* 0x00000000fffff984 */ /* 0x000fe20000000800 */
[----:B------:R-:W-:Y:S01]  /*2e20*/  @!PT LDS RZ, [RZ] ;  /* 0x00000000fffff984 */ /* 0x000fe20000000800 */
[----:B------:R-:W-:Y:S01]  /*2e30*/  @!PT LDS RZ, [RZ] ;  /* 0x00000000fffff984 */ /* 0x000fe20000000800 */
[----:B------:R-:W-:Y:S01]  /*2e40*/  @!P3 LDGSTS.E.BYPASS.LTC128B.128 [R0+0xd000], desc[UR34][R8.64] ;  /* 0x0d0000000800bfae */ /* 0x000fe2000b981a22 */
[----:B------:R-:W1:Y:S03]  /*2e50*/  LDCU UR9, c[0x0][0x508] ;  /* 0x0000a100ff0977ac */ /* 0x000e660008000800 */
[----:B------:R3:W-:Y:S01]  /*2e60*/  @!P3 LDGSTS.E.BYPASS.LTC128B.128 [R0+0x11000], desc[UR34][R8.64+0x80] ;  /* 0x110000800800bfae */ /* 0x0007e2000b981a22 */
[----:B------:R-:W1:Y:S01]  /*2e70*/  LDCU UR8, c[0x0][0x3e0] ;  /* 0x00007c00ff0877ac */ /* 0x000e620008000800 */
[----:B--2---:R-:W2:Y:S02]  /*2e80*/  @!P3 LDC.64 R10, c[0x0][0x390] ;  /* 0x0000e400ff0abb82 */ /* 0x004ea40000000a00 */
        /* <DEDUP_REMOVED lines=11> */
[----:B---3--:R-:W-:-:S03]  /*2f40*/  @!P4 LEA R8, P0, R4, R26, 0x1 ;  /* 0x0000001a0408c211 */ /* 0x008fc600078008ff */
        /* <DEDUP_REMOVED lines=12> */
[----:B------:R-:W-:Y:S02]  /*3010*/  @!P3 LEA.HI.X R7, R16, R11, R4, 0x1, P0 ;  /* 0x0000000b1007b211 */ /* 0x000fe400000f0c04 */
[----:B------:R-:W-:Y:S01]  /*3020*/  @!P2 LEA R4, P5, R20, R12, 0x1 ;  /* 0x0000000c1404a211 */ /* 0x000fe200078a08ff */
[----:B------:R-:W-:Y:S04]  /*3030*/  @P4 STS.128 [R0+0x18000], RZ ;  /* 0x018000ff00004388 */ /* 0x000fe80000000c00 */
[----:B------:R-:W-:Y:S04]  /*3040*/  @P3 STS.128 [R0+0x15000], RZ ;  /* 0x015000ff00003388 */ /* 0x000fe80000000c00 */
[----:B------:R-:W-:Y:S01]  /*3050*/  @P3 STS.128 [R0+0x19000], RZ ;  /* 0x019000ff00003388 */ /* 0x000fe20000000c00 */
[----:B----4-:R-:W-:Y:S01]  /*3060*/  @!P1 LEA R2, P0, R18, R22, 0x1 ;  /* 0x0000001612029211 */ /* 0x010fe200078008ff */
[----:B------:R-:W-:-:S02]  /*3070*/  @!P2 IMAD.IADD R3, R21, 0x1, R39 ;  /* 0x000000011503a824 */ /* 0x000fc400078e0227 */
[----:B------:R-:W-:Y:S01]  /*3080*/  @!PT LDS RZ, [RZ] ;  /* 0x00000000fffff984 */ /* 0x000fe20000000800 */
[----:B------:R-:W-:Y:S01]  /*3090*/  @!PT LDS RZ, [RZ] ;  /* 0x00000000fffff984 */ /* 0x000fe20000000800 */
[----:B------:R-:W-:Y:S01]  /*30a0*/  @!PT LDS RZ, [RZ] ;  /* 0x00000000fffff984 */ /* 0x000fe20000000800 */
[----:B------:R-:W-:Y:S03]  /*30b0*/  @!P3 LDGSTS.E.BYPASS.LTC128B.128 [R0+0x15000], desc[UR34][R6.64] ;  /* 0x150000000600bfae */ /* 0x000fe6000b981a22 */
[----:B------:R-:W-:Y:S01]  /*30c0*/  @!P2 LEA.HI.X R5, R20, R13, R3, 0x1, P5 ;  /* 0x0000000d1405a211 */ /* 0x000fe200028f0c03 */
[----:B------:R-:W-:Y:S01]  /*30d0*/  @!P3 LDGSTS.E.BYPASS.LTC128B.128 [R0+0x19000], desc[UR34][R6.64+0x80] ;  /* 0x190000800600bfae */ /* 0x000fe2000b981a22 */
[----:B------:R-:W-:-:S03]  /*30e0*/  @!P1 LEA.HI.X R3, R18, R23, R10, 0x1, P0 ;  /* 0x0000001712039211 */ /* 0x000fc600000f0c0a */
[----:B------:R-:W-:Y:S01]  /*30f0*/  @P2 STS.128 [R0+0x16000], RZ ;  /* 0x016000ff00002388 */ /* 0x000fe20000000c00 */
[----:B------:R-:W-:-:S03]  /*3100*/  SHF.R.U32.HI R11, RZ, 0x1, R42 ;  /* 0x00000001ff0b7819 */ /* 0x000fc6000001162a */
[----:B------:R-:W-:Y:S04]  /*3110*/  @P2 STS.128 [R0+0x1a000], RZ ;  /* 0x01a000ff00002388 */ /* 0x000fe80000000c00 */
[----:B------:R-:W-:Y:S01]  /*3120*/  @!PT LDS RZ, [RZ] ;  /* 0x00000000fffff984 */ /* 0x000fe20000000800 */
[----:B------:R-:W-:Y:S01]  /*3130*/  @!PT LDS RZ, [RZ] ;  /* 0x00000000fffff984 */ /* 0x000fe20000000800 */
[----:B------:R-:W-:Y:S01]  /*3140*/  @!PT LDS RZ, [RZ] ;  /* 0x00000000fffff984 */ /* 0x000fe20000000800 */
[----:B------:R-:W-:Y:S04]  /*3150*/  @!P2 LDGSTS.E.BYPASS.LTC128B.128 [R0+0x16000], desc[UR34][R4.64] ;  /* 0x160000000400afae */ /* 0x000fe8000b981a22 */
[----:B------:R-:W-:Y:S04]  /*3160*/  @!P2 LDGSTS.E.BYPASS.LTC128B.128 [R0+0x1a000], desc[UR34][R4.64+0x80] ;  /* 0x1a0000800400afae */ /* 0x000fe8000b981a22 */
[----:B------:R-:W-:Y:S04]  /*3170*/  @P1 STS.128 [R0+0x17000], RZ ;  /* 0x017000ff00001388 */ /* 0x000fe80000000c00 */
[----:B------:R2:W-:Y:S04]  /*3180*/  @P1 STS.128 [R0+0x1b000], RZ ;  /* 0x01b000ff00001388 */ /* 0x0005e80000000c00 */
[----:B------:R-:W-:Y:S01]  /*3190*/  @!PT LDS RZ, [RZ] ;  /* 0x00000000fffff984 */ /* 0x000fe20000000800 */
[----:B------:R-:W-:Y:S01]  /*31a0*/  @!PT LDS RZ, [RZ] ;  /* 0x00000000fffff984 */ /* 0x000fe20000000800 */
[----:B------:R-:W-:Y:S01]  /*31b0*/  @!PT LDS RZ, [RZ] ;  /* 0x00000000fffff984 */ /* 0x000fe20000000800 */
[----:B------:R-:W-:Y:S04]  /*31c0*/  @!P1 LDGSTS.E.BYPASS.LTC128B.128 [R0+0x17000], desc[UR34][R2.64] ;  /* 0x1700000002009fae */ /* 0x000fe8000b981a22 */
[----:B------:R2:W-:Y:S04]  /*31d0*/  @!P1 LDGSTS.E.BYPASS.LTC128B.128 [R0+0x1b000], desc[UR34][R2.64+0x80] ;  /* 0x1b00008002009fae */ /* 0x0005e8000b981a22 */
[----:B------:R-:W0:Y:S01]  /*31e0*/  LDGDEPBAR ;  /* 0x00000000000079af */ /* 0x000e220000000000 */
[----:B------:R-:W-:-:S03]  /*31f0*/  LOP3.LUT R246, R11, 0x10, RZ, 0xc0, !PT ;  /* 0x000000100bf67812 */ /* 0x000fc600078ec0ff */
[----:B-1----:R-:W3:Y:S04]  /*3200*/  LDG.E.64 R8, desc[UR34][R14.64] ;  /* 0x000000220e087981 */ /* 0x002ee8000c1e1b00 */
[----:B------:R-:W4:Y:S01]  /*3210*/  LDG.E.64 R4, desc[UR34][R14.64+0x8] ;  /* 0x000008220e047981 */ /* 0x000f22000c1e1b00 */
[----:B--2---:R-:W-:-:S04]  /*3220*/  SHF.R.U32.HI R0, RZ, 0x2, R42 ;  /* 0x00000002ff007819 */ /* 0x004fc8000001162a */
[----:B------:R-:W-:-:S05]  /*3230*/  LOP3.LUT R246, R246, 0x7, R0, 0xf8, !PT ;  /* 0x00000007f6f67812 */ /* 0x000fca00078ef800 */
[C---:B------:R-:W-:Y:S01]  /*3240*/  VIADD R3, R246.reuse, 0x8 ;  /* 0x00000008f6037836 */ /* 0x040fe20000000000 */
[C---:B------:R-:W-:Y:S02]  /*3250*/  LOP3.LUT R2, R246.reuse, 0x20, RZ, 0xfc, !PT ;  /* 0x00000020f6027812 */ /* 0x040fe400078efcff */
[----:B------:R-:W-:Y:S02]  /*3260*/  ISETP.GE.AND P3, PT, R246, UR44, PT ;  /* 0x0000002cf6007c0c */ /* 0x000fe4000bf66270 */
[----:B------:R-:W-:Y:S02]  /*3270*/  ISETP.GE.AND P2, PT, R3, UR44, PT ;  /* 0x0000002c03007c0c */ /* 0x000fe4000bf46270 */
[----:B------:R-:W-:Y:S01]  /*3280*/  ISETP.GE.AND P1, PT, R2, UR44, PT ;  /* 0x0000002c02007c0c */ /* 0x000fe2000bf26270 */
[----:B------:R-:W-:-:S04]  /*3290*/  IMAD.MOV.U32 R2, RZ, RZ, 0x4 ;  /* 0x00000004ff027424 */ /* 0x000fc800078e00ff */
[----:B------:R-:W-:-:S05]  /*32a0*/  IMAD.WIDE.U32 R2, R246, R2, UR54 ;  /* 0x00000036f6027e25 */ /* 0x000fca000f8e0002 */
[----:B------:R-:W2:Y:S04]  /*32b0*/  @!P3 LDG.E R46, desc[UR34][R2.64] ;  /* 0x00000022022eb981 */ /* 0x000ea8000c1e1900 */
[----:B------:R-:W2:Y:S01]  /*32c0*/  @!P2 LDG.E R45, desc[UR34][R2.64+0x20] ;  /* 0x00002022022da981 */ /* 0x000ea2000c1e1900 */
[----:B------:R-:W-:Y:S02]  /*32d0*/  VIADD R0, R246, 0x28 ;  /* 0x00000028f6007836 */ /* 0x000fe40000000000 */
[----:B------:R-:W-:Y:S01]  /*32e0*/  IMAD.SHL.U32 R7, R42, 0x40, RZ ;  /* 0x000000402a077824 */ /* 0x000fe200078e00ff */
[----:B------:R-:W5:Y:S02]  /*32f0*/  @!P1 LDG.E R252, desc[UR34][R2.64+0x80] ;  /* 0x0000802202fc9981 */ /* 0x000f64000c1e1900 */
[----:B------:R-:W-:-:S02]  /*3300*/  ISETP.GE.AND P0, PT, R0, UR44, PT ;  /* 0x0000002c00007c0c */ /* 0x000fc4000bf06270 */
[C---:B------:R-:W-:Y:S01]  /*3310*/  LOP3.LUT R0, R7.reuse, 0x1c0, RZ, 0xc0, !PT ;  /* 0x000001c007007812 */ /* 0x040fe200078ec0ff */
[----:B------:R-:W-:Y:S01]  /*3320*/  IMAD.SHL.U32 R10, R42, 0x20, RZ ;  /* 0x000000202a0a7824 */ /* 0x000fe200078e00ff */
[----:B------:R-:W-:Y:S02]  /*3330*/  LOP3.LUT R6, R7, 0x200, RZ, 0xc0, !PT ;  /* 0x0000020007067812 */ /* 0x000fe400078ec0ff */
[----:B------:R-:W-:Y:S02]  /*3340*/  LOP3.LUT R0, R0, 0x38, R43, 0xf8, !PT ;  /* 0x0000003800007812 */ /* 0x000fe400078ef82b */
[----:B------:R-:W-:Y:S01]  /*3350*/  LOP3.LUT R6, R6, 0x400, R10, 0xf8, !PT ;  /* 0x0000040006067812 */ /* 0x000fe200078ef80a */
[----:B------:R-:W-:-:S04]  /*3360*/  USHF.R.S32.HI UR13, URZ, 0x1f, UR45 ;  /* 0x0000001fff0d7899 */ /* 0x000fc8000801142d */
[----:B------:R1:W5:Y:S01]  /*3370*/  @!P0 LDG.E R251, desc[UR34][R2.64+0xa0] ;  /* 0x0000a02202fb8981 */ /* 0x000362000c1e1900 */
[----:B------:R-:W-:Y:S02]  /*3380*/  R2P PR, R42, 0x6 ;  /* 0x000000062a007804 */ /* 0x000fe40000000000 */
[----:B-1----:R-:W-:Y:S02]  /*3390*/  LOP3.LUT R3, R0, 0x8, R11, 0x78, !PT ;  /* 0x0000000800037812 */ /* 0x002fe400078e780b */
[----:B------:R-:W-:Y:S02]  /*33a0*/  SHF.R.U32.HI R2, RZ, 0x4, R42 ;  /* 0x00000004ff027819 */ /* 0x000fe4000001162a */
[----:B------:R-:W-:Y:S02]  /*33b0*/  LOP3.LUT R3, R6, R3, RZ, 0xfc, !PT ;  /* 0x0000000306037212 */ /* 0x000fe400078efcff */
[----:B------:R-:W-:-:S04]  /*33c0*/  LOP3.LUT R2, R2, 0x8, RZ, 0xc0, !PT ;  /* 0x0000000802027812 */ /* 0x000fc800078ec0ff */
[----:B------:R-:W-:-:S04]  /*33d0*/  LOP3.LUT R2, R2, 0x10, R42, 0xf8, !PT ;  /* 0x0000001002027812 */ /* 0x000fc800078ef82a */
[----:B------:R-:W-:Y:S02]  /*33e0*/  LOP3.LUT R2, R2, R0, RZ, 0x3c, !PT ;  /* 0x0000000002027212 */ /* 0x000fe400078e3cff */
[----:B------:R-:W-:-:S04]  /*33f0*/  LOP3.LUT R0, R0, 0x8, R42, 0x78, !PT ;  /* 0x0000000800007812 */ /* 0x000fc800078e782a */
[----:B------:R-:W-:Y:S02]  /*3400*/  LOP3.LUT R0, R0, 0x7a00, R10, 0xf8, !PT ;  /* 0x00007a0000007812 */ /* 0x000fe400078ef80a */
[----:B------:R-:W-:Y:S02]  /*3410*/  LOP3.LUT R2, R2, 0x200, R7, 0xf8, !PT ;  /* 0x0000020002027812 */ /* 0x000fe400078ef807 */
[----:B------:R-:W-:Y:S02]  /*3420*/  SEL R218, R218, 0xffffffc0, !P2 ;  /* 0xffffffc0dada7807 */ /* 0x000fe40005000000 */
[----:B------:R-:W-:Y:S02]  /*3430*/  LEA R212, R0, UR25, 0x1 ;  /* 0x0000001900d47c11 */ /* 0x000fe4000f8e08ff */
[----:B------:R-:W-:Y:S02]  /*3440*/  SEL R216, R216, 0xffffffe0, !P1 ;  /* 0xffffffe0d8d87807 */ /* 0x000fe40004800000 */
[----:B------:R-:W-:Y:S01]  /*3450*/  LEA R217, R3, UR25, 0x1 ;  /* 0x0000001903d97c11 */ /* 0x000fe2000f8e08ff */
[----:B------:R-:W-:Y:S01]  /*3460*/  IMAD.IADD R213, R218, 0x1, R212 ;  /* 0x00000001dad57824 */ /* 0x000fe200078e02d4 */
[----:B------:R-:W-:-:S02]  /*3470*/  LEA R211, R2, UR25, 0x1 ;  /* 0x0000001902d37c11 */ /* 0x000fc4000f8e08ff */
[----:B------:R-:W-:Y:S02]  /*3480*/  CS2R R42, SRZ ;  /* 0x00000000002a7805 */ /* 0x000fe4000001ff00 */
[----:B------:R-:W-:Y:S02]  /*3490*/  CS2R R40, SRZ ;  /* 0x0000000000287805 */ /* 0x000fe4000001ff00 */
[----:B------:R-:W-:Y:S02]  /*34a0*/  CS2R R38, SRZ ;  /* 0x0000000000267805 */ /* 0x000fe4000001ff00 */
[----:B------:R-:W-:Y:S01]  /*34b0*/  CS2R R36, SRZ ;  /* 0x0000000000247805 */ /* 0x000fe2000001ff00 */
[----:B------:R-:W-:Y:S02]  /*34c0*/  VIADD R217, R217, UR5 ;  /* 0x00000005d9d97c36 */ /* 0x000fe40008000000 */
[----:B------:R-:W-:Y:S02]  /*34d0*/  VIADD R211, R211, UR5 ;  /* 0x00000005d3d37c36 */ /* 0x000fe40008000000 */
[----:B------:R-:W-:-:S02]  /*34e0*/  IMAD.IADD R214, R216, 0x1, R212 ;  /* 0x00000001d8d67824 */ /* 0x000fc400078e02d4 */
[----:B------:R-:W-:Y:S01]  /*34f0*/  IMAD.IADD R215, R216, 0x1, R213 ;  /* 0x00000001d8d77824 */ /* 0x000fe200078e02d5 */
[----:B----4-:R-:W-:-:S04]  /*3500*/  IADD3 R6, P3, P0, R4, UR45, R44 ;  /* 0x0000002d04067c10 */ /* 0x010fc8000f87e02c */
[----:B------:R-:W-:Y:S01]  /*3510*/  IADD3.X R4, PT, PT, R5, UR13, RZ, P3, P0 ;  /* 0x0000000d05047c10 */ /* 0x000fe20009fe04ff */
[----:B------:R-:W-:Y:S01]  /*3520*/  STL [R1+0xc], R6 ;  /* 0x00000c0601007387 */ /* 0x000fe20000100800 */
[----:B------:R-:W1:Y:S01]  /*3530*/  LDCU UR13, c[0x0][0x590] ;  /* 0x0000b200ff0d77ac */ /* 0x000e620008000800 */
[----:B---3--:R-:W-:Y:S02]  /*3540*/  R2UR UR59, R9 ;  /* 0x00000000093b72ca */ /* 0x008fe400000e0000 */
[----:B------:R-:W-:Y:S01]  /*3550*/  R2UR UR60, R8 ;  /* 0x00000000083c72ca */ /* 0x000fe200000e0000 */
[----:B--2---:R2:W-:Y:S04]  /*3560*/  STL [R1+0x4], R46 ;  /* 0x0000042e01007387 */ /* 0x0045e80000100800 */
[----:B------:R3:W-:Y:S04]  /*3570*/  STL [R1], R45 ;  /* 0x0000002d01007387 */ /* 0x0007e80000100800 */
[----:B------:R4:W-:Y:S01]  /*3580*/  STL [R1+0x8], R4 ;  /* 0x0000080401007387 */ /* 0x0009e20000100800 */
[----:B-1----:R-:W-:-:S03]  /*3590*/  USHF.L.U32 UR13, UR13, 0x6, URZ ;  /* 0x000000060d0d7899 */ /* 0x002fc600080006ff */
[----:B------:R-:W-:Y:S02]  /*35a0*/  UIADD3 UR58, UPT, UPT, UR60, -0x61c88647, URZ ;  /* 0x9e3779b93c3a7890 */ /* 0x000fe4000fffe0ff */
[----:B------:R-:W-:Y:S02]  /*35b0*/  UIADD3 UR57, UPT, UPT, UR59, -0x4498517b, URZ ;  /* 0xbb67ae853b397890 */ /* 0x000fe4000fffe0ff */
[----:B------:R-:W-:Y:S02]  /*35c0*/  UIADD3 UR56, UPT, UPT, UR60, 0x3c6ef372, URZ ;  /* 0x3c6ef3723c387890 */ /* 0x000fe4000fffe0ff */
[----:B------:R-:W-:Y:S02]  /*35d0*/  UIADD3 UR50, UPT, UPT, UR59, 0x76cf5d0a, URZ ;  /* 0x76cf5d0a3b327890 */ /* 0x000fe4000fffe0ff */
[----:B------:R-:W-:Y:S02]  /*35e0*/  UIADD3 UR48, UPT, UPT, UR60, -0x255992d5, URZ ;  /* 0xdaa66d2b3c307890 */ /* 0x000fe4000fffe0ff */
[----:B------:R-:W-:Y:S01]  /*35f0*/  UIADD3 UR46, UPT, UPT, UR59, 0x32370b8f, URZ ;  /* 0x32370b8f3b2e7890 */ /* 0x000fe2000fffe0ff */
[----:B--2---:R-:W-:Y:S01]  /*3600*/  CS2R R46, SRZ ;  /* 0x00000000002e7805 */ /* 0x004fe2000001ff00 */
[----:B------:R-:W-:Y:S01]  /*3610*/  UIADD3 UR45, UPT, UPT, UR60, 0x78dde6e4, URZ ;  /* 0x78dde6e43c2d7890 */ /* 0x000fe2000fffe0ff */
[----:B---3--:R-:W-:Y:S01]  /*3620*/  CS2R R44, SRZ ;  /* 0x00000000002c7805 */ /* 0x008fe2000001ff00 */
[----:B------:R-:W-:-:S02]  /*3630*/  UIADD3 UR44, UPT, UPT, UR59, -0x126145ec, URZ ;  /* 0xed9eba143b2c7890 */ /* 0x000fc4000fffe0ff */
[----:B------:R-:W-:Y:S02]  /*3640*/  UIADD3 UR41, UPT, UPT, UR60, 0x1715609d, URZ ;  /* 0x1715609d3c297890 */ /* 0x000fe4000fffe0ff */
[----:B------:R-:W-:Y:S02]  /*3650*/  UIADD3 UR24, UPT, UPT, UR59, -0x56f99767, URZ ;  /* 0xa90668993b187890 */ /* 0x000fe4000fffe0ff */
[----:B------:R-:W-:Y:S02]  /*3660*/  UIADD3 UR15, UPT, UPT, UR60, -0x4ab325aa, URZ ;  /* 0xb54cda563c0f7890 */ /* 0x000fe4000fffe0ff */
[----:B----4-:R-:W-:-:S12]  /*3670*/  UIADD3 UR14, UPT, UPT, UR59, 0x646e171e, URZ ;  /* 0x646e171e3b0e7890 */ /* 0x010fd8000fffe0ff */
.L_x_2143:
[----:B------:R-:W0:Y:S01]  /*3680*/  LDGDEPBAR ;  /* 0x00000000000079af */ /* 0x000e220000000000 */
[C---:B------:R-:W-:Y:S01]  /*3690*/  IMAD.IADD R0, R217.reuse, 0x1, R216 ;  /* 0x00000001d9007824 */ /* 0x040fe200078e02d8 */
[----:B------:R-:W-:Y:S01]  /*36a0*/  MOV R3, UR17 ;  /* 0x0000001100037c02 */ /* 0x000fe20008000f00 */
[----:B------:R-:W-:Y:S01]  /*36b0*/  IMAD.U32 R2, RZ, RZ, UR16 ;  /* 0x00000010ff027e24 */ /* 0x000fe2000f8e00ff */
[----:B------:R-:W-:Y:S04]  /*36c0*/  USHF.L.U32 UR61, UR51, 0x6, URZ ;  /* 0x00000006333d7899 */ /* 0x000fe800080006ff */
[C---:B------:R-:W-:Y:S01]  /*36d0*/  LEA R2, P0, R246.reuse, R2, 0x2 ;  /* 0x00000002f6027211 */ /* 0x040fe200078010ff */
[----:B------:R-:W-:Y:S03]  /*36e0*/  UISETP.GE.AND UP0, UPT, UR61, UR42, UPT ;  /* 0x0000002a3d00728c */ /* 0x000fe6000bf06270 */
[----:B------:R-:W-:Y:S01]  /*36f0*/  LEA.HI.X R3, R246, R3, RZ, 0x2, P0 ;  /* 0x00000003f6037211 */ /* 0x000fe200000f14ff */
        /* <DEDUP_REMOVED lines=18> */
[----:B-----5:R-:W5:Y:S06]  /*3820*/  LDG.E R223, desc[UR34][R2.64] ;  /* 0x0000002202df7981 */ /* 0x020f6c000c1e1900 */
[----:B------:R-:W5:Y:S01]  /*3830*/  LDG.E R222, desc[UR34][R2.64+0x20] ;  /* 0x0000202202de7981 */ /* 0x000f62000c1e1900 */
[-C--:B---3--:R-:W-:Y:S05]  /*3840*/  HMMA.16816.F32 R20, R32, R164.reuse, RZ ;  /* 0x000000a42014723c */ /* 0x088fea00000018ff */
[----:B------:R-:W5:Y:S06]  /*3850*/  LDG.E R221, desc[UR34][R2.64+0x80] ;  /* 0x0000802202dd7981 */ /* 0x000f6c000c1e1900 */
[----:B------:R1:W5:Y:S01]  /*3860*/  LDG.E R209, desc[UR34][R2.64+0xa0] ;  /* 0x0000a02202d17981 */ /* 0x000362000c1e1900 */
[C---:B------:R-:W-:Y:S08]  /*3870*/  HMMA.16816.F32 R24, R28.reuse, R164, RZ ;  /* 0x000000a41c18723c */ /* 0x040ff000000018ff */
[-C--:B------:R-:W-:Y:S08]  /*3880*/  HMMA.16816.F32 R28, R28, R166.reuse, RZ ;  /* 0x000000a61c1c723c */ /* 0x080ff000000018ff */
[----:B------:R-:W-:Y:S08]  /*3890*/  HMMA.16816.F32 R32, R32, R166, RZ ;  /* 0x000000a62020723c */ /* 0x000ff000000018ff */
[-C--:B----4-:R-:W-:Y:S05]  /*38a0*/  HMMA.16816.F32 R4, R168, R172.reuse, R4 ;  /* 0x000000aca804723c */ /* 0x090fea0000001804 */
[----:B-1----:R-:W-:Y:S03]  /*38b0*/  IADD3 R3, PT, PT, R217, R218, RZ ;  /* 0x000000dad9037210 */ /* 0x002fe60007ffe0ff */
[C---:B------:R-:W-:Y:S02]  /*38c0*/  HMMA.16816.F32 R8, R176.reuse, R172, R8 ;  /* 0x000000acb008723c */ /* 0x040fe40000001808 */
[----:B------:R-:W1:Y:S02]  /*38d0*/  LDSM.16.M88.4 R164, [R3] ;  /* 0x0000000003a4783b */ /* 0x000e640000000200 */
[----:B------:R-:W-:Y:S04]  /*38e0*/  IMAD.IADD R2, R216, 0x1, R3 ;  /* 0x00000001d8027824 */ /* 0x000fe800078e0203 */
[-C--:B------:R-:W-:Y:S01]  /*38f0*/  HMMA.16816.F32 R12, R176, R174.reuse, R12 ;  /* 0x000000aeb00c723c */ /* 0x080fe2000000180c */
[----:B------:R-:W2:Y:S06]  /*3900*/  LDSM.16.M88.4 R188, [R3+0x1000] ;  /* 0x0010000003bc783b */ /* 0x000eac0000000200 */
[----:B------:R-:W-:Y:S01]  /*3910*/  LDSM.16.M88.4 R200, [R2+0x1000] ;  /* 0x0010000002c8783b */ /* 0x000fe20000000200 */
[C---:B------:R-:W-:Y:S05]  /*3920*/  HMMA.16816.F32 R16, R168.reuse, R174, R16 ;  /* 0x000000aea810723c */ /* 0x040fea0000001810 */
[----:B------:R-:W3:Y:S03]  /*3930*/  LDSM.16.M88.4 R172, [R2] ;  /* 0x0000000002ac783b */ /* 0x000ee60000000200 */
[-C--:B------:R-:W-:Y:S08]  /*3940*/  HMMA.16816.F32 R20, R168, R180.reuse, R20 ;  /* 0x000000b4a814723c */ /* 0x080ff00000001814 */
[C---:B------:R-:W-:Y:S08]  /*3950*/  HMMA.16816.F32 R24, R176.reuse, R180, R24 ;  /* 0x000000b4b018723c */ /* 0x040ff00000001818 */
[-C--:B------:R-:W-:Y:S01]  /*3960*/  HMMA.16816.F32 R28, R176, R182.reuse, R28 ;  /* 0x000000b6b01c723c */ /* 0x080fe2000000181c */
[----:B------:R-:W-:Y:S07]  /*3970*/  LDSM.16.M88.4 R176, [R212+0x10000] ;  /* 0x01000000d4b0783b */ /* 0x000fee0000000200 */
[----:B------:R-:W-:Y:S01]  /*3980*/  HMMA.16816.F32 R32, R168, R182, R32 ;  /* 0x000000b6a820723c */ /* 0x000fe20000001820 */
[----:B------:R-:W4:Y:S06]  /*3990*/  LDSM.16.M88.4 R168, [R217+0x2000] ;  /* 0x00200000d9a8783b */ /* 0x000f2c0000000200 */
[----:B------:R-:W4:Y:S01]  /*39a0*/  LDSM.16.M88.4 R180, [R217+0x3000] ;  /* 0x00300000d9b4783b */ /* 0x000f220000000200 */
[-C--:B-1----:R-:W-:Y:S08]  /*39b0*/  HMMA.16816.F32 R4, R164, R184.reuse, R4 ;  /* 0x000000b8a404723c */ /* 0x082ff00000001804 */
[C---:B--2---:R-:W-:Y:S08]  /*39c0*/  HMMA.16816.F32 R8, R188.reuse, R184, R8 ;  /* 0x000000b8bc08723c */ /* 0x044ff00000001808 */
[-C--:B------:R-:W-:Y:S08]  /*39d0*/  HMMA.16816.F32 R12, R188, R186.reuse, R12 ;  /* 0x000000babc0c723c */ /* 0x080ff0000000180c */
[C---:B------:R-:W-:Y:S01]  /*39e0*/  HMMA.16816.F32 R16, R164.reuse, R186, R16 ;  /* 0x000000baa410723c */ /* 0x040fe20000001810 */
[----:B------:R-:W1:Y:S07]  /*39f0*/  LDSM.16.M88.4 R184, [R212+0x10800] ;  /* 0x01080000d4b8783b */ /* 0x000e6e0000000200 */
        /* <DEDUP_REMOVED lines=26> */
[----:B------:R-:W1:Y:S07]  /*3ba0*/  LDSM.16.M88.4 R180, [R3+0x3000] ;  /* 0x0030000003b4783b */ /* 0x000e6e0000000200 */
[----:B------:R-:W-:Y:S01]  /*3bb0*/  HMMA.16816.F32 R32, R168, R186, R32 ;  /* 0x000000baa820723c */ /* 0x000fe20000001820 */
[----:B------:R-:W1:Y:S06]  /*3bc0*/  LDSM.16.M88.4 R168, [R213+0x10800] ;  /* 0x01080000d5a8783b */ /* 0x000e6c0000000200 */
        /* <DEDUP_REMOVED lines=10> */
[----:B------:R-:W-:Y:S08]  /*3c70*/  HMMA.16816.F32 R32, R164, R198, R32 ;  /* 0x000000c6a420723c */ /* 0x000ff00000001820 */
[-C--:B----4-:R-:W-:Y:S08]  /*3c80*/  HMMA.16816.F32 R4, R172, R176.reuse, R4 ;  /* 0x000000b0ac04723c */ /* 0x090ff00000001804 */
[C---:B-1----:R-:W-:Y:S08]  /*3c90*/  HMMA.16816.F32 R8, R180.reuse, R176, R8 ;  /* 0x000000b0b408723c */ /* 0x042ff00000001808 */
        /* <DEDUP_REMOVED lines=29> */
.L_x_2139:
[----:B------:R-:W1:Y:S01]  /*3e70*/  S2R R0, SR_TID.X ;  /* 0x0000000000007919 */ /* 0x000e620000002100 */
[----:B------:R-:W-:Y:S01]  /*3e80*/  UIADD3 UR5, UPT, UPT, UR33, UR9, -UR43 ;  /* 0x0000000921057290 */ /* 0x000fe2000fffe82b */
[----:B------:R-:W-:Y:S01]  /*3e90*/  VIADD R175, R246, UR61 ;  /* 0x0000003df6af7c36 */ /* 0x000fe20008000000 */
[----:B------:R-:W-:Y:S01]  /*3ea0*/  UIADD3 UR61, UPT, UPT, UR33, -UR10, -UR43 ;  /* 0x8000000a213d7290 */ /* 0x000fe2000fffe82b */
[----:B------:R-:W-:Y:S02]  /*3eb0*/  IMAD.MOV.U32 R174, RZ, RZ, 0x1 ;  /* 0x00000001ffae7424 */ /* 0x000fe400078e00ff */
[----:B------:R-:W-:Y:S02]  /*3ec0*/  IMAD.MOV.U32 R166, RZ, RZ, 0x9 ;  /* 0x00000009ffa67424 */ /* 0x000fe400078e00ff */
[C---:B------:R-:W-:Y:S02]  /*3ed0*/  VIADD R164, R175.reuse, UR5 ;  /* 0x00000005afa47c36 */ /* 0x040fe40008000000 */
[----:B------:R-:W-:Y:S02]  /*3ee0*/  VIADD R175, R175, UR61 ;  /* 0x0000003dafaf7c36 */ /* 0x000fe40008000000 */
[----:B------:R-:W-:Y:S01]  /*3ef0*/  IMAD.MOV.U32 R165, RZ, RZ, 0x21 ;  /* 0x00000021ffa57424 */ /* 0x000fe200078e00ff */
[C---:B------:R-:W-:Y:S01]  /*3f00*/  VIADDMNMX R174, R164.reuse, R174, UR33, PT ;  /* 0x00000021a4ae7e46 */ /* 0x040fe2000b8001ae */
[----:B------:R-:W-:Y:S01]  /*3f10*/  IMAD.MOV.U32 R167, RZ, RZ, 0x29 ;  /* 0x00000029ffa77424 */ /* 0x000fe200078e00ff */
[C---:B------:R-:W-:Y:S02]  /*3f20*/  VIADDMNMX R166, R164.reuse, R166, UR33, PT ;  /* 0x00000021a4a67e46 */ /* 0x040fe4000b8001a6 */
[C---:B------:R-:W-:Y:S02]  /*3f30*/  VIADDMNMX R165, R164.reuse, R165, UR33, PT ;  /* 0x00000021a4a57e46 */ /* 0x040fe4000b8001a5 */
[----:B------:R-:W-:Y:S02]  /*3f40*/  VIADDMNMX R164, R164, R167, UR33, PT ;  /* 0x00000021a4a47e46 */ /* 0x000fe4000b8001a7 */
[----:B-1----:R-:W-:Y:S01]  /*3f50*/  SHF.R.U32.HI R3, RZ, 0x1, R0 ;  /* 0x00000001ff037819 */ /* 0x002fe20000011600 */
[----:B------:R-:W-:Y:S02]  /*3f60*/  IMAD.SHL.U32 R2, R0, 0x2, RZ ;  /* 0x0000000200027824 */ /* 0x000fe400078e00ff */
[----:B------:R-:W-:Y:S03]  /*3f70*/  IMAD.U32 R0, RZ, RZ, UR36 ;  /* 0x00000024ff007e24 */ /* 0x000fe6000f8e00ff */
[----:B------:R-:W-:Y:S04]  /*3f80*/  LOP3.LUT R2, R2, 0x6, RZ, 0xc0, !PT ;  /* 0x0000000602027812 */ /* 0x000fe800078ec0ff */
[----:B------:R-:W-:Y:S02]  /*3f90*/  LOP3.LUT R2, R2, 0x1e0, R3, 0xf8, !PT ;  /* 0x000001e002027812 */ /* 0x000fe400078ef803 */
[----:B------:R-:W-:Y:S03]  /*3fa0*/  VIMNMX R3, PT, PT, RZ, R175, !PT ;  /* 0x000000afff037248 */ /* 0x000fe60007fe0100 */
[----:B------:R-:W-:Y:S01]  /*3fb0*/  IMAD R0, R0, 0x80, R2 ;  /* 0x0000008000007824 */ /* 0x000fe200078e0202 */
[----:B------:R-:W-:Y:S03]  /*3fc0*/  VIADDMNMX R2, R175, 0x8, RZ, !PT ;  /* 0x00000008af027846 */ /* 0x000fe600078001ff */
[C---:B------:R-:W-:Y:S01]  /*3fd0*/  VIADD R173, R0.reuse, 0x1 ;  /* 0x0000000100ad7836 */ /* 0x040fe20000000000 */
[CC--:B------:R-:W-:Y:S01]  /*3fe0*/  ISETP.GE.AND P3, PT, R0.reuse, R3.reuse, PT ;  /* 0x000000030000720c */ /* 0x0c0fe20003f66270 */
[C---:B------:R-:W-:Y:S01]  /*3ff0*/  VIADD R172, R0.reuse, 0x8 ;  /* 0x0000000800ac7836 */ /* 0x040fe20000000000 */
[CC--:B------:R-:W-:Y:S01]  /*4000*/  ISETP.GE.AND P1, PT, R0.reuse, R2.reuse, PT ;  /* 0x000000020000720c */ /* 0x0c0fe20003f26270 */
[C---:B------:R-:W-:Y:S01]  /*4010*/  VIADD R171, R0.reuse, 0x9 ;  /* 0x0000000900ab7836 */ /* 0x040fe20000000000 */
[-C--:B------:R-:W-:Y:S01]  /*4020*/  ISETP.GE.AND P2, PT, R173, R3.reuse, PT ;  /* 0x00000003ad00720c */ /* 0x080fe20003f46270 */
[----:B------:R-:W-:Y:S01]  /*4030*/  VIADD R170, R0, 0x10 ;  /* 0x0000001000aa7836 */ /* 0x000fe20000000000 */
[----:B------:R-:W-:Y:S01]  /*4040*/  FSEL R4, R4, -INF , P3 ;  /* 0xff80000004047808 */ /* 0x000fe20001800000 */
[C---:B------:R-:W-:Y:S01]  /*4050*/  VIADD R169, R0.reuse, 0x11 ;  /* 0x0000001100a97836 */ /* 0x040fe20000000000 */
[----:B------:R-:W-:Y:S01]  /*4060*/  FSEL R5, R5, -INF , P2 ;  /* 0xff80000005057808 */ /* 0x000fe20001000000 */
[C---:B------:R-:W-:Y:S01]  /*4070*/  VIADD R168, R0.reuse, 0x18 ;  /* 0x0000001800a87836 */ /* 0x040fe20000000000 */
[-C--:B------:R-:W-:Y:S01]  /*4080*/  ISETP.GE.AND P0, PT, R173, R2.reuse, PT ;  /* 0x00000002ad00720c */ /* 0x080fe20003f06270 */
[----:B------:R-:W-:Y:S01]  /*4090*/  VIADD R167, R0, 0x19 ;  /* 0x0000001900a77836 */ /* 0x000fe20000000000 */
[CC--:B------:R-:W-:Y:S02]  /*40a0*/  ISETP.GE.AND P4, PT, R172.reuse, R3.reuse, PT ;  /* 0x00000003ac00720c */ /* 0x0c0fe40003f86270 */
        /* <DEDUP_REMOVED lines=14> */
[----:B------:R-:W-:Y:S02]  /*4190*/  VIADDMNMX R3, R175, 0x20, RZ, !PT ;  /* 0x00000020af037846 */ /* 0x000fe400078001ff */
        /* <DEDUP_REMOVED lines=108> */
.L_x_2140:
[----:B------:R-:W2:Y:S01]  /*4860*/  LDL R3, [R1] ;  /* 0x0000000001037983 */ /* 0x000ea20000100800 */
[----:B------:R-:W-:Y:S01]  /*4870*/  IMAD.MOV.U32 R216, RZ, RZ, 0x20 ;  /* 0x00000020ffd87424 */ /* 0x000fe200078e00ff */
[----:B------:R-:W-:Y:S01]  /*4880*/  UISETP.GT.AND UP0, UPT, UR51, UR49, UPT ;  /* 0x000000313300728c */ /* 0x000fe2000bf04270 */
[----:B------:R-:W-:Y:S01]  /*4890*/  IMAD.MOV.U32 R218, RZ, RZ, 0x40 ;  /* 0x00000040ffda7424 */ /* 0x000fe200078e00ff */
[----:B------:R-:W3:Y:S04]  /*48a0*/  LDL R2, [R1+0x4] ;  /* 0x0000040001027983 */ /* 0x000ee80000100800 */
[----:B------:R-:W4:Y:S04]  /*48b0*/  LDL R166, [R1+0xc] ;  /* 0x00000c0001a67983 */ /* 0x000f280000100800 */
[----:B------:R-:W4:Y:S01]  /*48c0*/  LDL R165, [R1+0x8] ;  /* 0x0000080001a57983 */ /* 0x000f220000100800 */
[----:B------:R-:W1:Y:S02]  /*48d0*/  S2R R219, SR_TID.X ;  /* 0x0000000000db7919 */ /* 0x000e640000002100 */
[----:B-1----:R-:W-:Y:S01]  /*48e0*/  SHF.R.U32.HI R164, RZ, 0x6, R219 ;  /* 0x00000006ffa47819 */ /* 0x002fe200000116db */
[----:B------:R-:W-:Y:S02]  /*48f0*/  IMAD.SHL.U32 R220, R219, 0x8, RZ ;  /* 0x00000008dbdc7824 */ /* 0x000fe400078e00ff */
[C---:B--2---:R-:W-:Y:S01]  /*4900*/  FMUL.FTZ R0, R3.reuse, 1.4426950216293334961 ;  /* 0x3fb8aa3b03007820 */ /* 0x044fe20000410000 */
[----:B------:R-:W-:Y:S02]  /*4910*/  FSETP.NEU.FTZ.AND P0, PT, R3, -INF , PT ;  /* 0xff8000000300780b */ /* 0x000fe40003f1d000 */
[C---:B---3--:R-:W-:Y:S01]  /*4920*/  FSETP.NEU.FTZ.AND P1, PT, R2.reuse, -INF , PT ;  /* 0xff8000000200780b */ /* 0x048fe20003f3d000 */
[----:B------:R-:W-:Y:S01]  /*4930*/  FMUL.FTZ R3, R2, 1.4426950216293334961 ;  /* 0x3fb8aa3b02037820 */ /* 0x000fe20000410000 */
[----:B------:R-:W-:Y:S01]  /*4940*/  IMAD.U32 R2, RZ, RZ, UR36 ;  /* 0x00000024ff027e24 */ /* 0x000fe2000f8e00ff */
[----:B------:R-:W-:Y:S02]  /*4950*/  FSEL R0, R0, RZ, P0 ;  /* 0x000000ff00007208 */ /* 0x000fe40000000000 */
[----:B------:R-:W-:Y:S01]  /*4960*/  FSETP.NEU.FTZ.AND P0, PT, R251, -INF , PT ;  /* 0xff800000fb00780b */ /* 0x000fe20003f1d000 */
[----:B------:R-:W-:Y:S01]  /*4970*/  IMAD R164, R2, 0x4, R164 ;  /* 0x0000000402a47824 */ /* 0x000fe200078e02a4 */
[----:B------:R-:W-:Y:S01]  /*4980*/  FSEL R3, R3, RZ, P1 ;  /* 0x000000ff03037208 */ /* 0x000fe20000800000 */
[C---:B------:R-:W-:Y:S01]  /*4990*/  FMUL.FTZ R2, R252.reuse, 1.4426950216293334961 ;  /* 0x3fb8aa3bfc027820 */ /* 0x040fe20000410000 */
[----:B------:R-:W-:Y:S01]  /*49a0*/  FSETP.NEU.FTZ.AND P1, PT, R252, -INF , PT ;  /* 0xff800000fc00780b */ /* 0x000fe20003f3d000 */
[--C-:B------:R-:W-:Y:S01]  /*49b0*/  FFMA.FTZ R34, R34, UR12, -R0.reuse ;  /* 0x0000000c22227c23 */ /* 0x100fe20008010800 */
[--C-:B------:R-:W-:Y:S01]  /*49c0*/  FFMA.FTZ R35, R35, UR12, -R0.reuse ;  /* 0x0000000c23237c23 */ /* 0x100fe20008010800 */
[--C-:B------:R-:W-:Y:S01]  /*49d0*/  FFMA.FTZ R32, R32, UR12, -R3.reuse ;  /* 0x0000000c20207c23 */ /* 0x100fe20008010803 */
[----:B------:R-:W-:Y:S01]  /*49e0*/  FSEL R2, R2, RZ, P1 ;  /* 0x000000ff02027208 */ /* 0x000fe20000800000 */
[--C-:B------:R-:W-:Y:S01]  /*49f0*/  FFMA.FTZ R33, R33, UR12, -R3.reuse ;  /* 0x0000000c21217c23 */ /* 0x100fe20008010803 */
[--C-:B------:R-:W-:Y:S01]  /*4a00*/  FFMA.FTZ R235, R20, UR12, -R3.reuse ;  /* 0x0000000c14eb7c23 */ /* 0x100fe20008010803 */
[--C-:B------:R-:W-:Y:S01]  /*4a10*/  FFMA.FTZ R229, R17, UR12, -R3.reuse ;  /* 0x0000000c11e57c23 */ /* 0x100fe20008010803 */
[--C-:B------:R-:W-:Y:S01]  /*4a20*/  FFMA.FTZ R225, R21, UR12, -R3.reuse ;  /* 0x0000000c15e17c23 */ /* 0x100fe20008010803 */
[--C-:B------:R-:W-:Y:S01]  /*4a30*/  FFMA.FTZ R231, R16, UR12, -R3.reuse ;  /* 0x0000000c10e77c23 */ /* 0x100fe20008010803 */
[--C-:B------:R-:W-:Y:S01]  /*4a40*/  FFMA.FTZ R197, R4, UR12, -R3.reuse ;  /* 0x0000000c04c57c23 */ /* 0x100fe20008010803 */
[----:B------:R-:W-:Y:S01]  /*4a50*/  FFMA.FTZ R193, R5, UR12, -R3 ;  /* 0x0000000c05c17c23 */ /* 0x000fe20008010803 */
[----:B------:R-:W-:Y:S01]  /*4a60*/  SHF.R.U32.HI R3, RZ, 0x5, R219 ;  /* 0x00000005ff037819 */ /* 0x000fe200000116db */
[--C-:B------:R-:W-:Y:S01]  /*4a70*/  FFMA.FTZ R23, R23, UR12, -R0.reuse ;  /* 0x0000000c17177c23 */ /* 0x100fe20008010800 */
[--C-:B------:R-:W-:Y:S01]  /*4a80*/  FFMA.FTZ R22, R22, UR12, -R0.reuse ;  /* 0x0000000c16167c23 */ /* 0x100fe20008010800 */
[--C-:B------:R-:W-:Y:S01]  /*4a90*/  FFMA.FTZ R196, R6, UR12, -R0.reuse ;  /* 0x0000000c06c47c23 */ /* 0x100fe20008010800 */
[--C-:B------:R-:W-:Y:S01]  /*4aa0*/  FFMA.FTZ R228, R18, UR12, -R0.reuse ;  /* 0x0000000c12e47c23 */ /* 0x100fe20008010800 */
[--C-:B------:R-:W-:Y:S01]  /*4ab0*/  FFMA.FTZ R227, R19, UR12, -R0.reuse ;  /* 0x0000000c13e37c23 */ /* 0x100fe20008010800 */
[----:B------:R-:W-:Y:S01]  /*4ac0*/  FFMA.FTZ R198, R7, UR12, -R0 ;  /* 0x0000000c07c67c23 */ /* 0x000fe20008010800 */
[----:B------:R-:W-:Y:S01]  /*4ad0*/  FMUL.FTZ R0, R251, 1.4426950216293334961 ;  /* 0x3fb8aa3bfb007820 */ /* 0x000fe20000410000 */
[----:B------:R-:W-:Y:S02]  /*4ae0*/  IMAD.SHL.U32 R5, R219, 0x10, RZ ;  /* 0x00000010db057824 */ /* 0x000fe400078e00ff */
[--C-:B------:R-:W-:Y:S01]  /*4af0*/  FFMA.FTZ R195, R8, UR12, -R2.reuse ;  /* 0x0000000c08c37c23 */ /* 0x100fe20008010802 */
[--C-:B------:R-:W-:Y:S01]  /*4b00*/  FFMA.FTZ R191, R9, UR12, -R2.reuse ;  /* 0x0000000c09bf7c23 */ /* 0x100fe20008010802 */
[--C-:B------:R-:W-:Y:S01]  /*4b10*/  FFMA.FTZ R28, R28, UR12, -R2.reuse ;  /* 0x0000000c1c1c7c23 */ /* 0x100fe20008010802 */
[--C-:B------:R-:W-:Y:S01]  /*4b20*/  FFMA.FTZ R29, R29, UR12, -R2.reuse ;  /* 0x0000000c1d1d7c23 */ /* 0x100fe20008010802 */
[----:B----4-:R-:W-:Y:S04]  /*4b30*/  IMAD.WIDE.U32 R8, R166, -0x2daee0ad, RZ ;  /* 0xd2511f53a6087825 */ /* 0x010fe800078e00ff */
[--C-:B------:R-:W-:Y:S01]  /*4b40*/  FFMA.FTZ R24, R24, UR12, -R2.reuse ;  /* 0x0000000c18187c23 */ /* 0x100fe20008010802 */
[----:B------:R-:W1:Y:S01]  /*4b50*/  MUFU.EX2 R239, R33 ;  /* 0x0000002100ef7308 */ /* 0x000e620000000800 */
[--C-:B------:R-:W-:Y:S01]  /*4b60*/  FFMA.FTZ R25, R25, UR12, -R2.reuse ;  /* 0x0000000c19197c23 */ /* 0x100fe20008010802 */
[--C-:B------:R-:W-:Y:S01]  /*4b70*/  FFMA.FTZ R202, R12, UR12, -R2.reuse ;  /* 0x0000000c0cca7c23 */ /* 0x100fe20008010802 */
[----:B------:R-:W-:Y:S01]  /*4b80*/  FFMA.FTZ R201, R13, UR12, -R2 ;  /* 0x0000000c0dc97c23 */ /* 0x000fe20008010802 */
[----:B------:R-:W-:Y:S01]  /*4b90*/  LOP3.LUT R3, R3, 0x1, RZ, 0xc0, !PT ;  /* 0x0000000103037812 */ /* 0x000fe200078ec0ff */
[----:B------:R-:W-:Y:S01]  /*4ba0*/  IMAD.U32 R2, RZ, RZ, UR51 ;  /* 0x00000033ff027e24 */ /* 0x000fe2000f8e00ff */
[----:B------:R-:W-:Y:S01]  /*4bb0*/  FSEL R0, R0, RZ, P0 ;  /* 0x000000ff00007208 */ /* 0x000fe20000000000 */
[----:B------:R-:W-:Y:S01]  /*4bc0*/  IMAD.SHL.U32 R13, R219, 0x2, RZ ;  /* 0x00000002db0d7824 */ /* 0x000fe200078e00ff */
[----:B------:R-:W-:Y:S01]  /*4bd0*/  LOP3.LUT R5, R5, 0x1c0, RZ, 0xc0, !PT ;  /* 0x000001c005057812 */ /* 0x000fe200078ec0ff */
[----:B------:R-:W-:Y:S01]  /*4be0*/  IMAD R2, R2, 0x4, R3 ;  /* 0x0000000402027824 */ /* 0x000fe200078e0203 */
[----:B------:R-:W-:Y:S01]  /*4bf0*/  LOP3.LUT R6, R164, UR59, R9, 0x96, !PT ;  /* 0x0000003ba4067c12 */ /* 0x000fe2000f8e9609 */
[----:B------:R-:W-:Y:S01]  /*4c00*/  IMAD.SHL.U32 R4, R219, 0x20, RZ ;  /* 0x00000020db047824 */ /* 0x000fe200078e00ff */
[----:B------:R-:W-:Y:S01]  /*4c10*/  LOP3.LUT R9, R5, 0x38, R13, 0xf8, !PT ;  /* 0x0000003805097812 */ /* 0x000fe200078ef80d */
[--C-:B------:R-:W-:Y:S01]  /*4c20*/  FFMA.FTZ R194, R11, UR12, -R0.reuse ;  /* 0x0000000c0bc27c23 */ /* 0x100fe20008010800 */
[----:B------:R-:W-:Y:S01]  /*4c30*/  SHF.R.U32.HI R3, RZ, 0x1, R219 ;  /* 0x00000001ff037819 */ /* 0x000fe200000116db */
[--C-:B------:R-:W-:Y:S01]  /*4c40*/  FFMA.FTZ R192, R10, UR12, -R0.reuse ;  /* 0x0000000c0ac07c23 */ /* 0x100fe20008010800 */
[----:B------:R-:W-:Y:S04]  /*4c50*/  IMAD.WIDE.U32 R10, R2, -0x326172a9, RZ ;  /* 0xcd9e8d57020a7825 */ /* 0x000fe800078e00ff */
[--C-:B------:R-:W-:Y:S01]  /*4c60*/  FFMA.FTZ R30, R30, UR12, -R0.reuse ;  /* 0x0000000c1e1e7c23 */ /* 0x100fe20008010800 */
[----:B------:R-:W-:Y:S01]  /*4c70*/  LOP3.LUT P0, RZ, R219, 0x8, RZ, 0xc0, !PT ;  /* 0x00000008dbff7812 */ /* 0x000fe2000780c0ff */
[--C-:B------:R-:W-:Y:S01]  /*4c80*/  FFMA.FTZ R31, R31, UR12, -R0.reuse ;  /* 0x0000000c1f1f7c23 */ /* 0x100fe20008010800 */
[--C-:B------:R-:W-:Y:S01]  /*4c90*/  FFMA.FTZ R199, R15, UR12, -R0.reuse ;  /* 0x0000000c0fc77c23 */ /* 0x100fe20008010800 */
[--C-:B------:R-:W-:Y:S01]  /*4ca0*/  FFMA.FTZ R27, R27, UR12, -R0.reuse ;  /* 0x0000000c1b1b7c23 */ /* 0x100fe20008010800 */
[----:B------:R-:W-:Y:S01]  /*4cb0*/  FFMA.FTZ R26, R26, UR12, -R0 ;  /* 0x0000000c1a1a7c23 */ /* 0x000fe20008010800 */
[----:B------:R-:W-:Y:S01]  /*4cc0*/  LOP3.LUT R13, R13, 0x7006, R4, 0xc8, !PT ;  /* 0x000070060d0d7812 */ /* 0x000fe200078ec804 */
[----:B------:R-:W-:Y:S04]  /*4cd0*/  IMAD.WIDE.U32 R6, R6, -0x326172a9, RZ ;  /* 0xcd9e8d5706067825 */ /* 0x000fe800078e00ff */
[----:B------:R-:W-:Y:S01]  /*4ce0*/  FFMA.FTZ R200, R14, UR12, -R0 ;  /* 0x0000000c0ec87c23 */ /* 0x000fe20008010800 */
[----:B------:R-:W-:Y:S01]  /*4cf0*/  MUFU.EX2 R236, R34 ;  /* 0x0000002200ec7308 */ /* 0x000fe20000000800 */
[----:B------:R-:W-:Y:S01]  /*4d00*/  LOP3.LUT R12, R9, 0x20, R3, 0x78, !PT ;  /* 0x00000020090c7812 */ /* 0x000fe200078e7803 */
[----:B------:R-:W-:Y:S01]  /*4d10*/  IMAD.SHL.U32 R0, R219, 0x40, RZ ;  /* 0x00000040db007824 */ /* 0x000fe200078e00ff */
[----:B------:R-:W-:Y:S01]  /*4d20*/  LOP3.LUT R15, R165, UR60, R11, 0x96, !PT ;  /* 0x0000003ca50f7c12 */ /* 0x000fe2000f8e960b */
[----:B------:R-:W-:Y:S01]  /*4d30*/  VIADD R9, R2, 0x2 ;  /* 0x0000000202097836 */ /* 0x000fe20000000000 */
[----:B------:R-:W-:Y:S05]  /*4d40*/  LOP3.LUT R13, R13, 0x400, R4, 0xf8, !PT ;  /* 0x000004000d0d7812 */ /* 0x000fea00078ef804 */
[----:B------:R-:W2:Y:S01]  /*4d50*/  MUFU.EX2 R237, R35 ;  /* 0x0000002300ed7308 */ /* 0x000ea20000000800 */
[----:B------:R-:W-:Y:S01]  /*4d60*/  LOP3.LUT R14, R10, UR58, R7, 0x96, !PT ;  /* 0x0000003a0a0e7c12 */ /* 0x000fe2000f8e9607 */
[----:B------:R-:W-:Y:S01]  /*4d70*/  IMAD.WIDE.U32 R10, R9, -0x326172a9, RZ ;  /* 0xcd9e8d57090a7825 */ /* 0x000fe200078e00ff */
[C---:B------:R-:W-:Y:S07]  /*4d80*/  LOP3.LUT R5, R0.reuse, 0x1c0, RZ, 0xc0, !PT ;  /* 0x000001c000057812 */ /* 0x040fee00078ec0ff */
[----:B------:R-:W-:Y:S01]  /*4d90*/  MUFU.EX2 R235, R235 ;  /* 0x000000eb00eb7308 */ /* 0x000fe20000000800 */
[----:B------:R-:W-:Y:S01]  /*4da0*/  LOP3.LUT R188, R13, R12, RZ, 0xfc, !PT ;  /* 0x0000000c0dbc7212 */ /* 0x000fe200078efcff */
[----:B------:R-:W-:Y:S01]  /*4db0*/  IMAD.WIDE.U32 R12, R15, -0x2daee0ad, RZ ;  /* 0xd2511f530f0c7825 */ /* 0x000fe200078e00ff */
[----:B------:R-:W-:Y:S07]  /*4dc0*/  LOP3.LUT R2, R0, 0x200, RZ, 0xc0, !PT ;  /* 0x0000020000027812 */ /* 0x000fee00078ec0ff */
[----:B------:R-:W-:Y:S01]  /*4dd0*/  MUFU.EX2 R231, R231 ;  /* 0x000000e700e77308 */ /* 0x000fe20000000800 */
[----:B------:R-:W-:Y:S01]  /*4de0*/  LOP3.LUT R0, R5, 0x38, R220, 0xf8, !PT ;  /* 0x0000003805007812 */ /* 0x000fe200078ef8dc */
[----:B------:R-:W-:Y:S01]  /*4df0*/  IMAD.WIDE.U32 R14, R14, -0x2daee0ad, RZ ;  /* 0xd2511f530e0e7825 */ /* 0x000fe200078e00ff */
[----:B------:R-:W-:Y:S07]  /*4e00*/  LOP3.LUT R5, R165, UR60, R11, 0x96, !PT ;  /* 0x0000003ca5057c12 */ /* 0x000fee000f8e960b */
[----:B------:R-:W3:Y:S01]  /*4e10*/  MUFU.EX2 R238, R32 ;  /* 0x0000002000ee7308 */ /* 0x000ee20000000800 */
[----:B------:R-:W-:Y:S02]  /*4e20*/  LOP3.LUT R10, R10, UR58, R7, 0x96, !PT ;  /* 0x0000003a0a0a7c12 */ /* 0x000fe4000f8e9607 */
[----:B------:R-:W-:Y:S01]  /*4e30*/  LOP3.LUT R16, R8, UR57, R13, 0x96, !PT ;  /* 0x0000003908107c12 */ /* 0x000fe2000f8e960d */
[----:B------:R-:W-:Y:S01]  /*4e40*/  IMAD.WIDE.U32 R18, R5, -0x2daee0ad, RZ ;  /* 0xd2511f5305127825 */ /* 0x000fe200078e00ff */
[----:B------:R-:W-:Y:S05]  /*4e50*/  LOP3.LUT R12, R12, UR50, R15, 0x96, !PT ;  /* 0x000000320c0c7c12 */ /* 0x000fea000f8e960f */
[----:B------:R-:W4:Y:S01]  /*4e60*/  MUFU.EX2 R234, R23 ;  /* 0x0000001700ea7308 */ /* 0x000f220000000800 */
[----:B------:R-:W-:Y:S01]  /*4e70*/  LOP3.LUT R3, R0, 0x8, R3, 0x78, !PT ;  /* 0x0000000800037812 */ /* 0x000fe200078e7803 */
[----:B------:R-:W-:Y:S01]  /*4e80*/  IMAD.WIDE.U32 R10, R10, -0x2daee0ad, RZ ;  /* 0xd2511f530a0a7825 */ /* 0x000fe200078e00ff */
[----:B------:R-:W-:Y:S07]  /*4e90*/  LOP3.LUT R0, R0, 0x8, R219, 0x78, !PT ;  /* 0x0000000800007812 */ /* 0x000fee00078e78db */
[----:B------:R-:W4:Y:S01]  /*4ea0*/  MUFU.EX2 R229, R229 ;  /* 0x000000e500e57308 */ /* 0x000f220000000800 */
[----:B------:R-:W-:Y:S01]  /*4eb0*/  LOP3.LUT R8, R8, UR57, R19, 0x96, !PT ;  /* 0x0000003908087c12 */ /* 0x000fe2000f8e9613 */
[----:B------:R-:W-:Y:S01]  /*4ec0*/  IMAD.WIDE.U32 R16, R16, -0x326172a9, RZ ;  /* 0xcd9e8d5710107825 */ /* 0x000fe200078e00ff */
[--C-:B------:R-:W-:Y:S07]  /*4ed0*/  LOP3.LUT R212, R0, 0x7a00, R4.reuse, 0xf8, !PT ;  /* 0x00007a0000d47812 */ /* 0x100fee00078ef804 */
[----:B------:R-:W4:Y:S01]  /*4ee0*/  MUFU.EX2 R228, R228 ;  /* 0x000000e400e47308 */ /* 0x000f220000000800 */
[----:B------:R-:W-:Y:S01]  /*4ef0*/  LOP3.LUT R0, R18, UR50, R11, 0x96, !PT ;  /* 0x0000003212007c12 */ /* 0x000fe2000f8e960b */
[----:B------:R-:W-:Y:S01]  /*4f00*/  IMAD.WIDE.U32 R12, R12, -0x326172a9, RZ ;  /* 0xcd9e8d570c0c7825 */ /* 0x000fe200078e00ff */
[----:B------:R-:W-:Y:S07]  /*4f10*/  LOP3.LUT R2, R2, 0x400, R4, 0xf8, !PT ;  /* 0x0000040002027812 */ /* 0x000fee00078ef804 */
[----:B------:R-:W4:Y:S01]  /*4f20*/  MUFU.EX2 R227, R227 ;  /* 0x000000e300e37308 */ /* 0x000f220000000800 */
[----:B------:R-:W-:Y:S01]  /*4f30*/  LOP3.LUT R4, R6, UR56, R17, 0x96, !PT ;  /* 0x0000003806047c12 */ /* 0x000fe2000f8e9611 */
[----:B------:R-:W-:Y:S01]  /*4f40*/  IMAD.WIDE.U32 R8, R8, -0x326172a9, RZ ;  /* 0xcd9e8d5708087825 */ /* 0x000fe200078e00ff */
[----:B------:R-:W-:Y:S07]  /*4f50*/  LOP3.LUT R18, R16, UR48, R13, 0x96, !PT ;  /* 0x0000003010127c12 */ /* 0x000fee000f8e960d */
[----:B------:R-:W-:Y:S01]  /*4f60*/  MUFU.EX2 R232, R22 ;  /* 0x0000001600e87308 */ /* 0x000fe20000000800 */
[----:B------:R-:W-:Y:S01]  /*4f70*/  LEA R188, R188, UR4, 0x1 ;  /* 0x00000004bcbc7c11 */ /* 0x000fe2000f8e08ff */
[----:B------:R-:W-:Y:S01]  /*4f80*/  IMAD.WIDE.U32 R16, R0, -0x326172a9, RZ ;  /* 0xcd9e8d5700107825 */ /* 0x000fe200078e00ff */
[----:B------:R-:W-:Y:S07]  /*4f90*/  LOP3.LUT R6, R6, UR56, R9, 0x96, !PT ;  /* 0x0000003806067c12 */ /* 0x000fee000f8e9609 */
[----:B------:R-:W-:Y:S01]  /*4fa0*/  MUFU.EX2 R233, R24 ;  /* 0x0000001800e97308 */ /* 0x000fe20000000800 */
[----:B------:R-:W-:Y:S01]  /*4fb0*/  LOP3.LUT R2, R2, R3, RZ, 0xfc, !PT ;  /* 0x0000000302027212 */ /* 0x000fe200078efcff */
[----:B------:R-:W-:Y:S01]  /*4fc0*/  IMAD.WIDE.U32 R4, R4, -0x2daee0ad, RZ ;  /* 0xd2511f5304047825 */ /* 0x000fe200078e00ff */
[----:B------:R-:W-:Y:S07]  /*4fd0*/  LOP3.LUT R15, R8, UR48, R17, 0x96, !PT ;  /* 0x00000030080f7c12 */ /* 0x000fee000f8e9611 */
[----:B------:R-:W-:Y:S01]  /*4fe0*/  MUFU.EX2 R198, R198 ;  /* 0x000000c600c67308 */ /* 0x000fe20000000800 */
[----:B------:R-:W-:Y:S01]  /*4ff0*/  LEA R208, R2, UR4, 0x1 ;  /* 0x0000000402d07c11 */ /* 0x000fe2000f8e08ff */
[----:B------:R-:W-:Y:S01]  /*5000*/  IMAD.WIDE.U32 R18, R18, -0x2daee0ad, RZ ;  /* 0xd2511f5312127825 */ /* 0x000fe200078e00ff */
[----:B------:R-:W-:Y:S07]  /*5010*/  LOP3.LUT R7, R14, UR46, R5, 0x96, !PT ;  /* 0x0000002e0e077c12 */ /* 0x000fee000f8e9605 */
[----:B------:R-:W-:Y:S01]  /*5020*/  MUFU.EX2 R197, R197 ;  /* 0x000000c500c57308 */ /* 0x000fe20000000800 */
[----:B------:R-:W-:Y:S01]  /*5030*/  LEA R212, R212, UR4, 0x1 ;  /* 0x00000004d4d47c11 */ /* 0x000fe2000f8e08ff */
[----:B------:R-:W-:Y:S01]  /*5040*/  IMAD.WIDE.U32 R14, R15, -0x2daee0ad, RZ ;  /* 0xd2511f530f0e7825 */ /* 0x000fe200078e00ff */
[----:B------:R-:W-:Y:S07]  /*5050*/  LOP3.LUT R20, R4, UR44, R19, 0x96, !PT ;  /* 0x0000002c04147c12 */ /* 0x000fee000f8e9613 */
[----:B------:R-:W-:Y:S01]  /*5060*/  MUFU.EX2 R202, R202 ;  /* 0x000000ca00ca7308 */ /* 0x000fe20000000800 */
[----:B------:R-:W-:Y:S09]  /*5070*/  IMAD.WIDE.U32 R4, R6, -0x2daee0ad, RZ ;  /* 0xd2511f5306047825 */ /* 0x000ff200078e00ff */
[----:B------:R-:W-:Y:S01]  /*5080*/  MUFU.EX2 R201, R201 ;  /* 0x000000c900c97308 */ /* 0x000fe20000000800 */
[----:B------:R-:W-:Y:S01]  /*5090*/  IMAD.WIDE.U32 R6, R7, -0x326172a9, RZ ;  /* 0xcd9e8d5707067825 */ /* 0x000fe200078e00ff */
[----:B------:R-:W-:Y:S08]  /*50a0*/  LOP3.LUT R11, R10, UR46, R5, 0x96, !PT ;  /* 0x0000002e0a0b7c12 */ /* 0x000ff0000f8e9605 */
[----:B------:R-:W-:Y:S01]  /*50b0*/  MUFU.EX2 R200, R200 ;  /* 0x000000c800c87308 */ /* 0x000fe20000000800 */
[----:B------:R-:W-:Y:S01]  /*50c0*/  LOP3.LUT R10, R4, UR44, R15, 0x96, !PT ;  /* 0x0000002c040a7c12 */ /* 0x000fe2000f8e960f */
[----:B------:R-:W-:Y:S01]  /*50d0*/  IMAD.WIDE.U32 R20, R20, -0x326172a9, RZ ;  /* 0xcd9e8d5714147825 */ /* 0x000fe200078e00ff */
[----:B------:R-:W-:Y:S07]  /*50e0*/  LOP3.LUT R8, R12, UR45, R7, 0x96, !PT ;  /* 0x0000002d0c087c12 */ /* 0x000fee000f8e9607 */
[----:B------:R-:W-:Y:S01]  /*50f0*/  MUFU.EX2 R199, R199 ;  /* 0x000000c700c77308 */ /* 0x000fe20000000800 */
[----:B------:R-:W-:Y:S01]  /*5100*/  VIADD R0, R188, 0x20000 ;  /* 0x00020000bc007836 */ /* 0x000fe20000000000 */
[----:B------:R-:W-:Y:S01]  /*5110*/  LOP3.LUT R4, R6, UR41, R21, 0x96, !PT ;  /* 0x0000002906047c12 */ /* 0x000fe2000f8e9615 */
[----:B------:R-:W-:Y:S07]  /*5120*/  IMAD.WIDE.U32 R6, R11, -0x326172a9, RZ ;  /* 0xcd9e8d570b067825 */ /* 0x000fee00078e00ff */
[----:B------:R-:W-:Y:S01]  /*5130*/  MUFU.EX2 R225, R225 ;  /* 0x000000e100e17308 */ /* 0x000fe20000000800 */
[----:B------:R-:W-:Y:S01]  /*5140*/  IMAD.WIDE.U32 R10, R10, -0x326172a9, RZ ;  /* 0xcd9e8d570a0a7825 */ /* 0x000fe200078e00ff */
[----:B------:R-:W-:Y:S08]  /*5150*/  LOP3.LUT R7, R16, UR45, R7, 0x96, !PT ;  /* 0x0000002d10077c12 */ /* 0x000ff0000f8e9607 */
[----:B------:R-:W-:Y:S01]  /*5160*/  MUFU.EX2 R194, R194 ;  /* 0x000000c200c27308 */ /* 0x000fe20000000800 */
[----:B------:R-:W-:Y:S01]  /*5170*/  IMAD.WIDE.U32 R8, R8, -0x2daee0ad, RZ ;  /* 0xd2511f5308087825 */ /* 0x000fe200078e00ff */
[----:B------:R-:W-:Y:S08]  /*5180*/  LOP3.LUT R12, R6, UR41, R11, 0x96, !PT ;  /* 0x00000029060c7c12 */ /* 0x000ff0000f8e960b */
[----:B------:R-:W-:Y:S01]  /*5190*/  MUFU.EX2 R196, R196 ;  /* 0x000000c400c47308 */ /* 0x000fe20000000800 */
[----:B------:R-:W-:Y:S01]  /*51a0*/  IMAD.WIDE.U32 R4, R4, -0x2daee0ad, RZ ;  /* 0xd2511f5304047825 */ /* 0x000fe200078e00ff */
[----:B------:R-:W-:Y:S08]  /*51b0*/  LOP3.LUT R18, R18, UR24, R9, 0x96, !PT ;  /* 0x0000001812127c12 */ /* 0x000ff0000f8e9609 */
[----:B------:R-:W-:Y:S01]  /*51c0*/  MUFU.EX2 R193, R193 ;  /* 0x000000c100c17308 */ /* 0x000fe20000000800 */
[----:B------:R-:W-:Y:S01]  /*51d0*/  VIADD R189, R188, 0x20020 ;  /* 0x00020020bcbd7836 */ /* 0x000fe20000000000 */
[----:B------:R-:W-:Y:S01]  /*51e0*/  LOP3.LUT R9, R8, UR14, R5, 0x96, !PT ;  /* 0x0000000e08097c12 */ /* 0x000fe2000f8e9605 */
[----:B------:R-:W-:Y:S01]  /*51f0*/  @P0 VIADD R189, R0, 0xffffffe0 ;  /* 0xffffffe000bd0836 */ /* 0x000fe20000000000 */
[C---:B------:R-:W-:Y:S01]  /*5200*/  PRMT R0, R4.reuse, 0x7771, RZ ;  /* 0x0000777104007816 */ /* 0x040fe200000000ff */
[----:B------:R-:W-:Y:S01]  /*5210*/  IMAD.WIDE.U32 R6, R7, -0x2daee0ad, RZ ;  /* 0xd2511f5307067825 */ /* 0x000fe200078e00ff */
[C---:B------:R-:W-:Y:S04]  /*5220*/  PRMT R3, R4.reuse, 0x7770, RZ ;  /* 0x0000777004037816 */ /* 0x040fe800000000ff */
[----:B------:R-:W-:Y:S01]  /*5230*/  MUFU.EX2 R192, R192 ;  /* 0x000000c000c07308 */ /* 0x000fe20000000800 */
[C---:B------:R-:W-:Y:S02]  /*5240*/  PRMT R8, R4.reuse, 0x7773, RZ ;  /* 0x0000777304087816 */ /* 0x040fe400000000ff */
[----:B------:R-:W-:Y:S01]  /*5250*/  PRMT R11, R4, 0x7772, RZ ;  /* 0x00007772040b7816 */ /* 0x000fe200000000ff */
[----:B------:R-:W-:Y:S01]  /*5260*/  IMAD.WIDE.U32 R4, R12, -0x2daee0ad, RZ ;  /* 0xd2511f530c047825 */ /* 0x000fe200078e00ff */
[----:B------:R-:W-:Y:S05]  /*5270*/  ISETP.GT.U32.AND P3, PT, R0, UR11, PT ;  /* 0x0000000b00007c0c */ /* 0x000fea000bf64070 */
[----:B------:R-:W-:Y:S01]  /*5280*/  MUFU.EX2 R195, R195 ;  /* 0x000000c300c37308 */ /* 0x000fe20000000800 */
[----:B------:R-:W-:Y:S02]  /*5290*/  ISETP.GT.U32.AND P2, PT, R8, UR11, PT ;  /* 0x0000000b08007c0c */ /* 0x000fe4000bf44070 */
[----:B------:R-:W-:Y:S07]  /*52a0*/  LOP3.LUT R14, R14, UR24, R7, 0x96, !PT ;  /* 0x000000180e0e7c12 */ /* 0x000fee000f8e9607 */
[----:B------:R-:W-:Y:S01]  /*52b0*/  MUFU.EX2 R191, R191 ;  /* 0x000000bf00bf7308 */ /* 0x000fe20000000800 */
[----:B------:R-:W-:Y:S01]  /*52c0*/  LOP3.LUT R8, R6, UR14, R5, 0x96, !PT ;  /* 0x0000000e06087c12 */ /* 0x000fe2000f8e9605 */
[----:B------:R-:W-:Y:S01]  /*52d0*/  IMAD.WIDE.U32 R6, R18, -0x326172a9, RZ ;  /* 0xcd9e8d5712067825 */ /* 0x000fe200078e00ff */
[----:B------:R-:W-:Y:S07]  /*52e0*/  LOP3.LUT R0, R9, 0xff, RZ, 0xc0, !PT ;  /* 0x000000ff09007812 */ /* 0x000fee00078ec0ff */
[----:B------:R-:W-:Y:S01]  /*52f0*/  MUFU.EX2 R226, R25 ;  /* 0x0000001900e27308 */ /* 0x000fe20000000800 */
[----:B------:R-:W-:Y:S02]  /*5300*/  ISETP.GT.U32.AND P4, PT, R11, UR11, PT ;  /* 0x0000000b0b007c0c */ /* 0x000fe4000bf84070 */
[----:B------:R-:W-:Y:S01]  /*5310*/  ISETP.LE.U32.AND P6, PT, R3, UR11, PT ;  /* 0x0000000b03007c0c */ /* 0x000fe2000bfc3070 */
[----:B-1----:R-:W-:Y:S01]  /*5320*/  @P3 FADD.FTZ R239, -R239, -RZ ;  /* 0x800000ffefef3221 */ /* 0x002fe20000010100 */
[----:B------:R-:W-:Y:S01]  /*5330*/  ISETP.LE.U32.AND P0, PT, R0, UR11, PT ;  /* 0x0000000b00007c0c */ /* 0x000fe2000bf03070 */
[----:B--2---:R-:W-:Y:S01]  /*5340*/  @P2 FADD.FTZ R237, -R237, -RZ ;  /* 0x800000ffeded2221 */ /* 0x004fe20000010100 */
[----:B------:R-:W-:Y:S03]  /*5350*/  LOP3.LUT R3, R20, UR15, R7, 0x96, !PT ;  /* 0x0000000f14037c12 */ /* 0x000fe6000f8e9607 */
[----:B------:R-:W-:Y:S01]  /*5360*/  MUFU.EX2 R204, R27 ;  /* 0x0000001b00cc7308 */ /* 0x000fe20000000800 */
[----:B------:R-:W-:Y:S02]  /*5370*/  PRMT R7, R6, 0x7770, RZ ;  /* 0x0000777006077816 */ /* 0x000fe400000000ff */
[----:B------:R-:W-:Y:S07]  /*5380*/  SHF.R.U32.HI R0, RZ, 0x18, R9 ;  /* 0x00000018ff007819 */ /* 0x000fee0000011609 */
[----:B------:R-:W-:Y:S01]  /*5390*/  MUFU.EX2 R203, R26 ;  /* 0x0000001a00cb7308 */ /* 0x000fe20000000800 */
[----:B------:R-:W-:Y:S01]  /*53a0*/  ISETP.LE.U32.AND P3, PT, R7, UR11, PT ;  /* 0x0000000b07007c0c */ /* 0x000fe2000bf63070 */
[----:B------:R-:W-:Y:S01]  /*53b0*/  @P4 FADD.FTZ R236, -R236, -RZ ;  /* 0x800000ffecec4221 */ /* 0x000fe20000010100 */
[----:B------:R-:W-:Y:S01]  /*53c0*/  ISETP.LE.U32.AND P5, PT, R0, UR11, PT ;  /* 0x0000000b00007c0c */ /* 0x000fe2000bfa3070 */
[----:B---3--:R-:W-:Y:S01]  /*53d0*/  @!P6 FADD.FTZ R238, -R238, -RZ ;  /* 0x800000ffeeeee221 */ /* 0x008fe20000010100 */
[C---:B------:R-:W-:Y:S01]  /*53e0*/  PRMT R12, R4.reuse, 0x7770, RZ ;  /* 0x00007770040c7816 */ /* 0x040fe200000000ff */
[----:B------:R-:W-:Y:S01]  /*53f0*/  @!P0 FADD.FTZ R235, -R235, -RZ ;  /* 0x800000ffebeb8221 */ /* 0x000fe20000010100 */
[C---:B------:R-:W-:Y:S03]  /*5400*/  PRMT R15, R4.reuse, 0x7772, RZ ;  /* 0x00007772040f7816 */ /* 0x040fe600000000ff */
[----:B------:R-:W-:Y:S01]  /*5410*/  MUFU.EX2 R207, R28 ;  /* 0x0000001c00cf7308 */ /* 0x000fe20000000800 */
[C---:B------:R-:W-:Y:S02]  /*5420*/  PRMT R13, R4.reuse, 0x7773, RZ ;  /* 0x00007773040d7816 */ /* 0x040fe400000000ff */
[----:B------:R-:W-:Y:S07]  /*5430*/  PRMT R11, R4, 0x7771, RZ ;  /* 0x00007771040b7816 */ /* 0x000fee00000000ff */
[----:B------:R-:W1:Y:S01]  /*5440*/  MUFU.EX2 R230, R29 ;  /* 0x0000001d00e67308 */ /* 0x000e620000000800 */
[C---:B------:R-:W-:Y:S01]  /*5450*/  PRMT R5, R6.reuse, 0x7771, RZ ;  /* 0x0000777106057816 */ /* 0x040fe200000000ff */
[----:B------:R-:W-:Y:S01]  /*5460*/  @!P3 FADD.FTZ R231, -R231, -RZ ;  /* 0x800000ffe7e7b221 */ /* 0x000fe20000010100 */
[----:B------:R-:W-:Y:S01]  /*5470*/  PRMT R4, R6, 0x7772, RZ ;  /* 0x0000777206047816 */ /* 0x000fe200000000ff */
[----:B----4-:R-:W-:Y:S01]  /*5480*/  @!P5 FADD.FTZ R234, -R234, -RZ ;  /* 0x800000ffeaead221 */ /* 0x010fe20000010100 */
[----:B------:R-:W-:Y:S05]  /*5490*/  PRMT R6, R6, 0x7773, RZ ;  /* 0x0000777306067816 */ /* 0x000fea00000000ff */
[----:B------:R-:W2:Y:S01]  /*54a0*/  MUFU.EX2 R205, R30 ;  /* 0x0000001e00cd7308 */ /* 0x000ea20000000800 */
[----:B------:R-:W-:Y:S02]  /*54b0*/  PRMT R0, R9, 0x7632, R0 ;  /* 0x0000763209007816 */ /* 0x000fe40000000000 */
[----:B------:R-:W-:Y:S07]  /*54c0*/  ISETP.GT.U32.AND P4, PT, R5, UR11, PT ;  /* 0x0000000b05007c0c */ /* 0x000fee000bf84070 */
[----:B------:R-:W3:Y:S01]  /*54d0*/  MUFU.EX2 R206, R31 ;  /* 0x0000001f00ce7308 */ /* 0x000ee20000000800 */
[----:B------:R-:W-:Y:S01]  /*54e0*/  ISETP.GT.U32.AND P2, PT, R4, UR11, PT ;  /* 0x0000000b04007c0c */ /* 0x000fe2000bf44070 */
[----:B------:R-:W-:Y:S01]  /*54f0*/  IMAD.WIDE.U32 R4, R14, -0x326172a9, RZ ;  /* 0xcd9e8d570e047825 */ /* 0x000fe200078e00ff */
[----:B------:R-:W-:Y:S02]  /*5500*/  ISETP.GT.U32.AND P0, PT, R6, UR11, PT ;  /* 0x0000000b06007c0c */ /* 0x000fe4000bf04070 */
[----:B------:R-:W-:Y:S02]  /*5510*/  LOP3.LUT R6, R0, 0xff, RZ, 0xc0, !PT ;  /* 0x000000ff00067812 */ /* 0x000fe400078ec0ff */
[----:B------:R-:W-:Y:S02]  /*5520*/  LOP3.LUT R0, R8, 0xff, RZ, 0xc0, !PT ;  /* 0x000000ff08007812 */ /* 0x000fe400078ec0ff */
[----:B------:R-:W-:Y:S02]  /*5530*/  ISETP.GT.U32.AND P6, PT, R11, UR11, PT ;  /* 0x0000000b0b007c0c */ /* 0x000fe4000bfc4070 */
[----:B------:R-:W-:Y:S01]  /*5540*/  ISETP.LE.U32.AND P3, PT, R0, UR11, PT ;  /* 0x0000000b00007c0c */ /* 0x000fe2000bf63070 */
[----:B------:R-:W-:Y:S01]  /*5550*/  @P4 FADD.FTZ R229, -R229, -RZ ;  /* 0x800000ffe5e54221 */ /* 0x000fe20000010100 */
[----:B------:R-:W-:Y:S01]  /*5560*/  ISETP.LE.U32.AND P5, PT, R6, UR11, PT ;  /* 0x0000000b06007c0c */ /* 0x000fe2000bfa3070 */
[----:B------:R-:W-:Y:S01]  /*5570*/  @P2 FADD.FTZ R228, -R228, -RZ ;  /* 0x800000ffe4e42221 */ /* 0x000fe20000010100 */
[----:B------:R-:W-:Y:S01]  /*5580*/  LOP3.LUT R0, R10, UR15, R5, 0x96, !PT ;  /* 0x0000000f0a007c12 */ /* 0x000fe2000f8e9605 */
[----:B------:R-:W-:Y:S01]  /*5590*/  @P0 FADD.FTZ R227, -R227, -RZ ;  /* 0x800000ffe3e30221 */ /* 0x000fe20000010100 */
[C---:B------:R-:W-:Y:S02]  /*55a0*/  PRMT R7, R4.reuse, 0x7770, RZ ;  /* 0x0000777004077816 */ /* 0x040fe400000000ff */
[C---:B------:R-:W-:Y:S02]  /*55b0*/  PRMT R11, R4.reuse, 0x7772, RZ ;  /* 0x00007772040b7816 */ /* 0x040fe400000000ff */
[----:B------:R-:W-:Y:S01]  /*55c0*/  PRMT R10, R4, 0x7773, RZ ;  /* 0x00007773040a7816 */ /* 0x000fe200000000ff */
[----:B-1----:R-:W-:Y:S01]  /*55d0*/  @P6 FADD.FTZ R230, -R230, -RZ ;  /* 0x800000ffe6e66221 */ /* 0x002fe20000010100 */
[----:B------:R-:W-:Y:S01]  /*55e0*/  PRMT R6, R4, 0x7771, RZ ;  /* 0x0000777104067816 */ /* 0x000fe200000000ff */
[----:B------:R-:W-:Y:S01]  /*55f0*/  @!P3 FADD.FTZ R233, -R233, -RZ ;  /* 0x800000ffe9e9b221 */ /* 0x000fe20000010100 */
[----:B------:R-:W-:Y:S01]  /*5600*/  SHF.R.U32.HI R4, RZ, 0x18, R3 ;  /* 0x00000018ff047819 */ /* 0x000fe20000011603 */
[----:B------:R-:W-:Y:S01]  /*5610*/  @!P5 FADD.FTZ R232, -R232, -RZ ;  /* 0x800000ffe8e8d221 */ /* 0x000fe20000010100 */
[----:B------:R-:W-:Y:S02]  /*5620*/  LOP3.LUT R5, R3, 0xff, RZ, 0xc0, !PT ;  /* 0x000000ff03057812 */ /* 0x000fe400078ec0ff */
[----:B------:R-:W-:Y:S02]  /*5630*/  ISETP.LE.U32.AND P4, PT, R4, UR11, PT ;  /* 0x0000000b04007c0c */ /* 0x000fe4000bf83070 */
[----:B------:R-:W-:Y:S02]  /*5640*/  ISETP.LE.U32.AND P2, PT, R5, UR11, PT ;  /* 0x0000000b05007c0c */ /* 0x000fe4000bf43070 */
[----:B------:R-:W-:Y:S02]  /*5650*/  LOP3.LUT R9, R9, 0xffff, RZ, 0xc0, !PT ;  /* 0x0000ffff09097812 */ /* 0x000fe400078ec0ff */
[----:B------:R-:W-:Y:S02]  /*5660*/  ISETP.LE.U32.AND P0, PT, R7, UR11, PT ;  /* 0x0000000b07007c0c */ /* 0x000fe4000bf03070 */
[----:B------:R-:W-:Y:S02]  /*5670*/  SHF.R.U32.HI R4, RZ, 0x8, R9 ;  /* 0x00000008ff047819 */ /* 0x000fe40000011609 */
[----:B------:R-:W-:Y:S01]  /*5680*/  ISETP.GT.U32.AND P5, PT, R6, UR11, PT ;  /* 0x0000000b06007c0c */ /* 0x000fe2000bfa4070 */
[----:B------:R-:W-:Y:S01]  /*5690*/  IMAD.MOV.U32 R6, RZ, RZ, 0x10 ;  /* 0x00000010ff067424 */ /* 0x000fe200078e00ff */
[----:B------:R-:W-:Y:S01]  /*56a0*/  PRMT R5, R3, 0x7632, R5 ;  /* 0x0000763203057816 */ /* 0x000fe20000000005 */
[----:B------:R-:W-:Y:S01]  /*56b0*/  @!P4 FADD.FTZ R198, -R198, -RZ ;  /* 0x800000ffc6c6c221 */ /* 0x000fe20000010100 */
[----:B------:R-:W-:Y:S01]  /*56c0*/  LOP3.LUT R4, R4, 0xffff, RZ, 0xc0, !PT ;  /* 0x0000ffff04047812 */ /* 0x000fe200078ec0ff */
[----:B------:R-:W-:Y:S01]  /*56d0*/  @!P2 FADD.FTZ R197, -R197, -RZ ;  /* 0x800000ffc5c5a221 */ /* 0x000fe20000010100 */
[----:B------:R-:W-:Y:S02]  /*56e0*/  ISETP.GT.U32.AND P3, PT, R11, UR11, PT ;  /* 0x0000000b0b007c0c */ /* 0x000fe4000bf64070 */
[----:B------:R-:W-:Y:S01]  /*56f0*/  ISETP.GT.U32.AND P4, PT, R10, UR11, PT ;  /* 0x0000000b0a007c0c */ /* 0x000fe2000bf84070 */
[----:B------:R-:W-:Y:S01]  /*5700*/  @!P0 FADD.FTZ R202, -R202, -RZ ;  /* 0x800000ffcaca8221 */ /* 0x000fe20000010100 */
[----:B------:R-:W-:Y:S02]  /*5710*/  LOP3.LUT R5, R5, 0xff, RZ, 0xc0, !PT ;  /* 0x000000ff05057812 */ /* 0x000fe400078ec0ff */
[----:B------:R-:W-:Y:S01]  /*5720*/  ISETP.LE.U32.AND P2, PT, R4, UR11, PT ;  /* 0x0000000b04007c0c */ /* 0x000fe2000bf43070 */
[----:B------:R-:W-:Y:S01]  /*5730*/  @P5 FADD.FTZ R201, -R201, -RZ ;  /* 0x800000ffc9c95221 */ /* 0x000fe20000010100 */
[----:B------:R-:W-:Y:S02]  /*5740*/  LOP3.LUT R4, R8, 0xffff, RZ, 0xc0, !PT ;  /* 0x0000ffff08047812 */ /* 0x000fe400078ec0ff */
[----:B------:R-:W-:Y:S02]  /*5750*/  ISETP.LE.U32.AND P0, PT, R5, UR11, PT ;  /* 0x0000000b05007c0c */ /* 0x000fe4000bf03070 */
[----:B------:R-:W-:Y:S01]  /*5760*/  LOP3.LUT R5, R0, 0xff, RZ, 0xc0, !PT ;  /* 0x000000ff00057812 */ /* 0x000fe200078ec0ff */
[----:B------:R-:W-:Y:S01]  /*5770*/  @P3 FADD.FTZ R200, -R200, -RZ ;  /* 0x800000ffc8c83221 */ /* 0x000fe20000010100 */
[----:B------:R-:W-:Y:S01]  /*5780*/  LOP3.LUT R3, R3, 0xffff, RZ, 0xc0, !PT ;  /* 0x0000ffff03037812 */ /* 0x000fe200078ec0ff */
[----:B------:R-:W-:Y:S01]  /*5790*/  @P4 FADD.FTZ R199, -R199, -RZ ;  /* 0x800000ffc7c74221 */ /* 0x000fe20000010100 */
[----:B------:R-:W-:Y:S02]  /*57a0*/  SHF.R.U32.HI R4, RZ, 0x8, R4 ;  /* 0x00000008ff047819 */ /* 0x000fe40000011604 */
[----:B------:R-:W-:Y:S01]  /*57b0*/  ISETP.LE.U32.AND P5, PT, R5, UR11, PT ;  /* 0x0000000b05007c0c */ /* 0x000fe2000bfa3070 */
[----:B------:R-:W-:Y:S01]  /*57c0*/  @!P2 FADD.FTZ R225, -R225, -RZ ;  /* 0x800000ffe1e1a221 */ /* 0x000fe20000010100 */
[----:B------:R-:W-:Y:S02]  /*57d0*/  SHF.R.U32.HI R3, RZ, 0x8, R3 ;  /* 0x00000008ff037819 */ /* 0x000fe40000011603 */
[----:B------:R-:W-:Y:S01]  /*57e0*/  SHF.R.U32.HI R5, RZ, 0x18, R0 ;  /* 0x00000018ff057819 */ /* 0x000fe20000011600 */
[----:B------:R-:W-:Y:S01]  /*57f0*/  @!P0 FADD.FTZ R196, -R196, -RZ ;  /* 0x800000ffc4c48221 */ /* 0x000fe20000010100 */
[----:B------:R-:W-:Y:S02]  /*5800*/  LOP3.LUT R4, R4, 0xffff, RZ, 0xc0, !PT ;  /* 0x0000ffff04047812 */ /* 0x000fe400078ec0ff */
[----:B------:R-:W-:Y:S02]  /*5810*/  LOP3.LUT R3, R3, 0xffff, RZ, 0xc0, !PT ;  /* 0x0000ffff03037812 */ /* 0x000fe400078ec0ff */
[----:B------:R-:W-:Y:S02]  /*5820*/  ISETP.LE.U32.AND P3, PT, R5, UR11, PT ;  /* 0x0000000b05007c0c */ /* 0x000fe4000bf63070 */
[----:B------:R-:W-:Y:S01]  /*5830*/  ISETP.LE.U32.AND P4, PT, R4, UR11, PT ;  /* 0x0000000b04007c0c */ /* 0x000fe2000bf83070 */
[----:B------:R-:W-:Y:S01]  /*5840*/  @!P5 FADD.FTZ R195, -R195, -RZ ;  /* 0x800000ffc3c3d221 */ /* 0x000fe20000010100 */
[C---:B------:R-:W-:Y:S02]  /*5850*/  PRMT R4, R0.reuse, 0x7632, R4 ;  /* 0x0000763200047816 */ /* 0x040fe40000000004 */
[----:B------:R-:W-:Y:S02]  /*5860*/  LOP3.LUT R0, R0, 0xffff, RZ, 0xc0, !PT ;  /* 0x0000ffff00007812 */ /* 0x000fe400078ec0ff */
[----:B------:R-:W-:Y:S02]  /*5870*/  ISETP.LE.U32.AND P2, PT, R3, UR11, PT ;  /* 0x0000000b03007c0c */ /* 0x000fe4000bf43070 */
[----:B------:R-:W-:Y:S02]  /*5880*/  SHF.R.U32.HI R0, RZ, 0x8, R0 ;  /* 0x00000008ff007819 */ /* 0x000fe40000011600 */
[----:B------:R-:W-:Y:S01]  /*5890*/  LOP3.LUT R3, R4, 0xff, RZ, 0xc0, !PT ;  /* 0x000000ff04037812 */ /* 0x000fe200078ec0ff */
[----:B------:R-:W-:Y:S01]  /*58a0*/  @!P3 FADD.FTZ R194, -R194, -RZ ;  /* 0x800000ffc2c2b221 */ /* 0x000fe20000010100 */
[----:B------:R-:W-:Y:S01]  /*58b0*/  LOP3.LUT R0, R0, 0xffff, RZ, 0xc0, !PT ;  /* 0x0000ffff00007812 */ /* 0x000fe200078ec0ff */
[----:B------:R-:W-:Y:S01]  /*58c0*/  @!P4 FADD.FTZ R226, -R226, -RZ ;  /* 0x800000ffe2e2c221 */ /* 0x000fe20000010100 */
[----:B------:R-:W-:Y:S02]  /*58d0*/  ISETP.LE.U32.AND P0, PT, R3, UR11, PT ;  /* 0x0000000b03007c0c */ /* 0x000fe4000bf03070 */
[----:B------:R-:W-:Y:S02]  /*58e0*/  ISETP.LE.U32.AND P3, PT, R0, UR11, PT ;  /* 0x0000000b00007c0c */ /* 0x000fe4000bf63070 */
[--C-:B------:R-:W-:Y:S01]  /*58f0*/  SHF.R.U32.HI R0, RZ, 0x18, R8.reuse ;  /* 0x00000018ff007819 */ /* 0x100fe20000011608 */
[----:B------:R-:W-:Y:S01]  /*5900*/  @!P2 FADD.FTZ R193, -R193, -RZ ;  /* 0x800000ffc1c1a221 */ /* 0x000fe20000010100 */
[----:B------:R-:W-:Y:S02]  /*5910*/  F2FP.RELU.F16.F32.PACK_AB R7, R201, R202 ;  /* 0x000000cac907723e */ /* 0x000fe400000008ff */
[----:B------:R-:W-:Y:S02]  /*5920*/  ISETP.LE.U32.AND P2, PT, R0, UR11, PT ;  /* 0x0000000b00007c0c */ /* 0x000fe4000bf43070 */
[----:B------:R-:W-:Y:S02]  /*5930*/  F2FP.RELU.F16.F32.PACK_AB R0, R198, R196 ;  /* 0x000000c4c600723e */ /* 0x000fe400000008ff */
[----:B------:R-:W-:Y:S01]  /*5940*/  F2FP.RELU.F16.F32.PACK_AB R3, R193, R197 ;  /* 0x000000c5c103723e */ /* 0x000fe200000008ff */
[----:B------:R-:W-:Y:S01]  /*5950*/  @!P0 FADD.FTZ R192, -R192, -RZ ;  /* 0x800000ffc0c08221 */ /* 0x000fe20000010100 */
[----:B------:R-:W-:Y:S01]  /*5960*/  LOP3.LUT P0, RZ, R219, 0x4, RZ, 0xc0, !PT ;  /* 0x00000004dbff7812 */ /* 0x000fe2000780c0ff */
[----:B------:R1:W-:Y:S01]  /*5970*/  STS [R188+0x20400], R0 ;  /* 0x02040000bc007388 */ /* 0x0003e20000000800 */
[----:B------:R-:W-:Y:S01]  /*5980*/  @!P3 FADD.FTZ R191, -R191, -RZ ;  /* 0x800000ffbfbfb221 */ /* 0x000fe20000010100 */
[----:B------:R-:W-:Y:S02]  /*5990*/  PRMT R8, R8, 0x7632, R8 ;  /* 0x0000763208087816 */ /* 0x000fe40000000008 */
[----:B------:R4:W-:Y:S01]  /*59a0*/  STS [R188+0x20000], R3 ;  /* 0x02000003bc007388 */ /* 0x0009e20000000800 */
[----:B------:R-:W-:Y:S01]  /*59b0*/  SEL R6, R6, 0xfffffff0, !P0 ;  /* 0xfffffff006067807 */ /* 0x000fe20004000000 */
[----:B------:R-:W-:Y:S01]  /*59c0*/  @!P2 FADD.FTZ R204, -R204, -RZ ;  /* 0x800000ffcccca221 */ /* 0x000fe20000010100 */
[----:B------:R-:W-:Y:S02]  /*59d0*/  F2FP.RELU.F16.F32.PACK_AB R5, R191, R195 ;  /* 0x000000c3bf05723e */ /* 0x000fe400000008ff */
[----:B------:R-:W-:Y:S01]  /*59e0*/  F2FP.RELU.F16.F32.PACK_AB R4, R194, R192 ;  /* 0x000000c0c204723e */ /* 0x000fe200000008ff */
[----:B------:R-:W-:Y:S01]  /*59f0*/  IMAD.IADD R190, R188, 0x1, R6 ;  /* 0x00000001bcbe7824 */ /* 0x000fe200078e0206 */
[----:B------:R-:W-:Y:S02]  /*5a00*/  LOP3.LUT R8, R8, 0xff, RZ, 0xc0, !PT ;  /* 0x000000ff08087812 */ /* 0x000fe400078ec0ff */
[----:B------:R-:W-:Y:S02]  /*5a10*/  ISETP.LE.U32.AND P1, PT, R12, UR11, PT ;  /* 0x0000000b0c007c0c */ /* 0x000fe4000bf23070 */
[----:B------:R-:W-:Y:S02]  /*5a20*/  ISETP.LE.U32.AND P3, PT, R8, UR11, PT ;  /* 0x0000000b08007c0c */ /* 0x000fe4000bf63070 */
[----:B------:R-:W-:Y:S02]  /*5a30*/  ISETP.GT.U32.AND P5, PT, R15, UR11, PT ;  /* 0x0000000b0f007c0c */ /* 0x000fe4000bfa4070 */
[----:B------:R-:W-:Y:S02]  /*5a40*/  ISETP.GT.U32.AND P4, PT, R13, UR11, PT ;  /* 0x0000000b0d007c0c */ /* 0x000fe4000bf84070 */
[----:B------:R-:W-:Y:S02]  /*5a50*/  SEL R218, R218, 0xffffffc0, !P0 ;  /* 0xffffffc0dada7807 */ /* 0x000fe40004000000 */
[----:B------:R-:W-:Y:S02]  /*5a60*/  FSETP.GE.FTZ.AND P2, PT, R196, RZ, PT ;  /* 0x000000ffc400720b */ /* 0x000fe40003f56000 */
[----:B-1----:R-:W-:Y:S01]  /*5a70*/  F2FP.RELU.F16.F32.PACK_AB R0, R227, R228 ;  /* 0x000000e4e300723e */ /* 0x002fe200000008ff */
[----:B------:R-:W-:Y:S01]  /*5a80*/  @!P1 FADD.FTZ R207, -R207, -RZ ;  /* 0x800000ffcfcf9221 */ /* 0x000fe20000010100 */
[----:B------:R-:W-:Y:S01]  /*5a90*/  LOP3.LUT P1, RZ, R219, 0x2, RZ, 0xc0, !PT ;  /* 0x00000002dbff7812 */ /* 0x000fe2000782c0ff */
[----:B------:R-:W-:Y:S01]  /*5aa0*/  @!P3 FADD.FTZ R203, -R203, -RZ ;  /* 0x800000ffcbcbb221 */ /* 0x000fe20000010100 */
[----:B----4-:R-:W-:Y:S01]  /*5ab0*/  F2FP.RELU.F16.F32.PACK_AB R3, R229, R231 ;  /* 0x000000e7e503723e */ /* 0x010fe200000008ff */
[----:B------:R1:W-:Y:S01]  /*5ac0*/  STS [R190+0x20400], R0 ;  /* 0x02040000be007388 */ /* 0x0003e20000000800 */
[----:B--2---:R-:W-:Y:S01]  /*5ad0*/  @P5 FADD.FTZ R205, -R205, -RZ ;  /* 0x800000ffcdcd5221 */ /* 0x004fe20000010100 */
[----:B---3--:R-:W-:Y:S01]  /*5ae0*/  @P4 FADD.FTZ R206, -R206, -RZ ;  /* 0x800000ffcece4221 */ /* 0x008fe20000010100 */
[----:B------:R-:W-:Y:S01]  /*5af0*/  SEL R216, R216, 0xffffffe0, !P1 ;  /* 0xffffffe0d8d87807 */ /* 0x000fe20004800000 */
[----:B------:R2:W-:Y:S01]  /*5b00*/  STS [R190+0x20000], R3 ;  /* 0x02000003be007388 */ /* 0x0005e20000000800 */
[----:B------:R-:W-:Y:S01]  /*5b10*/  IMAD.IADD R213, R218, 0x1, R212 ;  /* 0x00000001dad57824 */ /* 0x000fe200078e02d4 */
[----:B------:R-:W-:Y:S02]  /*5b20*/  FSETP.GE.FTZ.AND P4, PT, R197, RZ, PT ;  /* 0x000000ffc500720b */ /* 0x000fe40003f96000 */
[----:B------:R3:W-:Y:S01]  /*5b30*/  STS [R188+0x21000], R5 ;  /* 0x02100005bc007388 */ /* 0x0007e20000000800 */
[----:B------:R-:W-:Y:S01]  /*5b40*/  IMAD.IADD R210, R208, 0x1, R216 ;  /* 0x00000001d0d27824 */ /* 0x000fe200078e02d8 */
[----:B------:R-:W-:Y:S01]  /*5b50*/  FSETP.GE.FTZ.AND P1, PT, R198, RZ, PT ;  /* 0x000000ffc600720b */ /* 0x000fe20003f36000 */
[C---:B------:R-:W-:Y:S01]  /*5b60*/  IMAD.IADD R214, R216.reuse, 0x1, R212 ;  /* 0x00000001d8d67824 */ /* 0x040fe200078e02d4 */
[----:B------:R4:W-:Y:S01]  /*5b70*/  STS [R188+0x21400], R4 ;  /* 0x02140004bc007388 */ /* 0x0009e20000000800 */
[----:B------:R-:W-:Y:S01]  /*5b80*/  IMAD.IADD R215, R216, 0x1, R213 ;  /* 0x00000001d8d77824 */ /* 0x000fe200078e02d5 */
[----:B------:R-:W-:Y:S02]  /*5b90*/  FSETP.GE.FTZ.AND P3, PT, R193, RZ, PT ;  /* 0x000000ffc100720b */ /* 0x000fe40003f76000 */
[----:B------:R-:W-:Y:S01]  /*5ba0*/  STS [R190+0x21000], R7 ;  /* 0x02100007be007388 */ /* 0x000fe20000000800 */
[----:B------:R-:W-:Y:S01]  /*5bb0*/  FSETP.GE.FTZ.AND P5, PT, R239, RZ, PT ;  /* 0x000000ffef00720b */ /* 0x000fe20003fb6000 */
[----:B-1----:R-:W-:Y:S01]  /*5bc0*/  IMAD.IADD R0, R6, 0x1, R189 ;  /* 0x0000000106007824 */ /* 0x002fe200078e02bd */
[----:B------:R-:W-:Y:S02]  /*5bd0*/  F2FP.RELU.F16.F32.PACK_AB R6, R199, R200 ;  /* 0x000000c8c706723e */ /* 0x000fe400000008ff */
[----:B--2---:R-:W-:Y:S03]  /*5be0*/  F2FP.RELU.F16.F32.PACK_AB R3, R239, R238 ;  /* 0x000000eeef03723e */ /* 0x004fe600000008ff */
[----:B------:R-:W-:Y:S01]  /*5bf0*/  STS [R190+0x21400], R6 ;  /* 0x02140006be007388 */ /* 0x000fe20000000800 */
[----:B---3--:R-:W-:Y:S02]  /*5c00*/  F2FP.RELU.F16.F32.PACK_AB R5, R225, R235 ;  /* 0x000000ebe105723e */ /* 0x008fe400000008ff */
[----:B----4-:R-:W-:Y:S03]  /*5c10*/  F2FP.RELU.F16.F32.PACK_AB R4, R234, R232 ;  /* 0x000000e8ea04723e */ /* 0x010fe600000008ff */
        /* <DEDUP_REMOVED lines=25> */
[-C--:B------:R-:W-:Y:S07]  /*5db0*/  HMMA.16816.F32 R12, R28, R18.reuse, RZ ;  /* 0x000000121c0c723c */ /* 0x080fee00000018ff */
[----:B------:R-:W-:Y:S01]  /*5dc0*/  LDSM.16.M88.4 R184, [R0+0x9000] ;  /* 0x0090000000b8783b */ /* 0x000fe20000000200 */
        /* <DEDUP_REMOVED lines=70> */
[----:B------:R3:W4:Y:S07]  /*6230*/  LDSM.16.M88.4 R176, [R2+0xb000] ;  /* 0x00b0000002b0783b */ /* 0x00072e0000000200 */
[-C--:B--2---:R-:W-:Y:S08]  /*6240*/  HMMA.16816.F32 R20, R172, R180.reuse, R20 ;  /* 0x000000b4ac14723c */ /* 0x084ff00000001814 */
[C---:B------:R-:W-:Y:S04]  /*6250*/  HMMA.16816.F32 R24, R184.reuse, R180, R24 ;  /* 0x000000b4b818723c */ /* 0x040fe80000001818 */
[----:B------:R-:W-:Y:S01]  /*6260*/  IMAD.SHL.U32 R180, R219, 0x40, RZ ;  /* 0x00000040dbb47824 */ /* 0x000fe200078e00ff */
[--C-:B---3--:R-:W-:Y:S03]  /*6270*/  SHF.R.U32.HI R2, RZ, 0x4, R219.reuse ;  /* 0x00000004ff027819 */ /* 0x108fe600000116db */
[-C--:B------:R-:W-:Y:S03]  /*6280*/  HMMA.16816.F32 R28, R184, R182.reuse, R28 ;  /* 0x000000b6b81c723c */ /* 0x080fe6000000181c */
[----:B------:R-:W-:Y:S02]  /*6290*/  LOP3.LUT R0, R180, 0x1c0, RZ, 0xc0, !PT ;  /* 0x000001c0b4007812 */ /* 0x000fe400078ec0ff */
[----:B------:R-:W-:Y:S02]  /*62a0*/  LOP3.LUT R224, R2, 0x8, RZ, 0xc0, !PT ;  /* 0x0000000802e07812 */ /* 0x000fe400078ec0ff */
[----:B------:R-:W-:Y:S01]  /*62b0*/  LOP3.LUT R0, R0, 0x38, R220, 0xf8, !PT ;  /* 0x0000003800007812 */ /* 0x000fe200078ef8dc */
[----:B------:R-:W-:Y:S01]  /*62c0*/  HMMA.16816.F32 R32, R172, R182, R32 ;  /* 0x000000b6ac20723c */ /* 0x000fe20000001820 */
[----:B------:R-:W2:Y:S03]  /*62d0*/  LDSM.16.M88.4 R172, [R215+0x18800] ;  /* 0x01880000d7ac783b */ /* 0x000ea60000000200 */
[----:B------:R-:W-:Y:S04]  /*62e0*/  LOP3.LUT R2, R224, 0x10, R219, 0xf8, !PT ;  /* 0x00000010e0027812 */ /* 0x000fe800078ef8db */
[----:B------:R-:W-:Y:S01]  /*62f0*/  LOP3.LUT R2, R2, R0, RZ, 0x3c, !PT ;  /* 0x0000000002027212 */ /* 0x000fe200078e3cff */
[-C--:B-1----:R-:W-:Y:S08]  /*6300*/  HMMA.16816.F32 R4, R164, R168.reuse, R4 ;  /* 0x000000a8a404723c */ /* 0x082ff00000001804 */
[C---:B----4-:R-:W-:Y:S08]  /*6310*/  HMMA.16816.F32 R8, R176.reuse, R168, R8 ;  /* 0x000000a8b008723c */ /* 0x050ff00000001808 */
[-C--:B------:R-:W-:Y:S03]  /*6320*/  HMMA.16816.F32 R12, R176, R170.reuse, R12 ;  /* 0x000000aab00c723c */ /* 0x080fe6000000180c */
[C---:B-----5:R-:W-:Y:S01]  /*6330*/  FADD.FTZ R3, -R222.reuse, R6 ;  /* 0x00000006de037221 */ /* 0x060fe20000010100 */
[C---:B------:R-:W-:Y:S01]  /*6340*/  FADD.FTZ R0, -R223.reuse, R4 ;  /* 0x00000004df007221 */ /* 0x040fe20000010100 */
[----:B------:R-:W-:Y:S01]  /*6350*/  FADD.FTZ R7, -R222, R7 ;  /* 0x00000007de077221 */ /* 0x000fe20000010100 */
[----:B------:R-:W-:Y:S02]  /*6360*/  FADD.FTZ R5, -R223, R5 ;  /* 0x00000005df057221 */ /* 0x000fe40000010100 */
[-C--:B------:R-:W-:Y:S01]  /*6370*/  FSEL R3, R3, R222.reuse, P2 ;  /* 0x000000de03037208 */ /* 0x080fe20001000000 */
[C---:B------:R-:W-:Y:S04]  /*6380*/  HMMA.16816.F32 R16, R164.reuse, R170, R16 ;  /* 0x000000aaa410723c */ /* 0x040fe80000001810 */
[----:B------:R-:W-:Y:S01]  /*6390*/  FSEL R0, R0, R223, P4 ;  /* 0x000000df00007208 */ /* 0x000fe20002000000 */
[----:B------:R-:W-:Y:S01]  /*63a0*/  FADD.FTZ R10, -R209, R10 ;  /* 0x0000000ad10a7221 */ /* 0x000fe20000010100 */
[----:B------:R-:W-:Y:S01]  /*63b0*/  FSEL R168, R7, R222, P1 ;  /* 0x000000de07a87208 */ /* 0x000fe20000800000 */
[----:B------:R-:W-:Y:S01]  /*63c0*/  FADD.FTZ R11, -R209, R11 ;  /* 0x0000000bd10b7221 */ /* 0x000fe20000010100 */
[----:B------:R-:W-:Y:S01]  /*63d0*/  FSETP.GE.FTZ.AND P2, PT, R192, RZ, PT ;  /* 0x000000ffc000720b */ /* 0x000fe20003f56000 */
[-C--:B--2---:R-:W-:Y:S03]  /*63e0*/  HMMA.16816.F32 R20, R164, R172.reuse, R20 ;  /* 0x000000aca414723c */ /* 0x084fe60000001814 */
[----:B------:R-:W-:Y:S01]  /*63f0*/  FSETP.GE.FTZ.AND P1, PT, R194, RZ, PT ;  /* 0x000000ffc200720b */ /* 0x000fe20003f36000 */
[----:B------:R-:W-:Y:S01]  /*6400*/  FMUL.FTZ R196, R196, R3 ;  /* 0x00000003c4c47220 */ /* 0x000fe20000410000 */
[-C--:B------:R-:W-:Y:S01]  /*6410*/  FSEL R3, R10, R209.reuse, P2 ;  /* 0x000000d10a037208 */ /* 0x080fe20001000000 */
[----:B------:R-:W-:Y:S01]  /*6420*/  FMUL.FTZ R197, R197, R0 ;  /* 0x00000000c5c57220 */ /* 0x000fe20000410000 */
[----:B------:R-:W-:Y:S01]  /*6430*/  FSEL R0, R11, R209, P1 ;  /* 0x000000d10b007208 */ /* 0x000fe20000800000 */
[C---:B------:R-:W-:Y:S04]  /*6440*/  HMMA.16816.F32 R24, R176.reuse, R172, R24 ;  /* 0x000000acb018723c */ /* 0x040fe80000001818 */
[----:B------:R-:W-:Y:S01]  /*6450*/  FSEL R169, R5, R223, P3 ;  /* 0x000000df05a97208 */ /* 0x000fe20001800000 */
[----:B------:R-:W-:Y:S01]  /*6460*/  FADD.FTZ R14, -R209, R14 ;  /* 0x0000000ed10e7221 */ /* 0x000fe20000010100 */
[----:B------:R-:W-:Y:S01]  /*6470*/  FSETP.GE.FTZ.AND P2, PT, R200, RZ, PT ;  /* 0x000000ffc800720b */ /* 0x000fe20003f56000 */
[----:B------:R-:W-:Y:S01]  /*6480*/  FADD.FTZ R4, -R221, R9 ;  /* 0x00000009dd047221 */ /* 0x000fe20000010100 */
[----:B------:R-:W-:Y:S01]  /*6490*/  FSETP.GE.FTZ.AND P3, PT, R191, RZ, PT ;  /* 0x000000ffbf00720b */ /* 0x000fe20003f76000 */
[----:B------:R-:W-:Y:S01]  /*64a0*/  FADD.FTZ R15, -R209, R15 ;  /* 0x0000000fd10f7221 */ /* 0x000fe20000010100 */
[----:B------:R-:W-:Y:S01]  /*64b0*/  FSETP.GE.FTZ.AND P1, PT, R199, RZ, PT ;  /* 0x000000ffc700720b */ /* 0x000fe20003f36000 */
[----:B------:R-:W-:Y:S01]  /*64c0*/  FADD.FTZ R8, -R221, R8 ;  /* 0x00000008dd087221 */ /* 0x000fe20000010100 */
[----:B------:R-:W-:Y:S01]  /*64d0*/  FSETP.GE.FTZ.AND P4, PT, R195, RZ, PT ;  /* 0x000000ffc300720b */ /* 0x000fe20003f96000 */
[----:B------:R-:W-:Y:S01]  /*64e0*/  FMUL.FTZ R192, R192, R3 ;  /* 0x00000003c0c07220 */ /* 0x000fe20000410000 */
[----:B------:R-:W-:Y:S01]  /*64f0*/  FSEL R3, R14, R209, P2 ;  /* 0x000000d10e037208 */ /* 0x000fe20001000000 */
[----:B------:R-:W-:Y:S01]  /*6500*/  FMUL.FTZ R194, R194, R0 ;  /* 0x00000000c2c27220 */ /* 0x000fe20000410000 */
[----:B------:R-:W-:Y:S01]  /*6510*/  FSEL R4, R4, R221, P3 ;  /* 0x000000dd04047208 */ /* 0x000fe20001800000 */
[----:B------:R-:W-:Y:S01]  /*6520*/  FADD.FTZ R18, -R222, R18 ;  /* 0x00000012de127221 */ /* 0x000fe20000010100 */
[----:B------:R-:W-:Y:S01]  /*6530*/  FSEL R0, R15, R209, P1 ;  /* 0x000000d10f007208 */ /* 0x000fe20000800000 */
        /* <DEDUP_REMOVED lines=12> */
[----:B------:R-:W-:Y:S01]  /*6600*/  FMUL.FTZ R195, R195, R5 ;  /* 0x00000005c3c37220 */ /* 0x000fe20000410000 */
[-C--:B------:R-:W-:Y:S01]  /*6610*/  FSEL R4, R13, R221.reuse, P3 ;  /* 0x000000dd0d047208 */ /* 0x080fe20001800000 */
[----:B------:R-:W-:Y:S01]  /*6620*/  FADD.FTZ R17, -R223, R17 ;  /* 0x00000011df117221 */ /* 0x000fe20000010100 */
[----:B------:R-:W-:Y:S01]  /*6630*/  FSEL R0, R19, R222, P1 ;  /* 0x000000de13007208 */ /* 0x000fe20000800000 */
[----:B------:R-:W-:Y:S01]  /*6640*/  FADD.FTZ R10, -R222, R23 ;  /* 0x00000017de0a7221 */ /* 0x000fe20000010100 */
[----:B------:R-:W-:Y:S01]  /*6650*/  FSEL R5, R12, R221, P4 ;  /* 0x000000dd0c057208 */ /* 0x000fe20002000000 */
[----:B------:R-:W-:Y:S01]  /*6660*/  FADD.FTZ R8, -R223, R16 ;  /* 0x00000010df087221 */ /* 0x000fe20000010100 */
[----:B------:R-:W-:Y:S01]  /*6670*/  FSETP.GE.FTZ.AND P3, PT, R229, RZ, PT ;  /* 0x000000ffe500720b */ /* 0x000fe20003f76000 */
[-C--:B------:R-:W-:Y:S03]  /*6680*/  HMMA.16816.F32 R28, R176, R174.reuse, R28 ;  /* 0x000000aeb01c723c */ /* 0x080fe6000000181c */
        /* <DEDUP_REMOVED lines=8> */
[----:B------:R-:W-:Y:S01]  /*6710*/  FSEL R5, R8, R223, P4 ;  /* 0x000000df08057208 */ /* 0x000fe20002000000 */
        /* <DEDUP_REMOVED lines=8> */
[----:B------:R-:W-:Y:S01]  /*67a0*/  FADD.FTZ R27, -R209, R27 ;  /* 0x0000001bd11b7221 */ /* 0x000fe20000010100 */
[-C--:B------:R-:W-:Y:S01]  /*67b0*/  FSEL R4, R20, R223.reuse, P4 ;  /* 0x000000df14047208 */ /* 0x080fe20002000000 */
[----:B------:R-:W-:Y:S01]  /*67c0*/  FADD.FTZ R7, -R222, R22 ;  /* 0x00000016de077221 */ /* 0x000fe20000010100 */
[----:B------:R-:W-:Y:S01]  /*67d0*/  FSEL R12, R12, R223, P3 ;  /* 0x000000df0c0c7208 */ /* 0x000fe20001800000 */
[----:B------:R-:W-:Y:S04]  /*67e0*/  HMMA.16816.F32 R32, R164, R174, R32 ;  /* 0x000000aea420723c */ /* 0x000fe80000001820 */
[----:B------:R-:W-:Y:S01]  /*67f0*/  FSETP.GE.FTZ.AND P1, PT, R204, RZ, PT ;  /* 0x000000ffcc00720b */ /* 0x000fe20003f36000 */
[----:B------:R-:W-:Y:S01]  /*6800*/  FMUL.FTZ R9, R231, R5 ;  /* 0x00000005e7097220 */ /* 0x000fe20000410000 */
[----:B------:R-:W-:Y:S01]  /*6810*/  F2FP.F16.F32.PACK_AB R14, R14, R6 ;  /* 0x000000060e0e723e */ /* 0x000fe200000000ff */
[----:B------:R-:W-:Y:S01]  /*6820*/  FADD.FTZ R6, -R221, R25 ;  /* 0x00000019dd067221 */ /* 0x000fe20000010100 */
[----:B------:R-:W-:Y:S01]  /*6830*/  FSETP.GE.FTZ.AND P2, PT, R232, RZ, PT ;  /* 0x000000ffe800720b */ /* 0x000fe20003f56000 */
[----:B------:R-:W-:Y:S01]  /*6840*/  FMUL.FTZ R4, R235, R4 ;  /* 0x00000004eb047220 */ /* 0x000fe20000410000 */
[----:B------:R-:W-:Y:S01]  /*6850*/  F2FP.F16.F32.PACK_AB R3, R3, R11 ;  /* 0x0000000b0303723e */ /* 0x000fe200000000ff */
[----:B------:R-:W-:Y:S01]  /*6860*/  FMUL.FTZ R11, R233, R0 ;  /* 0x00000000e90b7220 */ /* 0x000fe20000410000 */
[----:B------:R-:W-:Y:S01]  /*6870*/  FSETP.GE.FTZ.AND P3, PT, R226, RZ, PT ;  /* 0x000000ffe200720b */ /* 0x000fe20003f76000 */
[----:B------:R-:W-:Y:S01]  /*6880*/  FMUL.FTZ R12, R225, R12 ;  /* 0x0000000ce10c7220 */ /* 0x000fe20000410000 */
[----:B------:R-:W-:Y:S01]  /*6890*/  FSEL R0, R27, R209, P1 ;  /* 0x000000d11b007208 */ /* 0x000fe20000800000 */
[----:B------:R-:W-:Y:S01]  /*68a0*/  FADD.FTZ R5, -R209, R26 ;  /* 0x0000001ad1057221 */ /* 0x000fe20000010100 */
[----:B------:R-:W-:Y:S01]  /*68b0*/  FSEL R7, R7, R222, P2 ;  /* 0x000000de07077208 */ /* 0x000fe20001000000 */
[----:B------:R-:W-:Y:S01]  /*68c0*/  FMUL.FTZ R169, R193, R169 ;  /* 0x000000a9c1a97220 */ /* 0x000fe20000410000 */
[----:B------:R-:W-:Y:S01]  /*68d0*/  FSETP.GE.FTZ.AND P2, PT, R203, RZ, PT ;  /* 0x000000ffcb00720b */ /* 0x000fe20003f56000 */
[----:B------:R-:W-:Y:S01]  /*68e0*/  FMUL.FTZ R168, R198, R168 ;  /* 0x000000a8c6a87220 */ /* 0x000fe20000410000 */
[----:B------:R-:W-:Y:S01]  /*68f0*/  FSEL R6, R6, R221, P3 ;  /* 0x000000dd06067208 */ /* 0x000fe20001800000 */
[----:B------:R-:W-:Y:S01]  /*6900*/  FMUL.FTZ R7, R232, R7 ;  /* 0x00000007e8077220 */ /* 0x000fe20000410000 */
[----:B------:R-:W-:Y:S01]  /*6910*/  F2FP.F16.F32.PACK_AB R8, R8, R9 ;  /* 0x000000090808723e */ /* 0x000fe200000000ff */
[----:B------:R-:W-:Y:S01]  /*6920*/  FMUL.FTZ R9, R204, R0 ;  /* 0x00000000cc097220 */ /* 0x000fe20000410000 */
[----:B------:R-:W-:Y:S01]  /*6930*/  FSETP.GE.FTZ.AND P3, PT, R230, RZ, PT ;  /* 0x000000ffe600720b */ /* 0x000fe20003f76000 */
[----:B------:R-:W-:Y:S01]  /*6940*/  FADD.FTZ R0, -R209, R30 ;  /* 0x0000001ed1007221 */ /* 0x000fe20000010100 */
[----:B------:R-:W-:Y:S01]  /*6950*/  FSETP.GE.FTZ.AND P1, PT, R206, RZ, PT ;  /* 0x000000ffce00720b */ /* 0x000fe20003f36000 */
[----:B------:R-:W-:Y:S01]  /*6960*/  FMUL.FTZ R10, R234, R10 ;  /* 0x0000000aea0a7220 */ /* 0x000fe20000410000 */
[----:B------:R-:W-:Y:S01]  /*6970*/  F2FP.F16.F32.PACK_AB R12, R12, R4 ;  /* 0x000000040c0c723e */ /* 0x000fe200000000ff */
[----:B------:R-:W-:Y:S01]  /*6980*/  FADD.FTZ R4, -R221, R28 ;  /* 0x0000001cdd047221 */ /* 0x000fe20000010100 */
[----:B------:R-:W-:Y:S01]  /*6990*/  FSEL R5, R5, R209, P2 ;  /* 0x000000d105057208 */ /* 0x000fe20001000000 */
[----:B------:R-:W-:Y:S01]  /*69a0*/  FMUL.FTZ R6, R226, R6 ;  /* 0x00000006e2067220 */ /* 0x000fe20000410000 */
[----:B------:R-:W-:Y:S02]  /*69b0*/  FSETP.GE.FTZ.AND P4, PT, R207, RZ, PT ;  /* 0x000000ffcf00720b */ /* 0x000fe40003f96000 */
[----:B------:R-:W-:Y:S01]  /*69c0*/  FSETP.GE.FTZ.AND P2, PT, R205, RZ, PT ;  /* 0x000000ffcd00720b */ /* 0x000fe20003f56000 */
[----:B------:R-:W-:Y:S01]  /*69d0*/  FMUL.FTZ R5, R203, R5 ;  /* 0x00000005cb057220 */ /* 0x000fe20000410000 */
[----:B------:R-:W-:Y:S01]  /*69e0*/  FSEL R4, R4, R221, P4 ;  /* 0x000000dd04047208 */ /* 0x000fe20002000000 */
[----:B------:R-:W-:Y:S01]  /*69f0*/  @P3 FADD.FTZ R221, -R221, R29 ;  /* 0x0000001ddddd3221 */ /* 0x000fe20000010100 */
[----:B------:R-:W-:Y:S01]  /*6a00*/  FSEL R0, R0, R209, P2 ;  /* 0x000000d100007208 */ /* 0x000fe20001000000 */
[----:B------:R-:W-:Y:S01]  /*6a10*/  @P1 FADD.FTZ R209, -R209, R31 ;  /* 0x0000001fd1d11221 */ /* 0x000fe20000010100 */
[----:B------:R-:W-:Y:S01]  /*6a20*/  FSETP.GE.FTZ.AND P2, PT, R237, RZ, PT ;  /* 0x000000ffed00720b */ /* 0x000fe20003f56000 */
[----:B------:R-:W-:Y:S01]  /*6a30*/  FMUL.FTZ R20, R207, R4 ;  /* 0x00000004cf147220 */ /* 0x000fe20000410000 */
[----:B------:R-:W-:Y:S01]  /*6a40*/  FSETP.GE.FTZ.AND P3, PT, R238, RZ, PT ;  /* 0x000000ffee00720b */ /* 0x000fe20003f76000 */
[----:B------:R-:W-:Y:S01]  /*6a50*/  FMUL.FTZ R19, R205, R0 ;  /* 0x00000000cd137220 */ /* 0x000fe20000410000 */
[----:B------:R-:W-:Y:S01]  /*6a60*/  FSETP.GE.FTZ.AND P1, PT, R236, RZ, PT ;  /* 0x000000ffec00720b */ /* 0x000fe20003f36000 */
[----:B------:R-:W-:Y:S01]  /*6a70*/  FADD.FTZ R4, -R223, R32 ;  /* 0x00000020df047221 */ /* 0x000fe20000010100 */
[----:B------:R-:W-:Y:S01]  /*6a80*/  F2FP.F16.F32.PACK_AB R169, R169, R197 ;  /* 0x000000c5a9a9723e */ /* 0x000fe200000000ff */
[----:B------:R-:W-:Y:S01]  /*6a90*/  FADD.FTZ R0, -R222, R34 ;  /* 0x00000022de007221 */ /* 0x000fe20000010100 */
[----:B------:R-:W-:Y:S01]  /*6aa0*/  F2FP.F16.F32.PACK_AB R168, R168, R196 ;  /* 0x000000c4a8a8723e */ /* 0x000fe200000000ff */
        /* <DEDUP_REMOVED lines=40> */
.L_x_2141:
[----:B------:R-:W-:Y:S01]  /*6d30*/  STS [R188+0x1c000], R169 ;  /* 0x01c000a9bc007388 */ /* 0x000fe20000000800 */
[----:B-1----:R-:W-:Y:S02]  /*6d40*/  IMAD.MOV.U32 R4, RZ, RZ, 0x10 ;  /* 0x00000010ff047424 */ /* 0x002fe400078e00ff */
[----:B------:R-:W-:Y:S01]  /*6d50*/  FMUL.FTZ R223, R239, R223 ;  /* 0x000000dfefdf7220 */ /* 0x000fe20000410000 */
[----:B------:R-:W-:Y:S01]  /*6d60*/  FMUL.FTZ R5, R237, R222 ;  /* 0x000000deed057220 */ /* 0x000fe20000410000 */
[----:B------:R-:W-:Y:S01]  /*6d70*/  STS [R188+0x1c400], R168 ;  /* 0x01c400a8bc007388 */ /* 0x000fe20000000800 */
[----:B------:R-:W-:Y:S01]  /*6d80*/  F2FP.F16.F32.PACK_AB R6, R221, R20 ;  /* 0x00000014dd06723e */ /* 0x000fe200000000ff */
[----:B------:R-:W-:Y:S01]  /*6d90*/  IMAD.SHL.U32 R225, R219, 0x20, RZ ;  /* 0x00000020dbe17824 */ /* 0x000fe200078e00ff */
[----:B------:R-:W-:Y:S02]  /*6da0*/  SEL R4, R4, 0xfffffff0, !P0 ;  /* 0xfffffff004047807 */ /* 0x000fe40004000000 */
[----:B------:R1:W-:Y:S01]  /*6db0*/  STS [R190+0x1c400], R3 ;  /* 0x01c40003be007388 */ /* 0x0003e20000000800 */
[----:B------:R-:W-:Y:S01]  /*6dc0*/  F2FP.F16.F32.PACK_AB R5, R5, R18 ;  /* 0x000000120505723e */ /* 0x000fe200000000ff */
[----:B------:R-:W2:Y:S01]  /*6dd0*/  LDC R243, c[0x0][0x44c] ;  /* 0x00011300fff37b82 */ /* 0x000ea20000000800 */
[----:B------:R-:W-:Y:S02]  /*6de0*/  F2FP.F16.F32.PACK_AB R7, R209, R19 ;  /* 0x00000013d107723e */ /* 0x000fe400000000ff */
[----:B------:R-:W-:Y:S01]  /*6df0*/  STS [R190+0x1c000], R8 ;  /* 0x01c00008be007388 */ /* 0x000fe20000000800 */
[----:B------:R-:W-:Y:S01]  /*6e00*/  IMAD.IADD R4, R4, 0x1, R189 ;  /* 0x0000000104047824 */ /* 0x000fe200078e02bd */
[--C-:B------:R-:W-:Y:S03]  /*6e10*/  SHF.R.U32.HI R221, RZ, 0x1, R219.reuse ;  /* 0x00000001ffdd7819 */ /* 0x100fe600000116db */
[----:B------:R-:W-:Y:S01]  /*6e20*/  STS [R188+0x1d000], R15 ;  /* 0x01d0000fbc007388 */ /* 0x000fe20000000800 */
[--C-:B------:R-:W-:Y:S02]  /*6e30*/  LOP3.LUT R2, R2, 0x200, R180.reuse, 0xf8, !PT ;  /* 0x0000020002027812 */ /* 0x100fe400078ef8b4 */
[----:B------:R-:W-:Y:S02]  /*6e40*/  LOP3.LUT R0, R221, 0x30, RZ, 0xc0, !PT ;  /* 0x00000030dd007812 */ /* 0x000fe400078ec0ff */
[----:B------:R-:W-:Y:S02]  /*6e50*/  STS [R188+0x1d400], R16 ;  /* 0x01d40010bc007388 */ /* 0x000fe40000000800 */
[----:B------:R-:W-:Y:S03]  /*6e60*/  LOP3.LUT R0, R0, 0x8, R219, 0xf8, !PT ;  /* 0x0000000800007812 */ /* 0x000fe600078ef8db */
[----:B------:R-:W-:Y:S01]  /*6e70*/  STS [R190+0x1d000], R13 ;  /* 0x01d0000dbe007388 */ /* 0x000fe20000000800 */
[----:B------:R-:W-:Y:S04]  /*6e80*/  LOP3.LUT R0, R0, 0x1c0, R180, 0xf8, !PT ;  /* 0x000001c000007812 */ /* 0x000fe800078ef8b4 */
[----:B------:R-:W-:Y:S01]  /*6e90*/  STS [R190+0x1d400], R14 ;  /* 0x01d4000ebe007388 */ /* 0x000fe20000000800 */
[----:B------:R-:W-:Y:S04]  /*6ea0*/  LOP3.LUT R0, R0, 0x38, R220, 0x78, !PT ;  /* 0x0000003800007812 */ /* 0x000fe800078e78dc */
[----:B------:R-:W-:Y:S01]  /*6eb0*/  STS [R189+-0x4000], R12 ;  /* 0xffc0000cbd007388 */ /* 0x000fe20000000800 */
[----:B-1----:R-:W-:Y:S01]  /*6ec0*/  F2FP.F16.F32.PACK_AB R3, R223, R17 ;  /* 0x00000011df03723e */ /* 0x002fe200000000ff */
[----:B--2---:R-:W-:Y:S03]  /*6ed0*/  IMAD R243, R243, UR8, RZ ;  /* 0x00000008f3f37c24 */ /* 0x004fe6000f8e02ff */
[----:B------:R-:W-:Y:S05]  /*6ee0*/  STS [R189+-0x3c00], R10 ;  /* 0xffc4000abd007388 */ /* 0x000fea0000000800 */
[----:B------:R1:W-:Y:S05]  /*6ef0*/  STS [R4+-0x4000], R3 ;  /* 0xffc0000304007388 */ /* 0x0003ea0000000800 */
[----:B------:R-:W-:Y:S05]  /*6f00*/  STS [R4+-0x3c00], R5 ;  /* 0xffc4000504007388 */ /* 0x000fea0000000800 */
[----:B------:R-:W-:Y:S05]  /*6f10*/  STS [R189+-0x3000], R11 ;  /* 0xffd0000bbd007388 */ /* 0x000fea0000000800 */
[----:B------:R-:W-:Y:S05]  /*6f20*/  STS [R189+-0x2c00], R9 ;  /* 0xffd40009bd007388 */ /* 0x000fea0000000800 */
[----:B------:R-:W-:Y:S05]  /*6f30*/  STS [R4+-0x3000], R6 ;  /* 0xffd0000604007388 */ /* 0x000fea0000000800 */
[----:B------:R-:W-:Y:S01]  /*6f40*/  STS [R4+-0x2c00], R7 ;  /* 0xffd4000704007388 */ /* 0x000fe20000000800 */
[----:B------:R-:W-:Y:S01]  /*6f50*/  BAR.SYNC.DEFER_BLOCKING 0x0 ;  /* 0x0000000000007b1d */ /* 0x000fe20000010000 */
[----:B-1----:R-:W-:Y:S02]  /*6f60*/  LOP3.LUT R3, R0, 0x200, R225, 0xf8, !PT ;  /* 0x0000020000037812 */ /* 0x002fe400078ef8e1 */
[----:B------:R-:W-:Y:S02]  /*6f70*/  LEA R0, R2, UR4, 0x1 ;  /* 0x0000000402007c11 */ /* 0x000fe4000f8e08ff */
[----:B------:R-:W-:Y:S03]  /*6f80*/  LEA R3, R3, UR4, 0x1 ;  /* 0x0000000403037c11 */ /* 0x000fe6000f8e08ff */
[C---:B------:R-:W-:Y:S02]  /*6f90*/  VIADD R16, R0.reuse, 0x8000 ;  /* 0x0000800000107836 */ /* 0x040fe40000000000 */
[----:B------:R-:W-:Y:S02]  /*6fa0*/  VIADD R2, R0, 0x8040 ;  /* 0x0000804000027836 */ /* 0x000fe40000000000 */
[----:B------:R-:W-:Y:S01]  /*6fb0*/  @P0 VIADD R2, R16, 0xffffffc0 ;  /* 0xffffffc010020836 */ /* 0x000fe20000000000 */
        /* <DEDUP_REMOVED lines=58> */
[----:B-----5:R-:W-:Y:S05]  /*7360*/  IMAD.U32 R0, R243, -0x40, RZ ;  /* 0xffffffc0f3007824 */ /* 0x020fea00078e00ff */
[C---:B------:R-:W-:Y:S01]  /*7370*/  HMMA.16816.F32 R48, R4.reuse, R14, R48 ;  /* 0x0000000e0430723c */ /* 0x040fe20000001830 */
[----:B------:R2:W5:Y:S01]  /*7380*/  LDSM.16.MT88.4 R12, [R2+0x3800] ;  /* 0x00380000020c783b */ /* 0x0005620000004200 */
        /* <DEDUP_REMOVED lines=9> */
[-C--:B---3--:R-:W-:Y:S08]  /*7420*/  HMMA.16816.F32 R68, R4, R24.reuse, R68 ;  /* 0x000000180444723c */ /* 0x088ff00000001844 */
        /* <DEDUP_REMOVED lines=29> */
[----:B------:R-:W-:Y:S05]  /*7600*/  IMAD.X R0, RZ, RZ, ~UR13, P1 ;  /* 0x8000000dff007e24 */ /* 0x000fea00088e06ff */
[----:B------:R-:W-:Y:S04]  /*7610*/  SHF.R.S64 R2, R2, 0x1f, R0 ;  /* 0x0000001f02027819 */ /* 0x000fe80000001000 */
[----:B------:R-:W-:Y:S02]  /*7620*/  IADD3 R250, P1, PT, R2, R250, RZ ;  /* 0x000000fa02fa7210 */ /* 0x000fe40007f3e0ff */
[----:B------:R-:W-:Y:S01]  /*7630*/  LOP3.LUT R2, R5, 0x38, R219, 0x78, !PT ;  /* 0x0000003805027812 */ /* 0x000fe200078e78db */
[----:B------:R-:W-:Y:S01]  /*7640*/  IMAD.U32 R5, RZ, RZ, UR47 ;  /* 0x0000002fff057e24 */ /* 0x000fe2000f8e00ff */
[----:B------:R-:W-:Y:S02]  /*7650*/  LEA.HI.X.SX32 R249, R0, R249, 0x1, P1 ;  /* 0x000000f900f97211 */ /* 0x000fe400008f0eff */
[----:B------:R-:W-:Y:S02]  /*7660*/  LEA R4, P1, R4, R250, 0x1 ;  /* 0x000000fa04047211 */ /* 0x000fe400078208ff */
[----:B------:R-:W-:Y:S01]  /*7670*/  LOP3.LUT R0, R2, 0x1e00, R220, 0xf8, !PT ;  /* 0x00001e0002007812 */ /* 0x000fe200078ef8dc */
[----:B------:R-:W-:Y:S01]  /*7680*/  IMAD.MOV.U32 R7, RZ, RZ, R249 ;  /* 0x000000ffff077224 */ /* 0x000fe200078e00f9 */
[----:B------:R-:W-:Y:S01]  /*7690*/  LEA.HI.X R5, R6, R249, R5, 0x1, P1 ;  /* 0x000000f906057211 */ /* 0x000fe200008f0c05 */
[----:B------:R-:W-:Y:S01]  /*76a0*/  IMAD.MOV.U32 R6, RZ, RZ, R250 ;  /* 0x000000ffff067224 */ /* 0x000fe200078e00fa */
[----:B------:R-:W-:Y:S05]  /*76b0*/  LEA R0, R0, UR4, 0x1 ;  /* 0x0000000400007c11 */ /* 0x000fea000f8e08ff */
        /* <DEDUP_REMOVED lines=8> */
.L_x_2142:
        /* <DEDUP_REMOVED lines=11> */
[----:B------:R-:W-:Y:S01]  /*77f0*/  IMAD.U32 R234, RZ, RZ, UR53 ;  /* 0x00000035ffea7e24 */ /* 0x000fe2000f8e00ff */
[----:B------:R-:W-:Y:S01]  /*7800*/  LDSM.16.M88.4 R168, [R210+0x1c000] ;  /* 0x01c00000d2a8783b */ /* 0x000fe20000000200 */
[----:B------:R-:W-:Y:S01]  /*7810*/  IMAD.IADD R209, R216, 0x1, R2 ;  /* 0x00000001d8d17824 */ /* 0x000fe200078e0202 */
[----:B------:R-:W-:Y:S01]  /*7820*/  LOP3.LUT R0, R0, 0x1c0, R180, 0xf8, !PT ;  /* 0x000001c000007812 */ /* 0x000fe200078ef8b4 */
[----:B------:R-:W-:Y:S01]  /*7830*/  @UP0 UIADD3.X UR61, UPT, UPT, UR55, -0x1, URZ, UP1, !UPT ;  /* 0xffffffff373d0890 */ /* 0x000fe20008ffe4ff */
[----:B------:R-:W-:Y:S01]  /*7840*/  LEA R234, P1, R234, R244, 0x2 ;  /* 0x000000f4eaea7211 */ /* 0x000fe200078210ff */
[----:B------:R-:W-:Y:S01]  /*7850*/  LDSM.16.M88.4 R176, [R210+0x1d000] ;  /* 0x01d00000d2b0783b */ /* 0x000fe20000000200 */
[----:B------:R-:W-:Y:S01]  /*7860*/  LOP3.LUT R0, R0, 0x38, R220, 0x78, !PT ;  /* 0x0000003800007812 */ /* 0x000fe200078e78dc */
[----:B------:R-:W-:Y:S01]  /*7870*/  @UP0 UIADD3 UR16, UP1, UPT, UR16, -0x100, URZ ;  /* 0xffffff0010100890 */ /* 0x000fe2000ff3e0ff */
[----:B------:R-:W-:Y:S01]  /*7880*/  @P3 LOP3.LUT R221, R221, 0x10, RZ, 0xc0, !PT ;  /* 0x00000010dddd3812 */ /* 0x000fe200078ec0ff */
[----:B------:R-:W-:Y:S01]  /*7890*/  ULOP3.LUT UR5, UR51, 0x1, URZ, 0xc0, !UPT ;  /* 0x0000000133057892 */ /* 0x000fe2000f8ec0ff */
        /* <DEDUP_REMOVED lines=64> */
[----:B------:R3:W4:Y:S03]  /*7ca0*/  LDSM.16.M88.4 R176, [R210+0x1f000] ;  /* 0x01f00000d2b0783b */ /* 0x0007260000000200 */
        /* <DEDUP_REMOVED lines=8> */
[----:B---3--:R-:W3:Y:S02]  /*7d30*/  LDL R210, [R1] ;  /* 0x0000000001d27983 */ /* 0x008ee40000100800 */
[C---:B------:R-:W-:Y:S03]  /*7d40*/  LEA.HI.X.SX32 R207, R243.reuse, R229, 0x5, P1 ;  /* 0x000000e5f3cf7211 */ /* 0x040fe600008f2eff */
[----:B------:R-:W-:Y:S01]  /*7d50*/  LDSM.16.MT88.4 R180, [R0+0xf000] ;  /* 0x00f0000000b4783b */ /* 0x000fe20000004200 */
[C---:B------:R-:W-:Y:S01]  /*7d60*/  LEA R204, P1, R243.reuse, R206, 0x5 ;  /* 0x000000cef3cc7211 */ /* 0x040fe200078228ff */
[----:B------:R-:W-:Y:S03]  /*7d70*/  HMMA.16816.F32 R32, R172, R166, R32 ;  /* 0x000000a6ac20723c */ /* 0x000fe60000001820 */
[----:B------:R-:W-:Y:S01]  /*7d80*/  LDSM.16.M88.4 R172, [R2+0x16000] ;  /* 0x0160000002ac783b */ /* 0x000fe20000000200 */
[C---:B------:R-:W-:Y:S02]  /*7d90*/  LEA.HI.X.SX32 R205, R243.reuse, R207, 0x5, P1 ;  /* 0x000000cff3cd7211 */ /* 0x040fe400008f2eff */
[C---:B------:R-:W-:Y:S02]  /*7da0*/  LEA R236, P1, R243.reuse, R204, 0x5 ;  /* 0x000000ccf3ec7211 */ /* 0x040fe400078228ff */
[----:B------:R-:W1:Y:S01]  /*7db0*/  LDSM.16.MT88.4 R164, [R0+0x12800] ;  /* 0x0128000000a4783b */ /* 0x000e620000004200 */
[-C--:B--2---:R-:W-:Y:S05]  /*7dc0*/  HMMA.16816.F32 R4, R168, R184.reuse, R4 ;  /* 0x000000b8a804723c */ /* 0x084fea0000001804 */
[C---:B------:R-:W-:Y:S03]  /*7dd0*/  LEA.HI.X.SX32 R237, R243.reuse, R205, 0x5, P1 ;  /* 0x000000cdf3ed7211 */ /* 0x040fe600008f2eff */
[C---:B----4-:R-:W-:Y:S04]  /*7de0*/  HMMA.16816.F32 R8, R176.reuse, R184, R8 ;  /* 0x000000b8b008723c */ /* 0x050fe80000001808 */
[C---:B------:R-:W-:Y:S04]  /*7df0*/  IMAD.WIDE R240, R243.reuse, -0xc0, R236 ;  /* 0xffffff40f3f07825 */ /* 0x040fe800078e02ec */
[-C--:B------:R-:W-:Y:S03]  /*7e00*/  HMMA.16816.F32 R12, R176, R186.reuse, R12 ;  /* 0x000000bab00c723c */ /* 0x080fe6000000180c */
[C---:B------:R-:W-:Y:S04]  /*7e10*/  LEA R202, P1, R243.reuse, R240, 0x5 ;  /* 0x000000f0f3ca7211 */ /* 0x040fe800078228ff */
[C---:B------:R-:W-:Y:S01]  /*7e20*/  LEA.HI.X.SX32 R203, R243.reuse, R241, 0x5, P1 ;  /* 0x000000f1f3cb7211 */ /* 0x040fe200008f2eff */
[C---:B------:R-:W-:Y:S01]  /*7e30*/  HMMA.16816.F32 R16, R168.reuse, R186, R16 ;  /* 0x000000baa810723c */ /* 0x040fe20000001810 */
[----:B------:R2:W4:Y:S03]  /*7e40*/  LDSM.16.M88.4 R184, [R2+0x17000] ;  /* 0x0170000002b8783b */ /* 0x0005260000000200 */
[C---:B------:R-:W-:Y:S04]  /*7e50*/  LEA R200, P1, R243.reuse, R202, 0x5 ;  /* 0x000000caf3c87211 */ /* 0x040fe800078228ff */
[C---:B------:R-:W-:Y:S02]  /*7e60*/  LEA.HI.X.SX32 R201, R243.reuse, R203, 0x5, P1 ;  /* 0x000000cbf3c97211 */ /* 0x040fe400008f2eff */
[C---:B------:R-:W-:Y:S04]  /*7e70*/  LEA R198, P1, R243.reuse, R200, 0x5 ;  /* 0x000000c8f3c67211 */ /* 0x040fe800078228ff */
[C---:B------:R-:W-:Y:S01]  /*7e80*/  LEA.HI.X.SX32 R199, R243.reuse, R201, 0x5, P1 ;  /* 0x000000c9f3c77211 */ /* 0x040fe200008f2eff */
[-C--:B-1----:R-:W-:Y:S03]  /*7e90*/  HMMA.16816.F32 R20, R168, R164.reuse, R20 ;  /* 0x000000a4a814723c */ /* 0x082fe60000001814 */
[C---:B------:R-:W-:Y:S04]  /*7ea0*/  LEA R196, P1, R243.reuse, R198, 0x5 ;  /* 0x000000c6f3c47211 */ /* 0x040fe800078228ff */
[C---:B------:R-:W-:Y:S01]  /*7eb0*/  LEA.HI.X.SX32 R197, R243.reuse, R199, 0x5, P1 ;  /* 0x000000c7f3c57211 */ /* 0x040fe200008f2eff */
[C---:B------:R-:W-:Y:S01]  /*7ec0*/  HMMA.16816.F32 R24, R176.reuse, R164, R24 ;  /* 0x000000a4b018723c */ /* 0x040fe20000001818 */
[----:B--2---:R-:W2:Y:S03]  /*7ed0*/  LDL R2, [R1+0x4] ;  /* 0x0000040001027983 */ /* 0x004ea60000100800 */
[C---:B------:R-:W-:Y:S04]  /*7ee0*/  LEA R194, P1, R243.reuse, R196, 0x5 ;  /* 0x000000c4f3c27211 */ /* 0x040fe800078228ff */
[-C--:B------:R-:W-:Y:S01]  /*7ef0*/  HMMA.16816.F32 R28, R176, R166.reuse, R28 ;  /* 0x000000a6b01c723c */ /* 0x080fe2000000181c */
[----:B------:R-:W-:Y:S02]  /*7f00*/  LDSM.16.M88.4 R176, [R209+0x17000] ;  /* 0x01700000d1b0783b */ /* 0x000fe40000000200 */
[C---:B------:R-:W-:Y:S02]  /*7f10*/  LEA.HI.X.SX32 R195, R243.reuse, R197, 0x5, P1 ;  /* 0x000000c5f3c37211 */ /* 0x040fe400008f2eff */
[C---:B------:R-:W-:Y:S03]  /*7f20*/  LEA R226, P1, R243.reuse, R194, 0x5 ;  /* 0x000000c2f3e27211 */ /* 0x040fe600078228ff */
[----:B------:R-:W-:Y:S01]  /*7f30*/  HMMA.16816.F32 R32, R168, R166, R32 ;  /* 0x000000a6a820723c */ /* 0x000fe20000001820 */
[----:B------:R-:W-:Y:S03]  /*7f40*/  LDSM.16.M88.4 R164, [R209+0x16000] ;  /* 0x01600000d1a4783b */ /* 0x000fe60000000200 */
[C---:B------:R-:W-:Y:S02]  /*7f50*/  LEA.HI.X.SX32 R227, R243.reuse, R195, 0x5, P1 ;  /* 0x000000c3f3e37211 */ /* 0x040fe400008f2eff */
[----:B------:R-:W1:Y:S02]  /*7f60*/  LDSM.16.MT88.4 R168, [R0+0xf800] ;  /* 0x00f8000000a8783b */ /* 0x000e640000004200 */
[-C--:B------:R-:W-:Y:S05]  /*7f70*/  HMMA.16816.F32 R4, R172, R180.reuse, R4 ;  /* 0x000000b4ac04723c */ /* 0x080fea0000001804 */
[C---:B------:R-:W-:Y:S03]  /*7f80*/  IMAD.WIDE R238, R243.reuse, -0xc0, R226 ;  /* 0xffffff40f3ee7825 */ /* 0x040fe600078e02e2 */
[C---:B----4-:R-:W-:Y:S04]  /*7f90*/  HMMA.16816.F32 R8, R184.reuse, R180, R8 ;  /* 0x000000b4b808723c */ /* 0x050fe80000001808 */
[C---:B------:R-:W-:Y:S04]  /*7fa0*/  LEA R192, P1, R243.reuse, R238, 0x5 ;  /* 0x000000eef3c07211 */ /* 0x040fe800078228ff */
[-C--:B------:R-:W-:Y:S03]  /*7fb0*/  HMMA.16816.F32 R12, R184, R182.reuse, R12 ;  /* 0x000000b6b80c723c */ /* 0x080fe6000000180c */
[C---:B------:R-:W-:Y:S05]  /*7fc0*/  LEA.HI.X.SX32 R193, R243.reuse, R239, 0x5, P1 ;  /* 0x000000eff3c17211 */ /* 0x040fea00008f2eff */
[C---:B------:R-:W-:Y:S01]  /*7fd0*/  HMMA.16816.F32 R16, R172.reuse, R182, R16 ;  /* 0x000000b6ac10723c */ /* 0x040fe20000001810 */
[----:B------:R4:W1:Y:S07]  /*7fe0*/  LDSM.16.MT88.4 R180, [R0+0x13800] ;  /* 0x0138000000b4783b */ /* 0x00086e0000004200 */
[-C--:B------:R-:W-:Y:S08]  /*7ff0*/  HMMA.16816.F32 R20, R172, R188.reuse, R20 ;  /* 0x000000bcac14723c */ /* 0x080ff00000001814 */
[C---:B------:R-:W-:Y:S04]  /*8000*/  HMMA.16816.F32 R24, R184.reuse, R188, R24 ;  /* 0x000000bcb818723c */ /* 0x040fe80000001818 */
[C---:B------:R-:W-:Y:S04]  /*8010*/  LEA R188, P1, R243.reuse, R192, 0x5 ;  /* 0x000000c0f3bc7211 */ /* 0x040fe800078228ff */
[-C--:B------:R-:W-:Y:S03]  /*8020*/  HMMA.16816.F32 R28, R184, R190.reuse, R28 ;  /* 0x000000beb81c723c */ /* 0x080fe6000000181c */
[C---:B------:R-:W-:Y:S02]  /*8030*/  LEA.HI.X.SX32 R189, R243.reuse, R193, 0x5, P1 ;  /* 0x000000c1f3bd7211 */ /* 0x040fe400008f2eff */
[C---:B------:R-:W-:Y:S02]  /*8040*/  LEA R186, P1, R243.reuse, R188, 0x5 ;  /* 0x000000bcf3ba7211 */ /* 0x040fe400078228ff */
[----:B----4-:R-:W-:Y:S01]  /*8050*/  @P3 SHF.R.U32.HI R0, RZ, 0x2, R219 ;  /* 0x00000002ff003819 */ /* 0x010fe200000116db */
[----:B------:R-:W-:Y:S04]  /*8060*/  HMMA.16816.F32 R32, R172, R190, R32 ;  /* 0x000000beac20723c */ /* 0x000fe80000001820 */
[C---:B------:R-:W-:Y:S02]  /*8070*/  LEA.HI.X.SX32 R187, R243.reuse, R189, 0x5, P1 ;  /* 0x000000bdf3bb7211 */ /* 0x040fe400008f2eff */
[C---:B------:R-:W-:Y:S02]  /*8080*/  LEA R184, P1, R243.reuse, R186, 0x5 ;  /* 0x000000baf3b87211 */ /* 0x040fe400078228ff */
[-C--:B-1----:R-:W-:Y:S05]  /*8090*/  HMMA.16816.F32 R4, R164, R168.reuse, R4 ;  /* 0x000000a8a404723c */ /* 0x082fea0000001804 */
[C---:B------:R-:W-:Y:S02]  /*80a0*/  LEA.HI.X.SX32 R185, R243.reuse, R187, 0x5, P1 ;  /* 0x000000bbf3b97211 */ /* 0x040fe400008f2eff */
[C---:B------:R-:W-:Y:S01]  /*80b0*/  LEA R174, P1, R243.reuse, R184, 0x5 ;  /* 0x000000b8f3ae7211 */ /* 0x040fe200078228ff */
[C---:B------:R-:W-:Y:S01]  /*80c0*/  HMMA.16816.F32 R8, R176.reuse, R168, R8 ;  /* 0x000000a8b008723c */ /* 0x040fe20000001808 */
[----:B------:R-:W-:Y:S03]  /*80d0*/  IMAD.MOV.U32 R169, RZ, RZ, 0x4 ;  /* 0x00000004ffa97424 */ /* 0x000fe600078e00ff */
[C---:B------:R-:W-:Y:S02]  /*80e0*/  LEA.HI.X.SX32 R175, R243.reuse, R185, 0x5, P1 ;  /* 0x000000b9f3af7211 */ /* 0x040fe400008f2eff */
[----:B------:R-:W-:Y:S02]  /*80f0*/  LEA R190, P1, R243, R174, 0x5 ;  /* 0x000000aef3be7211 */ /* 0x000fe400078228ff */
[-C--:B------:R-:W-:Y:S03]  /*8100*/  HMMA.16816.F32 R12, R176, R170.reuse, R12 ;  /* 0x000000aab00c723c */ /* 0x080fe6000000180c */
[----:B------:R-:W-:Y:S01]  /*8110*/  @P3 LOP3.LUT R246, R221, 0x7, R0, 0xf8, !PT ;  /* 0x00000007ddf63812 */ /* 0x000fe200078ef800 */
[----:B------:R-:W-:Y:S01]  /*8120*/  VIADD R0, R211, 0x40 ;  /* 0x00000040d3007836 */ /* 0x000fe20000000000 */
[----:B------:R-:W-:Y:S01]  /*8130*/  LEA.HI.X.SX32 R191, R243, R175, 0x5, P1 ;  /* 0x000000aff3bf7211 */ /* 0x000fe200008f2eff */
[----:B------:R-:W-:Y:S02]  /*8140*/  @P0 VIADD R0, R211, 0xffffffc0 ;  /* 0xffffffc0d3000836 */ /* 0x000fe40000000000 */
[C---:B------:R-:W-:Y:S04]  /*8150*/  HMMA.16816.F32 R16, R164.reuse, R170, R16 ;  /* 0x000000aaa410723c */ /* 0x040fe80000001810 */
[----:B------:R-:W-:Y:S01]  /*8160*/  @P3 IMAD.WIDE.U32 R170, R246, R169, UR54 ;  /* 0x00000036f6aa3e25 */ /* 0x000fe2000f8e00a9 */
[----:B------:R-:W-:Y:S01]  /*8170*/  @UP0 UMOV UR54, UR62 ;  /* 0x0000003e00360c82 */ /* 0x000fe20008000000 */
[----:B------:R-:W-:Y:S01]  /*8180*/  @UP0 UMOV UR55, UR61 ;  /* 0x0000003d00370c82 */ /* 0x000fe20008000000 */
[----:B------:R-:W-:Y:S01]  /*8190*/  UISETP.GT.AND UP0, UPT, UR51, UR49, UPT ;  /* 0x000000313300728c */ /* 0x000fe2000bf04270 */
[-C--:B------:R-:W-:Y:S01]  /*81a0*/  HMMA.16816.F32 R20, R164, R180.reuse, R20 ;  /* 0x000000b4a414723c */ /* 0x080fe20000001814 */
[----:B------:R-:W5:Y:S01]  /*81b0*/  @P3 LDG.E R252, desc[UR34][R170.64+-0x80] ;  /* 0xffff8022aafc3981 */ /* 0x000f62000c1e1900 */
[----:B------:R-:W-:Y:S01]  /*81c0*/  UIADD3 UR51, UPT, UPT, UR51, -0x1, URZ ;  /* 0xffffffff33337890 */ /* 0x000fe2000fffe0ff */
[C---:B------:R-:W-:Y:S03]  /*81d0*/  IMAD.WIDE R208, R243.reuse, -0xc0, R190 ;  /* 0xffffff40f3d07825 */ /* 0x040fe600078e02be */
[----:B------:R-:W5:Y:S02]  /*81e0*/  @P3 LDG.E R251, desc[UR34][R170.64+-0x60] ;  /* 0xffffa022aafb3981 */ /* 0x000f64000c1e1900 */
[C---:B------:R-:W-:Y:S04]  /*81f0*/  HMMA.16816.F32 R24, R176.reuse, R180, R24 ;  /* 0x000000b4b018723c */ /* 0x040fe80000001818 */
[C---:B------:R-:W-:Y:S04]  /*8200*/  LEA R172, P1, R243.reuse, R208, 0x5 ;  /* 0x000000d0f3ac7211 */ /* 0x040fe800078228ff */
[-C--:B------:R-:W-:Y:S01]  /*8210*/  HMMA.16816.F32 R28, R176, R182.reuse, R28 ;  /* 0x000000b6b01c723c */ /* 0x080fe2000000181c */
[----:B------:R-:W-:Y:S02]  /*8220*/  LDSM.16.MT88.4 R176, [R3+0x1f800] ;  /* 0x01f8000003b0783b */ /* 0x000fe40000004200 */
[C---:B------:R-:W-:Y:S02]  /*8230*/  LEA.HI.X.SX32 R173, R243.reuse, R209, 0x5, P1 ;  /* 0x000000d1f3ad7211 */ /* 0x040fe400008f2eff */
[C---:B------:R-:W-:Y:S03]  /*8240*/  LEA R168, P1, R243.reuse, R172, 0x5 ;  /* 0x000000acf3a87211 */ /* 0x040fe600078228ff */
[----:B------:R-:W-:Y:S01]  /*8250*/  HMMA.16816.F32 R32, R164, R182, R32 ;  /* 0x000000b6a420723c */ /* 0x000fe20000001820 */
[----:B------:R-:W-:Y:S03]  /*8260*/  LDSM.16.MT88.4 R180, [R211+0x3800] ;  /* 0x00380000d3b4783b */ /* 0x000fe60000004200 */
[C---:B------:R-:W-:Y:S02]  /*8270*/  LEA.HI.X.SX32 R169, R243.reuse, R173, 0x5, P1 ;  /* 0x000000adf3a97211 */ /* 0x040fe400008f2eff */
[C---:B------:R-:W-:Y:S04]  /*8280*/  LEA R164, P1, R243.reuse, R168, 0x5 ;  /* 0x000000a8f3a47211 */ /* 0x040fe800078228ff */
[C---:B------:R-:W-:Y:S01]  /*8290*/  LEA.HI.X.SX32 R165, R243.reuse, R169, 0x5, P1 ;  /* 0x000000a9f3a57211 */ /* 0x040fe200008f2eff */
[----:B---3--:R-:W3:Y:S05]  /*82a0*/  @P3 LDG.E R210, desc[UR34][R170.64+-0xe0] ;  /* 0xffff2022aad23981 */ /* 0x008eea000c1e1900 */
[----:B--2---:R1:W2:Y:S05]  /*82b0*/  @P3 LDG.E R2, desc[UR34][R170.64+-0x100] ;  /* 0xffff0022aa023981 */ /* 0x0042aa000c1e1900 */
[----:B------:R-:W-:Y:S05]  /*82c0*/  REDG.E.ADD.F32.FTZ.RN.STRONG.GPU desc[UR34][R244.64], R4 ;  /* 0x00000004f40079a6 */ /* 0x000fea000c12f322 */
[----:B------:R-:W-:Y:S05]  /*82d0*/  REDG.E.ADD.F32.FTZ.RN.STRONG.GPU desc[UR34][R234.64], R5 ;  /* 0x00000005ea0079a6 */ /* 0x000fea000c12f322 */
[----:B------:R4:W-:Y:S05]  /*82e0*/  REDG.E.ADD.F32.FTZ.RN.STRONG.GPU desc[UR34][R232.64], R6 ;  /* 0x00000006e80079a6 */ /* 0x0009ea000c12f322 */
[----:B------:R1:W-:Y:S05]  /*82f0*/  REDG.E.ADD.F32.FTZ.RN.STRONG.GPU desc[UR34][R230.64], R7 ;  /* 0x00000007e60079a6 */ /* 0x0003ea000c12f322 */
[----:B------:R1:W-:Y:S05]  /*8300*/  REDG.E.ADD.F32.FTZ.RN.STRONG.GPU desc[UR34][R228.64], R8 ;  /* 0x00000008e40079a6 */ /* 0x0003ea000c12f322 */
[----:B------:R1:W-:Y:S05]  /*8310*/  REDG.E.ADD.F32.FTZ.RN.STRONG.GPU desc[UR34][R206.64], R9 ;  /* 0x00000009ce0079a6 */ /* 0x0003ea000c12f322 */
[----:B------:R-:W-:Y:S05]  /*8320*/  REDG.E.ADD.F32.FTZ.RN.STRONG.GPU desc[UR34][R204.64], R10 ;  /* 0x0000000acc0079a6 */ /* 0x000fea000c12f322 */
[----:B------:R-:W-:Y:S05]  /*8330*/  REDG.E.ADD.F32.FTZ.RN.STRONG.GPU desc[UR34][R236.64], R11 ;  /* 0x0000000bec0079a6 */ /* 0x000fea000c12f322 */
[----:B------:R-:W-:Y:S01]  /*8340*/  REDG.E.ADD.F32.FTZ.RN.STRONG.GPU desc[UR34][R244.64+0x80], R16 ;  /* 0x00008010f40079a6 */ /* 0x000fe2000c12f322 */
[C---:B----4-:R-:W-:Y:S04]  /*8350*/  LEA R6, P1, R243.reuse, R164, 0x5 ;  /* 0x000000a4f3067211 */ /* 0x050fe800078228ff */
[----:B------:R-:W-:Y:S01]  /*8360*/  REDG.E.ADD.F32.FTZ.RN.STRONG.GPU desc[UR34][R240.64+0x80], R17 ;  /* 0x00008011f00079a6 */ /* 0x000fe2000c12f322 */
[C---:B-1----:R-:W-:Y:S04]  /*8370*/  LEA.HI.X.SX32 R7, R243.reuse, R165, 0x5, P1 ;  /* 0x000000a5f3077211 */ /* 0x042fe800008f2eff */
[----:B------:R-:W-:Y:S01]  /*8380*/  REDG.E.ADD.F32.FTZ.RN.STRONG.GPU desc[UR34][R202.64+0x80], R18 ;  /* 0x00008012ca0079a6 */ /* 0x000fe2000c12f322 */
[C---:B------:R-:W-:Y:S04]  /*8390*/  LEA R4, P1, R243.reuse, R6, 0x5 ;  /* 0x00000006f3047211 */ /* 0x040fe800078228ff */
[----:B------:R-:W-:Y:S01]  /*83a0*/  REDG.E.ADD.F32.FTZ.RN.STRONG.GPU desc[UR34][R200.64+0x80], R19 ;  /* 0x00008013c80079a6 */ /* 0x000fe2000c12f322 */
[C---:B------:R-:W-:Y:S02]  /*83b0*/  LEA.HI.X.SX32 R5, R243.reuse, R7, 0x5, P1 ;  /* 0x00000007f3057211 */ /* 0x040fe400008f2eff */
[C---:B------:R-:W-:Y:S02]  /*83c0*/  LEA R8, P1, R243.reuse, R4, 0x5 ;  /* 0x00000004f3087211 */ /* 0x040fe400078228ff */
        /* <DEDUP_REMOVED lines=23> */
[----:B------:R-:W4:Y:S05]  /*8540*/  LDSM.16.MT88.4 R12, [R3+0x1e000] ;  /* 0x01e00000030c783b */ /* 0x000f2a0000004200 */
[----:B------:R-:W3:Y:S05]  /*8550*/  LDSM.16.MT88.4 R16, [R0] ;  /* 0x000000000010783b */ /* 0x000eea0000004200 */
[----:B------:R-:W3:Y:S05]  /*8560*/  LDSM.16.MT88.4 R20, [R211+0x2000] ;  /* 0x00200000d314783b */ /* 0x000eea0000004200 */
[----:B------:R-:W3:Y:S05]  /*8570*/  LDSM.16.MT88.4 R24, [R0+0x2000] ;  /* 0x002000000018783b */ /* 0x000eea0000004200 */
[----:B------:R-:W-:Y:S05]  /*8580*/  LDSM.16.MT88.4 R32, [R3+0x1c800] ;  /* 0x01c800000320783b */ /* 0x000fea0000004200 */
[----:B------:R-:W2:Y:S05]  /*8590*/  LDSM.16.MT88.4 R28, [R211+0x800] ;  /* 0x00080000d31c783b */ /* 0x000eaa0000004200 */
[----:B------:R-:W2:Y:S01]  /*85a0*/  LDSM.16.MT88.4 R164, [R3+0x1e800] ;  /* 0x01e8000003a4783b */ /* 0x000ea20000004200 */
[-C--:B-1----:R-:W-:Y:S04]  /*85b0*/  HMMA.16816.F32 R100, R4, R8.reuse, R100 ;  /* 0x000000080464723c */ /* 0x082fe80000001864 */
[----:B------:R-:W1:Y:S05]  /*85c0*/  LDSM.16.MT88.4 R168, [R0+0x800] ;  /* 0x0008000000a8783b */ /* 0x000e6a0000004200 */
[----:B------:R-:W1:Y:S01]  /*85d0*/  LDSM.16.MT88.4 R172, [R211+0x2800] ;  /* 0x00280000d3ac783b */ /* 0x000e620000004200 */
[C---:B----4-:R-:W-:Y:S08]  /*85e0*/  HMMA.16816.F32 R104, R12.reuse, R8, R104 ;  /* 0x000000080c68723c */ /* 0x050ff00000001868 */
[-C--:B------:R-:W-:Y:S08]  /*85f0*/  HMMA.16816.F32 R108, R12, R10.reuse, R108 ;  /* 0x0000000a0c6c723c */ /* 0x080ff0000000186c */
[C---:B------:R-:W-:Y:S01]  /*8600*/  HMMA.16816.F32 R112, R4.reuse, R10, R112 ;  /* 0x0000000a0470723c */ /* 0x040fe20000001870 */
[----:B------:R-:W4:Y:S07]  /*8610*/  LDSM.16.MT88.4 R8, [R0+0x2800] ;  /* 0x002800000008783b */ /* 0x000f2e0000004200 */
[-C--:B---3--:R-:W-:Y:S08]  /*8620*/  HMMA.16816.F32 R116, R4, R16.reuse, R116 ;  /* 0x000000100474723c */ /* 0x088ff00000001874 */
[C---:B------:R-:W-:Y:S08]  /*8630*/  HMMA.16816.F32 R120, R12.reuse, R16, R120 ;  /* 0x000000100c78723c */ /* 0x040ff00000001878 */
[-C--:B------:R-:W-:Y:S08]  /*8640*/  HMMA.16816.F32 R124, R12, R18.reuse, R124 ;  /* 0x000000120c7c723c */ /* 0x080ff0000000187c */
[C---:B------:R-:W-:Y:S01]  /*8650*/  HMMA.16816.F32 R128, R4.reuse, R18, R128 ;  /* 0x000000120480723c */ /* 0x040fe20000001880 */
[----:B------:R-:W-:Y:S05]  /*8660*/  LDSM.16.MT88.4 R16, [R3+0x1f000] ;  /* 0x01f000000310783b */ /* 0x000fea0000004200 */
[----:B------:R-:W-:Y:S02]  /*8670*/  @P3 STL [R1], R210 ;  /* 0x000000d201003387 */ /* 0x000fe40000100800 */
        /* <DEDUP_REMOVED lines=11> */
[----:B------:R-:W3:Y:S02]  /*8730*/  LDSM.16.MT88.4 R24, [R211+0x3000] ;  /* 0x00300000d318783b */ /* 0x000ee40000004200 */
[-C--:B--2---:R-:W-:Y:S03]  /*8740*/  HMMA.16816.F32 R100, R32, R28.reuse, R100 ;  /* 0x0000001c2064723c */ /* 0x084fe60000001864 */
[----:B------:R-:W-:Y:S05]  /*8750*/  @P3 STL [R1+0x4], R2 ;  /* 0x0000040201003387 */ /* 0x000fea0000100800 */
[C---:B------:R-:W-:Y:S08]  /*8760*/  HMMA.16816.F32 R104, R164.reuse, R28, R104 ;  /* 0x0000001ca468723c */ /* 0x040ff00000001868 */
[-C--:B------:R-:W-:Y:S08]  /*8770*/  HMMA.16816.F32 R108, R164, R30.reuse, R108 ;  /* 0x0000001ea46c723c */ /* 0x080ff0000000186c */
[C---:B------:R-:W-:Y:S01]  /*8780*/  HMMA.16816.F32 R112, R32.reuse, R30, R112 ;  /* 0x0000001e2070723c */ /* 0x040fe20000001870 */
[----:B------:R-:W2:Y:S07]  /*8790*/  LDSM.16.MT88.4 R28, [R0+0x3000] ;  /* 0x00300000001c783b */ /* 0x000eae0000004200 */
        /* <DEDUP_REMOVED lines=10> */
[-C--:B----4-:R-:W-:Y:S08]  /*8840*/  HMMA.16816.F32 R148, R32, R8.reuse, R148 ;  /* 0x000000082094723c */ /* 0x090ff00000001894 */
[C---:B------:R-:W-:Y:S08]  /*8850*/  HMMA.16816.F32 R152, R164.reuse, R8, R152 ;  /* 0x00000008a498723c */ /* 0x040ff00000001898 */
[-C--:B------:R-:W-:Y:S01]  /*8860*/  HMMA.16816.F32 R156, R164, R10.reuse, R156 ;  /* 0x0000000aa49c723c */ /* 0x080fe2000000189c */
[----:B------:R-:W4:Y:S07]  /*8870*/  LDSM.16.MT88.4 R164, [R0+0x1800] ;  /* 0x0018000000a4783b */ /* 0x000f2e0000004200 */
[----:B------:R-:W-:Y:S01]  /*8880*/  HMMA.16816.F32 R160, R32, R10, R160 ;  /* 0x0000000a20a0723c */ /* 0x000fe200000018a0 */
[----:B------:R2:W4:Y:S07]  /*8890*/  LDSM.16.MT88.4 R8, [R0+0x3800] ;  /* 0x003800000008783b */ /* 0x00052e0000004200 */
[-C--:B---3--:R-:W-:Y:S08]  /*88a0*/  HMMA.16816.F32 R100, R4, R12.reuse, R100 ;  /* 0x0000000c0464723c */ /* 0x088ff00000001864 */
[C---:B------:R-:W-:Y:S08]  /*88b0*/  HMMA.16816.F32 R104, R16.reuse, R12, R104 ;  /* 0x0000000c1068723c */ /* 0x040ff00000001868 */
[-C--:B------:R-:W-:Y:S03]  /*88c0*/  HMMA.16816.F32 R108, R16, R14.reuse, R108 ;  /* 0x0000000e106c723c */ /* 0x080fe6000000186c */
[C---:B--2---:R-:W-:Y:S02]  /*88d0*/  VIADD R0, R211.reuse, 0xffffc000 ;  /* 0xffffc000d3007836 */ /* 0x044fe40000000000 */
        /* <DEDUP_REMOVED lines=34> */
[C---:B------:R-:W-:Y:S02]  /*8b00*/  LOP3.LUT P1, RZ, R219.reuse, 0x10, RZ, 0xc0, !PT ;  /* 0x00000010dbff7812 */ /* 0x040fe4000782c0ff */
[----:B------:R-:W-:Y:S01]  /*8b10*/  LOP3.LUT P0, RZ, R219, 0x8, RZ, 0xc0, !PT ;  /* 0x00000008dbff7812 */ /* 0x000fe2000780c0ff */
[----:B------:R-:W2:Y:S01]  /*8b20*/  LDCU UR5, c[0x0][0x500] ;  /* 0x0000a000ff0577ac */ /* 0x000ea20008000800 */
[----:B------:R-:W-:Y:S01]  /*8b30*/  UISETP.NE.AND UP0, UPT, UR40, -0x1, UPT ;  /* 0xffffffff2800788c */ /* 0x000fe2000bf05270 */
[----:B------:R-:W-:Y:S01]  /*8b40*/  UMOV UR24, UR18 ;  /* 0x0000001200187c82 */ /* 0x000fe20008000000 */
[----:B------:R-:W-:Y:S01]  /*8b50*/  UISETP.NE.AND UP1, UPT, UR40, -0x1, UPT ;  /* 0xffffffff2800788c */ /* 0x000fe2000bf25270 */
        /* <DEDUP_REMOVED lines=251> */
[----:B------:R-:W-:-:S03]  /*9b10*/  @UP0 UIADD3 UR15, UPT, UPT, UR43, UR15, URZ ;  /* 0x0000000f2b0f0290 */ /* 0x000fc6000fffe0ff */
        /* <DEDUP_REMOVED lines=33> */
[----:B------:R-:W-:-:S12]  /*9d30*/  UIMAD UR15, UR24, UR9, UR43 ;  /* 0x00000009180f72a4 */ /* 0x000fd8000f8e022b */
.L_x_2144:
        /* <DEDUP_REMOVED lines=12> */
.L_x_2145:
[----:B------:R-:W2:Y:S01]  /*9e00*/  LDCU.64 UR8, c[0x0][0x5c8] ;  /* 0x0000b900ff0877ac */ /* 0x000ea20008000a00 */
[----:B------:R-:W-:-:S04]  /*9e10*/  UIADD3 UR5, UPT, UPT, UR37, UR40, URZ ;  /* 0x0000002825057290 */ /* 0x000fc8000fffe0ff */
[----:B--2---:R-:W-:Y:S02]  /*9e20*/  UIMAD.WIDE.U32 UR16, UR5, UR8, URZ ;  /* 0x00000008051072a5 */ /* 0x004fe4000f8e00ff */
[----:B------:R-:W-:-:S04]  /*9e30*/  UIMAD UR5, UR5, UR9, URZ ;  /* 0x00000009050572a4 */ /* 0x000fc8000f8e02ff */
[----:B------:R-:W-:-:S06]  /*9e40*/  UIADD3 UR5, UPT, UPT, UR17, UR5, URZ ;  /* 0x0000000511057290 */ /* 0x000fcc000fffe0ff */
[----:B-1----:R-:W-:-:S07]  /*9e50*/  MOV R31, UR5 ;  /* 0x00000005001f7c02 */ /* 0x002fce0008000f00 */
.L_x_2146:
        /* <DEDUP_REMOVED lines=12> */
[----:B------:R-:W-:Y:S01]  /*9f20*/  IMAD.U32 R2, RZ, RZ, UR40 ;  /* 0x00000028ff027e24 */ /* 0x000fe2000f8e00ff */
[----:B------:R-:W-:Y:S01]  /*9f30*/  LEA R0, R0, UR4, 0x1 ;  /* 0x0000000400007c11 */ /* 0x000fe2000f8e08ff */
[----:B------:R-:W-:Y:S01]  /*9f40*/  UIMAD UR12, UR14, UR10, URZ ;  /* 0x0000000a0e0c72a4 */ /* 0x000fe2000f8e02ff */
[----:B------:R-:W3:Y:S01]  /*9f50*/  LDC.64 R56, c[0x0][0x5e0] ;  /* 0x00017800ff387b82 */ /* 0x000ee20000000a00 */
[----:B------:R-:W-:Y:S01]  /*9f60*/  ISETP.GE.AND P3, PT, R222, UR33, PT ;  /* 0x00000021de007c0c */ /* 0x000fe2000bf66270 */
[----:B------:R-:W-:Y:S01]  /*9f70*/  IMAD.U32 R3, RZ, RZ, UR41 ;  /* 0x00000029ff037e24 */ /* 0x000fe2000f8e00ff */
[----:B------:R-:W-:Y:S01]  /*9f80*/  UIMAD UR12, UR5, UR11, UR12 ;  /* 0x0000000b050c72a4 */ /* 0x000fe2000f8e020c */
[----:B------:R-:W-:Y:S01]  /*9f90*/  LOP3.LUT R4, R2, 0x38, R220, 0xf8, !PT ;  /* 0x0000003802047812 */ /* 0x000fe200078ef8dc */
[C---:B------:R-:W-:Y:S01]  /*9fa0*/  VIADD R6, R222.reuse, 0x40 ;  /* 0x00000040de067836 */ /* 0x040fe20000000000 */
[----:B------:R-:W-:Y:S01]  /*9fb0*/  ISETP.GE.AND P6, PT, R7, UR33, PT ;  /* 0x0000002107007c0c */ /* 0x000fe2000bfc6270 */
[----:B------:R-:W-:Y:S01]  /*9fc0*/  VIADD R5, R222, 0x60 ;  /* 0x00000060de057836 */ /* 0x000fe20000000000 */
[----:B------:R-:W-:Y:S01]  /*9fd0*/  IADD3 R2, P0, PT, R4, UR42, RZ ;  /* 0x0000002a04027c10 */ /* 0x000fe2000ff1e0ff */
[----:B------:R4:W2:Y:S01]  /*9fe0*/  LDS.128 R24, [R0+0xd000] ;  /* 0x00d0000000187984 */ /* 0x0008a20000000c00 */
[----:B------:R-:W-:Y:S01]  /*9ff0*/  IMAD.U32 R4, RZ, RZ, UR12 ;  /* 0x0000000cff047e24 */ /* 0x000fe2000f8e00ff */
[----:B------:R-:W-:Y:S01]  /*a000*/  ISETP.GE.AND P5, PT, R6, UR33, PT ;  /* 0x0000002106007c0c */ /* 0x000fe2000bfa6270 */
[----:B------:R-:W-:Y:S01]  /*a010*/  BSSY.RECONVERGENT B0, `(.L_x_2147) ;  /* 0x000001c000007945 */ /* 0x000fe20003800200 */
[----:B------:R4:W2:Y:S01]  /*a020*/  LDS.128 R20, [R0+0x11000] ;  /* 0x0110000000147984 */ /* 0x0008a20000000c00 */
[----:B------:R-:W-:-:S02]  /*a030*/  IADD3 R18, P2, PT, R222, 0x20, RZ ;  /* 0x00000020de127810 */ /* 0x000fc40007f5e0ff */
[----:B------:R-:W-:Y:S01]  /*a040*/  IADD3.X R3, PT, PT, R3, UR15, R4, P0, !PT ;  /* 0x0000000f03037c10 */ /* 0x000fe200087fe404 */
[----:B------:R4:W2:Y:S01]  /*a050*/  LDS.128 R36, [R0+0x15000] ;  /* 0x0150000000247984 */ /* 0x0008a20000000c00 */
[----:B------:R-:W-:Y:S01]  /*a060*/  ISETP.GE.AND P4, PT, R5, UR33, PT ;  /* 0x0000002105007c0c */ /* 0x000fe2000bf86270 */
[----:B------:R-:W-:Y:S01]  /*a070*/  IMAD.X R30, RZ, RZ, RZ, P2 ;  /* 0x000000ffff1e7224 */ /* 0x000fe200010e06ff */
[----:B------:R-:W-:Y:S01]  /*a080*/  IADD3 R28, P1, PT, R222, 0x40, RZ ;  /* 0x00000040de1c7810 */ /* 0x000fe20007f3e0ff */
[----:B------:R4:W2:Y:S01]  /*a090*/  LDS.128 R44, [R0+0x16000] ;  /* 0x01600000002c7984 */ /* 0x0008a20000000c00 */
[----:B-1----:R-:W-:Y:S01]  /*a0a0*/  IMAD.WIDE.U32 R6, R8, UR20, R2 ;  /* 0x0000001408067c25 */ /* 0x002fe2000f8e0002 */
[----:B------:R-:W-:Y:S02]  /*a0b0*/  IADD3 R29, P0, PT, R222, 0x60, RZ ;  /* 0x00000060de1d7810 */ /* 0x000fe40007f1e0ff */
[----:B------:R4:W1:Y:S01]  /*a0c0*/  LDS.128 R52, [R0+0x17000] ;  /* 0x0170000000347984 */ /* 0x0008620000000c00 */
[----:B------:R-:W-:-:S03]  /*a0d0*/  IMAD R16, R9, UR20, R7 ;  /* 0x0000001409107c24 */ /* 0x000fc6000f8e0207 */
[----:B------:R4:W1:Y:S04]  /*a0e0*/  LDS.128 R32, [R0+0x19000] ;  /* 0x0190000000207984 */ /* 0x0008680000000c00 */
[----:B------:R4:W1:Y:S04]  /*a0f0*/  LDS.128 R40, [R0+0x1a000] ;  /* 0x01a0000000287984 */ /* 0x0008680000000c00 */
[----:B------:R4:W1:Y:S01]  /*a100*/  LDS.128 R48, [R0+0x1b000] ;  /* 0x01b0000000307984 */ /* 0x0008620000000c00 */
[----:B---3--:R-:W-:Y:S05]  /*a110*/  @P3 BRA `(.L_x_2148) ;  /* 0x00000000002c3947 */ /* 0x008fea0003800000 */
        /* <DEDUP_REMOVED lines=11> */
.L_x_2148:
[----:B------:R-:W-:Y:S05]  /*a1d0*/  BSYNC.RECONVERGENT B0 ;  /* 0x0000000000007941 */ /* 0x000fea0003800200 */
.L_x_2147:
[----:B------:R-:W-:Y:S04]  /*a1e0*/  BSSY.RECONVERGENT B0, `(.L_x_2149) ;  /* 0x000000d000007945 */ /* 0x000fe80003800200 */
[----:B------:R-:W-:Y:S05]  /*a1f0*/  @P6 BRA `(.L_x_2150) ;  /* 0x00000000002c6947 */ /* 0x000fea0003800000 */
[----:B------:R-:W2:Y:S01]  /*a200*/  LDCU.64 UR12, c[0x0][0x560] ;  /* 0x0000ac00ff0c77ac */ /* 0x000ea20008000a00 */
[----:B------:R-:W-:Y:S01]  /*a210*/  MOV R2, R6 ;  /* 0x0000000600027202 */ /* 0x000fe20000000f00 */
[----:B---3--:R-:W-:Y:S01]  /*a220*/  IMAD R4, R30, UR10, RZ ;  /* 0x0000000a1e047c24 */ /* 0x008fe2000f8e02ff */
[----:B------:R-:W-:-:S03]  /*a230*/  MOV R3, R16 ;  /* 0x0000001000037202 */ /* 0x000fc60000000f00 */
[C---:B------:R-:W-:Y:S02]  /*a240*/  IMAD R4, R18.reuse, UR11, R4 ;  /* 0x0000000b12047c24 */ /* 0x040fe4000f8e0204 */
[----:B------:R-:W-:-:S05]  /*a250*/  IMAD.WIDE.U32 R2, R18, UR10, R2 ;  /* 0x0000000a12027c25 */ /* 0x000fca000f8e0002 */
[----:B------:R-:W-:Y:S02]  /*a260*/  IADD3 R3, PT, PT, R4, R3, RZ ;  /* 0x0000000304037210 */ /* 0x000fe40007ffe0ff */
[----:B--2---:R-:W-:-:S04]  /*a270*/  LEA R4, P2, R2, UR12, 0x1 ;  /* 0x0000000c02047c11 */ /* 0x004fc8000f8408ff */
[----:B------:R-:W-:-:S05]  /*a280*/  LEA.HI.X R5, R2, UR13, R3, 0x1, P2 ;  /* 0x0000000d02057c11 */ /* 0x000fca00090f0c03 */
[----:B------:R2:W-:Y:S04]  /*a290*/  STG.E.128 desc[UR34][R4.64], R24 ;  /* 0x0000001804007986 */ /* 0x0005e8000c101d22 */
[----:B------:R2:W-:Y:S02]  /*a2a0*/  STG.E.128 desc[UR34][R4.64+0x80], R20 ;  /* 0x0000801404007986 */ /* 0x0005e4000c101d22 */
.L_x_2150:
[----:B------:R-:W-:Y:S05]  /*a2b0*/  BSYNC.RECONVERGENT B0 ;  /* 0x0000000000007941 */ /* 0x000fea0003800200 */
.L_x_2149:
        /* <DEDUP_REMOVED lines=17> */
.L_x_2152:
[----:B------:R-:W-:Y:S05]  /*a3d0*/  BSYNC.RECONVERGENT B0 ;  /* 0x0000000000007941 */ /* 0x000fea0003800200 */
.L_x_2151:
        /* <DEDUP_REMOVED lines=11> */
[----:B------:R-:W-:-:S04]  /*a490*/  IMAD.WIDE.U32 R4, R29, UR10, R2 ;  /* 0x0000000a1d047c25 */ /* 0x000fc8000f8e0002 */
[----:B------:R-:W-:-:S05]  /*a4a0*/  IMAD R2, R29, UR11, R7 ;  /* 0x0000000b1d027c24 */ /* 0x000fca000f8e0207 */
[----:B------:R-:W-:Y:S02]  /*a4b0*/  IADD3 R3, PT, PT, R2, R5, RZ ;  /* 0x0000000502037210 */ /* 0x000fe40007ffe0ff */
[----:B---3--:R-:W-:-:S04]  /*a4c0*/  LEA R2, P0, R4, UR12, 0x1 ;  /* 0x0000000c04027c11 */ /* 0x008fc8000f8008ff */
[----:B------:R-:W-:-:S05]  /*a4d0*/  LEA.HI.X R3, R4, UR13, R3, 0x1, P0 ;  /* 0x0000000d04037c11 */ /* 0x000fca00080f0c03 */
[----:B-1----:R1:W-:Y:S04]  /*a4e0*/  STG.E.128 desc[UR34][R2.64], R12 ;  /* 0x0000000c02007986 */ /* 0x0023e8000c101d22 */
[----:B------:R1:W-:Y:S02]  /*a4f0*/  STG.E.128 desc[UR34][R2.64+0x80], R8 ;  /* 0x0000800802007986 */ /* 0x0003e4000c101d22 */
.L_x_2154:
[----:B------:R-:W-:Y:S05]  /*a500*/  BSYNC.RECONVERGENT B0 ;  /* 0x0000000000007941 */ /* 0x000fea0003800200 */
.L_x_2153:
        /* <DEDUP_REMOVED lines=22> */
.L_x_2156:
[----:B------:R-:W-:Y:S05]  /*a670*/  BSYNC.RECONVERGENT B0 ;  /* 0x0000000000007941 */ /* 0x000fea0003800200 */
.L_x_2155:
        /* <DEDUP_REMOVED lines=13> */
.L_x_2158:
[----:B------:R-:W-:Y:S05]  /*a750*/  BSYNC.RECONVERGENT B0 ;  /* 0x0000000000007941 */ /* 0x000fea0003800200 */
.L_x_2157:
        /* <DEDUP_REMOVED lines=13> */
.L_x_2160:
[----:B------:R-:W-:Y:S05]  /*a830*/  BSYNC.RECONVERGENT B0 ;  /* 0x0000000000007941 */ /* 0x000fea0003800200 */
.L_x_2159:
        /* <DEDUP_REMOVED lines=12> */
.L_x_2138:
[----:B------:R-:W-:Y:S05]  /*a900*/  BSYNC.RECONVERGENT B1 ;  /* 0x0000000000017941 */ /* 0x000fea0003800200 */
.L_x_2108:
[----:B------:R-:W2:Y:S01]  /*a910*/  LDCU UR8, c[0x0][0x438] ;  /* 0x00008700ff0877ac */ /* 0x000ea20008000800 */
[----:B------:R-:W4:Y:S01]  /*a920*/  LDCU UR9, c[0x0][0x370] ;  /* 0x00006e00ff0977ac */ /* 0x000f220008000800 */
[----:B------:R-:W-:Y:S01]  /*a930*/  UMOV UR10, UR19 ;  /* 0x00000013000a7c82 */ /* 0x000fe20008000000 */
[----:B--2---:R-:W-:-:S04]  /*a940*/  UIADD3 UR8, UPT, UPT, UR8, 0x7f, URZ ;  /* 0x0000007f08087890 */ /* 0x004fc8000fffe0ff */
[----:B------:R-:W-:Y:S02]  /*a950*/  USHF.R.S32.HI UR5, URZ, 0x1f, UR8 ;  /* 0x0000001fff057899 */ /* 0x000fe40008011408 */
[----:B----4-:R-:W-:Y:S02]  /*a960*/  UIADD3 UR36, UPT, UPT, UR9, UR36, URZ ;  /* 0x0000002409247290 */ /* 0x010fe4000fffe0ff */
[----:B------:R-:W-:-:S04]  /*a970*/  ULEA.HI UR5, UR5, UR8, URZ, 0x7 ;  /* 0x0000000805057291 */ /* 0x000fc8000f8f38ff */
[----:B------:R-:W-:-:S04]  /*a980*/  USHF.R.S32.HI UR5, URZ, 0x7, UR5 ;  /* 0x00000007ff057899 */ /* 0x000fc80008011405 */
[----:B------:R-:W-:-:S09]  /*a990*/  UISETP.GE.AND UP0, UPT, UR36, UR5, UPT ;  /* 0x000000052400728c */ /* 0x000fd2000bf06270 */
[----:B------:R-:W-:Y:S05]  /*a9a0*/  BRA.U !UP0, `(.L_x_2161) ;  /* 0xffffff5908587547 */ /* 0x000fea000b83ffff */
[----:B------:R-:W-:Y:S05]  /*a9b0*/  EXIT ;  /* 0x000000000000794d */ /* 0x000fea0003800000 */
.L_x_2162:
        /* <DEDUP_REMOVED lines=12> */
.L_x_2453:


//--------------------- .text._ZN5flash44flash_bwd_dq_dk_dv_loop_seqk_parallel_kernelI23Flash_bwd_kernel_traitsILi128ELi64ELi128ELi8ELi2ELi4ELi2ELb0ELb0EN7cutlass6half_tE19Flash_kernel_traitsILi128ELi64ELi128ELi8ES3_EELb0ELb0ELb1ELb0ELb0ELb1ELb1EEEvNS_16Flash_bwd_paramsE --------------------------
	.section	.text._ZN5flash44flash_bwd_dq_dk_dv_loop_seqk_parallel_kernelI23Flash_bwd_kernel_traitsILi128ELi64ELi128ELi8ELi2ELi4ELi2ELb0ELb0EN7cutlass6half_tE19Flash_kernel_traitsILi128ELi64ELi128ELi8ES3_EELb0ELb0ELb1ELb0ELb0ELb1ELb1EEEvNS_16Flash_bwd_paramsE,"ax",@progbits
	.align	128
        .global         _ZN5flash44flash_bwd_dq_dk_dv_loop_seqk_parallel_kernelI23Flash_bwd_kernel_traitsILi128ELi64ELi128ELi8ELi2ELi4ELi2ELb0ELb0EN7cutlass6half_tE19Flash_kernel_traitsILi128ELi64ELi128ELi8ES3_EELb0ELb0ELb1ELb0ELb0ELb1ELb1EEEvNS_16Flash_bwd_paramsE
        .type           _ZN5flash44flash_bwd_dq_dk_dv_loop_seqk_parallel_kernelI23Flash_bwd_kernel_traitsILi128ELi64ELi128ELi8ELi2ELi4ELi2ELb0ELb0EN7cutlass6half_tE19Flash_kernel_traitsILi128ELi64ELi128ELi8ES3_EELb0ELb0ELb1ELb0ELb0ELb1ELb1EEEvNS_16Flash_bwd_paramsE,@function
        .size           _ZN5flash44flash_bwd_dq_dk_dv_loop_seqk_parallel_kernelI23Flash_bwd_kernel_traitsILi128ELi64ELi128ELi8ELi2ELi4ELi2ELb0ELb0EN7cutlass6half_tE19Flash_kernel_traitsILi128ELi64ELi128ELi8ES3_EELb0ELb0ELb1ELb0ELb0ELb1ELb1EEEvNS_16Flash_bwd_paramsE,(.L_x_2454 - _ZN5flash44flash_bwd_dq_dk_dv_loop_seqk_parallel_kernelI23Flash_bwd_kernel_traitsILi128ELi64ELi128ELi8ELi2ELi4ELi2ELb0ELb0EN7cutlass6half_tE19Flash_kernel_traitsILi128ELi64ELi128ELi8ES3_EELb0ELb0ELb1ELb0ELb0ELb1ELb1EEEvNS_16Flash_bwd_paramsE)
        .other          _ZN5flash44flash_bwd_dq_dk_dv_loop_seqk_parallel_kernelI23Flash_bwd_kernel_traitsILi128ELi64ELi128ELi8ELi2ELi4ELi2ELb0ELb0EN7cutlass6half_tE19Flash_kernel_traitsILi128ELi64ELi128ELi8ES3_EELb0ELb0ELb1ELb0ELb0ELb1ELb1EEEvNS_16Flash_bwd_paramsE,@"STO_CUDA_ENTRY STV_DEFAULT"
_ZN5flash44flash_bwd_dq_dk_dv_loop_seqk_parallel_kernelI23Flash_bwd_kernel_traitsILi128ELi64ELi128ELi8ELi2ELi4ELi2ELb0ELb0EN7cutlass6half_tE19Flash_kernel_traitsILi128ELi64ELi128ELi8ES3_EELb0ELb0ELb1ELb0ELb0ELb1ELb1EEEvNS_16Flash_bwd_paramsE:
.text._ZN5flash44flash_bwd_dq_dk_dv_loop_seqk_parallel_kernelI23Flash_bwd_kernel_traitsILi128ELi64ELi128ELi8ELi2ELi4ELi2ELb0ELb0EN7cutlass6half_tE19Flash_kernel_traitsILi128ELi64ELi128ELi8ES3_EELb0ELb0ELb1ELb0ELb0ELb1ELb1EEEvNS_16Flash_bwd_paramsE:
        /* <DEDUP_REMOVED lines=49> */
.L_x_2217:
[----:B-----5:R-:W5:Y:S01]  /*0310*/  LDCU.64 UR8, c[0x0][0x478] ;  /* 0x00008f00ff0877ac */ /* 0x020f620008000a00 */
[----:B------:R-:W-:Y:S02]  /*0320*/  PLOP3.LUT P1, PT, PT, PT, UP3, 0x80, 0x8 ;  /* 0x000000000008781c */ /* 0x000fe40003f2f038 */
[----:B------:R-:W-:Y:S01]  /*0330*/  PLOP3.LUT P4, PT, PT, PT, UP5, 0x80, 0x8 ;  /* 0x000000000008781c */ /* 0x000fe20003f8f058 */
[----:B------:R-:W-:Y:S01]  /*0340*/  @UP3 ULEA UR12, UP0, UR38, UR6, 0x2 ;  /* 0x00000006260c3291 */ /* 0x000fe2000f8010ff */
[----:B------:R-:W-:Y:S01]  /*0350*/  PLOP3.LUT P2, PT, PT, PT, UP4, 0x80, 0x8 ;  /* 0x000000000008781c */ /* 0x000fe20003f4f048 */
[----:B------:R-:W-:Y:S02]  /*0360*/  UISETP.NE.AND UP2, UPT, UR26, URZ, UPT ;  /* 0x000000ff1a00728c */ /* 0x000fe4000bf45270 */
[----:B------:R-:W-:Y:S02]  /*0370*/  @UP3 ULEA.HI.X UR13, UR38, UR7, URZ, 0x2, UP0 ;  /* 0x00000007260d3291 */ /* 0x000fe400080f14ff */
[----:B-1----:R-:W-:-:S02]  /*0380*/  IMAD.U32 R12, RZ, RZ, UR12 ;  /* 0x0000000cff0c7e24 */ /* 0x002fc4000f8e00ff */
[----:B------:R-:W-:Y:S02]  /*0390*/  PLOP3.LUT P3, PT, PT, PT, UP2, 0x80, 0x8 ;  /* 0x000000000008781c */ /* 0x000fe40003f6f028 */
[----:B------:R-:W-:Y:S01]  /*03a0*/  IMAD.U32 R13, RZ, RZ, UR13 ;  /* 0x0000000dff0d7e24 */ /* 0x000fe2000f8e00ff */
[----:B----4-:R-:W-:Y:S02]  /*03b0*/  UIMAD.WIDE.U32 UR12, UR38, 0x4, UR28 ;  /* 0x00000004260c78a5 */ /* 0x010fe4000f8e001c */
[----:B-----5:R-:W-:Y:S01]  /*03c0*/  UISETP.NE.U32.AND UP0, UPT, UR8, URZ, UPT ;  /* 0x000000ff0800728c */ /* 0x020fe2000bf05070 */
[----:B------:R-:W-:Y:S01]  /*03d0*/  IMAD.U32 R6, RZ, RZ, UR36 ;  /* 0x00000024ff067e24 */ /* 0x000fe2000f8e00ff */
[----:B------:R-:W4:Y:S02]  /*03e0*/  @P1 LDG.E R3, desc[UR32][R12.64] ;  /* 0x000000200c031981 */ /* 0x000f24000c1e1900 */
[----:B------:R-:W-:-:S06]  /*03f0*/  UISETP.NE.AND.EX UP0, UPT, UR9, URZ, UPT, UP0 ;  /* 0x000000ff0900728c */ /* 0x000fcc000bf05300 */
[----:B------:R-:W-:-:S05]  /*0400*/  PLOP3.LUT P0, PT, PT, PT, UP0, 0x80, 0x8 ;  /* 0x000000000008781c */ /* 0x000fca0003f0f008 */
[----:B------:R-:W-:Y:S01]  /*0410*/  @UP0 ULEA UR14, UP1, UR38, UR8, 0x2 ;  /* 0x00000008260e0291 */ /* 0x000fe2000f8210ff */
[----:B------:R-:W-:Y:S01]  /*0420*/  IMAD.U32 R8, RZ, RZ, UR12 ;  /* 0x0000000cff087e24 */ /* 0x000fe2000f8e00ff */
[----:B------:R-:W5:Y:S02]  /*0430*/  @!UP0 LDCU UR11, c[0x0][0x43c] ;  /* 0x00008780ff0b87ac */ /* 0x000f640008000800 */
[----:B------:R-:W-:Y:S02]  /*0440*/  @UP0 ULEA.HI.X UR15, UR38, UR9, URZ, 0x2, UP1 ;  /* 0x00000009260f0291 */ /* 0x000fe400088f14ff */
[----:B------:R-:W-:Y:S01]  /*0450*/  IMAD.U32 R10, RZ, RZ, UR14 ;  /* 0x0000000eff0a7e24 */ /* 0x000fe2000f8e00ff */
[----:B------:R-:W2:Y:S01]  /*0460*/  @!UP0 LDCU.64 UR8, c[0x0][0x488] ;  /* 0x00009100ff0887ac */ /* 0x000ea20008000a00 */
[----:B------:R-:W-:Y:S02]  /*0470*/  IMAD.U32 R9, RZ, RZ, UR13 ;  /* 0x0000000dff097e24 */ /* 0x000fe4000f8e00ff */
[----:B------:R-:W-:-:S02]  /*0480*/  IMAD.U32 R7, RZ, RZ, UR37 ;  /* 0x00000025ff077e24 */ /* 0x000fc4000f8e00ff */
[----:B------:R-:W-:Y:S01]  /*0490*/  IMAD.U32 R11, RZ, RZ, UR15 ;  /* 0x0000000fff0b7e24 */ /* 0x000fe2000f8e00ff */
[----:B------:R-:W3:Y:S04]  /*04a0*/  @P4 LDG.E R4, desc[UR32][R8.64] ;  /* 0x0000002008044981 */ /* 0x000ee8000c1e1900 */
[----:B------:R-:W3:Y:S04]  /*04b0*/  @P0 LDG.E R0, desc[UR32][R10.64] ;  /* 0x000000200a000981 */ /* 0x000ee8000c1e1900 */
[----:B------:R-:W3:Y:S04]  /*04c0*/  @P2 LDG.E R2, desc[UR32][R8.64+0x4] ;  /* 0x0000042008022981 */ /* 0x000ee8000c1e1900 */
[----:B------:R-:W3:Y:S01]  /*04d0*/  @!P3 LDG.E R6, desc[UR32][R6.64] ;  /* 0x000000200606b981 */ /* 0x000ee2000c1e1900 */
[----:B------:R-:W-:Y:S01]  /*04e0*/  UMOV UR39, URZ ;  /* 0x000000ff00277c82 */ /* 0x000fe20008000000 */
[----:B--2---:R-:W-:Y:S01]  /*04f0*/  @!UP0 UISETP.NE.U32.AND UP1, UPT, UR8, URZ, UPT ;  /* 0x000000ff0800828c */ /* 0x004fe2000bf25070 */
[----:B------:R-:W-:Y:S01]  /*0500*/  UMOV UR17, 0xffffffff ;  /* 0xffffffff00117882 */ /* 0x000fe20000000000 */
[----:B------:R-:W-:-:S02]  /*0510*/  UMOV UR40, 0xffffffff ;  /* 0xffffffff00287882 */ /* 0x000fc40000000000 */
[----:B------:R-:W-:Y:S02]  /*0520*/  @!UP0 UISETP.NE.AND.EX UP1, UPT, UR9, URZ, UPT, UP1 ;  /* 0x000000ff0900828c */ /* 0x000fe4000bf25310 */
[----:B------:R-:W-:Y:S02]  /*0530*/  USHF.L.U32 UR35, UR34, 0x7, URZ ;  /* 0x0000000722237899 */ /* 0x000fe400080006ff */
[----:B-----5:R-:W-:Y:S01]  /*0540*/  @!UP0 USEL UR9, UR11, URZ, UP1 ;  /* 0x000000ff0b098287 */ /* 0x020fe20008800000 */
[----:B----4-:R-:W-:Y:S02]  /*0550*/  @P1 R2UR UR39, R3 ;  /* 0x00000000032712ca */ /* 0x010fe400000e0000 */
[----:B---3--:R-:W-:Y:S02]  /*0560*/  @P4 R2UR UR17, R4 ;  /* 0x00000000041142ca */ /* 0x008fe400000e0000 */
[----:B------:R-:W-:Y:S02]  /*0570*/  @P0 R2UR UR31, R0 ;  /* 0x00000000001f02ca */ /* 0x000fe400000e0000 */
[----:B------:R-:W-:-:S02]  /*0580*/  @P2 R2UR UR8, R2 ;  /* 0x00000000020822ca */ /* 0x000fc400000e0000 */
        /* <DEDUP_REMOVED lines=14> */
.L_x_2163:
        /* <DEDUP_REMOVED lines=44> */
.L_x_2165:
[----:B------:R-:W1:Y:S01]  /*0930*/  LDCU.64 UR14, c[0x0][0x3b8] ;  /* 0x00007700ff0e77ac */ /* 0x000e620008000a00 */
[----:B------:R-:W-:-:S04]  /*0940*/  UIADD3 UR8, UPT, UPT, UR39, UR40, URZ ;  /* 0x0000002827087290 */ /* 0x000fc8000fffe0ff */
[----:B-1----:R-:W-:Y:S02]  /*0950*/  UIMAD.WIDE.U32 UR10, UR8, UR14, URZ ;  /* 0x0000000e080a72a5 */ /* 0x002fe4000f8e00ff */
[----:B------:R-:W-:-:S04]  /*0960*/  UIMAD UR8, UR8, UR15, URZ ;  /* 0x0000000f080872a4 */ /* 0x000fc8000f8e02ff */
[----:B------:R-:W-:Y:S01]  /*0970*/  UIADD3 UR8, UPT, UPT, UR11, UR8, URZ ;  /* 0x000000080b087290 */ /* 0x000fe2000fffe0ff */
[----:B------:R-:W-:-:S05]  /*0980*/  UMOV UR46, UR10 ;  /* 0x0000000a002e7c82 */ /* 0x000fca0008000000 */
[----:B------:R-:W-:Y:S02]  /*0990*/  MOV R4, UR8 ;  /* 0x0000000800047c02 */ /* 0x000fe40008000f00 */
.L_x_2166:
[----:B------:R-:W1:Y:S01]  /*09a0*/  LDC R0, c[0x0][0x3e8] ;  /* 0x0000fa00ff007b82 */ /* 0x000e620000000800 */
[----:B------:R-:W2:Y:S01]  /*09b0*/  S2R R2, SR_CTAID.Z ;  /* 0x0000000000027919 */ /* 0x000ea20000002700 */
[----:B------:R-:W-:Y:S01]  /*09c0*/  IMAD.MOV.U32 R6, RZ, RZ, RZ ;  /* 0x000000ffff067224 */ /* 0x000fe200078e00ff */
[----:B------:R-:W-:Y:S01]  /*09d0*/  USHF.R.S32.HI UR41, URZ, 0x1f, UR35 ;  /* 0x0000001fff297899 */ /* 0x000fe20008011423 */
[----:B-1----:R-:W-:-:S04]  /*09e0*/  IABS R5, R0 ;  /* 0x0000000000057213 */ /* 0x002fc80000000000 */
[----:B------:R-:W1:Y:S01]  /*09f0*/  I2F.RP R8, R5 ;  /* 0x0000000500087306 */ /* 0x000e620000209400 */
[----:B--2---:R-:W-:-:S07]  /*0a00*/  IABS R2, R2 ;  /* 0x0000000200027213 */ /* 0x004fce0000000000 */
[----:B-1----:R-:W1:Y:S02]  /*0a10*/  MUFU.RCP R7, R8 ;  /* 0x0000000800077308 */ /* 0x002e640000001000 */
[----:B-1----:R-:W-:-:S06]  /*0a20*/  VIADD R7, R7, 0xffffffe ;  /* 0x0ffffffe07077836 */ /* 0x002fcc0000000000 */
[----:B------:R-:W1:Y:S02]  /*0a30*/  F2I.FTZ.U32.TRUNC.NTZ R7, R7 ;  /* 0x0000000700077305 */ /* 0x000e64000021f000 */
[----:B-1----:R-:W-:-:S04]  /*0a40*/  IMAD.MOV R3, RZ, RZ, -R7 ;  /* 0x000000ffff037224 */ /* 0x002fc800078e0a07 */
        /* <DEDUP_REMOVED lines=30> */
.L_x_2167:
[----:B------:R-:W1:Y:S01]  /*0c30*/  LDCU.64 UR12, c[0x0][0x3c0] ;  /* 0x00007800ff0c77ac */ /* 0x000e620008000a00 */
[----:B------:R-:W-:-:S04]  /*0c40*/  UIADD3 UR8, UPT, UPT, UR39, UR40, URZ ;  /* 0x0000002827087290 */ /* 0x000fc8000fffe0ff */
[----:B-1----:R-:W-:Y:S02]  /*0c50*/  UIMAD.WIDE.U32 UR48, UR8, UR12, URZ ;  /* 0x0000000c083072a5 */ /* 0x002fe4000f8e00ff */
[----:B------:R-:W-:-:S04]  /*0c60*/  UIMAD UR8, UR8, UR13, URZ ;  /* 0x0000000d080872a4 */ /* 0x000fc8000f8e02ff */
[----:B------:R-:W-:-:S06]  /*0c70*/  UIADD3 UR8, UPT, UPT, UR49, UR8, URZ ;  /* 0x0000000831087290 */ /* 0x000fcc000fffe0ff */
[----:B------:R-:W-:-:S07]  /*0c80*/  MOV R5, UR8 ;  /* 0x0000000800057c02 */ /* 0x000fce0008000f00 */
.L_x_2168:
        /* <DEDUP_REMOVED lines=27> */
.L_x_2169:
[----:B------:R-:W-:Y:S02]  /*0e40*/  UIMAD.WIDE.U32 UR56, UR52, UR17, URZ ;  /* 0x00000011343872a5 */ /* 0x000fe4000f8e00ff */
[----:B------:R-:W-:-:S04]  /*0e50*/  UIMAD UR8, UR53, UR17, URZ ;  /* 0x00000011350872a4 */ /* 0x000fc8000f8e02ff */
[----:B------:R-:W-:Y:S02]  /*0e60*/  UIADD3 UR8, UPT, UPT, UR57, UR8, URZ ;  /* 0x0000000839087290 */ /* 0x000fe4000fffe0ff */
.L_x_2170:
        /* <DEDUP_REMOVED lines=20> */
.L_x_2171:
[----:B------:R-:W1:Y:S01]  /*0fb0*/  LDCU UR58, c[0x0][0x434] ;  /* 0x00008680ff3a77ac */ /* 0x000e620008000800 */
[----:B------:R-:W-:-:S04]  /*0fc0*/  UIMAD UR10, UR38, UR16, UR23 ;  /* 0x00000010260a72a4 */ /* 0x000fc8000f8e0217 */
[----:B-1----:R-:W-:Y:S02]  /*0fd0*/  UIMAD UR58, UR10, UR58, URZ ;  /* 0x0000003a0a3a72a4 */ /* 0x002fe4000f8e02ff */
.L_x_2172:
        /* <DEDUP_REMOVED lines=11> */
.L_x_2173:
[----:B------:R-:W1:Y:S01]  /*1090*/  LDCU UR57, c[0x0][0x444] ;  /* 0x00008880ff3977ac */ /* 0x000e620008000800 */
[----:B------:R-:W-:-:S04]  /*10a0*/  UIMAD UR10, UR38, UR16, UR23 ;  /* 0x00000010260a72a4 */ /* 0x000fc8000f8e0217 */
[----:B-1----:R-:W-:-:S12]  /*10b0*/  UIMAD UR57, UR10, UR57, URZ ;  /* 0x000000390a3972a4 */ /* 0x002fd8000f8e02ff */
.L_x_2174:
        /* <DEDUP_REMOVED lines=19> */
[----:B------:R-:W-:Y:S02]  /*11f0*/  SHF.R.U32.HI R17, RZ, 0x3, R210 ;  /* 0x00000003ff117819 */ /* 0x000fe400000116d2 */
[----:B------:R-:W-:Y:S01]  /*1200*/  LOP3.LUT R6, R210, 0x1f, RZ, 0xc0, !PT ;  /* 0x0000001fd2067812 */ /* 0x000fe200078ec0ff */
[----:B------:R-:W-:Y:S01]  /*1210*/  UISETP.LT.AND UP0, UPT, URZ, UR49, UPT ;  /* 0x00000031ff00728c */ /* 0x000fe2000bf01270 */
[----:B------:R-:W-:Y:S02]  /*1220*/  LOP3.LUT R26, R0, 0x38, RZ, 0xc0, !PT ;  /* 0x00000038001a7812 */ /* 0x000fe400078ec0ff */
        /* <DEDUP_REMOVED lines=16> */
[----:B------:R-:W3:Y:S01]  /*1330*/  LDCU.64 UR16, c[0x0][0x3c8] ;  /* 0x00007900ff1077ac */ /* 0x000ee20008000a00 */
[----:B------:R-:W4:Y:S01]  /*1340*/  LDC.64 R8, c[0x0][0x5f8] ;  /* 0x00017e00ff087b82 */ /* 0x000f220000000a00 */
[----:B------:R-:W-:Y:S01]  /*1350*/  IMAD R13, R12, UR23, R11 ;  /* 0x000000170c0d7c24 */ /* 0x000fe2000f8e020b */
[----:B------:R-:W-:Y:S01]  /*1360*/  SHF.R.U32.HI R11, RZ, 0x5, R210 ;  /* 0x00000005ff0b7819 */ /* 0x000fe200000116d2 */
        /* <DEDUP_REMOVED lines=15> */
[----:B------:R-:W2:Y:S01]  /*1460*/  LDCU.64 UR16, c[0x0][0x570] ;  /* 0x0000ae00ff1077ac */ /* 0x000ea20008000a00 */
[----:B------:R-:W-:Y:S01]  /*1470*/  IMAD R6, R11, UR59, R6 ;  /* 0x0000003b0b067c24 */ /* 0x000fe2000f8e0206 */
[----:B------:R-:W-:Y:S01]  /*1480*/  SEL R11, R18, RZ, P6 ;  /* 0x000000ff120b7207 */ /* 0x000fe20003000000 */
[----:B------:R-:W-:Y:S01]  /*1490*/  IMAD R9, R9, UR21, R19 ;  /* 0x0000001509097c24 */ /* 0x000fe2000f8e0213 */
[----:B------:R-:W3:Y:S01]  /*14a0*/  LDCU.64 UR50, c[0x0][0x5e8] ;  /* 0x0000bd00ff3277ac */ /* 0x000ee20008000a00 */
[----:B------:R-:W-:Y:S01]  /*14b0*/  IMAD.WIDE.U32 R14, R14, UR23, R20 ;  /* 0x000000170e0e7c25 */ /* 0x000fe2000f8e0014 */
[----:B------:R-:W-:Y:S01]  /*14c0*/  IADD3 R8, P1, P0, R6, UR56, R11 ;  /* 0x0000003806087c10 */ /* 0x000fe2000f83e00b */
[----:B------:R-:W-:Y:S01]  /*14d0*/  USHF.L.U32 UR59, UR59, 0x6, URZ ;  /* 0x000000063b3b7899 */ /* 0x000fe200080006ff */
[----:B------:R-:W-:Y:S01]  /*14e0*/  SHF.R.S32.HI R6, RZ, 0x1f, R6 ;  /* 0x0000001fff067819 */ /* 0x000fe20000011406 */
[----:B------:R-:W-:Y:S01]  /*14f0*/  IMAD R15, R10, UR23, R15 ;  /* 0x000000170a0f7c24 */ /* 0x000fe2000f8e020f */
[----:B------:R-:W-:Y:S01]  /*1500*/  SEL R9, R9, RZ, P6 ;  /* 0x000000ff09097207 */ /* 0x000fe20003000000 */
[----:B------:R-:W-:-:S03]  /*1510*/  IMAD.WIDE.U32 R10, R17, R2, R14 ;  /* 0x00000002110a7225 */ /* 0x000fc600078e000e */
[----:B------:R-:W-:Y:S02]  /*1520*/  IADD3.X R13, PT, PT, R6, UR55, R9, P1, P0 ;  /* 0x00000037060d7c10 */ /* 0x000fe40008fe0409 */
[----:B------:R-:W-:Y:S01]  /*1530*/  MOV R6, UR59 ;  /* 0x0000003b00067c02 */ /* 0x000fe20008000f00 */
[C---:B------:R-:W-:Y:S01]  /*1540*/  IMAD R229, R17.reuse, R3, R11 ;  /* 0x0000000311e57224 */ /* 0x040fe200078e020b */
[----:B------:R-:W-:Y:S01]  /*1550*/  IADD3 R9, P0, PT, R8, UR59, RZ ;  /* 0x0000003b08097c10 */ /* 0x000fe2000ff1e0ff */
[----:B------:R-:W-:Y:S01]  /*1560*/  VIADD R8, R17, 0x20 ;  /* 0x0000002011087836 */ /* 0x000fe20000000000 */
[----:B-1----:R-:W-:Y:S01]  /*1570*/  LEA R230, P1, R10, UR8, 0x1 ;  /* 0x000000080ae67c11 */ /* 0x002fe2000f8208ff */
[----:B---3--:R-:W-:Y:S01]  /*1580*/  UIMAD.WIDE UR50, UR57, 0x4, UR50 ;  /* 0x00000004393278a5 */ /* 0x008fe2000f8e0232 */
[----:B------:R-:W-:Y:S02]  /*1590*/  LEA.HI.X.SX32 R6, R6, R13, 0x1, P0 ;  /* 0x0000000d06067211 */ /* 0x000fe400000f0eff */
[----:B--2---:R-:W-:-:S02]  /*15a0*/  LEA R242, P0, R9, UR16, 0x2 ;  /* 0x0000001009f27c11 */ /* 0x004fc4000f8010ff */
[----:B------:R-:W-:Y:S02]  /*15b0*/  LEA.HI.X R229, R10, UR9, R229, 0x1, P1 ;  /* 0x000000090ae57c11 */ /* 0x000fe400088f0ce5 */
[----:B------:R-:W-:Y:S01]  /*15c0*/  LEA.HI.X R243, R9, UR17, R6, 0x2, P0 ;  /* 0x0000001109f37c11 */ /* 0x000fe200080f1406 */
[----:B------:R-:W-:Y:S01]  /*15d0*/  UMOV UR16, UR50 ;  /* 0x0000003200107c82 */ /* 0x000fe20008000000 */
[C---:B------:R-:W-:Y:S01]  /*15e0*/  IADD3 R14, P2, PT, R17.reuse, 0x40, RZ ;  /* 0x00000040110e7810 */ /* 0x040fe20007f5e0ff */
[----:B------:R-:W-:Y:S01]  /*15f0*/  UMOV UR17, UR51 ;  /* 0x0000003300117c82 */ /* 0x000fe20008000000 */
[C---:B------:R-:W-:Y:S02]  /*1600*/  IADD3 R16, P0, PT, R17.reuse, 0x60, RZ ;  /* 0x0000006011107810 */ /* 0x040fe40007f1e0ff */
[C---:B------:R-:W-:Y:S01]  /*1610*/  IADD3 R12, P1, PT, R17.reuse, 0x20, RZ ;  /* 0x00000020110c7810 */ /* 0x040fe20007f3e0ff */
[----:B------:R-:W-:Y:S01]  /*1620*/  IMAD.X R23, RZ, RZ, RZ, P2 ;  /* 0x000000ffff177224 */ /* 0x000fe200010e06ff */
[C---:B------:R-:W-:Y:S01]  /*1630*/  SHF.L.U64.HI R6, R2.reuse, 0x5, R3 ;  /* 0x0000000502067819 */ /* 0x040fe20000010203 */
[----:B------:R-:W-:Y:S01]  /*1640*/  IMAD.SHL.U32 R3, R2, 0x20, RZ ;  /* 0x0000002002037824 */ /* 0x000fe200078e00ff */
[C---:B------:R-:W-:Y:S01]  /*1650*/  IADD3 R10, PT, PT, R17.reuse, 0x60, RZ ;  /* 0x00000060110a7810 */ /* 0x040fe20007ffe0ff */
[----:B------:R-:W-:Y:S01]  /*1660*/  VIADD R2, R17, 0x40 ;  /* 0x0000004011027836 */ /* 0x000fe20000000000 */
[----:B------:R-:W-:Y:S01]  /*1670*/  IADD3.X R11, PT, PT, RZ, RZ, RZ, P1, !PT ;  /* 0x000000ffff0b7210 */ /* 0x000fe20000ffe4ff */
[----:B------:R-:W-:Y:S01]  /*1680*/  IMAD.X R15, RZ, RZ, RZ, P0 ;  /* 0x000000ffff0f7224 */ /* 0x000fe200000e06ff */
        /* <DEDUP_REMOVED lines=14> */
.L_x_2176:
[----:B------:R-:W1:Y:S01]  /*1770*/  LDCU.64 UR12, c[0x0][0x5c0] ;  /* 0x0000b800ff0c77ac */ /* 0x000e620008000a00 */
[----:B------:R-:W-:-:S04]  /*1780*/  UIADD3 UR8, UPT, UPT, UR39, UR40, URZ ;  /* 0x0000002827087290 */ /* 0x000fc8000fffe0ff */
[----:B-1----:R-:W-:Y:S02]  /*1790*/  UIMAD.WIDE.U32 UR16, UR8, UR12, URZ ;  /* 0x0000000c081072a5 */ /* 0x002fe4000f8e00ff */
[----:B------:R-:W-:-:S04]  /*17a0*/  UIMAD UR8, UR8, UR13, URZ ;  /* 0x0000000d080872a4 */ /* 0x000fc8000f8e02ff */
[----:B------:R-:W-:-:S06]  /*17b0*/  UIADD3 UR8, UPT, UPT, UR17, UR8, URZ ;  /* 0x0000000811087290 */ /* 0x000fcc000fffe0ff */
[----:B------:R-:W-:Y:S02]  /*17c0*/  MOV R0, UR8 ;  /* 0x0000000800007c02 */ /* 0x000fe40008000f00 */
.L_x_2177:
        /* <DEDUP_REMOVED lines=13> */
.L_x_2178:
[----:B------:R-:W1:Y:S01]  /*18a0*/  LDCU.64 UR10, c[0x0][0x5c8] ;  /* 0x0000b900ff0a77ac */ /* 0x000e620008000a00 */
[----:B------:R-:W-:-:S04]  /*18b0*/  UIADD3 UR39, UPT, UPT, UR39, UR40, URZ ;  /* 0x0000002827277290 */ /* 0x000fc8000fffe0ff */
[----:B-1----:R-:W-:Y:S02]  /*18c0*/  UIMAD.WIDE.U32 UR14, UR39, UR10, URZ ;  /* 0x0000000a270e72a5 */ /* 0x002fe4000f8e00ff */
[----:B------:R-:W-:-:S04]  /*18d0*/  UIMAD UR39, UR39, UR11, URZ ;  /* 0x0000000b272772a4 */ /* 0x000fc8000f8e02ff */
[----:B------:R-:W-:-:S06]  /*18e0*/  UIADD3 UR39, UPT, UPT, UR15, UR39, URZ ;  /* 0x000000270f277290 */ /* 0x000fcc000fffe0ff */
[----:B------:R-:W-:-:S07]  /*18f0*/  MOV R4, UR39 ;  /* 0x0000002700047c02 */ /* 0x000fce0008000f00 */
.L_x_2179:
        /* <DEDUP_REMOVED lines=26> */
.L_x_2181:
[----:B------:R-:W-:Y:S05]  /*1aa0*/  BSYNC.RECONVERGENT B0 ;  /* 0x0000000000007941 */ /* 0x000fea0003800200 */
.L_x_2180:
[----:B------:R-:W-:Y:S04]  /*1ab0*/  BSSY.RECONVERGENT B0, `(.L_x_2182) ;  /* 0x000000c000007945 */ /* 0x000fe80003800200 */
[----:B------:R-:W-:Y:S05]  /*1ac0*/  @P3 BRA `(.L_x_2183) ;  /* 0x0000000000283947 */ /* 0x000fea0003800000 */
[----:B------:R-:W1:Y:S01]  /*1ad0*/  LDCU.64 UR8, c[0x0][0x560] ;  /* 0x0000ac00ff0877ac */ /* 0x000e620008000a00 */
[----:B------:R-:W-:Y:S01]  /*1ae0*/  MOV R2, R6 ;  /* 0x0000000600027202 */ /* 0x000fe20000000f00 */
[----:B------:R-:W-:-:S04]  /*1af0*/  IMAD R5, R11, UR12, RZ ;  /* 0x0000000c0b057c24 */ /* 0x000fc8000f8e02ff */
[----:B------:R-:W-:-:S04]  /*1b00*/  IMAD.WIDE.U32 R8, R12, UR12, R2 ;  /* 0x0000000c0c087c25 */ /* 0x000fc8000f8e0002 */
[----:B------:R-:W-:-:S05]  /*1b10*/  IMAD R0, R12, UR13, R5 ;  /* 0x0000000d0c007c24 */ /* 0x000fca000f8e0205 */
[----:B------:R-:W-:Y:S02]  /*1b20*/  IADD3 R0, PT, PT, R9, R0, RZ ;  /* 0x0000000009007210 */ /* 0x000fe40007ffe0ff */
[----:B-1----:R-:W-:-:S04]  /*1b30*/  LEA R18, P0, R8, UR8, 0x1 ;  /* 0x0000000808127c11 */ /* 0x002fc8000f8008ff */
[----:B------:R-:W-:-:S05]  /*1b40*/  LEA.HI.X R19, R8, UR9, R0, 0x1, P0 ;  /* 0x0000000908137c11 */ /* 0x000fca00080f0c00 */
[----:B------:R2:W-:Y:S04]  /*1b50*/  STG.E.128 desc[UR32][R18.64], RZ ;  /* 0x000000ff12007986 */ /* 0x0005e8000c101d20 */
[----:B------:R2:W-:Y:S02]  /*1b60*/  STG.E.128 desc[UR32][R18.64+0x80], RZ ;  /* 0x000080ff12007986 */ /* 0x0005e4000c101d20 */
.L_x_2183:
[----:B------:R-:W-:Y:S05]  /*1b70*/  BSYNC.RECONVERGENT B0 ;  /* 0x0000000000007941 */ /* 0x000fea0003800200 */
.L_x_2182:
        /* <DEDUP_REMOVED lines=8> */
[----:B-12---:R-:W-:-:S04]  /*1c00*/  LEA R18, P0, R8, UR8, 0x1 ;  /* 0x0000000808127c11 */ /* 0x006fc8000f8008ff */
[----:B------:R-:W-:-:S05]  /*1c10*/  LEA.HI.X R19, R8, UR9, R0, 0x1, P0 ;  /* 0x0000000908137c11 */ /* 0x000fca00080f0c00 */
[----:B------:R3:W-:Y:S04]  /*1c20*/  STG.E.128 desc[UR32][R18.64], RZ ;  /* 0x000000ff12007986 */ /* 0x0007e8000c101d20 */
[----:B------:R3:W-:Y:S02]  /*1c30*/  STG.E.128 desc[UR32][R18.64+0x80], RZ ;  /* 0x000080ff12007986 */ /* 0x0007e4000c101d20 */
.L_x_2185:
[----:B------:R-:W-:Y:S05]  /*1c40*/  BSYNC.RECONVERGENT B0 ;  /* 0x0000000000007941 */ /* 0x000fea0003800200 */
.L_x_2184:
[----:B------:R-:W-:Y:S04]  /*1c50*/  BSSY.RECONVERGENT B0, `(.L_x_2186) ;  /* 0x000000c000007945 */ /* 0x000fe80003800200 */
        /* <DEDUP_REMOVED lines=10> */
[----:B------:R4:W-:Y:S02]  /*1d00*/  STG.E.128 desc[UR32][R6.64+0x80], RZ ;  /* 0x000080ff06007986 */ /* 0x0009e4000c101d20 */
.L_x_2187:
[----:B------:R-:W-:Y:S05]  /*1d10*/  BSYNC.RECONVERGENT B0 ;  /* 0x0000000000007941 */ /* 0x000fea0003800200 */
.L_x_2186:
[----:B------:R-:W5:Y:S01]  /*1d20*/  LDCU.64 UR8, c[0x0][0x5e0] ;  /* 0x0000bc00ff0877ac */ /* 0x000f620008000a00 */
[----:B------:R-:W-:Y:S01]  /*1d30*/  MOV R3, UR10 ;  /* 0x0000000a00037c02 */ /* 0x000fe20008000f00 */
[----:B------:R-:W-:Y:S01]  /*1d40*/  BSSY.RECONVERGENT B0, `(.L_x_2188) ;  /* 0x0000013000007945 */ /* 0x000fe20003800200 */
[----:B------:R-:W-:-:S03]  /*1d50*/  UIMAD UR41, UR41, UR10, URZ ;  /* 0x0000000a292972a4 */ /* 0x000fc6000f8e02ff */
[----:B------:R-:W-:Y:S01]  /*1d60*/  IMAD.WIDE.U32 R26, R3, UR35, R26 ;  /* 0x00000023031a7c25 */ /* 0x000fe2000f8e001a */
[----:B------:R-:W-:Y:S02]  /*1d70*/  UIMAD UR41, UR35, UR11, UR41 ;  /* 0x0000000b232972a4 */ /* 0x000fe4000f8e0229 */
[----:B----4-:R-:W-:-:S04]  /*1d80*/  IADD3 R6, P0, PT, R26, UR14, RZ ;  /* 0x0000000e1a067c10 */ /* 0x010fc8000ff1e0ff */
[----:B------:R-:W-:Y:S02]  /*1d90*/  IADD3.X R7, PT, PT, R4, UR41, R27, P0, !PT ;  /* 0x0000002904077c10 */ /* 0x000fe400087fe41b */
[----:B-----5:R-:W-:Y:S02]  /*1da0*/  MOV R4, UR8 ;  /* 0x0000000800047c02 */ /* 0x020fe40008000f00 */
[----:B------:R-:W-:-:S03]  /*1db0*/  MOV R3, UR9 ;  /* 0x0000000900037c02 */ /* 0x000fc60008000f00 */
[----:B------:R-:W-:-:S04]  /*1dc0*/  IMAD.WIDE.U32 R4, R4, UR23, R6 ;  /* 0x0000001704047c25 */ /* 0x000fc8000f8e0006 */
[----:B------:R-:W-:Y:S01]  /*1dd0*/  IMAD R3, R3, UR23, R5 ;  /* 0x0000001703037c24 */ /* 0x000fe2000f8e0205 */
[----:B------:R-:W-:Y:S06]  /*1de0*/  @P4 BRA `(.L_x_2189) ;  /* 0x0000000000204947 */ /* 0x000fec0003800000 */
[----:B------:R-:W4:Y:S01]  /*1df0*/  LDCU.64 UR8, c[0x0][0x568] ;  /* 0x0000ad00ff0877ac */ /* 0x000f220008000a00 */
[----:B------:R-:W-:-:S05]  /*1e00*/  MOV R2, R4 ;  /* 0x0000000400027202 */ /* 0x000fca0000000f00 */
[----:B------:R-:W-:-:S04]  /*1e10*/  IMAD.WIDE.U32 R6, R17, UR10, R2 ;  /* 0x0000000a11067c25 */ /* 0x000fc8000f8e0002 */
[----:B------:R-:W-:Y:S01]  /*1e20*/  IMAD R17, R17, UR11, R7 ;  /* 0x0000000b11117c24 */ /* 0x000fe2000f8e0207 */
[----:B----4-:R-:W-:-:S04]  /*1e30*/  LEA R8, P0, R6, UR8, 0x1 ;  /* 0x0000000806087c11 */ /* 0x010fc8000f8008ff */
[----:B------:R-:W-:-:S05]  /*1e40*/  LEA.HI.X R9, R6, UR9, R17, 0x1, P0 ;  /* 0x0000000906097c11 */ /* 0x000fca00080f0c11 */
[----:B------:R4:W-:Y:S04]  /*1e50*/  STG.E.128 desc[UR32][R8.64], RZ ;  /* 0x000000ff08007986 */ /* 0x0009e8000c101d20 */
[----:B------:R4:W-:Y:S02]  /*1e60*/  STG.E.128 desc[UR32][R8.64+0x80], RZ ;  /* 0x000080ff08007986 */ /* 0x0009e4000c101d20 */
.L_x_2189:
[----:B------:R-:W-:Y:S05]  /*1e70*/  BSYNC.RECONVERGENT B0 ;  /* 0x0000000000007941 */ /* 0x000fea0003800200 */
.L_x_2188:
[----:B------:R-:W-:Y:S04]  /*1e80*/  BSSY.RECONVERGENT B0, `(.L_x_2190) ;  /* 0x000000c000007945 */ /* 0x000fe80003800200 */
[----:B------:R-:W-:Y:S05]  /*1e90*/  @P3 BRA `(.L_x_2191) ;  /* 0x0000000000283947 */ /* 0x000fea0003800000 */
[----:B------:R-:W5:Y:S01]  /*1ea0*/  LDCU.64 UR8, c[0x0][0x568] ;  /* 0x0000ad00ff0877ac */ /* 0x000f620008000a00 */
        /* <DEDUP_REMOVED lines=9> */
.L_x_2191:
[----:B------:R-:W-:Y:S05]  /*1f40*/  BSYNC.RECONVERGENT B0 ;  /* 0x0000000000007941 */ /* 0x000fea0003800200 */
.L_x_2190:
[----:B------:R-:W-:Y:S04]  /*1f50*/  BSSY.RECONVERGENT B0, `(.L_x_2192) ;  /* 0x000000c000007945 */ /* 0x000fe80003800200 */
[----:B------:R-:W-:Y:S05]  /*1f60*/  @P2 BRA `(.L_x_2193) ;  /* 0x0000000000282947 */ /* 0x000fea0003800000 */
[----:B------:R-:W4:Y:S01]  /*1f70*/  LDCU.64 UR8, c[0x0][0x568] ;  /* 0x0000ad00ff0877ac */ /* 0x000f220008000a00 */
[----:B------:R-:W-:Y:S01]  /*1f80*/  MOV R2, R4 ;  /* 0x0000000400027202 */ /* 0x000fe20000000f00 */
[----:B------:R-:W-:-:S04]  /*1f90*/  IMAD R23, R23, UR10, RZ ;  /* 0x0000000a17177c24 */ /* 0x000fc8000f8e02ff */
[C---:B------:R-:W-:Y:S02]  /*1fa0*/  IMAD R0, R14.reuse, UR11, R23 ;  /* 0x0000000b0e007c24 */ /* 0x040fe4000f8e0217 */
[----:B-1----:R-:W-:-:S05]  /*1fb0*/  IMAD.WIDE.U32 R6, R14, UR10, R2 ;  /* 0x0000000a0e067c25 */ /* 0x002fca000f8e0002 */
[----:B------:R-:W-:Y:S02]  /*1fc0*/  IADD3 R0, PT, PT, R7, R0, RZ ;  /* 0x0000000007007210 */ /* 0x000fe40007ffe0ff */
[----:B----4-:R-:W-:-:S04]  /*1fd0*/  LEA R8, P0, R6, UR8, 0x1 ;  /* 0x0000000806087c11 */ /* 0x010fc8000f8008ff */
[----:B------:R-:W-:-:S05]  /*1fe0*/  LEA.HI.X R9, R6, UR9, R0, 0x1, P0 ;  /* 0x0000000906097c11 */ /* 0x000fca00080f0c00 */
[----:B------:R1:W-:Y:S04]  /*1ff0*/  STG.E.128 desc[UR32][R8.64], RZ ;  /* 0x000000ff08007986 */ /* 0x0003e8000c101d20 */
[----:B------:R1:W-:Y:S02]  /*2000*/  STG.E.128 desc[UR32][R8.64+0x80], RZ ;  /* 0x000080ff08007986 */ /* 0x0003e4000c101d20 */
.L_x_2193:
[----:B------:R-:W-:Y:S05]  /*2010*/  BSYNC.RECONVERGENT B0 ;  /* 0x0000000000007941 */ /* 0x000fea0003800200 */
.L_x_2192:
[----:B------:R-:W-:Y:S05]  /*2020*/  @P1 BRA `(.L_x_2194) ;  /* 0x0000008000a01947 */ /* 0x000fea0003800000 */
[----:B------:R-:W5:Y:S01]  /*2030*/  LDCU.64 UR8, c[0x0][0x568] ;  /* 0x0000ad00ff0877ac */ /* 0x000f620008000a00 */
[----:B------:R-:W-:Y:S01]  /*2040*/  MOV R2, R4 ;  /* 0x0000000400027202 */ /* 0x000fe20000000f00 */
[----:B------:R-:W-:-:S04]  /*2050*/  IMAD R15, R15, UR10, RZ ;  /* 0x0000000a0f0f7c24 */ /* 0x000fc8000f8e02ff */
        /* <DEDUP_REMOVED lines=8> */
.L_x_2175:
[----:B------:R-:W-:Y:S01]  /*20e0*/  UIMAD UR44, UR53, -0x40, UR43 ;  /* 0xffffffc0352c78a4 */ /* 0x000fe2000f8e022b */
[----:B------:R-:W-:Y:S01]  /*20f0*/  IMAD.U32 R13, RZ, RZ, UR45 ;  /* 0x0000002dff0d7e24 */ /* 0x000fe2000f8e00ff */
[----:B------:R-:W-:Y:S01]  /*2100*/  UIADD3 UR38, UPT, UPT, -UR35, UR31, URZ ;  /* 0x0000001f23267290 */ /* 0x000fe2000fffe1ff */
[----:B------:R-:W-:Y:S01]  /*2110*/  IMAD.U32 R21, RZ, RZ, UR14 ;  /* 0x0000000eff157e24 */ /* 0x000fe2000f8e00ff */
[----:B------:R-:W-:Y:S01]  /*2120*/  UIMAD UR8, UR41, UR14, URZ ;  /* 0x0000000e290872a4 */ /* 0x000fe2000f8e02ff */
[----:B------:R-:W-:Y:S01]  /*2130*/  IMAD.U32 R9, RZ, RZ, UR45 ;  /* 0x0000002dff097e24 */ /* 0x000fe2000f8e00ff */
[----:B------:R-:W-:Y:S01]  /*2140*/  ISETP.GE.AND P0, PT, R8, UR44, PT ;  /* 0x0000002c08007c0c */ /* 0x000fe2000bf06270 */
[----:B------:R-:W-:Y:S01]  /*2150*/  IMAD.WIDE.U32 R20, R21, UR35, R26 ;  /* 0x0000002315147c25 */ /* 0x000fe2000f8e001a */
[----:B------:R-:W-:Y:S01]  /*2160*/  ISETP.GE.AND P2, PT, R2, UR38, PT ;  /* 0x0000002602007c0c */ /* 0x000fe2000bf46270 */
[----:B------:R-:W-:Y:S01]  /*2170*/  @P6 BAR.SYNC.DEFER_BLOCKING 0x0 ;  /* 0x0000000000006b1d */ /* 0x000fe20000010000 */
[----:B------:R-:W-:Y:S01]  /*2180*/  ISETP.GE.AND P3, PT, R8, UR38, PT ;  /* 0x0000002608007c0c */ /* 0x000fe2000bf66270 */
[----:B------:R-:W-:Y:S01]  /*2190*/  IMAD.U32 R2, RZ, RZ, UR54 ;  /* 0x00000036ff027e24 */ /* 0x000fe2000f8e00ff */
[----:B------:R-:W-:Y:S01]  /*21a0*/  UIMAD UR8, UR35, UR15, UR8 ;  /* 0x0000000f230872a4 */ /* 0x000fe2000f8e0208 */
[----:B------:R-:W-:Y:S01]  /*21b0*/  IADD3 R20, P4, PT, R20, UR46, RZ ;  /* 0x0000002e14147c10 */ /* 0x000fe2000ff9e0ff */
[----:B------:R-:W-:Y:S01]  /*21c0*/  IMAD.U32 R18, RZ, RZ, UR12 ;  /* 0x0000000cff127e24 */ /* 0x000fe2000f8e00ff */
[----:B------:R-:W1:Y:S01]  /*21d0*/  LDCU.64 UR10, c[0x0][0x3d0] ;  /* 0x00007a00ff0a77ac */ /* 0x000e620008000a00 */
[----:B------:R-:W-:Y:S01]  /*21e0*/  ISETP.GE.AND P1, PT, R10, UR38, PT ;  /* 0x000000260a007c0c */ /* 0x000fe2000bf26270 */
[----:B------:R-:W-:Y:S01]  /*21f0*/  IMAD.MOV.U32 R237, RZ, RZ, 0x7f800000 ;  /* 0x7f800000ffed7424 */ /* 0x000fe200078e00ff */
[----:B------:R-:W-:Y:S01]  /*2200*/  IADD3.X R21, PT, PT, R4, UR8, R21, P4, !PT ;  /* 0x0000000804157c10 */ /* 0x000fe2000a7fe415 */
[----:B------:R-:W-:Y:S01]  /*2210*/  ULOP3.LUT UR8, UR53, 0x80000001, URZ, 0xc0, !UPT ;  /* 0x8000000135087892 */ /* 0x000fe2000f8ec0ff */
[----:B------:R-:W-:Y:S01]  /*2220*/  @!P0 LEA R8, P5, R13, R232, 0x1 ;  /* 0x000000e80d088211 */ /* 0x000fe200078a08ff */
[----:B------:R-:W-:Y:S01]  /*2230*/  UIMAD UR41, UR41, UR12, URZ ;  /* 0x0000000c292972a4 */ /* 0x000fe2000f8e02ff */
[----:B------:R-:W-:Y:S01]  /*2240*/  SHF.R.U32.HI R215, RZ, 0x1, R210 ;  /* 0x00000001ffd77819 */ /* 0x000fe200000116d2 */
[----:B------:R-:W-:Y:S01]  /*2250*/  UISETP.NE.AND UP0, UPT, UR8, 0x1, UPT ;  /* 0x000000010800788c */ /* 0x000fe2000bf05270 */
[----:B------:R-:W-:Y:S01]  /*2260*/  @!P0 LEA.HI.X R9, R9, R233, R2, 0x1, P5 ;  /* 0x000000e909098211 */ /* 0x000fe200028f0c02 */
[----:B------:R-:W-:Y:S01]  /*2270*/  IMAD.WIDE.U32 R18, R18, UR35, R26 ;  /* 0x0000002312127c25 */ /* 0x000fe2000f8e001a */
[C---:B------:R-:W-:Y:S01]  /*2280*/  @!P0 LEA R24, P5, R3.reuse, R230, 0x1 ;  /* 0x000000e603188211 */ /* 0x040fe200078a08ff */
[----:B------:R-:W-:Y:S01]  /*2290*/  UIMAD UR41, UR35, UR13, UR41 ;  /* 0x0000000d232972a4 */ /* 0x000fe2000f8e0229 */
[----:B------:R-:W-:Y:S01]  /*22a0*/  SHF.R.U32.HI R239, RZ, 0x2, R210 ;  /* 0x00000002ffef7819 */ /* 0x000fe200000116d2 */
[----:B------:R-:W-:Y:S01]  /*22b0*/  USEL UR35, URZ, 0x4000, UP0 ;  /* 0x00004000ff237887 */ /* 0x000fe20008000000 */
[----:B------:R-:W-:Y:S01]  /*22c0*/  @!P0 LEA.HI.X R25, R3, R229, R6, 0x1, P5 ;  /* 0x000000e503198211 */ /* 0x000fe200028f0c06 */
[----:B------:R-:W2:Y:S01]  /*22d0*/  LDCU.64 UR8, c[0x0][0x3d8] ;  /* 0x00007b00ff0877ac */ /* 0x000ea20008000a00 */
[----:B------:R-:W-:Y:S01]  /*22e0*/  LOP3.LUT R3, R0, 0x1f8, RZ, 0xc0, !PT ;  /* 0x000001f800037812 */ /* 0x000fe200078ec0ff */
[----:B-1----:R-:W-:Y:S01]  /*22f0*/  IMAD.WIDE.U32 R20, R32, UR10, R20 ;  /* 0x0000000a20147c25 */ /* 0x002fe2000f8e0014 */
[----:B------:R-:W-:-:S02]  /*2300*/  ISETP.GE.AND P5, PT, R17, UR44, PT ;  /* 0x0000002c11007c0c */ /* 0x000fc4000bfa6270 */
[----:B------:R-:W-:Y:S01]  /*2310*/  LOP3.LUT R3, R3, 0x38, R210, 0x78, !PT ;  /* 0x0000003803037812 */ /* 0x000fe200078e78d2 */
[--C-:B------:R-:W-:Y:S01]  /*2320*/  @!P2 IMAD.MOV.U32 R30, RZ, RZ, R20.reuse ;  /* 0x000000ffff1ea224 */ /* 0x100fe200078e0014 */
[----:B------:R-:W-:Y:S01]  /*2330*/  LOP3.LUT R2, R215, 0x10, RZ, 0xc0, !PT ;  /* 0x00000010d7027812 */ /* 0x000fe200078ec0ff */
[----:B------:R-:W-:Y:S01]  /*2340*/  @!P1 IMAD.MOV.U32 R26, RZ, RZ, R20 ;  /* 0x000000ffff1a9224 */ /* 0x000fe200078e0014 */
[----:B------:R-:W-:Y:S01]  /*2350*/  LOP3.LUT R10, R3, 0x1e00, R0, 0xf8, !PT ;  /* 0x00001e00030a7812 */ /* 0x000fe200078ef800 */
[----:B------:R-:W-:Y:S01]  /*2360*/  IMAD R3, R7, UR10, RZ ;  /* 0x0000000a07037c24 */ /* 0x000fe2000f8e02ff */
[----:B------:R-:W-:Y:S01]  /*2370*/  LOP3.LUT R239, R2, 0x7, R239, 0xf8, !PT ;  /* 0x0000000702ef7812 */ /* 0x000fe200078ef8ef */
[----:B------:R-:W-:Y:S01]  /*2380*/  IMAD.MOV.U32 R236, RZ, RZ, 0x7f800000 ;  /* 0x7f800000ffec7424 */ /* 0x000fe200078e00ff */
[----:B------:R-:W-:Y:S01]  /*2390*/  LEA R10, R10, UR24, 0x1 ;  /* 0x000000180a0a7c11 */ /* 0x000fe2000f8e08ff */
[----:B------:R-:W-:Y:S01]  /*23a0*/  IMAD R3, R32, UR11, R3 ;  /* 0x0000000b20037c24 */ /* 0x000fe2000f8e0203 */
[----:B------:R-:W-:Y:S01]  /*23b0*/  LOP3.LUT R2, R239, 0x20, RZ, 0xfc, !PT ;  /* 0x00000020ef027812 */ /* 0x000fe200078efcff */
[----:B------:R-:W-:Y:S01]  /*23c0*/  @!P5 IMAD.MOV.U32 R228, RZ, RZ, R230 ;  /* 0x000000ffffe4d224 */ /* 0x000fe200078e00e6 */
[----:B------:R-:W-:Y:S01]  /*23d0*/  IADD3 R4, P4, PT, R18, UR48, RZ ;  /* 0x0000003012047c10 */ /* 0x000fe2000ff9e0ff */
[----:B------:R-:W-:Y:S01]  /*23e0*/  @!PT LDS RZ, [RZ] ;  /* 0x00000000fffff984 */ /* 0x000fe20000000800 */
[----:B------:R-:W-:Y:S01]  /*23f0*/  @!PT LDS RZ, [RZ] ;  /* 0x00000000fffff984 */ /* 0x000fe20000000800 */
[----:B------:R-:W-:Y:S01]  /*2400*/  @!PT LDS RZ, [RZ] ;  /* 0x00000000fffff984 */ /* 0x000fe20000000800 */
[----:B------:R-:W-:Y:S01]  /*2410*/  @!P5 LDGSTS.E.BYPASS.LTC128B.128 [R10+0x8000], desc[UR32][R232.64] ;  /* 0x08000000e80adfae */ /* 0x000fe2000b981a20 */
[----:B------:R-:W-:-:S02]  /*2420*/  VIADD R241, R10, UR35 ;  /* 0x000000230af17c36 */ /* 0x000fc40008000000 */
[----:B------:R-:W-:Y:S01]  /*2430*/  IMAD.MOV.U32 R235, RZ, RZ, 0x7f800000 ;  /* 0x7f800000ffeb7424 */ /* 0x000fe200078e00ff */
[----:B------:R-:W-:Y:S01]  /*2440*/  @!P5 LDGSTS.E.BYPASS.LTC128B.128 [R10+0xa000], desc[UR32][R232.64+0x80] ;  /* 0x0a000080e80adfae */ /* 0x000fe2000b981a20 */
[----:B------:R-:W-:Y:S01]  /*2450*/  IMAD.IADD R21, R21, 0x1, R3 ;  /* 0x0000000115157824 */ /* 0x000fe200078e0203 */
[----:B------:R-:W-:Y:S01]  /*2460*/  IADD3.X R5, PT, PT, R5, UR41, R19, P4, !PT ;  /* 0x0000002905057c10 */ /* 0x000fe2000a7fe413 */
[----:B--2---:R-:W-:Y:S01]  /*2470*/  IMAD R7, R7, UR8, RZ ;  /* 0x0000000807077c24 */ /* 0x004fe2000f8e02ff */
[----:B------:R1:W-:Y:S01]  /*2480*/  @P5 STS.128 [R10+0x8000], RZ ;  /* 0x008000ff0a005388 */ /* 0x0003e20000000c00 */
[----:B------:R-:W-:Y:S01]  /*2490*/  ISETP.GE.AND P4, PT, R17, UR38, PT ;  /* 0x0000002611007c0c */ /* 0x000fe2000bf86270 */
[----:B------:R-:W-:Y:S02]  /*24a0*/  VIADD R6, R239, 0x8 ;  /* 0x00000008ef067836 */ /* 0x000fe40000000000 */
[----:B------:R-:W-:Y:S01]  /*24b0*/  IMAD.MOV.U32 R234, RZ, RZ, 0x7f800000 ;  /* 0x7f800000ffea7424 */ /* 0x000fe200078e00ff */
[----:B------:R1:W-:Y:S01]  /*24c0*/  @P5 STS.128 [R10+0xa000], RZ ;  /* 0x00a000ff0a005388 */ /* 0x0003e20000000c00 */
[----:B------:R-:W-:Y:S01]  /*24d0*/  IMAD R7, R32, UR9, R7 ;  /* 0x0000000920077c24 */ /* 0x000fe2000f8e0207 */
[----:B------:R-:W-:Y:S01]  /*24e0*/  ISETP.GE.AND P6, PT, R6, UR44, PT ;  /* 0x0000002c06007c0c */ /* 0x000fe2000bfc6270 */
[----:B------:R-:W-:Y:S01]  /*24f0*/  IMAD.WIDE.U32 R32, R32, UR8, R4 ;  /* 0x0000000820207c25 */ /* 0x000fe2000f8e0004 */
[----:B------:R1:W-:Y:S03]  /*2500*/  @P0 STS.128 [R10+0x9000], RZ ;  /* 0x009000ff0a000388 */ /* 0x0003e60000000c00 */
[----:B------:R-:W-:Y:S01]  /*2510*/  IMAD.SHL.U32 R212, R210, 0x40, RZ ;  /* 0x00000040d2d47824 */ /* 0x000fe200078e00ff */
[----:B------:R1:W-:Y:S01]  /*2520*/  @P0 STS.128 [R10+0xb000], RZ ;  /* 0x00b000ff0a000388 */ /* 0x0003e20000000c00 */
[----:B------:R-:W-:-:S02]  /*2530*/  @!P3 IMAD R5, R11, UR14, RZ ;  /* 0x0000000e0b05bc24 */ /* 0x000fc4000f8e02ff */
[----:B------:R-:W-:Y:S01]  /*2540*/  IMAD.MOV.U32 R211, RZ, RZ, 0x40 ;  /* 0x00000040ffd37424 */ /* 0x000fe200078e00ff */
[----:B------:R-:W-:Y:S01]  /*2550*/  @!PT LDS RZ, [RZ] ;  /* 0x00000000fffff984 */ /* 0x000fe20000000800 */
[----:B------:R-:W-:Y:S01]  /*2560*/  @!PT LDS RZ, [RZ] ;  /* 0x00000000fffff984 */ /* 0x000fe20000000800 */
[----:B------:R-:W-:Y:S01]  /*2570*/  @!PT LDS RZ, [RZ] ;  /* 0x00000000fffff984 */ /* 0x000fe20000000800 */
[----:B------:R-:W-:Y:S01]  /*2580*/  @!P0 LDGSTS.E.BYPASS.LTC128B.128 [R10+0x9000], desc[UR32][R8.64] ;  /* 0x09000000080a8fae */ /* 0x000fe2000b981a20 */
[--C-:B------:R-:W-:Y:S02]  /*2590*/  @!P4 IMAD.MOV.U32 R36, RZ, RZ, R20.reuse ;  /* 0x000000ffff24c224 */ /* 0x100fe400078e0014 */
[----:B------:R-:W-:Y:S01]  /*25a0*/  IMAD.MOV.U32 R213, RZ, RZ, 0x20 ;  /* 0x00000020ffd57424 */ /* 0x000fe200078e00ff */
[----:B------:R2:W-:Y:S01]  /*25b0*/  @!P0 LDGSTS.E.BYPASS.LTC128B.128 [R10+0xb000], desc[UR32][R8.64+0x80] ;  /* 0x0b000080080a8fae */ /* 0x0005e2000b981a20 */
[--C-:B------:R-:W-:Y:S01]  /*25c0*/  @!P4 IMAD.MOV.U32 R37, RZ, RZ, R21.reuse ;  /* 0x000000ffff25c224 */ /* 0x100fe200078e0015 */
[----:B------:R-:W-:Y:S01]  /*25d0*/  CS2R R158, SRZ ;  /* 0x00000000009e7805 */ /* 0x000fe2000001ff00 */
[--C-:B------:R-:W-:Y:S01]  /*25e0*/  @!P2 IMAD.MOV.U32 R31, RZ, RZ, R21.reuse ;  /* 0x000000ffff1fa224 */ /* 0x100fe200078e0015 */
[----:B------:R-:W-:Y:S01]  /*25f0*/  @!P5 LDGSTS.E.BYPASS.LTC128B.128 [R241], desc[UR32][R228.64] ;  /* 0x00000000e4f1dfae */ /* 0x000fe2000b981a20 */
[----:B------:R-:W-:Y:S01]  /*2600*/  @!P1 IMAD.MOV.U32 R27, RZ, RZ, R21 ;  /* 0x000000ffff1b9224 */ /* 0x000fe200078e0015 */
[----:B------:R-:W-:Y:S01]  /*2610*/  CS2R R156, SRZ ;  /* 0x00000000009c7805 */ /* 0x000fe2000001ff00 */
[C---:B------:R-:W-:Y:S01]  /*2620*/  @!P3 IMAD R6, R12.reuse, UR15, R5 ;  /* 0x0000000f0c06bc24 */ /* 0x040fe2000f8e0205 */
[----:B------:R-:W-:Y:S01]  /*2630*/  @!P5 LDGSTS.E.BYPASS.LTC128B.128 [R241+0x2000], desc[UR32][R228.64+0x80] ;  /* 0x02000080e4f1dfae */ /* 0x000fe2000b981a20 */
[----:B------:R-:W-:Y:S01]  /*2640*/  @!P3 IMAD.WIDE.U32 R20, R12, UR14, R20 ;  /* 0x0000000e0c14bc25 */ /* 0x000fe2000f8e0014 */
[----:B------:R-:W3:Y:S01]  /*2650*/  @!P2 LDC.64 R4, c[0x0][0x388] ;  /* 0x0000e200ff04ab82 */ /* 0x000ee20000000a00 */
[----:B------:R-:W-:Y:S01]  /*2660*/  CS2R R162, SRZ ;  /* 0x0000000000a27805 */ /* 0x000fe2000001ff00 */
[----:B------:R1:W-:Y:S01]  /*2670*/  @P5 STS.128 [R241], RZ ;  /* 0x000000fff1005388 */ /* 0x0003e20000000c00 */
[----:B------:R-:W-:Y:S01]  /*2680*/  @!P3 IMAD.IADD R6, R21, 0x1, R6 ;  /* 0x000000011506b824 */ /* 0x000fe200078e0206 */
[----:B------:R-:W-:Y:S01]  /*2690*/  CS2R R160, SRZ ;  /* 0x0000000000a07805 */ /* 0x000fe2000001ff00 */
[----:B------:R-:W-:Y:S01]  /*26a0*/  IMAD.IADD R33, R33, 0x1, R7 ;  /* 0x0000000121217824 */ /* 0x000fe200078e0207 */
[----:B------:R1:W-:Y:S01]  /*26b0*/  @P5 STS.128 [R241+0x2000], RZ ;  /* 0x002000fff1005388 */ /* 0x0003e20000000c00 */
[----:B------:R-:W-:Y:S01]  /*26c0*/  ISETP.GE.AND P5, PT, R2, UR44, PT ;  /* 0x0000002c02007c0c */ /* 0x000fe2000bfa6270 */
[----:B------:R-:W-:Y:S01]  /*26d0*/  @!P3 IMAD R11, R11, UR12, RZ ;  /* 0x0000000c0b0bbc24 */ /* 0x000fe2000f8e02ff */
[----:B------:R-:W4:Y:S01]  /*26e0*/  @!P3 LDC.64 R2, c[0x0][0x388] ;  /* 0x0000e200ff02bb82 */ /* 0x000f220000000a00 */
[----:B------:R1:W-:Y:S01]  /*26f0*/  @P0 STS.128 [R241+0x1000], RZ ;  /* 0x001000fff1000388 */ /* 0x0003e20000000c00 */
[----:B------:R-:W-:Y:S01]  /*2700*/  @!P3 IMAD.MOV.U32 R28, RZ, RZ, R32 ;  /* 0x000000ffff1cb224 */ /* 0x000fe200078e0020 */
[----:B------:R-:W-:Y:S01]  /*2710*/  CS2R R154, SRZ ;  /* 0x00000000009a7805 */ /* 0x000fe2000001ff00 */
[----:B------:R-:W-:Y:S01]  /*2720*/  @!P3 IMAD.MOV.U32 R29, RZ, RZ, R33 ;  /* 0x000000ffff1db224 */ /* 0x000fe200078e0021 */
[----:B------:R1:W-:Y:S01]  /*2730*/  @P0 STS.128 [R241+0x3000], RZ ;  /* 0x003000fff1000388 */ /* 0x0003e20000000c00 */
[----:B------:R-:W-:Y:S01]  /*2740*/  @!P3 IMAD R11, R12, UR13, R11 ;  /* 0x0000000d0c0bbc24 */ /* 0x000fe2000f8e020b */
[----:B------:R-:W-:Y:S01]  /*2750*/  CS2R R152, SRZ ;  /* 0x0000000000987805 */ /* 0x000fe2000001ff00 */
[----:B--2---:R-:W2:Y:S01]  /*2760*/  @!P4 LDC.64 R8, c[0x0][0x388] ;  /* 0x0000e200ff08cb82 */ /* 0x004ea20000000a00 */
[----:B------:R-:W-:Y:S01]  /*2770*/  @!PT LDS RZ, [RZ] ;  /* 0x00000000fffff984 */ /* 0x000fe20000000800 */
[----:B------:R-:W-:Y:S01]  /*2780*/  @!PT LDS RZ, [RZ] ;  /* 0x00000000fffff984 */ /* 0x000fe20000000800 */
[----:B------:R-:W-:Y:S01]  /*2790*/  @!PT LDS RZ, [RZ] ;  /* 0x00000000fffff984 */ /* 0x000fe20000000800 */
[----:B------:R-:W-:Y:S01]  /*27a0*/  @!P0 LDGSTS.E.BYPASS.LTC128B.128 [R241+0x1000], desc[UR32][R24.64] ;  /* 0x0100000018f18fae */ /* 0x000fe2000b981a20 */
[----:B------:R-:W-:Y:S01]  /*27b0*/  @!P4 IMAD.WIDE.U32 R36, R17, UR14, R36 ;  /* 0x0000000e1124cc25 */ /* 0x000fe2000f8e0024 */
[----:B------:R-:W-:-:S02]  /*27c0*/  CS2R R150, SRZ ;  /* 0x0000000000967805 */ /* 0x000fc4000001ff00 */
[----:B------:R-:W-:Y:S01]  /*27d0*/  CS2R R148, SRZ ;  /* 0x0000000000947805 */ /* 0x000fe2000001ff00 */
[----:B------:R1:W-:Y:S01]  /*27e0*/  @!P0 LDGSTS.E.BYPASS.LTC128B.128 [R241+0x3000], desc[UR32][R24.64+0x80] ;  /* 0x0300008018f18fae */ /* 0x0003e2000b981a20 */
[----:B------:R-:W-:Y:S01]  /*27f0*/  @!P3 IMAD.WIDE.U32 R12, R12, UR12, R28 ;  /* 0x0000000c0c0cbc25 */ /* 0x000fe2000f8e001c */
[----:B------:R-:W-:Y:S02]  /*2800*/  CS2R R142, SRZ ;  /* 0x00000000008e7805 */ /* 0x000fe4000001ff00 */
[----:B------:R-:W-:Y:S02]  /*2810*/  CS2R R140, SRZ ;  /* 0x00000000008c7805 */ /* 0x000fe4000001ff00 */
[----:B------:R-:W-:Y:S01]  /*2820*/  CS2R R146, SRZ ;  /* 0x0000000000927805 */ /* 0x000fe2000001ff00 */
[----:B------:R-:W-:Y:S01]  /*2830*/  @!P2 IMAD R29, R23, UR14, RZ ;  /* 0x0000000e171dac24 */ /* 0x000fe2000f8e02ff */
[----:B------:R-:W-:Y:S01]  /*2840*/  CS2R R144, SRZ ;  /* 0x0000000000907805 */ /* 0x000fe2000001ff00 */
[----:B------:R-:W-:Y:S01]  /*2850*/  @!P4 IMAD R22, R17, UR15, R37 ;  /* 0x0000000f1116cc24 */ /* 0x000fe2000f8e0225 */
[----:B------:R-:W-:Y:S01]  /*2860*/  CS2R R138, SRZ ;  /* 0x00000000008a7805 */ /* 0x000fe2000001ff00 */
[----:B------:R-:W-:Y:S01]  /*2870*/  @!P2 IMAD R23, R23, UR12, RZ ;  /* 0x0000000c1717ac24 */ /* 0x000fe2000f8e02ff */
[----:B------:R-:W-:-:S02]  /*2880*/  CS2R R136, SRZ ;  /* 0x0000000000887805 */ /* 0x000fc4000001ff00 */
[----:B----4-:R-:W-:Y:S01]  /*2890*/  @!P3 LEA R18, P0, R20, R2, 0x1 ;  /* 0x000000021412b211 */ /* 0x010fe200078008ff */
[----:B------:R-:W-:Y:S01]  /*28a0*/  @!P2 IMAD.WIDE.U32 R30, R14, UR14, R30 ;  /* 0x0000000e0e1eac25 */ /* 0x000fe2000f8e001e */
[----:B------:R-:W-:Y:S02]  /*28b0*/  CS2R R134, SRZ ;  /* 0x0000000000867805 */ /* 0x000fe4000001ff00 */
[----:B------:R-:W-:Y:S02]  /*28c0*/  CS2R R132, SRZ ;  /* 0x0000000000847805 */ /* 0x000fe4000001ff00 */
[----:B------:R-:W-:Y:S01]  /*28d0*/  @!P3 LEA.HI.X R19, R20, R3, R6, 0x1, P0 ;  /* 0x000000031413b211 */ /* 0x000fe200000f0c06 */
[----:B------:R-:W-:Y:S01]  /*28e0*/  @!P2 IMAD R20, R14, UR15, R29 ;  /* 0x0000000f0e14ac24 */ /* 0x000fe2000f8e021d */
[----:B------:R-:W4:Y:S01]  /*28f0*/  @!P4 LDC.64 R6, c[0x0][0x390] ;  /* 0x0000e400ff06cb82 */ /* 0x000f220000000a00 */
[----:B------:R-:W-:Y:S01]  /*2900*/  @!P1 IMAD.MOV.U32 R34, RZ, RZ, R32 ;  /* 0x000000ffff229224 */ /* 0x000fe200078e0020 */
[C---:B--2---:R-:W-:Y:S01]  /*2910*/  @!P4 LEA R28, P0, R36.reuse, R8, 0x1 ;  /* 0x00000008241cc211 */ /* 0x044fe200078008ff */
[----:B------:R-:W-:Y:S01]  /*2920*/  @!P1 IMAD.MOV.U32 R35, RZ, RZ, R33 ;  /* 0x000000ffff239224 */ /* 0x000fe200078e0021 */
[----:B------:R-:W-:Y:S01]  /*2930*/  CS2R R126, SRZ ;  /* 0x00000000007e7805 */ /* 0x000fe2000001ff00 */
[C---:B------:R-:W-:Y:S01]  /*2940*/  @!P1 IMAD R21, R15.reuse, UR14, RZ ;  /* 0x0000000e0f159c24 */ /* 0x040fe2000f8e02ff */
[----:B------:R-:W-:Y:S01]  /*2950*/  @!P4 LEA.HI.X R29, R36, R9, R22, 0x1, P0 ;  /* 0x00000009241dc211 */ /* 0x000fe200000f0c16 */
[C---:B------:R-:W-:Y:S01]  /*2960*/  @!P2 IMAD R8, R14.reuse, UR13, R23 ;  /* 0x0000000d0e08ac24 */ /* 0x040fe2000f8e0217 */
[----:B------:R-:W2:Y:S01]  /*2970*/  @!P1 LDC.64 R2, c[0x0][0x388] ;  /* 0x0000e200ff029b82 */ /* 0x000ea20000000a00 */
[----:B------:R-:W-:Y:S01]  /*2980*/  @!P1 IMAD R9, R15, UR12, RZ ;  /* 0x0000000c0f099c24 */ /* 0x000fe2000f8e02ff */
[----:B------:R-:W-:Y:S01]  /*2990*/  CS2R R124, SRZ ;  /* 0x00000000007c7805 */ /* 0x000fe2000001ff00 */
[----:B-1----:R-:W-:Y:S01]  /*29a0*/  @!P2 IMAD.MOV.U32 R24, RZ, RZ, R32 ;  /* 0x000000ffff18a224 */ /* 0x002fe200078e0020 */
[----:B------:R-:W-:Y:S01]  /*29b0*/  @!P4 LDGSTS.E.BYPASS.LTC128B.128 [R10+0xc000], desc[UR32][R28.64] ;  /* 0x0c0000001c0acfae */ /* 0x000fe2000b981a20 */
[----:B------:R-:W-:Y:S01]  /*29c0*/  @!P2 IMAD.MOV.U32 R25, RZ, RZ, R33 ;  /* 0x000000ffff19a224 */ /* 0x000fe200078e0021 */
[----:B------:R-:W-:Y:S01]  /*29d0*/  CS2R R130, SRZ ;  /* 0x0000000000827805 */ /* 0x000fe2000001ff00 */
[----:B------:R-:W-:Y:S01]  /*29e0*/  @!P2 IMAD.IADD R20, R31, 0x1, R20 ;  /* 0x000000011f14a824 */ /* 0x000fe200078e0214 */
[----:B------:R-:W-:Y:S01]  /*29f0*/  @!P4 LDGSTS.E.BYPASS.LTC128B.128 [R10+0x10000], desc[UR32][R28.64+0x80] ;  /* 0x100000801c0acfae */ /* 0x000fe2000b981a20 */
[----:B------:R-:W-:Y:S01]  /*2a00*/  @!P2 IMAD.WIDE.U32 R24, R14, UR12, R24 ;  /* 0x0000000c0e18ac25 */ /* 0x000fe2000f8e0018 */
[----:B---3--:R-:W-:-:S02]  /*2a10*/  @!P2 LEA R14, P0, R30, R4, 0x1 ;  /* 0x000000041e0ea211 */ /* 0x008fc400078008ff */
[----:B------:R-:W-:Y:S01]  /*2a20*/  CS2R R128, SRZ ;  /* 0x0000000000807805 */ /* 0x000fe2000001ff00 */
[----:B------:R1:W-:Y:S01]  /*2a30*/  @P4 STS.128 [R10+0xc000], RZ ;  /* 0x00c000ff0a004388 */ /* 0x0003e20000000c00 */
[----:B------:R-:W-:Y:S01]  /*2a40*/  @!P4 IMAD.WIDE.U32 R32, R17, UR12, R32 ;  /* 0x0000000c1120cc25 */ /* 0x000fe2000f8e0020 */
[----:B------:R-:W-:Y:S02]  /*2a50*/  @!P2 LEA.HI.X R15, R30, R5, R20, 0x1, P0 ;  /* 0x000000051e0fa211 */ /* 0x000fe400000f0c14 */
[----:B------:R-:W-:Y:S01]  /*2a60*/  CS2R R122, SRZ ;  /* 0x00000000007a7805 */ /* 0x000fe2000001ff00 */
[----:B------:R-:W3:Y:S01]  /*2a70*/  @!P3 LDC.64 R4, c[0x0][0x390] ;  /* 0x0000e400ff04bb82 */ /* 0x000ee20000000a00 */
[----:B------:R-:W-:Y:S01]  /*2a80*/  @!P1 IMAD R21, R16, UR15, R21 ;  /* 0x0000000f10159c24 */ /* 0x000fe2000f8e0215 */
[----:B----4-:R-:W-:Y:S01]  /*2a90*/  @!P4 LEA R22, P0, R32, R6, 0x1 ;  /* 0x000000062016c211 */ /* 0x010fe200078008ff */
[----:B------:R-:W-:Y:S01]  /*2aa0*/  @!P1 IMAD.WIDE.U32 R26, R16, UR14, R26 ;  /* 0x0000000e101a9c25 */ /* 0x000fe2000f8e001a */
[----:B------:R1:W-:Y:S01]  /*2ab0*/  @P4 STS.128 [R10+0x10000], RZ ;  /* 0x010000ff0a004388 */ /* 0x0003e20000000c00 */
[----:B------:R-:W-:-:S02]  /*2ac0*/  CS2R R120, SRZ ;  /* 0x0000000000787805 */ /* 0x000fc4000001ff00 */
[----:B------:R-:W-:Y:S01]  /*2ad0*/  CS2R R118, SRZ ;  /* 0x0000000000767805 */ /* 0x000fe2000001ff00 */
[C---:B------:R-:W-:Y:S01]  /*2ae0*/  @!P1 IMAD R9, R16.reuse, UR13, R9 ;  /* 0x0000000d10099c24 */ /* 0x040fe2000f8e0209 */
[----:B------:R1:W-:Y:S01]  /*2af0*/  @P3 STS.128 [R10+0xd000], RZ ;  /* 0x00d000ff0a003388 */ /* 0x0003e20000000c00 */
[----:B------:R-:W-:Y:S01]  /*2b00*/  @!P1 IMAD.WIDE.U32 R34, R16, UR12, R34 ;  /* 0x0000000c10229c25 */ /* 0x000fe2000f8e0022 */
[----:B------:R-:W-:Y:S02]  /*2b10*/  CS2R R116, SRZ ;  /* 0x0000000000747805 */ /* 0x000fe4000001ff00 */
[----:B------:R-:W-:Y:S01]  /*2b20*/  CS2R R110, SRZ ;  /* 0x00000000006e7805 */ /* 0x000fe2000001ff00 */
[----:B------:R1:W-:Y:S01]  /*2b30*/  @P3 STS.128 [R10+0x11000], RZ ;  /* 0x011000ff0a003388 */ /* 0x0003e20000000c00 */
[----:B------:R-:W-:Y:S01]  /*2b40*/  @!P4 IMAD R16, R17, UR13, R33 ;  /* 0x0000000d1110cc24 */ /* 0x000fe2000f8e0221 */
[----:B------:R-:W4:Y:S01]  /*2b50*/  LDCU UR13, c[0x0][0x590] ;  /* 0x0000b200ff0d77ac */ /* 0x000f220008000800 */
[----:B------:R-:W-:Y:S01]  /*2b60*/  @!P1 IMAD.IADD R21, R27, 0x1, R21 ;  /* 0x000000011b159824 */ /* 0x000fe200078e0215 */
[----:B------:R-:W-:Y:S01]  /*2b70*/  @!PT LDS RZ, [RZ] ;  /* 0x00000000fffff984 */ /* 0x000fe20000000800 */
[----:B------:R-:W-:Y:S01]  /*2b80*/  @!PT LDS RZ, [RZ] ;  /* 0x00000000fffff984 */ /* 0x000fe20000000800 */
[----:B------:R-:W-:Y:S01]  /*2b90*/  @!PT LDS RZ, [RZ] ;  /* 0x00000000fffff984 */ /* 0x000fe20000000800 */
[----:B------:R-:W-:Y:S01]  /*2ba0*/  @!P3 LDGSTS.E.BYPASS.LTC128B.128 [R10+0xd000], desc[UR32][R18.64] ;  /* 0x0d000000120abfae */ /* 0x000fe2000b981a20 */
[----:B------:R-:W-:Y:S01]  /*2bb0*/  @!P3 IMAD.IADD R11, R13, 0x1, R11 ;  /* 0x000000010d0bb824 */ /* 0x000fe200078e020b */
[----:B------:R-:W-:Y:S01]  /*2bc0*/  @!P4 LEA.HI.X R23, R32, R7, R16, 0x1, P0 ;  /* 0x000000072017c211 */ /* 0x000fe200000f0c10 */
[----:B------:R-:W-:Y:S01]  /*2bd0*/  @!P2 IMAD.IADD R8, R25, 0x1, R8 ;  /* 0x000000011908a824 */ /* 0x000fe200078e0208 */
[----:B------:R-:W4:Y:S01]  /*2be0*/  @!P2 LDC.64 R6, c[0x0][0x390] ;  /* 0x0000e400ff06ab82 */ /* 0x000f220000000a00 */
[----:B--2---:R-:W-:Y:S01]  /*2bf0*/  @!P1 LEA R16, P0, R26, R2, 0x1 ;  /* 0x000000021a109211 */ /* 0x004fe200078008ff */
[----:B------:R-:W-:Y:S01]  /*2c00*/  @!P3 LDGSTS.E.BYPASS.LTC128B.128 [R10+0x11000], desc[UR32][R18.64+0x80] ;  /* 0x11000080120abfae */ /* 0x000fe2000b981a20 */
[----:B------:R-:W-:Y:S01]  /*2c10*/  @!P1 IMAD.IADD R9, R35, 0x1, R9 ;  /* 0x0000000123099824 */ /* 0x000fe200078e0209 */
[----:B------:R-:W-:-:S02]  /*2c20*/  CS2R R108, SRZ ;  /* 0x00000000006c7805 */ /* 0x000fc4000001ff00 */
[----:B------:R-:W-:Y:S01]  /*2c30*/  @!P1 LEA.HI.X R17, R26, R3, R21, 0x1, P0 ;  /* 0x000000031a119211 */ /* 0x000fe200000f0c15 */
[----:B------:R1:W-:Y:S01]  /*2c40*/  @P2 STS.128 [R10+0xe000], RZ ;  /* 0x00e000ff0a002388 */ /* 0x0003e20000000c00 */
[C---:B---3--:R-:W-:Y:S01]  /*2c50*/  @!P3 LEA R4, P0, R12.reuse, R4, 0x1 ;  /* 0x000000040c04b211 */ /* 0x048fe200078008ff */
[----:B------:R-:W2:Y:S01]  /*2c60*/  @!P1 LDC.64 R2, c[0x0][0x390] ;  /* 0x0000e400ff029b82 */ /* 0x000ea20000000a00 */
[----:B------:R-:W-:Y:S01]  /*2c70*/  IMAD.MOV.U32 R228, RZ, RZ, 0x4 ;  /* 0x00000004ffe47424 */ /* 0x000fe200078e00ff */
[----:B------:R1:W-:Y:S01]  /*2c80*/  @P2 STS.128 [R10+0x12000], RZ ;  /* 0x012000ff0a002388 */ /* 0x0003e20000000c00 */
[----:B------:R-:W-:Y:S02]  /*2c90*/  @!P3 LEA.HI.X R5, R12, R5, R11, 0x1, P0 ;  /* 0x000000050c05b211 */ /* 0x000fe400000f0c0b */
        /* <DEDUP_REMOVED lines=15> */
[C---:B----4-:R-:W-:Y:S02]  /*2d90*/  @!P2 LEA R6, P0, R24.reuse, R6, 0x1 ;  /* 0x000000061806a211 */ /* 0x050fe400078008ff */
[----:B------:R-:W-:Y:S01]  /*2da0*/  CS2R R96, SRZ ;  /* 0x0000000000607805 */ /* 0x000fe2000001ff00 */
[----:B------:R1:W-:Y:S01]  /*2db0*/  @P1 STS.128 [R10+0x13000], RZ ;  /* 0x013000ff0a001388 */ /* 0x0003e20000000c00 */
[----:B------:R-:W-:Y:S02]  /*2dc0*/  CS2R R90, SRZ ;  /* 0x00000000005a7805 */ /* 0x000fe4000001ff00 */
[----:B------:R-:W-:Y:S01]  /*2dd0*/  @!P2 LEA.HI.X R7, R24, R7, R8, 0x1, P0 ;  /* 0x000000071807a211 */ /* 0x000fe200000f0c08 */
[----:B------:R-:W-:Y:S01]  /*2de0*/  VIADD R8, R239, 0x28 ;  /* 0x00000028ef087836 */ /* 0x000fe20000000000 */
[----:B------:R-:W-:Y:S01]  /*2df0*/  @!PT LDS RZ, [RZ] ;  /* 0x00000000fffff984 */ /* 0x000fe20000000800 */
[----:B------:R-:W-:Y:S01]  /*2e00*/  @!PT LDS RZ, [RZ] ;  /* 0x00000000fffff984 */ /* 0x000fe20000000800 */
[----:B------:R-:W-:Y:S01]  /*2e10*/  @!PT LDS RZ, [RZ] ;  /* 0x00000000fffff984 */ /* 0x000fe20000000800 */
[----:B------:R-:W-:Y:S01]  /*2e20*/  @!P1 LDGSTS.E.BYPASS.LTC128B.128 [R10+0xf000], desc[UR32][R16.64] ;  /* 0x0f000000100a9fae */ /* 0x000fe2000b981a20 */
[----:B------:R-:W-:Y:S02]  /*2e30*/  CS2R R88, SRZ ;  /* 0x0000000000587805 */ /* 0x000fe4000001ff00 */
[----:B--2---:R-:W-:-:S02]  /*2e40*/  @!P1 LEA R2, P0, R34, R2, 0x1 ;  /* 0x0000000222029211 */ /* 0x004fc400078008ff */
[----:B------:R-:W-:Y:S01]  /*2e50*/  CS2R R86, SRZ ;  /* 0x0000000000567805 */ /* 0x000fe2000001ff00 */
[----:B------:R-:W-:Y:S01]  /*2e60*/  @!P1 LDGSTS.E.BYPASS.LTC128B.128 [R10+0x13000], desc[UR32][R16.64+0x80] ;  /* 0x13000080100a9fae */ /* 0x000fe2000b981a20 */
[----:B------:R-:W-:Y:S02]  /*2e70*/  CS2R R84, SRZ ;  /* 0x0000000000547805 */ /* 0x000fe4000001ff00 */
[----:B------:R-:W-:Y:S02]  /*2e80*/  @!P1 LEA.HI.X R3, R34, R3, R9, 0x1, P0 ;  /* 0x0000000322039211 */ /* 0x000fe400000f0c09 */
[----:B------:R-:W-:Y:S01]  /*2e90*/  CS2R R78, SRZ ;  /* 0x00000000004e7805 */ /* 0x000fe2000001ff00 */
[----:B------:R-:W-:Y:S01]  /*2ea0*/  @!P4 LDGSTS.E.BYPASS.LTC128B.128 [R10+0x14000], desc[UR32][R22.64] ;  /* 0x14000000160acfae */ /* 0x000fe2000b981a20 */
[----:B------:R-:W-:Y:S02]  /*2eb0*/  ISETP.GE.AND P0, PT, R239, UR44, PT ;  /* 0x0000002cef007c0c */ /* 0x000fe4000bf06270 */
[----:B------:R-:W-:-:S02]  /*2ec0*/  CS2R R76, SRZ ;  /* 0x00000000004c7805 */ /* 0x000fc4000001ff00 */
[----:B------:R-:W-:Y:S01]  /*2ed0*/  CS2R R82, SRZ ;  /* 0x0000000000527805 */ /* 0x000fe2000001ff00 */
[----:B------:R-:W-:Y:S01]  /*2ee0*/  @!P4 LDGSTS.E.BYPASS.LTC128B.128 [R10+0x18000], desc[UR32][R22.64+0x80] ;  /* 0x18000080160acfae */ /* 0x000fe2000b981a20 */
        /* <DEDUP_REMOVED lines=27> */
[----:B------:R-:W-:Y:S01]  /*30a0*/  ISETP.GE.AND P3, PT, R8, UR44, PT ;  /* 0x0000002c08007c0c */ /* 0x000fe2000bf66270 */
[----:B------:R-:W-:Y:S01]  /*30b0*/  IMAD.MOV.U32 R8, RZ, RZ, 0x4 ;  /* 0x00000004ff087424 */ /* 0x000fe200078e00ff */
[----:B------:R-:W-:Y:S01]  /*30c0*/  CS2R R40, SRZ ;  /* 0x0000000000287805 */ /* 0x000fe2000001ff00 */
[----:B------:R1:W-:Y:S01]  /*30d0*/  @P2 STS.128 [R10+0x16000], RZ ;  /* 0x016000ff0a002388 */ /* 0x0003e20000000c00 */
[----:B------:R-:W-:Y:S01]  /*30e0*/  CS2R R38, SRZ ;  /* 0x0000000000267805 */ /* 0x000fe2000001ff00 */
[----:B------:R-:W-:Y:S01]  /*30f0*/  IMAD.WIDE.U32 R8, R239, R8, UR60 ;  /* 0x0000003cef087e25 */ /* 0x000fe2000f8e0008 */
[----:B------:R-:W-:Y:S01]  /*3100*/  CS2R R36, SRZ ;  /* 0x0000000000247805 */ /* 0x000fe2000001ff00 */
[----:B------:R1:W-:Y:S01]  /*3110*/  @P2 STS.128 [R10+0x1a000], RZ ;  /* 0x01a000ff0a002388 */ /* 0x0003e20000000c00 */
[----:B------:R-:W-:Y:S01]  /*3120*/  UIADD3 UR42, UPT, UPT, -UR52, UR42, URZ ;  /* 0x0000002a342a7290 */ /* 0x000fe2000fffe1ff */
[----:B------:R-:W2:Y:S02]  /*3130*/  LDCU UR10, c[0x0][0x504] ;  /* 0x0000a080ff0a77ac */ /* 0x000ea40008000800 */
[----:B------:R-:W-:Y:S01]  /*3140*/  @!PT LDS RZ, [RZ] ;  /* 0x00000000fffff984 */ /* 0x000fe20000000800 */
[----:B------:R-:W-:Y:S01]  /*3150*/  @!PT LDS RZ, [RZ] ;  /* 0x00000000fffff984 */ /* 0x000fe20000000800 */
[----:B------:R-:W-:Y:S01]  /*3160*/  @!PT LDS RZ, [RZ] ;  /* 0x00000000fffff984 */ /* 0x000fe20000000800 */
[----:B------:R-:W-:Y:S01]  /*3170*/  @!P2 LDGSTS.E.BYPASS.LTC128B.128 [R10+0x16000], desc[UR32][R6.64] ;  /* 0x16000000060aafae */ /* 0x000fe2000b981a20 */
[----:B------:R-:W3:Y:S03]  /*3180*/  LDCU UR9, c[0x0][0x508] ;  /* 0x0000a100ff0977ac */ /* 0x000ee60008000800 */
[----:B------:R4:W-:Y:S01]  /*3190*/  @!P2 LDGSTS.E.BYPASS.LTC128B.128 [R10+0x1a000], desc[UR32][R6.64+0x80] ;  /* 0x1a000080060aafae */ /* 0x0009e2000b981a20 */
[----:B------:R-:W1:Y:S03]  /*31a0*/  LDCU UR8, c[0x0][0x3e0] ;  /* 0x00007c00ff0877ac */ /* 0x000e660008000800 */
[----:B------:R1:W-:Y:S01]  /*31b0*/  @P1 STS.128 [R10+0x17000], RZ ;  /* 0x017000ff0a001388 */ /* 0x0003e20000000c00 */
[----:B------:R-:W1:Y:S03]  /*31c0*/  LDCU UR12, c[0x0][0x50c] ;  /* 0x0000a180ff0c77ac */ /* 0x000e660008000800 */
[----:B------:R1:W-:Y:S01]  /*31d0*/  @P1 STS.128 [R10+0x1b000], RZ ;  /* 0x01b000ff0a001388 */ /* 0x0003e20000000c00 */
[----:B------:R-:W1:Y:S03]  /*31e0*/  LDCU UR11, c[0x0][0x45c] ;  /* 0x00008b80ff0b77ac */ /* 0x000e660008000800 */
[----:B------:R-:W-:Y:S01]  /*31f0*/  @!PT LDS RZ, [RZ] ;  /* 0x00000000fffff984 */ /* 0x000fe20000000800 */
[----:B------:R-:W-:Y:S01]  /*3200*/  @!PT LDS RZ, [RZ] ;  /* 0x00000000fffff984 */ /* 0x000fe20000000800 */
[----:B------:R-:W-:Y:S01]  /*3210*/  @!PT LDS RZ, [RZ] ;  /* 0x00000000fffff984 */ /* 0x000fe20000000800 */
[----:B------:R-:W-:Y:S04]  /*3220*/  @!P1 LDGSTS.E.BYPASS.LTC128B.128 [R10+0x17000], desc[UR32][R2.64] ;  /* 0x17000000020a9fae */ /* 0x000fe8000b981a20 */
[----:B------:R2:W-:Y:S04]  /*3230*/  @!P1 LDGSTS.E.BYPASS.LTC128B.128 [R10+0x1b000], desc[UR32][R2.64+0x80] ;  /* 0x1b000080020a9fae */ /* 0x0005e8000b981a20 */
[----:B------:R-:W0:Y:S04]  /*3240*/  LDGDEPBAR ;  /* 0x00000000000079af */ /* 0x000e280000000000 */
[----:B------:R1:W5:Y:S04]  /*3250*/  @!P0 LDG.E R237, desc[UR32][R8.64] ;  /* 0x0000002008ed8981 */ /* 0x000368000c1e1900 */
[----:B------:R1:W5:Y:S04]  /*3260*/  @!P6 LDG.E R236, desc[UR32][R8.64+0x20] ;  /* 0x0000202008ece981 */ /* 0x000368000c1e1900 */
[----:B------:R1:W5:Y:S04]  /*3270*/  @!P5 LDG.E R235, desc[UR32][R8.64+0x80] ;  /* 0x0000802008ebd981 */ /* 0x000368000c1e1900 */
[----:B------:R1:W5:Y:S01]  /*3280*/  @!P3 LDG.E R234, desc[UR32][R8.64+0xa0] ;  /* 0x0000a02008eab981 */ /* 0x000362000c1e1900 */
[----:B----4-:R-:W-:Y:S01]  /*3290*/  SHF.R.U32.HI R7, RZ, 0x4, R210 ;  /* 0x00000004ff077819 */ /* 0x010fe200000116d2 */
[----:B------:R-:W-:Y:S01]  /*32a0*/  USHF.L.U32 UR13, UR13, 0x6, URZ ;  /* 0x000000060d0d7899 */ /* 0x000fe200080006ff */
[----:B------:R-:W-:-:S02]  /*32b0*/  R2P PR, R210, 0x6 ;  /* 0x00000006d2007804 */ /* 0x000fc40000000000 */
[----:B------:R-:W-:Y:S02]  /*32c0*/  LOP3.LUT R7, R7, 0x8, RZ, 0xc0, !PT ;  /* 0x0000000807077812 */ /* 0x000fe400078ec0ff */
[C---:B--2---:R-:W-:Y:S02]  /*32d0*/  LOP3.LUT R3, R212.reuse, 0x1c0, RZ, 0xc0, !PT ;  /* 0x000001c0d4037812 */ /* 0x044fe400078ec0ff */
[----:B------:R-:W-:Y:S02]  /*32e0*/  LOP3.LUT R2, R212, 0x200, RZ, 0xc0, !PT ;  /* 0x00000200d4027812 */ /* 0x000fe400078ec0ff */
[----:B------:R-:W-:Y:S01]  /*32f0*/  LOP3.LUT R0, R3, 0x38, R0, 0xf8, !PT ;  /* 0x0000003803007812 */ /* 0x000fe200078ef800 */
[----:B------:R-:W-:Y:S01]  /*3300*/  IMAD.SHL.U32 R3, R210, 0x20, RZ ;  /* 0x00000020d2037824 */ /* 0x000fe200078e00ff */
[--C-:B------:R-:W-:Y:S02]  /*3310*/  LOP3.LUT R7, R7, 0x10, R210.reuse, 0xf8, !PT ;  /* 0x0000001007077812 */ /* 0x100fe400078ef8d2 */
[----:B------:R-:W-:-:S02]  /*3320*/  LOP3.LUT R216, R0, 0x8, R210, 0x78, !PT ;  /* 0x0000000800d87812 */ /* 0x000fc400078e78d2 */
[----:B------:R-:W-:Y:S02]  /*3330*/  LOP3.LUT R5, R2, 0x400, R3, 0xf8, !PT ;  /* 0x0000040002057812 */ /* 0x000fe400078ef803 */
[----:B------:R-:W-:Y:S02]  /*3340*/  LOP3.LUT R7, R7, R0, RZ, 0x3c, !PT ;  /* 0x0000000007077212 */ /* 0x000fe400078e3cff */
[----:B------:R-:W-:Y:S01]  /*3350*/  LOP3.LUT R214, R0, 0x8, R215, 0x78, !PT ;  /* 0x0000000800d67812 */ /* 0x000fe200078e78d7 */
[----:B------:R-:W-:Y:S01]  /*3360*/  IMAD.MOV.U32 R0, RZ, RZ, 0x20 ;  /* 0x00000020ff007424 */ /* 0x000fe200078e00ff */
[----:B------:R-:W-:Y:S02]  /*3370*/  LOP3.LUT R216, R216, 0x7a00, R3, 0xf8, !PT ;  /* 0x00007a00d8d87812 */ /* 0x000fe400078ef803 */
[----:B------:R-:W-:Y:S02]  /*3380*/  LOP3.LUT R212, R7, 0x200, R212, 0xf8, !PT ;  /* 0x0000020007d47812 */ /* 0x000fe400078ef8d4 */
[----:B------:R-:W-:-:S02]  /*3390*/  LOP3.LUT R214, R5, R214, RZ, 0xfc, !PT ;  /* 0x000000d605d67212 */ /* 0x000fc400078efcff */
[----:B------:R-:W-:Y:S02]  /*33a0*/  SEL R211, R211, 0xffffffc0, !P2 ;  /* 0xffffffc0d3d37807 */ /* 0x000fe40005000000 */
[----:B------:R-:W-:Y:S02]  /*33b0*/  LEA R216, R216, UR24, 0x1 ;  /* 0x00000018d8d87c11 */ /* 0x000fe4000f8e08ff */
[----:B------:R-:W-:Y:S02]  /*33c0*/  LEA R214, R214, UR24, 0x1 ;  /* 0x00000018d6d67c11 */ /* 0x000fe4000f8e08ff */
[----:B------:R-:W-:Y:S01]  /*33d0*/  LEA R212, R212, UR24, 0x1 ;  /* 0x00000018d4d47c11 */ /* 0x000fe2000f8e08ff */
[----:B------:R-:W-:Y:S01]  /*33e0*/  IMAD.IADD R208, R211, 0x1, R216 ;  /* 0x00000001d3d07824 */ /* 0x000fe200078e02d8 */
[----:B------:R-:W-:Y:S01]  /*33f0*/  SEL R213, R213, 0xffffffe0, !P1 ;  /* 0xffffffe0d5d57807 */ /* 0x000fe20004800000 */
[----:B------:R-:W-:Y:S01]  /*3400*/  VIADD R214, R214, UR35 ;  /* 0x00000023d6d67c36 */ /* 0x000fe20008000000 */
[----:B------:R-:W-:Y:S01]  /*3410*/  SHF.R.U32.HI R3, RZ, 0x3, R210 ;  /* 0x00000003ff037819 */ /* 0x000fe200000116d2 */
[----:B------:R-:W-:-:S02]  /*3420*/  VIADD R212, R212, UR35 ;  /* 0x00000023d4d47c36 */ /* 0x000fc40008000000 */
[C---:B------:R-:W-:Y:S02]  /*3430*/  IMAD.IADD R209, R213.reuse, 0x1, R216 ;  /* 0x00000001d5d17824 */ /* 0x040fe400078e02d8 */
[----:B-1-3--:R-:W-:-:S07]  /*3440*/  IMAD.IADD R2, R213, 0x1, R208 ;  /* 0x00000001d5027824 */ /* 0x00afce00078e02d0 */
.L_x_2199:
[----:B------:R-:W0:Y:S01]  /*3450*/  LDGDEPBAR ;  /* 0x00000000000079af */ /* 0x000e220000000000 */
[C---:B------:R-:W-:Y:S01]  /*3460*/  IADD3 R206, PT, PT, R214.reuse, R213, RZ ;  /* 0x000000d5d6ce7210 */ /* 0x040fe20007ffe0ff */
[----:B------:R-:W-:Y:S01]  /*3470*/  USHF.L.U32 UR35, UR53, 0x6, URZ ;  /* 0x0000000635237899 */ /* 0x000fe200080006ff */
[----:B------:R-:W-:Y:S01]  /*3480*/  IADD3 R204, PT, PT, R214, R211, RZ ;  /* 0x000000d3d6cc7210 */ /* 0x000fe20007ffe0ff */
[----:B------:R-:W-:Y:S01]  /*3490*/  USHF.L.U32 UR15, UR34, 0x7, URZ ;  /* 0x00000007220f7899 */ /* 0x000fe200080006ff */
[----:B------:R-:W-:Y:S01]  /*34a0*/  MOV R220, UR16 ;  /* 0x0000001000dc7c02 */ /* 0x000fe20008000f00 */
[----:B------:R-:W-:Y:S01]  /*34b0*/  UISETP.GE.AND UP0, UPT, UR35, UR42, UPT ;  /* 0x0000002a2300728c */ /* 0x000fe2000bf06270 */
[----:B------:R-:W-:Y:S02]  /*34c0*/  IADD3 R205, PT, PT, R213, R204, RZ ;  /* 0x000000ccd5cd7210 */ /* 0x000fe40007ffe0ff */
[C---:B------:R-:W-:Y:S02]  /*34d0*/  LEA R218, P0, R239.reuse, R220, 0x2 ;  /* 0x000000dcefda7211 */ /* 0x040fe400078010ff */
[----:B------:R-:W-:Y:S04]  /*34e0*/  MOV R221, UR17 ;  /* 0x0000001100dd7c02 */ /* 0x000fe80008000f00 */
[----:B------:R-:W-:Y:S01]  /*34f0*/  LEA.HI.X R219, R239, R221, RZ, 0x2, P0 ;  /* 0x000000ddefdb7211 */ /* 0x000fe200000f14ff */
        /* <DEDUP_REMOVED lines=19> */
[----:B-----5:R-:W5:Y:S04]  /*3630*/  LDG.E R225, desc[UR32][R218.64] ;  /* 0x00000020dae17981 */ /* 0x020f68000c1e1900 */
[----:B------:R-:W5:Y:S01]  /*3640*/  LDG.E R224, desc[UR32][R218.64+0x20] ;  /* 0x00002020dae07981 */ /* 0x000f62000c1e1900 */
[-C--:B------:R-:W-:Y:S03]  /*3650*/  HMMA.16816.F32 R28, R172, R178.reuse, RZ ;  /* 0x000000b2ac1c723c */ /* 0x080fe600000018ff */
[----:B------:R-:W-:Y:S05]  /*3660*/  LDSM.16.M88.4 R172, [R205] ;  /* 0x00000000cdac783b */ /* 0x000fea0000000200 */
[----:B------:R-:W-:Y:S03]  /*3670*/  HMMA.16816.F32 R32, R164, R178, RZ ;  /* 0x000000b2a420723c */ /* 0x000fe600000018ff */
[----:B------:R-:W3:Y:S05]  /*3680*/  LDSM.16.M88.4 R164, [R208+0xc800] ;  /* 0x00c80000d0a4783b */ /* 0x000eea0000000200 */
[-C--:B----4-:R-:W-:Y:S03]  /*3690*/  HMMA.16816.F32 R4, R180, R184.reuse, R4 ;  /* 0x000000b8b404723c */ /* 0x090fe60000001804 */
[----:B------:R-:W4:Y:S05]  /*36a0*/  LDSM.16.M88.4 R176, [R2+0xc000] ;  /* 0x00c0000002b0783b */ /* 0x000f2a0000000200 */
[C---:B-1----:R-:W-:Y:S03]  /*36b0*/  HMMA.16816.F32 R8, R188.reuse, R184, R8 ;  /* 0x000000b8bc08723c */ /* 0x042fe60000001808 */
[----:B------:R-:W5:Y:S04]  /*36c0*/  LDG.E R222, desc[UR32][R218.64+0x80] ;  /* 0x00008020dade7981 */ /* 0x000f68000c1e1900 */
[----:B------:R1:W5:Y:S01]  /*36d0*/  LDG.E R207, desc[UR32][R218.64+0xa0] ;  /* 0x0000a020dacf7981 */ /* 0x000362000c1e1900 */
        /* <DEDUP_REMOVED lines=8> */
[----:B------:R-:W2:Y:S07]  /*3760*/  LDSM.16.M88.4 R180, [R205+0x1000] ;  /* 0x00100000cdb4783b */ /* 0x000eae0000000200 */
[-C--:B------:R-:W-:Y:S01]  /*3770*/  HMMA.16816.F32 R4, R196, R200.reuse, R4 ;  /* 0x000000c8c404723c */ /* 0x080fe20000001804 */
[----:B------:R-:W-:Y:S07]  /*3780*/  LDSM.16.M88.4 R192, [R216+0x10800] ;  /* 0x01080000d8c0783b */ /* 0x000fee0000000200 */
[C---:B---3--:R-:W-:Y:S08]  /*3790*/  HMMA.16816.F32 R8, R168.reuse, R200, R8 ;  /* 0x000000c8a808723c */ /* 0x048ff00000001808 */
[-C--:B------:R-:W-:Y:S08]  /*37a0*/  HMMA.16816.F32 R12, R168, R202.reuse, R12 ;  /* 0x000000caa80c723c */ /* 0x080ff0000000180c */
[C---:B------:R-:W-:Y:S01]  /*37b0*/  HMMA.16816.F32 R16, R196.reuse, R202, R16 ;  /* 0x000000cac410723c */ /* 0x040fe20000001810 */
[----:B------:R-:W-:Y:S07]  /*37c0*/  LDSM.16.M88.4 R200, [R208+0x10000] ;  /* 0x01000000d0c8783b */ /* 0x000fee0000000200 */
[-C--:B------:R-:W-:Y:S08]  /*37d0*/  HMMA.16816.F32 R20, R196, R164.reuse, R20 ;  /* 0x000000a4c414723c */ /* 0x080ff00000001814 */
[C---:B------:R-:W-:Y:S08]  /*37e0*/  HMMA.16816.F32 R24, R168.reuse, R164, R24 ;  /* 0x000000a4a818723c */ /* 0x040ff00000001818 */
[-C--:B------:R-:W-:Y:S01]  /*37f0*/  HMMA.16816.F32 R28, R168, R166.reuse, R28 ;  /* 0x000000a6a81c723c */ /* 0x080fe2000000181c */
[----:B------:R-:W3:Y:S07]  /*3800*/  LDSM.16.M88.4 R168, [R2+0xc800] ;  /* 0x00c8000002a8783b */ /* 0x000eee0000000200 */
[----:B------:R-:W-:Y:S01]  /*3810*/  HMMA.16816.F32 R32, R196, R166, R32 ;  /* 0x000000a6c420723c */ /* 0x000fe20000001820 */
[----:B------:R-:W1:Y:S07]  /*3820*/  LDSM.16.M88.4 R164, [R214+0x3000] ;  /* 0x00300000d6a4783b */ /* 0x000e6e0000000200 */
[-C--:B----4-:R-:W-:Y:S01]  /*3830*/  HMMA.16816.F32 R4, R172, R176.reuse, R4 ;  /* 0x000000b0ac04723c */ /* 0x090fe20000001804 */
[----:B------:R-:W-:Y:S07]  /*3840*/  LDSM.16.M88.4 R196, [R209+0x10000] ;  /* 0x01000000d1c4783b */ /* 0x000fee0000000200 */
[C---:B--2---:R-:W-:Y:S08]  /*3850*/  HMMA.16816.F32 R8, R180.reuse, R176, R8 ;  /* 0x000000b0b408723c */ /* 0x044ff00000001808 */
[-C--:B------:R-:W-:Y:S08]  /*3860*/  HMMA.16816.F32 R12, R180, R178.reuse, R12 ;  /* 0x000000b2b40c723c */ /* 0x080ff0000000180c */
[C---:B------:R-:W-:Y:S01]  /*3870*/  HMMA.16816.F32 R16, R172.reuse, R178, R16 ;  /* 0x000000b2ac10723c */ /* 0x040fe20000001810 */
[----:B------:R-:W2:Y:S07]  /*3880*/  LDSM.16.M88.4 R176, [R206+0x2000] ;  /* 0x00200000ceb0783b */ /* 0x000eae0000000200 */
[-C--:B---3--:R-:W-:Y:S08]  /*3890*/  HMMA.16816.F32 R20, R172, R168.reuse, R20 ;  /* 0x000000a8ac14723c */ /* 0x088ff00000001814 */
[C---:B------:R-:W-:Y:S08]  /*38a0*/  HMMA.16816.F32 R24, R180.reuse, R168, R24 ;  /* 0x000000a8b418723c */ /* 0x040ff00000001818 */
[-C--:B------:R-:W-:Y:S01]  /*38b0*/  HMMA.16816.F32 R28, R180, R170.reuse, R28 ;  /* 0x000000aab41c723c */ /* 0x080fe2000000181c */
[----:B------:R-:W-:Y:S07]  /*38c0*/  LDSM.16.M88.4 R180, [R204+0x2000] ;  /* 0x00200000ccb4783b */ /* 0x000fee0000000200 */
[----:B------:R-:W-:Y:S01]  /*38d0*/  HMMA.16816.F32 R32, R172, R170, R32 ;  /* 0x000000aaac20723c */ /* 0x000fe20000001820 */
[----:B------:R-:W3:Y:S07]  /*38e0*/  LDSM.16.M88.4 R168, [R206+0x3000] ;  /* 0x00300000cea8783b */ /* 0x000eee0000000200 */
[-C--:B------:R-:W-:Y:S01]  /*38f0*/  HMMA.16816.F32 R4, R184, R188.reuse, R4 ;  /* 0x000000bcb804723c */ /* 0x080fe20000001804 */
[----:B------:R-:W4:Y:S07]  /*3900*/  LDSM.16.M88.4 R172, [R209+0x10800] ;  /* 0x01080000d1ac783b */ /* 0x000f2e0000000200 */
[C---:B-1----:R-:W-:Y:S08]  /*3910*/  HMMA.16816.F32 R8, R164.reuse, R188, R8 ;  /* 0x000000bca408723c */ /* 0x042ff00000001808 */
        /* <DEDUP_REMOVED lines=8> */
[----:B------:R-:W1:Y:S07]  /*39a0*/  LDSM.16.M88.4 R184, [R208+0x10800] ;  /* 0x01080000d0b8783b */ /* 0x000e6e0000000200 */
[-C--:B--2---:R-:W-:Y:S01]  /*39b0*/  HMMA.16816.F32 R4, R176, R196.reuse, R4 ;  /* 0x000000c4b004723c */ /* 0x084fe20000001804 */
[----:B------:R-:W2:Y:S07]  /*39c0*/  LDSM.16.M88.4 R192, [R2+0x10000] ;  /* 0x0100000002c0783b */ /* 0x000eae0000000200 */
[C---:B---3--:R-:W-:Y:S08]  /*39d0*/  HMMA.16816.F32 R8, R168.reuse, R196, R8 ;  /* 0x000000c4a808723c */ /* 0x048ff00000001808 */
[-C--:B------:R-:W-:Y:S08]  /*39e0*/  HMMA.16816.F32 R12, R168, R198.reuse, R12 ;  /* 0x000000c6a80c723c */ /* 0x080ff0000000180c */
[C---:B------:R-:W-:Y:S08]  /*39f0*/  HMMA.16816.F32 R16, R176.reuse, R198, R16 ;  /* 0x000000c6b010723c */ /* 0x040ff00000001810 */
[-C--:B----4-:R-:W-:Y:S08]  /*3a00*/  HMMA.16816.F32 R20, R176, R172.reuse, R20 ;  /* 0x000000acb014723c */ /* 0x090ff00000001814 */
        /* <DEDUP_REMOVED lines=8> */
[-C--:B------:R-:W-:Y:S08]  /*3a90*/  HMMA.16816.F32 R20, R180, R184.reuse, R20 ;  /* 0x000000b8b414723c */ /* 0x080ff00000001814 */
[C---:B------:R-:W-:Y:S08]  /*3aa0*/  HMMA.16816.F32 R24, R164.reuse, R184, R24 ;  /* 0x000000b8a418723c */ /* 0x040ff00000001818 */
[-C--:B------:R-:W-:Y:S01]  /*3ab0*/  HMMA.16816.F32 R28, R164, R186.reuse, R28 ;  /* 0x000000baa41c723c */ /* 0x080fe2000000181c */
[----:B------:R-:W1:Y:S07]  /*3ac0*/  LDSM.16.M88.4 R164, [R2+0x10800] ;  /* 0x0108000002a4783b */ /* 0x000e6e0000000200 */
[----:B------:R-:W-:Y:S08]  /*3ad0*/  HMMA.16816.F32 R32, R180, R186, R32 ;  /* 0x000000bab420723c */ /* 0x000ff00000001820 */
[-C--:B--2---:R-:W-:Y:S08]  /*3ae0*/  HMMA.16816.F32 R4, R188, R192.reuse, R4 ;  /* 0x000000c0bc04723c */ /* 0x084ff00000001804 */
[C---:B---3--:R-:W-:Y:S08]  /*3af0*/  HMMA.16816.F32 R8, R168.reuse, R192, R8 ;  /* 0x000000c0a808723c */ /* 0x048ff00000001808 */
[-C--:B------:R-:W-:Y:S03]  /*3b00*/  HMMA.16816.F32 R12, R168, R194.reuse, R12 ;  /* 0x000000c2a80c723c */ /* 0x080fe6000000180c */
[----:B------:R-:W-:Y:S01]  /*3b10*/  FMUL.FTZ R226, R4, UR12 ;  /* 0x0000000c04e27c20 */ /* 0x000fe20008410000 */
[----:B------:R-:W-:Y:S01]  /*3b20*/  FMUL.FTZ R227, R5, UR12 ;  /* 0x0000000c05e37c20 */ /* 0x000fe20008410000 */
[----:B------:R-:W-:Y:S01]  /*3b30*/  FMUL.FTZ R231, R6, UR12 ;  /* 0x0000000c06e77c20 */ /* 0x000fe20008410000 */
[----:B------:R-:W-:Y:S02]  /*3b40*/  FMUL.FTZ R240, R7, UR12 ;  /* 0x0000000c07f07c20 */ /* 0x000fe40008410000 */
[C---:B------:R-:W-:Y:S01]  /*3b50*/  HMMA.16816.F32 R16, R188.reuse, R194, R16 ;  /* 0x000000c2bc10723c */ /* 0x040fe20000001810 */
[----:B------:R-:W2:Y:S03]  /*3b60*/  MUFU.TANH R226, R226 ;  /* 0x000000e200e27308 */ /* 0x000ea60000002400 */
[----:B------:R-:W-:Y:S01]  /*3b70*/  FMUL.FTZ R244, R8, UR12 ;  /* 0x0000000c08f47c20 */ /* 0x000fe20008410000 */
[----:B------:R-:W-:Y:S01]  /*3b80*/  FMUL.FTZ R245, R9, UR12 ;  /* 0x0000000c09f57c20 */ /* 0x000fe20008410000 */
[----:B------:R-:W-:Y:S01]  /*3b90*/  FMUL.FTZ R247, R10, UR12 ;  /* 0x0000000c0af77c20 */ /* 0x000fe20008410000 */
[----:B------:R-:W-:Y:S01]  /*3ba0*/  FMUL.FTZ R249, R11, UR12 ;  /* 0x0000000c0bf97c20 */ /* 0x000fe20008410000 */
[-C--:B-1----:R-:W-:Y:S03]  /*3bb0*/  HMMA.16816.F32 R20, R188, R164.reuse, R20 ;  /* 0x000000a4bc14723c */ /* 0x082fe60000001814 */
[----:B------:R-:W1:Y:S01]  /*3bc0*/  MUFU.TANH R227, R227 ;  /* 0x000000e300e37308 */ /* 0x000e620000002400 */
[----:B------:R-:W-:Y:S01]  /*3bd0*/  FMUL.FTZ R246, R12, UR12 ;  /* 0x0000000c0cf67c20 */ /* 0x000fe20008410000 */
[----:B------:R-:W-:Y:S01]  /*3be0*/  FMUL.FTZ R248, R13, UR12 ;  /* 0x0000000c0df87c20 */ /* 0x000fe20008410000 */
[----:B------:R-:W-:Y:S01]  /*3bf0*/  FMUL.FTZ R250, R14, UR12 ;  /* 0x0000000c0efa7c20 */ /* 0x000fe20008410000 */
[----:B------:R-:W-:Y:S01]  /*3c00*/  FMUL.FTZ R251, R15, UR12 ;  /* 0x0000000c0ffb7c20 */ /* 0x000fe20008410000 */
[C---:B------:R-:W-:Y:S05]  /*3c10*/  HMMA.16816.F32 R24, R168.reuse, R164, R24 ;  /* 0x000000a4a818723c */ /* 0x040fea0000001818 */
[----:B------:R-:W3:Y:S01]  /*3c20*/  MUFU.TANH R231, R231 ;  /* 0x000000e700e77308 */ /* 0x000ee20000002400 */
[----:B------:R-:W-:Y:S01]  /*3c30*/  FMUL.FTZ R218, R18, UR12 ;  /* 0x0000000c12da7c20 */ /* 0x000fe20008410000 */
[----:B------:R-:W-:Y:S01]  /*3c40*/  FMUL.FTZ R220, R17, UR12 ;  /* 0x0000000c11dc7c20 */ /* 0x000fe20008410000 */
[----:B------:R-:W-:Y:S01]  /*3c50*/  FMUL.FTZ R219, R19, UR12 ;  /* 0x0000000c13db7c20 */ /* 0x000fe20008410000 */
[----:B------:R-:W-:Y:S01]  /*3c60*/  FMUL.FTZ R252, R16, UR12 ;  /* 0x0000000c10fc7c20 */ /* 0x000fe20008410000 */
[-C--:B------:R-:W-:Y:S05]  /*3c70*/  HMMA.16816.F32 R28, R168, R166.reuse, R28 ;  /* 0x000000a6a81c723c */ /* 0x080fea000000181c */
[----:B------:R4:W1:Y:S01]  /*3c80*/  MUFU.TANH R202, R218 ;  /* 0x000000da00ca7308 */ /* 0x0008620000002400 */
[----:B------:R-:W-:Y:S01]  /*3c90*/  FMUL.FTZ R217, R20, UR12 ;  /* 0x0000000c14d97c20 */ /* 0x000fe20008410000 */
[----:B------:R-:W-:Y:S01]  /*3ca0*/  FMUL.FTZ R223, R21, UR12 ;  /* 0x0000000c15df7c20 */ /* 0x000fe20008410000 */
[----:B------:R-:W-:Y:S01]  /*3cb0*/  FMUL.FTZ R221, R22, UR12 ;  /* 0x0000000c16dd7c20 */ /* 0x000fe20008410000 */
[----:B------:R-:W-:Y:S06]  /*3cc0*/  HMMA.16816.F32 R32, R188, R166, R32 ;  /* 0x000000a6bc20723c */ /* 0x000fec0000001820 */
[----:B------:R2:W1:Y:S01]  /*3cd0*/  MUFU.TANH R201, R220 ;  /* 0x000000dc00c97308 */ /* 0x0004620000002400 */
[----:B------:R-:W-:Y:S09]  /*3ce0*/  FMUL.FTZ R238, R26, UR12 ;  /* 0x0000000c1aee7c20 */ /* 0x000ff20008410000 */
[----:B------:R3:W1:Y:S01]  /*3cf0*/  MUFU.TANH R203, R219 ;  /* 0x000000db00cb7308 */ /* 0x0006620000002400 */
[----:B----4-:R-:W-:Y:S09]  /*3d00*/  FMUL.FTZ R218, R24, UR12 ;  /* 0x0000000c18da7c20 */ /* 0x010ff20008410000 */
[----:B------:R4:W1:Y:S01]  /*3d10*/  MUFU.TANH R205, R217 ;  /* 0x000000d900cd7308 */ /* 0x0008620000002400 */
[----:B--2---:R-:W-:Y:S09]  /*3d20*/  FMUL.FTZ R220, R23, UR12 ;  /* 0x0000000c17dc7c20 */ /* 0x004ff20008410000 */
[----:B------:R2:W1:Y:S01]  /*3d30*/  MUFU.TANH R194, R218 ;  /* 0x000000da00c27308 */ /* 0x0004620000002400 */
[----:B---3--:R-:W-:Y:S09]  /*3d40*/  FMUL.FTZ R219, R27, UR12 ;  /* 0x0000000c1bdb7c20 */ /* 0x008ff20008410000 */
        /* <DEDUP_REMOVED lines=14> */
[----:B------:R-:W4:Y:S01]  /*3e30*/  MUFU.TANH R240, R240 ;  /* 0x000000f000f07308 */ /* 0x000f220000002400 */
[----:B--2---:R-:W-:Y:S09]  /*3e40*/  FMUL.FTZ R219, R34, UR12 ;  /* 0x0000000c22db7c20 */ /* 0x004ff20008410000 */
[----:B------:R-:W2:Y:S01]  /*3e50*/  MUFU.TANH R244, R244 ;  /* 0x000000f400f47308 */ /* 0x000ea20000002400 */
[----:B---3--:R-:W-:Y:S09]  /*3e60*/  FMUL.FTZ R217, R35, UR12 ;  /* 0x0000000c23d97c20 */ /* 0x008ff20008410000 */
[----:B------:R-:W3:Y:S10]  /*3e70*/  MUFU.TANH R245, R245 ;  /* 0x000000f500f57308 */ /* 0x000ef40000002400 */
[----:B------:R-:W1:Y:S10]  /*3e80*/  MUFU.TANH R247, R247 ;  /* 0x000000f700f77308 */ /* 0x000e740000002400 */
[----:B------:R-:W1:Y:S10]  /*3e90*/  MUFU.TANH R249, R249 ;  /* 0x000000f900f97308 */ /* 0x000e740000002400 */
[----:B------:R-:W1:Y:S10]  /*3ea0*/  MUFU.TANH R246, R246 ;  /* 0x000000f600f67308 */ /* 0x000e740000002400 */
[----:B------:R-:W1:Y:S10]  /*3eb0*/  MUFU.TANH R248, R248 ;  /* 0x000000f800f87308 */ /* 0x000e740000002400 */
[----:B------:R-:W1:Y:S10]  /*3ec0*/  MUFU.TANH R250, R250 ;  /* 0x000000fa00fa7308 */ /* 0x000e740000002400 */
[----:B------:R-:W1:Y:S10]  /*3ed0*/  MUFU.TANH R251, R251 ;  /* 0x000000fb00fb7308 */ /* 0x000e740000002400 */
[----:B------:R-:W1:Y:S10]  /*3ee0*/  MUFU.TANH R252, R252 ;  /* 0x000000fc00fc7308 */ /* 0x000e740000002400 */
[----:B------:R1:W1:Y:S10]  /*3ef0*/  MUFU.TANH R190, R221 ;  /* 0x000000dd00be7308 */ /* 0x0002740000002400 */
[----:B------:R1:W1:Y:S10]  /*3f00*/  MUFU.TANH R191, R220 ;  /* 0x000000dc00bf7308 */ /* 0x0002740000002400 */
[----:B------:R1:W1:Y:S10]  /*3f10*/  MUFU.TANH R197, R218 ;  /* 0x000000da00c57308 */ /* 0x0002740000002400 */
[----:B------:R1:W1:Y:S10]  /*3f20*/  MUFU.TANH R198, R238 ;  /* 0x000000ee00c67308 */ /* 0x0002740000002400 */
[----:B------:R1:W1:Y:S10]  /*3f30*/  MUFU.TANH R199, R223 ;  /* 0x000000df00c77308 */ /* 0x0002740000002400 */
[----:B------:R1:W1:Y:S10]  /*3f40*/  MUFU.TANH R200, R219 ;  /* 0x000000db00c87308 */ /* 0x0002740000002400 */
[----:B------:R1:W1:Y:S01]  /*3f50*/  MUFU.TANH R192, R217 ;  /* 0x000000d900c07308 */ /* 0x0002620000002400 */
[----:B--234-:R-:W-:Y:S05]  /*3f60*/  BRA.U !UP0, `(.L_x_2195) ;  /* 0x0000000108b07547 */ /* 0x01cfea000b800000 */
[----:B-1----:R-:W-:Y:S01]  /*3f70*/  MOV R16, R197 ;  /* 0x000000c500107202 */ /* 0x002fe20000000f00 */
        /* <DEDUP_REMOVED lines=43> */
.L_x_2195:
[----:B------:R-:W-:Y:S01]  /*4230*/  LOP3.LUT R173, R239, UR35, RZ, 0xfc, !PT ;  /* 0x00000023efad7c12 */ /* 0x000fe2000f8efcff */
[----:B------:R-:W-:Y:S01]  /*4240*/  IMAD.SHL.U32 R164, R210, 0x2, RZ ;  /* 0x00000002d2a47824 */ /* 0x000fe200078e00ff */
        /* <DEDUP_REMOVED lines=8> */
[----:B------:R-:W-:Y:S02]  /*42d0*/  VIADD R173, R173, UR35 ;  /* 0x00000023adad7c36 */ /* 0x000fe40008000000 */
[----:B------:R-:W-:Y:S01]  /*42e0*/  IMAD.MOV.U32 R7, RZ, RZ, 0x29 ;  /* 0x00000029ff077424 */ /* 0x000fe200078e00ff */
[----:B------:R-:W-:Y:S01]  /*42f0*/  VIADDMNMX R171, R4, R171, UR31, PT ;  /* 0x0000001f04ab7e46 */ /* 0x000fe2000b8001ab */
[----:B------:R-:W-:Y:S01]  /*4300*/  VIADD R164, R164, UR15 ;  /* 0x0000000fa4a47c36 */ /* 0x000fe20008000000 */
[----:B------:R-:W-:Y:S02]  /*4310*/  VIMNMX R11, PT, PT, RZ, R173, !PT ;  /* 0x000000adff0b7248 */ /* 0x000fe40007fe0100 */
[C---:B------:R-:W-:Y:S01]  /*4320*/  VIADDMNMX R9, R173.reuse, 0x8, RZ, !PT ;  /* 0x00000008ad097846 */ /* 0x040fe200078001ff */
[C---:B------:R-:W-:Y:S01]  /*4330*/  VIADD R176, R164.reuse, 0x1 ;  /* 0x00000001a4b07836 */ /* 0x040fe20000000000 */
[C---:B------:R-:W-:Y:S01]  /*4340*/  VIADDMNMX R5, R173.reuse, 0x20, RZ, !PT ;  /* 0x00000020ad057846 */ /* 0x040fe200078001ff */
[C---:B------:R-:W-:Y:S01]  /*4350*/  VIADD R174, R164.reuse, 0x8 ;  /* 0x00000008a4ae7836 */ /* 0x040fe20000000000 */
[----:B------:R-:W-:Y:S01]  /*4360*/  VIADDMNMX R173, R173, 0x28, RZ, !PT ;  /* 0x00000028adad7846 */ /* 0x000fe200078001ff */
[C---:B------:R-:W-:Y:S01]  /*4370*/  VIADD R172, R164.reuse, 0x9 ;  /* 0x00000009a4ac7836 */ /* 0x040fe20000000000 */
[C---:B------:R-:W-:Y:S01]  /*4380*/  ISETP.GE.AND P0, PT, R164.reuse, R11, PT ;  /* 0x0000000ba400720c */ /* 0x040fe20003f06270 */
[----:B------:R-:W-:Y:S01]  /*4390*/  VIADD R170, R164, 0x10 ;  /* 0x00000010a4aa7836 */ /* 0x000fe20000000000 */
[----:B------:R-:W-:Y:S01]  /*43a0*/  VIADDMNMX R169, R4, R169, UR31, PT ;  /* 0x0000001f04a97e46 */ /* 0x000fe2000b8001a9 */
[----:B------:R-:W-:Y:S01]  /*43b0*/  VIADD R168, R164, 0x11 ;  /* 0x00000011a4a87836 */ /* 0x000fe20000000000 */
[----:B------:R-:W-:Y:S01]  /*43c0*/  VIADDMNMX R167, R4, R167, UR31, PT ;  /* 0x0000001f04a77e46 */ /* 0x000fe2000b8001a7 */
[----:B------:R-:W-:Y:S01]  /*43d0*/  VIADD R166, R164, 0x18 ;  /* 0x00000018a4a67836 */ /* 0x000fe20000000000 */
[----:B------:R-:W-:Y:S02]  /*43e0*/  VIADDMNMX R7, R4, R7, UR31, PT ;  /* 0x0000001f04077e46 */ /* 0x000fe4000b800107 */
        /* <DEDUP_REMOVED lines=11> */
[----:B-1----:R-:W-:Y:S02]  /*44a0*/  FSEL R28, R247, -INF , P4 ;  /* 0xff800000f71c7808 */ /* 0x002fe40002000000 */
        /* <DEDUP_REMOVED lines=116> */
.L_x_2196:
[----:B------:R1:W-:Y:S01]  /*4bf0*/  STL [R1+0x68], R57 ;  /* 0x0000683901007387 */ /* 0x0003e20000100800 */
[C---:B------:R-:W-:Y:S01]  /*4c00*/  FMUL.FTZ R196, R237.reuse, 1.4426950216293334961 ;  /* 0x3fb8aa3bedc47820 */ /* 0x040fe20000410000 */
[----:B------:R-:W-:Y:S01]  /*4c10*/  FSETP.NEU.FTZ.AND P1, PT, R237, -INF , PT ;  /* 0xff800000ed00780b */ /* 0x000fe20003f3d000 */
[C---:B------:R-:W-:Y:S01]  /*4c20*/  FMUL.FTZ R7, R236.reuse, 1.4426950216293334961 ;  /* 0x3fb8aa3bec077820 */ /* 0x040fe20000410000 */
[----:B------:R2:W-:Y:S01]  /*4c30*/  STL [R1+0x64], R56 ;  /* 0x0000643801007387 */ /* 0x0005e20000100800 */
[----:B------:R-:W-:Y:S01]  /*4c40*/  FSETP.NEU.FTZ.AND P0, PT, R236, -INF , PT ;  /* 0xff800000ec00780b */ /* 0x000fe20003f1d000 */
[----:B------:R-:W-:Y:S01]  /*4c50*/  FFMA.FTZ R244, -R244, R244, 1 ;  /* 0x3f800000f4f47423 */ /* 0x000fe200000101f4 */
[----:B------:R-:W-:Y:S01]  /*4c60*/  FSEL R196, R196, RZ, P1 ;  /* 0x000000ffc4c47208 */ /* 0x000fe20000800000 */
[----:B------:R3:W-:Y:S01]  /*4c70*/  STL [R1+0x60], R55 ;  /* 0x0000603701007387 */ /* 0x0007e20000100800 */
[----:B------:R-:W-:Y:S01]  /*4c80*/  FSEL R7, R7, RZ, P0 ;  /* 0x000000ff07077208 */ /* 0x000fe20000000000 */
[----:B------:R-:W-:Y:S01]  /*4c90*/  FFMA.FTZ R250, -R250, R250, 1 ;  /* 0x3f800000fafa7423 */ /* 0x000fe200000101fa */
[----:B------:R-:W-:Y:S01]  /*4ca0*/  FSETP.NEU.FTZ.AND P1, PT, R235, -INF , PT ;  /* 0xff800000eb00780b */ /* 0x000fe20003f3d000 */
[----:B------:R4:W-:Y:S01]  /*4cb0*/  STL [R1+0x5c], R54 ;  /* 0x00005c3601007387 */ /* 0x0009e20000100800 */
[--C-:B------:R-:W-:Y:S01]  /*4cc0*/  FFMA.FTZ R168, R35, UR11, -R196.reuse ;  /* 0x0000000b23a87c23 */ /* 0x100fe200080108c4 */
[--C-:B------:R-:W-:Y:S01]  /*4cd0*/  FFMA.FTZ R167, R165, UR11, -R196.reuse ;  /* 0x0000000ba5a77c23 */ /* 0x100fe200080108c4 */
[--C-:B------:R-:W-:Y:S01]  /*4ce0*/  FFMA.FTZ R165, R32, UR11, -R7.reuse ;  /* 0x0000000b20a57c23 */ /* 0x100fe20008010807 */
[----:B------:R-:W-:Y:S01]  /*4cf0*/  STL [R1+0x58], R53 ;  /* 0x0000583501007387 */ /* 0x000fe20000100800 */
[--C-:B------:R-:W-:Y:S01]  /*4d00*/  FFMA.FTZ R35, R13, UR11, -R196.reuse ;  /* 0x0000000b0d237c23 */ /* 0x100fe200080108c4 */
[----:B------:R-:W-:Y:S01]  /*4d10*/  FMUL.FTZ R32, R235, 1.4426950216293334961 ;  /* 0x3fb8aa3beb207820 */ /* 0x000fe20000410000 */
[C---:B------:R-:W-:Y:S01]  /*4d20*/  FMUL.FTZ R13, R234.reuse, 1.4426950216293334961 ;  /* 0x3fb8aa3bea0d7820 */ /* 0x040fe20000410000 */
[----:B------:R-:W-:Y:S01]  /*4d30*/  STL [R1+0x54], R52 ;  /* 0x0000543401007387 */ /* 0x000fe20000100800 */
[----:B------:R-:W-:Y:S01]  /*4d40*/  FSETP.NEU.FTZ.AND P0, PT, R234, -INF , PT ;  /* 0xff800000ea00780b */ /* 0x000fe20003f1d000 */
[--C-:B------:R-:W-:Y:S01]  /*4d50*/  FFMA.FTZ R166, R34, UR11, -R7.reuse ;  /* 0x0000000b22a67c23 */ /* 0x100fe20008010807 */
[--C-:B------:R-:W-:Y:S01]  /*4d60*/  FFMA.FTZ R34, R8, UR11, -R7.reuse ;  /* 0x0000000b08227c23 */ /* 0x100fe20008010807 */
[----:B------:R-:W-:Y:S01]  /*4d70*/  STL [R1+0x50], R51 ;  /* 0x0000503301007387 */ /* 0x000fe20000100800 */
[----:B------:R-:W-:Y:S01]  /*4d80*/  FSEL R8, R32, RZ, P1 ;  /* 0x000000ff20087208 */ /* 0x000fe20000800000 */
[----:B------:R-:W-:Y:S01]  /*4d90*/  FFMA.FTZ R164, R33, UR11, -R196 ;  /* 0x0000000b21a47c23 */ /* 0x000fe200080108c4 */
[----:B------:R-:W-:Y:S01]  /*4da0*/  FSEL R13, R13, RZ, P0 ;  /* 0x000000ff0d0d7208 */ /* 0x000fe20000000000 */
[----:B------:R-:W-:Y:S01]  /*4db0*/  STL [R1+0x4c], R50 ;  /* 0x00004c3201007387 */ /* 0x000fe20000100800 */
[----:B------:R-:W-:Y:S01]  /*4dc0*/  FFMA.FTZ R33, R30, UR11, -R7 ;  /* 0x0000000b1e217c23 */ /* 0x000fe20008010807 */
[--C-:B------:R-:W-:Y:S01]  /*4dd0*/  FFMA.FTZ R32, R31, UR11, -R8.reuse ;  /* 0x0000000b1f207c23 */ /* 0x100fe20008010808 */
[----:B------:R-:W-:Y:S01]  /*4de0*/  FFMA.FTZ R31, R29, UR11, -R8 ;  /* 0x0000000b1d1f7c23 */ /* 0x000fe20008010808 */
[----:B------:R-:W-:Y:S01]  /*4df0*/  STL [R1+0x48], R49 ;  /* 0x0000483101007387 */ /* 0x000fe20000100800 */
[--C-:B------:R-:W-:Y:S01]  /*4e00*/  FFMA.FTZ R10, R10, UR11, -R13.reuse ;  /* 0x0000000b0a0a7c23 */ /* 0x100fe2000801080d */
[--C-:B------:R-:W-:Y:S01]  /*4e10*/  FFMA.FTZ R29, R22, UR11, -R13.reuse ;  /* 0x0000000b161d7c23 */ /* 0x100fe2000801080d */
[----:B------:R-:W-:Y:S01]  /*4e20*/  FFMA.FTZ R22, R25, UR11, -R196 ;  /* 0x0000000b19167c23 */ /* 0x000fe200080108c4 */
[----:B------:R-:W-:Y:S01]  /*4e30*/  STL [R1+0x44], R48 ;  /* 0x0000443001007387 */ /* 0x000fe20000100800 */
[----:B------:R-:W-:Y:S01]  /*4e40*/  FFMA.FTZ R30, R28, UR11, -R13 ;  /* 0x0000000b1c1e7c23 */ /* 0x000fe2000801080d */
[--C-:B------:R-:W-:Y:S01]  /*4e50*/  FFMA.FTZ R25, R15, UR11, -R8.reuse ;  /* 0x0000000b0f197c23 */ /* 0x100fe20008010808 */
[----:B------:R-:W-:Y:S01]  /*4e60*/  FFMA.FTZ R28, R23, UR11, -R8 ;  /* 0x0000000b171c7c23 */ /* 0x000fe20008010808 */
[----:B------:R-:W-:Y:S01]  /*4e70*/  STL [R1+0x40], R47 ;  /* 0x0000402f01007387 */ /* 0x000fe20000100800 */
[--C-:B------:R-:W-:Y:S01]  /*4e80*/  FFMA.FTZ R15, R18, UR11, -R7.reuse ;  /* 0x0000000b120f7c23 */ /* 0x100fe20008010807 */
[--C-:B------:R-:W-:Y:S01]  /*4e90*/  FFMA.FTZ R23, R27, UR11, -R196.reuse ;  /* 0x0000000b1b177c23 */ /* 0x100fe200080108c4 */
[--C-:B------:R-:W-:Y:S01]  /*4ea0*/  FFMA.FTZ R19, R19, UR11, -R196.reuse ;  /* 0x0000000b13137c23 */ /* 0x100fe200080108c4 */
[----:B------:R4:W-:Y:S01]  /*4eb0*/  STL [R1+0x3c], R46 ;  /* 0x00003c2e01007387 */ /* 0x0009e20000100800 */
[----:B------:R-:W-:Y:S01]  /*4ec0*/  FFMA.FTZ R196, R21, UR11, -R196 ;  /* 0x0000000b15c47c23 */ /* 0x000fe200080108c4 */
[--C-:B------:R-:W-:Y:S01]  /*4ed0*/  FFMA.FTZ R18, R14, UR11, -R7.reuse ;  /* 0x0000000b0e127c23 */ /* 0x100fe20008010807 */
[--C-:B------:R-:W-:Y:S01]  /*4ee0*/  FFMA.FTZ R21, R26, UR11, -R7.reuse ;  /* 0x0000000b1a157c23 */ /* 0x100fe20008010807 */
[----:B------:R4:W-:Y:S01]  /*4ef0*/  STL [R1+0x38], R45 ;  /* 0x0000382d01007387 */ /* 0x0009e20000100800 */
[----:B-1----:R-:W-:Y:S01]  /*4f00*/  MUFU.EX2 R57, R168 ;  /* 0x000000a800397308 */ /* 0x002fe20000000800 */
[----:B------:R-:W-:Y:S01]  /*4f10*/  FFMA.FTZ R7, R12, UR11, -R7 ;  /* 0x0000000b0c077c23 */ /* 0x000fe20008010807 */
[--C-:B------:R-:W-:Y:S01]  /*4f20*/  FFMA.FTZ R12, R5, UR11, -R8.reuse ;  /* 0x0000000b050c7c23 */ /* 0x100fe20008010808 */
[----:B------:R1:W-:Y:S07]  /*4f30*/  STL [R1+0x34], R44 ;  /* 0x0000342c01007387 */ /* 0x0003ee0000100800 */
[----:B--2---:R-:W2:Y:S01]  /*4f40*/  MUFU.EX2 R56, R167 ;  /* 0x000000a700387308 */ /* 0x004ea20000000800 */
[--C-:B------:R-:W-:Y:S01]  /*4f50*/  FFMA.FTZ R14, R17, UR11, -R8.reuse ;  /* 0x0000000b110e7c23 */ /* 0x100fe20008010808 */
[--C-:B------:R-:W-:Y:S01]  /*4f60*/  FFMA.FTZ R24, R24, UR11, -R13.reuse ;  /* 0x0000000b18187c23 */ /* 0x100fe2000801080d */
[----:B------:R2:W-:Y:S07]  /*4f70*/  STL [R1+0x30], R43 ;  /* 0x0000302b01007387 */ /* 0x0005ee0000100800 */
[----:B---3--:R-:W-:Y:S01]  /*4f80*/  MUFU.EX2 R55, R166 ;  /* 0x000000a600377308 */ /* 0x008fe20000000800 */
[----:B------:R-:W-:Y:S01]  /*4f90*/  MOV R170, 0x10 ;  /* 0x0000001000aa7802 */ /* 0x000fe20000000f00 */
[----:B------:R-:W-:Y:S01]  /*4fa0*/  FFMA.FTZ R251, -R251, R251, 1 ;  /* 0x3f800000fbfb7423 */ /* 0x000fe200000101fb */
[----:B------:R3:W-:Y:S07]  /*4fb0*/  STL [R1+0x2c], R42 ;  /* 0x00002c2a01007387 */ /* 0x0007ee0000100800 */
[----:B----4-:R-:W4:Y:S01]  /*4fc0*/  MUFU.EX2 R54, R165 ;  /* 0x000000a500367308 */ /* 0x010f220000000800 */
[----:B------:R-:W-:Y:S01]  /*4fd0*/  MOV R181, 0x20 ;  /* 0x0000002000b57802 */ /* 0x000fe20000000f00 */
[----:B------:R-:W-:Y:S01]  /*4fe0*/  FFMA.FTZ R227, -R227, R227, 1 ;  /* 0x3f800000e3e37423 */ /* 0x000fe200000101e3 */
[----:B------:R-:W-:Y:S07]  /*4ff0*/  STL [R1+0x28], R41 ;  /* 0x0000282901007387 */ /* 0x000fee0000100800 */
[----:B------:R-:W-:Y:S01]  /*5000*/  MUFU.EX2 R0, R7 ;  /* 0x0000000700007308 */ /* 0x000fe20000000800 */
[----:B------:R-:W-:Y:S01]  /*5010*/  MOV R178, 0x40 ;  /* 0x0000004000b27802 */ /* 0x000fe20000000f00 */
[----:B------:R-:W-:Y:S01]  /*5020*/  FFMA.FTZ R240, -R240, R240, 1 ;  /* 0x3f800000f0f07423 */ /* 0x000fe200000101f0 */
[----:B------:R-:W4:Y:S07]  /*5030*/  S2R R210, SR_TID.X ;  /* 0x0000000000d27919 */ /* 0x000f2e0000002100 */
[----:B------:R3:W-:Y:S01]  /*5040*/  MUFU.EX2 R46, R10 ;  /* 0x0000000a002e7308 */ /* 0x0007e20000000800 */
[----:B------:R-:W-:Y:S01]  /*5050*/  FFMA.FTZ R252, -R252, R252, 1 ;  /* 0x3f800000fcfc7423 */ /* 0x000fe200000101fc */
[----:B------:R-:W-:Y:S01]  /*5060*/  FFMA.FTZ R226, -R226, R226, 1 ;  /* 0x3f800000e2e27423 */ /* 0x000fe200000101e2 */
[----:B------:R-:W-:Y:S07]  /*5070*/  STL [R1+0x24], R40 ;  /* 0x0000242801007387 */ /* 0x000fee0000100800 */
[----:B------:R-:W-:Y:S01]  /*5080*/  MUFU.EX2 R45, R164 ;  /* 0x000000a4002d7308 */ /* 0x000fe20000000800 */
[----:B------:R-:W-:Y:S01]  /*5090*/  FFMA.FTZ R193, -R193, R193, 1 ;  /* 0x3f800000c1c17423 */ /* 0x000fe200000101c1 */
[----:B------:R-:W-:Y:S01]  /*50a0*/  FMUL.FTZ R226, R226, UR12 ;  /* 0x0000000ce2e27c20 */ /* 0x000fe20008410000 */
[----:B------:R-:W-:Y:S07]  /*50b0*/  STL [R1+0x20], R39 ;  /* 0x0000202701007387 */ /* 0x000fee0000100800 */
[----:B-1----:R-:W-:Y:S01]  /*50c0*/  MUFU.EX2 R44, R35 ;  /* 0x00000023002c7308 */ /* 0x002fe20000000800 */
[----:B------:R-:W-:Y:S01]  /*50d0*/  FFMA.FTZ R201, -R201, R201, 1 ;  /* 0x3f800000c9c97423 */ /* 0x000fe200000101c9 */
[----:B------:R-:W-:Y:S01]  /*50e0*/  FFMA.FTZ R246, -R246, R246, 1 ;  /* 0x3f800000f6f67423 */ /* 0x000fe200000101f6 */
[----:B------:R1:W-:Y:S07]  /*50f0*/  STL [R1+0x1c], R38 ;  /* 0x00001c2601007387 */ /* 0x0003ee0000100800 */
[----:B--2---:R-:W-:Y:S01]  /*5100*/  MUFU.EX2 R43, R34 ;  /* 0x00000022002b7308 */ /* 0x004fe20000000800 */
[----:B------:R-:W-:Y:S01]  /*5110*/  FFMA.FTZ R248, -R248, R248, 1 ;  /* 0x3f800000f8f87423 */ /* 0x000fe200000101f8 */
[--C-:B---3--:R-:W-:Y:S01]  /*5120*/  FFMA.FTZ R10, R11, UR11, -R8.reuse ;  /* 0x0000000b0b0a7c23 */ /* 0x108fe20008010808 */
[----:B------:R2:W-:Y:S01]  /*5130*/  STL [R1+0x18], R37 ;  /* 0x0000182501007387 */ /* 0x0005e20000100800 */
[----:B------:R-:W-:Y:S01]  /*5140*/  FFMA.FTZ R8, R9, UR11, -R8 ;  /* 0x0000000b09087c23 */ /* 0x000fe20008010808 */
[--C-:B------:R-:W-:Y:S01]  /*5150*/  FFMA.FTZ R9, R6, UR11, -R13.reuse ;  /* 0x0000000b06097c23 */ /* 0x100fe2000801080d */
[----:B------:R-:W-:Y:S01]  /*5160*/  FFMA.FTZ R11, R20, UR11, -R13 ;  /* 0x0000000b140b7c23 */ /* 0x000fe2000801080d */
[----:B------:R3:W-:Y:S03]  /*5170*/  STL [R1+0x14], R36 ;  /* 0x0000142401007387 */ /* 0x0007e60000100800 */
[----:B------:R-:W-:Y:S01]  /*5180*/  MUFU.EX2 R42, R33 ;  /* 0x00000021002a7308 */ /* 0x000fe20000000800 */
[----:B------:R-:W-:Y:S01]  /*5190*/  FFMA.FTZ R194, -R194, R194, 1 ;  /* 0x3f800000c2c27423 */ /* 0x000fe200000101c2 */
[----:B------:R-:W-:Y:S01]  /*51a0*/  FFMA.FTZ R195, -R195, R195, 1 ;  /* 0x3f800000c3c37423 */ /* 0x000fe200000101c3 */
[----:B------:R4:W-:Y:S07]  /*51b0*/  STL [R1+0x10], R2 ;  /* 0x0000100201007387 */ /* 0x0009ee0000100800 */
[----:B------:R-:W4:Y:S01]  /*51c0*/  MUFU.EX2 R9, R9 ;  /* 0x0000000900097308 */ /* 0x000f220000000800 */
[----:B------:R-:W-:Y:S01]  /*51d0*/  FFMA.FTZ R204, -R204, R204, 1 ;  /* 0x3f800000cccc7423 */ /* 0x000fe200000101cc */
[----:B------:R-:W-:Y:S01]  /*51e0*/  FFMA.FTZ R206, -R206, R206, 1 ;  /* 0x3f800000cece7423 */ /* 0x000fe200000101ce */
[----:B------:R-:W-:Y:S07]  /*51f0*/  FMUL.FTZ R248, R248, UR12 ;  /* 0x0000000cf8f87c20 */ /* 0x000fee0008410000 */
[----:B------:R-:W-:Y:S01]  /*5200*/  MUFU.EX2 R228, R19 ;  /* 0x0000001300e47308 */ /* 0x000fe20000000800 */
[----:B------:R-:W-:Y:S01]  /*5210*/  FFMA.FTZ R231, -R231, R231, 1 ;  /* 0x3f800000e7e77423 */ /* 0x000fe200000101e7 */
[----:B------:R-:W-:Y:S01]  /*5220*/  FMUL.FTZ R206, R206, UR12 ;  /* 0x0000000ccece7c20 */ /* 0x000fe20008410000 */
[----:B------:R-:W-:Y:S07]  /*5230*/  FFMA.FTZ R202, -R202, R202, 1 ;  /* 0x3f800000caca7423 */ /* 0x000fee00000101ca */
[----:B------:R-:W-:Y:S01]  /*5240*/  MUFU.EX2 R53, R32 ;  /* 0x0000002000357308 */ /* 0x000fe20000000800 */
[----:B------:R-:W-:Y:S01]  /*5250*/  FFMA.FTZ R203, -R203, R203, 1 ;  /* 0x3f800000cbcb7423 */ /* 0x000fe200000101cb */
[----:B------:R-:W-:Y:S01]  /*5260*/  FFMA.FTZ R205, -R205, R205, 1 ;  /* 0x3f800000cdcd7423 */ /* 0x000fe200000101cd */
[----:B------:R-:W-:Y:S07]  /*5270*/  FFMA.FTZ R186, -R186, R186, 1 ;  /* 0x3f800000baba7423 */ /* 0x000fee00000101ba */
[----:B-1----:R1:W-:Y:S01]  /*5280*/  MUFU.EX2 R38, R15 ;  /* 0x0000000f00267308 */ /* 0x0023e20000000800 */
[----:B------:R-:W-:Y:S01]  /*5290*/  FFMA.FTZ R187, -R187, R187, 1 ;  /* 0x3f800000bbbb7423 */ /* 0x000fe200000101bb */
[----:B------:R-:W-:Y:S01]  /*52a0*/  FFMA.FTZ R189, -R189, R189, 1 ;  /* 0x3f800000bdbd7423 */ /* 0x000fe200000101bd */
[----:B------:R-:W-:Y:S07]  /*52b0*/  FFMA.FTZ R190, -R190, R190, 1 ;  /* 0x3f800000bebe7423 */ /* 0x000fee00000101be */
[----:B------:R-:W1:Y:S01]  /*52c0*/  MUFU.EX2 R52, R31 ;  /* 0x0000001f00347308 */ /* 0x000e620000000800 */
[----:B------:R-:W-:Y:S01]  /*52d0*/  FFMA.FTZ R191, -R191, R191, 1 ;  /* 0x3f800000bfbf7423 */ /* 0x000fe200000101bf */
[----:B------:R-:W-:Y:S01]  /*52e0*/  FFMA.FTZ R197, -R197, R197, 1 ;  /* 0x3f800000c5c57423 */ /* 0x000fe200000101c5 */
[----:B------:R-:W-:Y:S07]  /*52f0*/  UISETP.GT.AND UP0, UPT, UR53, UR49, UPT ;  /* 0x000000313500728c */ /* 0x000fee000bf04270 */
[----:B--2---:R2:W-:Y:S01]  /*5300*/  MUFU.EX2 R37, R14 ;  /* 0x0000000e00257308 */ /* 0x0045e20000000800 */
[----:B------:R-:W-:Y:S01]  /*5310*/  FMUL.FTZ R231, R231, UR12 ;  /* 0x0000000ce7e77c20 */ /* 0x000fe20008410000 */
[----:B------:R-:W-:Y:S01]  /*5320*/  FMUL.FTZ R205, R205, UR12 ;  /* 0x0000000ccdcd7c20 */ /* 0x000fe20008410000 */
[----:B------:R-:W-:Y:S07]  /*5330*/  FMUL.FTZ R186, R186, UR12 ;  /* 0x0000000cbaba7c20 */ /* 0x000fee0008410000 */
[----:B------:R-:W-:Y:S01]  /*5340*/  MUFU.EX2 R51, R30 ;  /* 0x0000001e00337308 */ /* 0x000fe20000000800 */
[----:B------:R-:W-:Y:S01]  /*5350*/  FMUL.FTZ R187, R187, UR12 ;  /* 0x0000000cbbbb7c20 */ /* 0x000fe20008410000 */
[----:B------:R-:W-:Y:S01]  /*5360*/  FMUL.FTZ R189, R189, UR12 ;  /* 0x0000000cbdbd7c20 */ /* 0x000fe20008410000 */
[----:B------:R-:W-:Y:S07]  /*5370*/  FMUL.FTZ R190, R190, UR12 ;  /* 0x0000000cbebe7c20 */ /* 0x000fee0008410000 */
[----:B------:R-:W2:Y:S01]  /*5380*/  MUFU.EX2 R50, R29 ;  /* 0x0000001d00327308 */ /* 0x000ea20000000800 */
[----:B------:R-:W-:Y:S01]  /*5390*/  FMUL.FTZ R191, R191, UR12 ;  /* 0x0000000cbfbf7c20 */ /* 0x000fe20008410000 */
[----:B------:R-:W-:Y:S01]  /*53a0*/  FFMA.FTZ R198, -R198, R198, 1 ;  /* 0x3f800000c6c67423 */ /* 0x000fe200000101c6 */
[----:B------:R-:W-:Y:S07]  /*53b0*/  FFMA.FTZ R199, -R199, R199, 1 ;  /* 0x3f800000c7c77423 */ /* 0x000fee00000101c7 */
[----:B---3--:R3:W-:Y:S01]  /*53c0*/  MUFU.EX2 R36, R12 ;  /* 0x0000000c00247308 */ /* 0x0087e20000000800 */
[----:B------:R-:W-:Y:S01]  /*53d0*/  FFMA.FTZ R200, -R200, R200, 1 ;  /* 0x3f800000c8c87423 */ /* 0x000fe200000101c8 */
[----:B------:R-:W-:Y:S08]  /*53e0*/  FFMA.FTZ R192, -R192, R192, 1 ;  /* 0x3f800000c0c07423 */ /* 0x000ff000000101c0 */
[----:B------:R-:W-:Y:S01]  /*53f0*/  MUFU.EX2 R49, R28 ;  /* 0x0000001c00317308 */ /* 0x000fe20000000800 */
[----:B------:R-:W-:Y:S09]  /*5400*/  FMUL.FTZ R192, R192, UR12 ;  /* 0x0000000cc0c07c20 */ /* 0x000ff20008410000 */
[----:B------:R-:W3:Y:S10]  /*5410*/  MUFU.EX2 R48, R25 ;  /* 0x0000001900307308 */ /* 0x000ef40000000800 */
[----:B------:R-:W3:Y:S10]  /*5420*/  MUFU.EX2 R47, R24 ;  /* 0x00000018002f7308 */ /* 0x000ef40000000800 */
[----:B------:R-:W-:Y:S10]  /*5430*/  MUFU.EX2 R41, R23 ;  /* 0x0000001700297308 */ /* 0x000ff40000000800 */
[----:B------:R-:W3:Y:S10]  /*5440*/  MUFU.EX2 R40, R22 ;  /* 0x0000001600287308 */ /* 0x000ef40000000800 */
[----:B------:R-:W-:Y:S10]  /*5450*/  MUFU.EX2 R39, R21 ;  /* 0x0000001500277308 */ /* 0x000ff40000000800 */
[----:B----4-:R-:W-:Y:S10]  /*5460*/  MUFU.EX2 R2, R11 ;  /* 0x0000000b00027308 */ /* 0x010ff40000000800 */
[----:B------:R-:W4:Y:S10]  /*5470*/  MUFU.EX2 R3, R18 ;  /* 0x0000001200037308 */ /* 0x000f340000000800 */
[----:B------:R-:W-:Y:S01]  /*5480*/  MUFU.EX2 R196, R196 ;  /* 0x000000c400c47308 */ /* 0x000fe20000000800 */
[C---:B------:R-:W-:Y:S02]  /*5490*/  SHF.L.U32 R220, R210.reuse, 0x5, RZ ;  /* 0x00000005d2dc7819 */ /* 0x040fe400000006ff */
[C---:B------:R-:W-:Y:S02]  /*54a0*/  SHF.L.U32 R217, R210.reuse, 0x1, RZ ;  /* 0x00000001d2d97819 */ /* 0x040fe400000006ff */
[----:B------:R-:W-:Y:S02]  /*54b0*/  SHF.L.U32 R238, R210, 0x4, RZ ;  /* 0x00000004d2ee7819 */ /* 0x000fe400000006ff */
[----:B------:R-:W-:Y:S02]  /*54c0*/  LOP3.LUT R5, R217, 0x7006, R220, 0xc8, !PT ;  /* 0x00007006d9057812 */ /* 0x000fe400078ec8dc */
[----:B------:R-:W-:Y:S02]  /*54d0*/  SHF.R.U32.HI R215, RZ, 0x1, R210 ;  /* 0x00000001ffd77819 */ /* 0x000fe400000116d2 */
[----:B------:R-:W-:Y:S02]  /*54e0*/  LOP3.LUT R238, R238, 0x1c0, RZ, 0xc0, !PT ;  /* 0x000001c0eeee7812 */ /* 0x000fe400078ec0ff */
[--C-:B------:R-:W-:Y:S02]  /*54f0*/  LOP3.LUT R5, R5, 0x400, R220.reuse, 0xf8, !PT ;  /* 0x0000040005057812 */ /* 0x100fe400078ef8dc */
[----:B------:R-:W-:Y:S02]  /*5500*/  LOP3.LUT R17, R215, 0x20, RZ, 0xc0, !PT ;  /* 0x00000020d7117812 */ /* 0x000fe400078ec0ff */
[----:B------:R-:W-:Y:S02]  /*5510*/  LOP3.LUT R238, R238, 0x38, R217, 0xf8, !PT ;  /* 0x00000038eeee7812 */ /* 0x000fe400078ef8d9 */
[----:B------:R-:W-:Y:S02]  /*5520*/  SHF.L.U32 R177, R210, 0x6, RZ ;  /* 0x00000006d2b17819 */ /* 0x000fe400000006ff */
[----:B------:R-:W-:Y:S01]  /*5530*/  LOP3.LUT R17, R5, R238, R17, 0xf6, !PT ;  /* 0x000000ee05117212 */ /* 0x000fe200078ef611 */
[----:B------:R-:W-:Y:S01]  /*5540*/  FFMA.FTZ R5, R4, UR11, -R13 ;  /* 0x0000000b04057c23 */ /* 0x000fe2000801080d */
[----:B------:R-:W-:Y:S02]  /*5550*/  LOP3.LUT R6, R177, 0x1c0, RZ, 0xc0, !PT ;  /* 0x000001c0b1067812 */ /* 0x000fe400078ec0ff */
[----:B------:R-:W-:Y:S02]  /*5560*/  SHF.L.U32 R219, R210, 0x3, RZ ;  /* 0x00000003d2db7819 */ /* 0x000fe400000006ff */
[----:B-1----:R-:W-:Y:S02]  /*5570*/  F2FP.F16.F32.PACK_AB R15, R56, R57 ;  /* 0x00000039380f723e */ /* 0x002fe400000000ff */
[----:B------:R-:W-:Y:S02]  /*5580*/  LEA R169, R17, UR4, 0x1 ;  /* 0x0000000411a97c11 */ /* 0x000fe4000f8e08ff */
[----:B------:R-:W-:Y:S01]  /*5590*/  LOP3.LUT R179, R6, 0x38, R219, 0xf8, !PT ;  /* 0x0000003806b37812 */ /* 0x000fe200078ef8db */
[----:B------:R-:W-:Y:S01]  /*55a0*/  FFMA.FTZ R6, R16, UR11, -R13 ;  /* 0x0000000b10067c23 */ /* 0x000fe2000801080d */
[----:B------:R-:W-:Y:S01]  /*55b0*/  F2FP.F16.F32.PACK_AB R13, R54, R55 ;  /* 0x00000037360d723e */ /* 0x000fe200000000ff */
[----:B------:R1:W-:Y:S01]  /*55c0*/  STS [R169+0x20000], R15 ;  /* 0x0200000fa9007388 */ /* 0x0003e20000000800 */
[----:B------:R-:W-:Y:S01]  /*55d0*/  LOP3.LUT R223, R177, 0x200, RZ, 0xc0, !PT ;  /* 0x00000200b1df7812 */ /* 0x000fe200078ec0ff */
[----:B------:R-:W-:Y:S01]  /*55e0*/  MUFU.EX2 R219, R8 ;  /* 0x0000000800db7308 */ /* 0x000fe20000000800 */
[C---:B------:R-:W-:Y:S01]  /*55f0*/  LOP3.LUT P1, RZ, R210.reuse, 0x8, RZ, 0xc0, !PT ;  /* 0x00000008d2ff7812 */ /* 0x040fe2000782c0ff */
[----:B------:R4:W-:Y:S01]  /*5600*/  STS [R169+0x20400], R13 ;  /* 0x0204000da9007388 */ /* 0x0009e20000000800 */
[----:B------:R-:W-:Y:S07]  /*5610*/  LOP3.LUT R223, R223, 0x400, R220, 0xf8, !PT ;  /* 0x00000400dfdf7812 */ /* 0x000fee00078ef8dc */
[----:B------:R4:W-:Y:S01]  /*5620*/  MUFU.EX2 R177, R5 ;  /* 0x0000000500b17308 */ /* 0x0009e20000000800 */
[----:B------:R-:W-:Y:S01]  /*5630*/  LOP3.LUT R4, R215, 0x8, RZ, 0xc0, !PT ;  /* 0x00000008d7047812 */ /* 0x000fe200078ec0ff */
[----:B------:R-:W-:Y:S01]  /*5640*/  STL [R1+0x4], R169 ;  /* 0x000004a901007387 */ /* 0x000fe20000100800 */
[----:B------:R-:W-:Y:S07]  /*5650*/  LOP3.LUT P0, R221, R210, 0x4, RZ, 0xc0, !PT ;  /* 0x00000004d2dd7812 */ /* 0x000fee000780c0ff */
[----:B------:R-:W4:Y:S01]  /*5660*/  MUFU.EX2 R217, R6 ;  /* 0x0000000600d97308 */ /* 0x000f220000000800 */
[----:B------:R-:W-:Y:S01]  /*5670*/  LOP3.LUT R223, R223, R179, R4, 0xf6, !PT ;  /* 0x000000b3dfdf7212 */ /* 0x000fe200078ef604 */
[----:B------:R4:W-:Y:S01]  /*5680*/  STL [R1+0x8], R9 ;  /* 0x0000080901007387 */ /* 0x0009e20000100800 */
[C---:B------:R-:W-:Y:S02]  /*5690*/  IADD3 R4, PT, PT, R169.reuse, 0x20000, RZ ;  /* 0x00020000a9047810 */ /* 0x040fe40007ffe0ff */
[----:B------:R-:W-:Y:S02]  /*56a0*/  SEL R7, R170, 0xfffffff0, !P0 ;  /* 0xfffffff0aa077807 */ /* 0x000fe40004000000 */
[C---:B------:R-:W-:Y:S02]  /*56b0*/  IADD3 R188, PT, PT, R169.reuse, 0x20020, RZ ;  /* 0x00020020a9bc7810 */ /* 0x040fe40007ffe0ff */
[----:B------:R-:W-:Y:S02]  /*56c0*/  @P1 IADD3 R188, PT, PT, R4, -0x20, RZ ;  /* 0xffffffe004bc1810 */ /* 0x000fe40007ffe0ff */
[----:B------:R-:W-:Y:S02]  /*56d0*/  F2FP.F16.F32.PACK_AB R19, R44, R45 ;  /* 0x0000002d2c13723e */ /* 0x000fe400000000ff */
[----:B------:R-:W-:Y:S02]  /*56e0*/  IADD3 R4, PT, PT, R169, R7, RZ ;  /* 0x00000007a9047210 */ /* 0x000fe40007ffe0ff */
[----:B------:R-:W-:Y:S02]  /*56f0*/  F2FP.F16.F32.PACK_AB R17, R42, R43 ;  /* 0x0000002b2a11723e */ /* 0x000fe400000000ff */
[----:B--2---:R-:W-:Y:S01]  /*5700*/  F2FP.F16.F32.PACK_AB R14, R52, R53 ;  /* 0x00000035340e723e */ /* 0x004fe200000000ff */
[----:B------:R2:W-:Y:S01]  /*5710*/  STS [R4+0x20000], R19 ;  /* 0x0200001304007388 */ /* 0x0005e20000000800 */
[----:B---3--:R-:W-:Y:S02]  /*5720*/  F2FP.F16.F32.PACK_AB R12, R50, R51 ;  /* 0x00000033320c723e */ /* 0x008fe400000000ff */
[----:B-1----:R-:W-:Y:S01]  /*5730*/  F2FP.F16.F32.PACK_AB R15, R48, R49 ;  /* 0x00000031300f723e */ /* 0x002fe200000000ff */
[----:B------:R1:W-:Y:S01]  /*5740*/  STS [R4+0x20400], R17 ;  /* 0x0204001104007388 */ /* 0x0003e20000000800 */
[----:B----4-:R-:W-:Y:S02]  /*5750*/  F2FP.F16.F32.PACK_AB R13, R46, R47 ;  /* 0x0000002f2e0d723e */ /* 0x010fe400000000ff */
[----:B------:R-:W-:Y:S01]  /*5760*/  LOP3.LUT R218, R210, 0x8, RZ, 0xc0, !PT ;  /* 0x00000008d2da7812 */ /* 0x000fe200078ec0ff */
[----:B------:R-:W-:Y:S01]  /*5770*/  STS [R169+0x21000], R14 ;  /* 0x0210000ea9007388 */ /* 0x000fe20000000800 */
[----:B------:R-:W3:Y:S01]  /*5780*/  MUFU.EX2 R9, R10 ;  /* 0x0000000a00097308 */ /* 0x000ee20000000800 */
[----:B------:R-:W-:Y:S02]  /*5790*/  LOP3.LUT R5, R220, 0x7a00, RZ, 0xc0, !PT ;  /* 0x00007a00dc057812 */ /* 0x000fe400078ec0ff */
[----:B------:R-:W-:Y:S01]  /*57a0*/  STS [R169+0x21400], R12 ;  /* 0x0214000ca9007388 */ /* 0x000fe20000000800 */
[----:B------:R-:W-:Y:S02]  /*57b0*/  F2FP.F16.F32.PACK_AB R11, R40, R41 ;  /* 0x00000029280b723e */ /* 0x000fe400000000ff */
[----:B------:R-:W-:Y:S01]  /*57c0*/  IADD3 R24, PT, PT, R7, R188, RZ ;  /* 0x000000bc07187210 */ /* 0x000fe20007ffe0ff */
[----:B------:R-:W-:Y:S01]  /*57d0*/  STS [R4+0x21000], R15 ;  /* 0x0210000f04007388 */ /* 0x000fe20000000800 */
[----:B------:R-:W-:Y:S02]  /*57e0*/  F2FP.F16.F32.PACK_AB R7, R0, R3 ;  /* 0x000000030007723e */ /* 0x000fe400000000ff */
[----:B------:R-:W-:Y:S01]  /*57f0*/  F2FP.F16.F32.PACK_AB R25, R217, R177 ;  /* 0x000000b1d919723e */ /* 0x000fe200000000ff */
[----:B------:R4:W-:Y:S01]  /*5800*/  STS [R4+0x21400], R13 ;  /* 0x0214000d04007388 */ /* 0x0009e20000000800 */
[----:B------:R-:W-:Y:S02]  /*5810*/  LEA R223, R223, UR4, 0x1 ;  /* 0x00000004dfdf7c11 */ /* 0x000fe4000f8e08ff */
[----:B------:R-:W-:Y:S01]  /*5820*/  LOP3.LUT P1, R176, R210, 0x2, RZ, 0xc0, !PT ;  /* 0x00000002d2b07812 */ /* 0x000fe2000782c0ff */
[----:B---3--:R3:W-:Y:S01]  /*5830*/  STL [R1+0xc], R9 ;  /* 0x00000c0901007387 */ /* 0x0087e20000100800 */
[----:B--2---:R-:W-:Y:S02]  /*5840*/  F2FP.F16.F32.PACK_AB R19, R36, R37 ;  /* 0x000000252413723e */ /* 0x004fe400000000ff */
[----:B------:R-:W-:Y:S01]  /*5850*/  SEL R181, R181, 0xffffffe0, !P1 ;  /* 0xffffffe0b5b57807 */ /* 0x000fe20004800000 */
[----:B------:R-:W2:Y:S01]  /*5860*/  LDL.LU R220, [R1+0xc] ;  /* 0x00000c0001dc7983 */ /* 0x000ea20000300800 */
[----:B-1----:R-:W-:Y:S02]  /*5870*/  F2FP.F16.F32.PACK_AB R17, R196, R228 ;  /* 0x000000e4c411723e */ /* 0x002fe400000000ff */
[C---:B------:R-:W-:Y:S01]  /*5880*/  IADD3 R185, PT, PT, R223.reuse, R181, RZ ;  /* 0x000000b5dfb97210 */ /* 0x040fe20007ffe0ff */
[----:B------:R-:W-:Y:S01]  /*5890*/  STS [R188], R11 ;  /* 0x0000000bbc007388 */ /* 0x000fe20000000800 */
[----:B------:R-:W-:Y:S04]  /*58a0*/  SEL R178, R178, 0xffffffc0, !P0 ;  /* 0xffffffc0b2b27807 */ /* 0x000fe80004000000 */
[----:B------:R-:W-:Y:S04]  /*58b0*/  IADD3 R184, PT, PT, R223, R178, RZ ;  /* 0x000000b2dfb87210 */ /* 0x000fe80007ffe0ff */
[----:B------:R-:W-:Y:S02]  /*58c0*/  IADD3 R183, PT, PT, R181, R184, RZ ;  /* 0x000000b8b5b77210 */ /* 0x000fe40007ffe0ff */
[----:B----4-:R-:W-:Y:S02]  /*58d0*/  LOP3.LUT R4, R5, R179, R218, 0xf6, !PT ;  /* 0x000000b305047212 */ /* 0x010fe400078ef6da */
[----:B------:R-:W4:Y:S01]  /*58e0*/  LDL.LU R218, [R1+0x8] ;  /* 0x0000080001da7983 */ /* 0x000f220000300800 */
[----:B---3--:R-:W-:Y:S02]  /*58f0*/  F2FP.F16.F32.PACK_AB R9, R38, R39 ;  /* 0x000000272609723e */ /* 0x008fe400000000ff */
[----:B------:R-:W-:Y:S03]  /*5900*/  LEA R216, R4, UR4, 0x1 ;  /* 0x0000000404d87c11 */ /* 0x000fe6000f8e08ff */
[----:B------:R-:W-:Y:S01]  /*5910*/  STS [R188+0x400], R9 ;  /* 0x00040009bc007388 */ /* 0x000fe20000000800 */
[C---:B------:R-:W-:Y:S02]  /*5920*/  IADD3 R182, PT, PT, R216.reuse, R181, RZ ;  /* 0x000000b5d8b67210 */ /* 0x040fe40007ffe0ff */
[----:B------:R-:W-:Y:S01]  /*5930*/  IADD3 R180, PT, PT, R216, R178, RZ ;  /* 0x000000b2d8b47210 */ /* 0x000fe20007ffe0ff */
[----:B------:R-:W-:Y:S03]  /*5940*/  STS [R24], R17 ;  /* 0x0000001118007388 */ /* 0x000fe60000000800 */
[----:B------:R-:W-:Y:S01]  /*5950*/  IADD3 R181, PT, PT, R181, R180, RZ ;  /* 0x000000b4b5b57210 */ /* 0x000fe20007ffe0ff */
[----:B------:R-:W-:Y:S04]  /*5960*/  STS [R24+0x400], R7 ;  /* 0x0004000718007388 */ /* 0x000fe80000000800 */
[----:B------:R-:W-:Y:S01]  /*5970*/  STS [R188+0x1000], R19 ;  /* 0x00100013bc007388 */ /* 0x000fe20000000800 */
[----:B--2---:R-:W-:Y:S02]  /*5980*/  F2FP.F16.F32.PACK_AB R27, R219, R220 ;  /* 0x000000dcdb1b723e */ /* 0x004fe400000000ff */
[----:B----4-:R-:W-:Y:S05]  /*5990*/  F2FP.F16.F32.PACK_AB R21, R218, R2 ;  /* 0x00000002da15723e */ /* 0x010fea00000000ff */
[----:B------:R-:W-:Y:S04]  /*59a0*/  STS [R188+0x1400], R21 ;  /* 0x00140015bc007388 */ /* 0x000fe80000000800 */
[----:B------:R-:W-:Y:S04]  /*59b0*/  STS [R24+0x1000], R27 ;  /* 0x0010001b18007388 */ /* 0x000fe80000000800 */
[----:B------:R-:W-:Y:S04]  /*59c0*/  STS [R24+0x1400], R25 ;  /* 0x0014001918007388 */ /* 0x000fe80000000800 */
[----:B------:R-:W-:Y:S04]  /*59d0*/  LDSM.16.M88.4 R32, [R223+0x8000] ;  /* 0x00800000df20783b */ /* 0x000fe80000000200 */
[----:B------:R-:W1:Y:S04]  /*59e0*/  LDSM.16.M88.4 R16, [R216+0x14000] ;  /* 0x01400000d810783b */ /* 0x000e680000000200 */
[----:B------:R-:W2:Y:S04]  /*59f0*/  LDSM.16.M88.4 R28, [R223+0x9000] ;  /* 0x00900000df1c783b */ /* 0x000ea80000000200 */
[----:B------:R-:W3:Y:S04]  /*5a00*/  LDSM.16.M88.4 R164, [R216+0x14800] ;  /* 0x01480000d8a4783b */ /* 0x000ee80000000200 */
[----:B------:R-:W-:Y:S04]  /*5a10*/  LDSM.16.M88.4 R168, [R185+0x8000] ;  /* 0x00800000b9a8783b */ /* 0x000fe80000000200 */
        /* <DEDUP_REMOVED lines=56> */
[----:B------:R1:W-:Y:S04]  /*5da0*/  LDSM.16.M88.4 R164, [R185+0xa000] ;  /* 0x00a00000b9a4783b */ /* 0x0003e80000000200 */
[----:B------:R-:W2:Y:S01]  /*5db0*/  LDSM.16.M88.4 R168, [R182+0x18000] ;  /* 0x01800000b6a8783b */ /* 0x000ea20000000200 */
[----:B-1----:R-:W-:Y:S02]  /*5dc0*/  MOV R185, R221 ;  /* 0x000000dd00b97202 */ /* 0x002fe40000000f00 */
[--C-:B------:R-:W-:Y:S02]  /*5dd0*/  SHF.R.U32.HI R221, RZ, 0x4, R210.reuse ;  /* 0x00000004ffdd7819 */ /* 0x100fe400000116d2 */
[----:B------:R-:W-:Y:S02]  /*5de0*/  ISETP.NE.AND P2, PT, R185, RZ, PT ;  /* 0x000000ffb900720c */ /* 0x000fe40003f45270 */
[----:B------:R-:W-:Y:S01]  /*5df0*/  LOP3.LUT R221, R221, 0x8, RZ, 0xc0, !PT ;  /* 0x00000008dddd7812 */ /* 0x000fe200078ec0ff */
[-C--:B--2---:R-:W-:Y:S08]  /*5e00*/  HMMA.16816.F32 R4, R164, R168.reuse, R4 ;  /* 0x000000a8a404723c */ /* 0x084ff00000001804 */
        /* <DEDUP_REMOVED lines=25> */
[----:B--2---:R-:W-:Y:S01]  /*5fa0*/  MOV R183, 0x10 ;  /* 0x0000001000b77802 */ /* 0x004fe20000000f00 */
[-C--:B-1----:R-:W-:Y:S08]  /*5fb0*/  HMMA.16816.F32 R4, R168, R164.reuse, R4 ;  /* 0x000000a4a804723c */ /* 0x082ff00000001804 */
[C---:B---3--:R-:W-:Y:S04]  /*5fc0*/  HMMA.16816.F32 R8, R172.reuse, R164, R8 ;  /* 0x000000a4ac08723c */ /* 0x048fe80000001808 */
[----:B------:R-:W-:Y:S04]  /*5fd0*/  LOP3.LUT R164, R221, 0x10, R210, 0xf8, !PT ;  /* 0x00000010dda47812 */ /* 0x000fe800078ef8d2 */
[----:B------:R-:W-:Y:S01]  /*5fe0*/  LOP3.LUT R164, R164, R179, RZ, 0x3c, !PT ;  /* 0x000000b3a4a47212 */ /* 0x000fe200078e3cff */
[-C--:B------:R-:W-:Y:S03]  /*5ff0*/  HMMA.16816.F32 R12, R172, R166.reuse, R12 ;  /* 0x000000a6ac0c723c */ /* 0x080fe6000000180c */
[C---:B-----5:R-:W-:Y:S01]  /*6000*/  FADD.FTZ R4, -R225.reuse, R4 ;  /* 0x00000004e1047221 */ /* 0x060fe20000010100 */
[----:B------:R-:W-:Y:S01]  /*6010*/  FADD.FTZ R5, -R225, R5 ;  /* 0x00000005e1057221 */ /* 0x000fe20000010100 */
[C---:B------:R-:W-:Y:S01]  /*6020*/  FADD.FTZ R6, -R224.reuse, R6 ;  /* 0x00000006e0067221 */ /* 0x040fe20000010100 */
[----:B------:R-:W-:Y:S01]  /*6030*/  FADD.FTZ R7, -R224, R7 ;  /* 0x00000007e0077221 */ /* 0x000fe20000010100 */
[----:B------:R-:W-:Y:S01]  /*6040*/  FMUL.FTZ R165, R57, R4 ;  /* 0x0000000439a57220 */ /* 0x000fe20000410000 */
[----:B------:R-:W-:Y:S01]  /*6050*/  FMUL.FTZ R179, R56, R5 ;  /* 0x0000000538b37220 */ /* 0x000fe20000410000 */
[----:B------:R1:W5:Y:S01]  /*6060*/  LDL.LU R57, [R1+0x68] ;  /* 0x0000680001397983 */ /* 0x0003620000300800 */
[----:B------:R-:W-:Y:S01]  /*6070*/  FMUL.FTZ R180, R55, R6 ;  /* 0x0000000637b47220 */ /* 0x000fe20000410000 */
[----:B------:R-:W-:Y:S01]  /*6080*/  FMUL.FTZ R182, R54, R7 ;  /* 0x0000000736b67220 */ /* 0x000fe20000410000 */
[C---:B------:R-:W-:Y:S01]  /*6090*/  FADD.FTZ R8, -R222.reuse, R8 ;  /* 0x00000008de087221 */ /* 0x040fe20000010100 */
[----:B------:R2:W3:Y:S01]  /*60a0*/  LDSM.16.M88.4 R4, [R181+0x18800] ;  /* 0x01880000b504783b */ /* 0x0004e20000000200 */
[----:B------:R-:W-:Y:S01]  /*60b0*/  FADD.FTZ R9, -R222, R9 ;  /* 0x00000009de097221 */ /* 0x000fe20000010100 */
[----:B------:R-:W-:Y:S01]  /*60c0*/  FADD.FTZ R10, -R207, R10 ;  /* 0x0000000acf0a7221 */ /* 0x000fe20000010100 */
[----:B------:R-:W-:Y:S01]  /*60d0*/  FMUL.FTZ R8, R53, R8 ;  /* 0x0000000835087220 */ /* 0x000fe20000410000 */
[----:B------:R1:W5:Y:S01]  /*60e0*/  LDL.LU R56, [R1+0x64] ;  /* 0x0000640001387983 */ /* 0x0003620000300800 */
[----:B------:R-:W-:Y:S01]  /*60f0*/  FMUL.FTZ R9, R52, R9 ;  /* 0x0000000934097220 */ /* 0x000fe20000410000 */
[----:B------:R-:W-:Y:S01]  /*6100*/  FMUL.FTZ R10, R51, R10 ;  /* 0x0000000a330a7220 */ /* 0x000fe20000410000 */
[C---:B------:R-:W-:Y:S01]  /*6110*/  FADD.FTZ R11, -R207.reuse, R11 ;  /* 0x0000000bcf0b7221 */ /* 0x040fe20000010100 */
[----:B------:R1:W5:Y:S01]  /*6120*/  LDL.LU R55, [R1+0x60] ;  /* 0x0000600001377983 */ /* 0x0003620000300800 */
[C---:B------:R-:W-:Y:S03]  /*6130*/  HMMA.16816.F32 R16, R168.reuse, R166, R16 ;  /* 0x000000a6a810723c */ /* 0x040fe60000001810 */
[----:B------:R1:W5:Y:S01]  /*6140*/  LDL.LU R54, [R1+0x5c] ;  /* 0x00005c0001367983 */ /* 0x0003620000300800 */
[----:B------:R-:W-:Y:S01]  /*6150*/  FMUL.FTZ R11, R50, R11 ;  /* 0x0000000b320b7220 */ /* 0x000fe20000410000 */
        /* <DEDUP_REMOVED lines=9> */
[----:B--2---:R-:W-:Y:S01]  /*61f0*/  FMUL.FTZ R181, R244, UR12 ;  /* 0x0000000cf4b57c20 */ /* 0x004fe20008410000 */
[----:B------:R1:W5:Y:S01]  /*6200*/  LDL.LU R51, [R1+0x50] ;  /* 0x0000500001337983 */ /* 0x0003620000300800 */
[----:B------:R-:W-:Y:S01]  /*6210*/  FMUL.FTZ R9, R9, R184 ;  /* 0x000000b809097220 */ /* 0x000fe20000410000 */
[----:B------:R-:W-:Y:S01]  /*6220*/  FMUL.FTZ R15, R46, R15 ;  /* 0x0000000f2e0f7220 */ /* 0x000fe20000410000 */
[----:B------:R-:W-:Y:S01]  /*6230*/  FMUL.FTZ R8, R8, R181 ;  /* 0x000000b508087220 */ /* 0x000fe20000410000 */
[----:B------:R1:W5:Y:S01]  /*6240*/  LDL.LU R50, [R1+0x4c] ;  /* 0x00004c0001327983 */ /* 0x0003620000300800 */
[C---:B------:R-:W-:Y:S01]  /*6250*/  FADD.FTZ R16, -R225.reuse, R16 ;  /* 0x00000010e1107221 */ /* 0x040fe20000010100 */
[----:B------:R-:W-:Y:S01]  /*6260*/  FADD.FTZ R17, -R225, R17 ;  /* 0x00000011e1117221 */ /* 0x000fe20000010100 */
[----:B------:R-:W-:Y:S01]  /*6270*/  FADD.FTZ R18, -R224, R18 ;  /* 0x00000012e0127221 */ /* 0x000fe20000010100 */
[----:B------:R1:W5:Y:S01]  /*6280*/  LDL.LU R49, [R1+0x48] ;  /* 0x0000480001317983 */ /* 0x0003620000300800 */
[----:B------:R-:W-:Y:S01]  /*6290*/  FMUL.FTZ R16, R45, R16 ;  /* 0x000000102d107220 */ /* 0x000fe20000410000 */
[----:B------:R-:W-:Y:S01]  /*62a0*/  FMUL.FTZ R17, R44, R17 ;  /* 0x000000112c117220 */ /* 0x000fe20000410000 */
[----:B------:R-:W-:Y:S01]  /*62b0*/  FMUL.FTZ R18, R43, R18 ;  /* 0x000000122b127220 */ /* 0x000fe20000410000 */
[----:B------:R1:W5:Y:S01]  /*62c0*/  LDL.LU R48, [R1+0x44] ;  /* 0x0000440001307983 */ /* 0x0003620000300800 */
[----:B------:R-:W-:Y:S01]  /*62d0*/  FADD.FTZ R19, -R224, R19 ;  /* 0x00000013e0137221 */ /* 0x000fe20000010100 */
[----:B------:R-:W-:Y:S01]  /*62e0*/  F2FP.F16.F32.PACK_AB R8, R9, R8 ;  /* 0x000000080908723e */ /* 0x000fe200000000ff */
[----:B------:R-:W-:Y:S01]  /*62f0*/  FMUL.FTZ R166, R227, UR12 ;  /* 0x0000000ce3a67c20 */ /* 0x000fe20008410000 */
[-C--:B---3--:R-:W-:Y:S01]  /*6300*/  HMMA.16816.F32 R20, R168, R4.reuse, R20 ;  /* 0x00000004a814723c */ /* 0x088fe20000001814 */
[----:B------:R1:W5:Y:S02]  /*6310*/  LDL.LU R47, [R1+0x40] ;  /* 0x00004000012f7983 */ /* 0x0003640000300800 */
[----:B------:R-:W-:Y:S01]  /*6320*/  FMUL.FTZ R19, R42, R19 ;  /* 0x000000132a137220 */ /* 0x000fe20000410000 */
[----:B------:R-:W-:Y:S01]  /*6330*/  FMUL.FTZ R167, R240, UR12 ;  /* 0x0000000cf0a77c20 */ /* 0x000fe20008410000 */
[----:B------:R1:W5:Y:S01]  /*6340*/  LDL.LU R46, [R1+0x3c] ;  /* 0x00003c00012e7983 */ /* 0x0003620000300800 */
[----:B------:R-:W-:Y:S01]  /*6350*/  FMUL.FTZ R9, R252, UR12 ;  /* 0x0000000cfc097c20 */ /* 0x000fe20008410000 */
[----:B------:R-:W-:Y:S01]  /*6360*/  FMUL.FTZ R166, R179, R166 ;  /* 0x000000a6b3a67220 */ /* 0x000fe20000410000 */
[C---:B------:R-:W-:Y:S01]  /*6370*/  HMMA.16816.F32 R24, R172.reuse, R4, R24 ;  /* 0x00000004ac18723c */ /* 0x040fe20000001818 */
[----:B------:R1:W5:Y:S03]  /*6380*/  LDL.LU R45, [R1+0x38] ;  /* 0x00003800012d7983 */ /* 0x0003660000300800 */
[----:B------:R-:W-:Y:S01]  /*6390*/  FMUL.FTZ R5, R250, UR12 ;  /* 0x0000000cfa057c20 */ /* 0x000fe20008410000 */
[----:B------:R1:W5:Y:S01]  /*63a0*/  LDL.LU R44, [R1+0x34] ;  /* 0x00003400012c7983 */ /* 0x0003620000300800 */
[----:B------:R-:W-:Y:S01]  /*63b0*/  FMUL.FTZ R4, R251, UR12 ;  /* 0x0000000cfb047c20 */ /* 0x000fe20008410000 */
        /* <DEDUP_REMOVED lines=17> */
[----:B------:R1:W5:Y:S01]  /*64d0*/  LDL.LU R39, [R1+0x20] ;  /* 0x0000200001277983 */ /* 0x0003620000300800 */
[----:B------:R-:W-:Y:S01]  /*64e0*/  FMUL.FTZ R25, R36, R25 ;  /* 0x0000001924197220 */ /* 0x000fe20000410000 */
[----:B------:R-:W-:Y:S01]  /*64f0*/  FADD.FTZ R26, -R207, R26 ;  /* 0x0000001acf1a7221 */ /* 0x000fe20000010100 */
[----:B------:R-:W-:Y:S01]  /*6500*/  HMMA.16816.F32 R32, R168, R6, R32 ;  /* 0x00000006a820723c */ /* 0x000fe20000001820 */
[----:B------:R1:W5:Y:S03]  /*6510*/  LDL.LU R38, [R1+0x1c] ;  /* 0x00001c0001267983 */ /* 0x0003660000300800 */
[----:B------:R-:W-:Y:S01]  /*6520*/  FMUL.FTZ R26, R2, R26 ;  /* 0x0000001a021a7220 */ /* 0x000fe20000410000 */
[----:B------:R1:W5:Y:S01]  /*6530*/  LDL.LU R37, [R1+0x18] ;  /* 0x0000180001257983 */ /* 0x0003620000300800 */
[----:B------:R-:W-:Y:S01]  /*6540*/  FMUL.FTZ R5, R14, R5 ;  /* 0x000000050e057220 */ /* 0x000fe20000410000 */
[----:B------:R-:W-:Y:S01]  /*6550*/  FMUL.FTZ R4, R15, R4 ;  /* 0x000000040f047220 */ /* 0x000fe20000410000 */
[----:B------:R-:W-:Y:S01]  /*6560*/  FFMA.FTZ R179, -R247, R247, 1 ;  /* 0x3f800000f7b37423 */ /* 0x000fe200000101f7 */
[----:B------:R1:W5:Y:S01]  /*6570*/  LDL.LU R36, [R1+0x14] ;  /* 0x0000140001247983 */ /* 0x0003620000300800 */
[----:B------:R-:W-:Y:S01]  /*6580*/  FFMA.FTZ R182, -R249, R249, 1 ;  /* 0x3f800000f9b67423 */ /* 0x000fe200000101f9 */
[----:B------:R-:W-:Y:S01]  /*6590*/  FMUL.FTZ R16, R16, R9 ;  /* 0x0000000910107220 */ /* 0x000fe20000410000 */
[----:B------:R-:W-:Y:S01]  /*65a0*/  F2FP.F16.F32.PACK_AB R9, R4, R5 ;  /* 0x000000050409723e */ /* 0x000fe200000000ff */
[----:B------:R1:W5:Y:S01]  /*65b0*/  LDL.LU R2, [R1+0x10] ;  /* 0x0000100001027983 */ /* 0x0003620000300800 */
[----:B------:R-:W-:Y:S01]  /*65c0*/  FMUL.FTZ R179, R179, UR12 ;  /* 0x0000000cb3b37c20 */ /* 0x000fe20008410000 */
[----:B------:R-:W-:Y:S01]  /*65d0*/  FMUL.FTZ R182, R182, UR12 ;  /* 0x0000000cb6b67c20 */ /* 0x000fe20008410000 */
[----:B------:R-:W-:Y:S01]  /*65e0*/  FMUL.FTZ R4, R193, UR12 ;  /* 0x0000000cc1047c20 */ /* 0x000fe20008410000 */
[----:B------:R-:W2:Y:S01]  /*65f0*/  LDL R185, [R1+0x4] ;  /* 0x0000040001b97983 */ /* 0x000ea20000100800 */
[----:B------:R-:W-:Y:S01]  /*6600*/  FADD.FTZ R27, -R207, R27 ;  /* 0x0000001bcf1b7221 */ /* 0x000fe20000010100 */
[----:B------:R-:W-:Y:S01]  /*6610*/  FMUL.FTZ R165, R165, R226 ;  /* 0x000000e2a5a57220 */ /* 0x000fe20000410000 */
[----:B------:R-:W-:Y:S01]  /*6620*/  FMUL.FTZ R10, R10, R179 ;  /* 0x000000b30a0a7220 */ /* 0x000fe20000410000 */
[----:B------:R-:W-:Y:S01]  /*6630*/  FMUL.FTZ R11, R11, R182 ;  /* 0x000000b60b0b7220 */ /* 0x000fe20000410000 */
[----:B------:R-:W-:Y:S01]  /*6640*/  FMUL.FTZ R14, R201, UR12 ;  /* 0x0000000cc90e7c20 */ /* 0x000fe20008410000 */
[----:B------:R-:W-:Y:S01]  /*6650*/  FMUL.FTZ R23, R23, R4 ;  /* 0x0000000417177220 */ /* 0x000fe20000410000 */
[----:B------:R-:W-:Y:S01]  /*6660*/  FMUL.FTZ R179, R246, UR12 ;  /* 0x0000000cf6b37c20 */ /* 0x000fe20008410000 */
[----:B------:R-:W-:Y:S01]  /*6670*/  FMUL.FTZ R27, R218, R27 ;  /* 0x0000001bda1b7220 */ /* 0x000fe20000410000 */
[----:B------:R-:W-:Y:S01]  /*6680*/  FMUL.FTZ R5, R194, UR12 ;  /* 0x0000000cc2057c20 */ /* 0x000fe20008410000 */
[----:B------:R-:W-:Y:S01]  /*6690*/  FMUL.FTZ R4, R195, UR12 ;  /* 0x0000000cc3047c20 */ /* 0x000fe20008410000 */
[----:B------:R-:W-:Y:S01]  /*66a0*/  FMUL.FTZ R7, R204, UR12 ;  /* 0x0000000ccc077c20 */ /* 0x000fe20008410000 */
[----:B------:R-:W-:Y:S01]  /*66b0*/  F2FP.F16.F32.PACK_AB R165, R166, R165 ;  /* 0x000000a5a6a5723e */ /* 0x000fe200000000ff */
[C---:B------:R-:W-:Y:S01]  /*66c0*/  FADD.FTZ R28, -R222.reuse, R28 ;  /* 0x0000001cde1c7221 */ /* 0x040fe20000010100 */
[----:B------:R-:W-:Y:S01]  /*66d0*/  FADD.FTZ R29, -R222, R29 ;  /* 0x0000001dde1d7221 */ /* 0x000fe20000010100 */
[----:B------:R-:W-:Y:S01]  /*66e0*/  F2FP.F16.F32.PACK_AB R10, R11, R10 ;  /* 0x0000000a0b0a723e */ /* 0x000fe200000000ff */
[C---:B------:R-:W-:Y:S01]  /*66f0*/  FADD.FTZ R30, -R207.reuse, R30 ;  /* 0x0000001ecf1e7221 */ /* 0x040fe20000010100 */
[----:B------:R-:W-:Y:S01]  /*6700*/  FADD.FTZ R31, -R207, R31 ;  /* 0x0000001fcf1f7221 */ /* 0x000fe20000010100 */
        /* <DEDUP_REMOVED lines=11> */
[----:B------:R-:W-:Y:S01]  /*67c0*/  FMUL.FTZ R11, R202, UR12 ;  /* 0x0000000cca0b7c20 */ /* 0x000fe20008410000 */
[----:B------:R-:W-:Y:S01]  /*67d0*/  SEL R13, R183, 0xfffffff0, !P2 ;  /* 0xfffffff0b70d7807 */ /* 0x000fe20005000000 */
[----:B------:R-:W-:Y:S01]  /*67e0*/  FMUL.FTZ R166, R203, UR12 ;  /* 0x0000000ccba67c20 */ /* 0x000fe20008410000 */
[----:B------:R-:W-:Y:S01]  /*67f0*/  FMUL.FTZ R28, R220, R28 ;  /* 0x0000001cdc1c7220 */ /* 0x000fe20000410000 */
[----:B------:R-:W-:Y:S01]  /*6800*/  F2FP.F16.F32.PACK_AB R25, R206, R7 ;  /* 0x00000007ce19723e */ /* 0x000fe200000000ff */
[----:B------:R-:W-:Y:S01]  /*6810*/  FMUL.FTZ R29, R219, R29 ;  /* 0x0000001ddb1d7220 */ /* 0x000fe20000410000 */
[----:B------:R-:W-:Y:S01]  /*6820*/  FMUL.FTZ R30, R177, R30 ;  /* 0x0000001eb11e7220 */ /* 0x000fe20000410000 */
[C---:B------:R-:W-:Y:S01]  /*6830*/  SHF.L.U32 R220, R210.reuse, 0x5, RZ ;  /* 0x00000005d2dc7819 */ /* 0x040fe200000006ff */
[----:B------:R-:W-:Y:S01]  /*6840*/  FMUL.FTZ R31, R217, R31 ;  /* 0x0000001fd91f7220 */ /* 0x000fe20000410000 */
[----:B------:R-:W-:Y:S01]  /*6850*/  FMUL.FTZ R6, R197, UR12 ;  /* 0x0000000cc5067c20 */ /* 0x000fe20008410000 */
[C---:B------:R-:W-:Y:S01]  /*6860*/  SHF.L.U32 R219, R210.reuse, 0x3, RZ ;  /* 0x00000003d2db7819 */ /* 0x040fe200000006ff */
[C---:B------:R-:W-:Y:S01]  /*6870*/  FADD.FTZ R32, -R225.reuse, R32 ;  /* 0x00000020e1207221 */ /* 0x040fe20000010100 */
[----:B------:R-:W-:Y:S01]  /*6880*/  FADD.FTZ R33, -R225, R33 ;  /* 0x00000021e1217221 */ /* 0x000fe20000010100 */
[----:B------:R-:W-:Y:S01]  /*6890*/  SHF.L.U32 R177, R210, 0x6, RZ ;  /* 0x00000006d2b17819 */ /* 0x000fe200000006ff */
[C---:B------:R-:W-:Y:S01]  /*68a0*/  FADD.FTZ R34, -R224.reuse, R34 ;  /* 0x00000022e0227221 */ /* 0x040fe20000010100 */
[----:B------:R-:W-:Y:S01]  /*68b0*/  FADD.FTZ R35, -R224, R35 ;  /* 0x00000023e0237221 */ /* 0x000fe20000010100 */
[----:B------:R-:W-:Y:S01]  /*68c0*/  SHF.L.U32 R217, R210, 0x1, RZ ;  /* 0x00000001d2d97819 */ /* 0x000fe200000006ff */
        /* <DEDUP_REMOVED lines=15> */
[----:B------:R-:W-:Y:S01]  /*69c0*/  MOV R228, 0x4 ;  /* 0x0000000400e47802 */ /* 0x000fe20000000f00 */
[----:B------:R-:W-:Y:S01]  /*69d0*/  FMUL.FTZ R33, R196, R33 ;  /* 0x00000021c4217220 */ /* 0x000fe20000410000 */
[----:B------:R-:W-:Y:S01]  /*69e0*/  F2FP.F16.F32.PACK_AB R28, R29, R28 ;  /* 0x0000001c1d1c723e */ /* 0x000fe200000000ff */
[----:B------:R-:W-:Y:S01]  /*69f0*/  FMUL.FTZ R34, R3, R34 ;  /* 0x0000002203227220 */ /* 0x000fe20000410000 */
[----:B------:R-:W-:Y:S01]  /*6a00*/  FMUL.FTZ R35, R0, R35 ;  /* 0x0000002300237220 */ /* 0x000fe20000410000 */
[----:B------:R-:W-:Y:S01]  /*6a10*/  SHF.R.U32.HI R3, RZ, 0x3, R210 ;  /* 0x00000003ff037819 */ /* 0x000fe200000116d2 */
[----:B------:R-:W-:Y:S01]  /*6a20*/  FMUL.FTZ R5, R198, UR12 ;  /* 0x0000000cc6057c20 */ /* 0x000fe20008410000 */
[----:B------:R-:W-:Y:S01]  /*6a30*/  FMUL.FTZ R4, R199, UR12 ;  /* 0x0000000cc7047c20 */ /* 0x000fe20008410000 */
[----:B------:R-:W-:Y:S01]  /*6a40*/  MOV R0, 0x20 ;  /* 0x0000002000007802 */ /* 0x000fe20000000f00 */
[----:B------:R-:W-:Y:S01]  /*6a50*/  FMUL.FTZ R7, R200, UR12 ;  /* 0x0000000cc8077c20 */ /* 0x000fe20008410000 */
[----:B------:R-:W-:Y:S01]  /*6a60*/  FMUL.FTZ R5, R32, R5 ;  /* 0x0000000520057220 */ /* 0x000fe20000410000 */
[----:B------:R-:W-:Y:S01]  /*6a70*/  F2FP.F16.F32.PACK_AB R30, R31, R30 ;  /* 0x0000001e1f1e723e */ /* 0x000fe200000000ff */
[----:B------:R-:W-:Y:S01]  /*6a80*/  FMUL.FTZ R4, R33, R4 ;  /* 0x0000000421047220 */ /* 0x000fe20000410000 */
[----:B------:R-:W-:Y:S01]  /*6a90*/  FMUL.FTZ R7, R34, R7 ;  /* 0x0000000722077220 */ /* 0x000fe20000410000 */
[----:B------:R-:W-:Y:S01]  /*6aa0*/  FMUL.FTZ R192, R35, R192 ;  /* 0x000000c023c07220 */ /* 0x000fe20000410000 */
[----:B--2---:R-:W-:Y:S01]  /*6ab0*/  IADD3 R6, PT, PT, R185, R13, RZ ;  /* 0x0000000db9067210 */ /* 0x004fe20007ffe0ff */
[----:B-1----:R-:W-:Y:S06]  /*6ac0*/  BRA.U !UP0, `(.L_x_2197) ;  /* 0x0000000108607547 */ /* 0x002fec000b800000 */
        /* <DEDUP_REMOVED lines=24> */
.L_x_2197:
[----:B------:R-:W-:Y:S01]  /*6c50*/  STS [R185+0x1c000], R165 ;  /* 0x01c000a5b9007388 */ /* 0x000fe20000000800 */
[----:B------:R-:W-:Y:S01]  /*6c60*/  F2FP.F16.F32.PACK_AB R14, R4, R5 ;  /* 0x00000005040e723e */ /* 0x000fe200000000ff */
[----:B------:R-:W-:Y:S01]  /*6c70*/  IMAD.IADD R29, R188, 0x1, R13 ;  /* 0x00000001bc1d7824 */ /* 0x000fe200078e020d */
[----:B------:R-:W-:Y:S02]  /*6c80*/  F2FP.F16.F32.PACK_AB R192, R192, R7 ;  /* 0x00000007c0c0723e */ /* 0x000fe400000000ff */
[----:B------:R-:W-:Y:S01]  /*6c90*/  STS [R185+0x1c400], R167 ;  /* 0x01c400a7b9007388 */ /* 0x000fe20000000800 */
[----:B------:R-:W-:Y:S01]  /*6ca0*/  LOP3.LUT R4, R218, 0x30, R215, 0xf8, !PT ;  /* 0x00000030da047812 */ /* 0x000fe200078ef8d7 */
[----:B------:R-:W2:Y:S01]  /*6cb0*/  LDC R240, c[0x0][0x44c] ;  /* 0x00011300fff07b82 */ /* 0x000ea20000000800 */
[--C-:B------:R-:W-:Y:S02]  /*6cc0*/  LOP3.LUT R164, R164, 0x200, R177.reuse, 0xf8, !PT ;  /* 0x00000200a4a47812 */ /* 0x100fe400078ef8b1 */
[----:B------:R-:W-:Y:S01]  /*6cd0*/  STS [R6+0x1c000], R16 ;  /* 0x01c0001006007388 */ /* 0x000fe20000000800 */
[----:B------:R-:W-:Y:S02]  /*6ce0*/  LOP3.LUT R4, R4, 0x1c0, R177, 0xf8, !PT ;  /* 0x000001c004047812 */ /* 0x000fe400078ef8b1 */
[----:B------:R-:W-:Y:S02]  /*6cf0*/  LEA R179, R164, UR4, 0x1 ;  /* 0x00000004a4b37c11 */ /* 0x000fe4000f8e08ff */
[----:B------:R-:W-:Y:S01]  /*6d00*/  STS [R6+0x1c400], R11 ;  /* 0x01c4000b06007388 */ /* 0x000fe20000000800 */
[----:B------:R-:W-:Y:S02]  /*6d10*/  LOP3.LUT R5, R4, 0x38, R219, 0x78, !PT ;  /* 0x0000003804057812 */ /* 0x000fe400078e78db */
[----:B-1----:R-:W-:Y:S02]  /*6d20*/  LOP3.LUT R231, R210, 0x10, RZ, 0xc0, !PT ;  /* 0x00000010d2e77812 */ /* 0x002fe400078ec0ff */
[----:B------:R-:W-:Y:S01]  /*6d30*/  STS [R185+0x1d000], R8 ;  /* 0x01d00008b9007388 */ /* 0x000fe20000000800 */
[----:B------:R-:W-:Y:S01]  /*6d40*/  LOP3.LUT R4, R5, 0x200, R220, 0xf8, !PT ;  /* 0x0000020005047812 */ /* 0x000fe200078ef8dc */
[----:B------:R-:W-:Y:S03]  /*6d50*/  IMAD.IADD R178, R179, 0x1, R178 ;  /* 0x00000001b3b27824 */ /* 0x000fe600078e02b2 */
[----:B------:R-:W-:Y:S01]  /*6d60*/  STS [R185+0x1d400], R10 ;  /* 0x01d4000ab9007388 */ /* 0x000fe20000000800 */
[----:B------:R-:W-:Y:S04]  /*6d70*/  LEA R222, R4, UR4, 0x1 ;  /* 0x0000000404de7c11 */ /* 0x000fe8000f8e08ff */
[----:B------:R-:W-:Y:S05]  /*6d80*/  STS [R6+0x1d000], R12 ;  /* 0x01d0000c06007388 */ /* 0x000fea0000000800 */
[----:B------:R-:W-:Y:S01]  /*6d90*/  STS [R6+0x1d400], R9 ;  /* 0x01d4000906007388 */ /* 0x000fe20000000800 */
[----:B--2---:R-:W-:Y:S04]  /*6da0*/  IMAD R240, R240, UR8, RZ ;  /* 0x00000008f0f07c24 */ /* 0x004fe8000f8e02ff */
[----:B------:R-:W-:Y:S05]  /*6db0*/  STS [R188+-0x4000], R21 ;  /* 0xffc00015bc007388 */ /* 0x000fea0000000800 */
        /* <DEDUP_REMOVED lines=102> */
[----:B------:R-:W-:Y:S02]  /*7420*/  IADD3 R7, P0, PT, RZ, -UR30, RZ ;  /* 0x8000001eff077c10 */ /* 0x000fe4000ff1e0ff */
[----:B------:R-:W-:Y:S03]  /*7430*/  LOP3.LUT R5, R219, 0x1f8, RZ, 0xc0, !PT ;  /* 0x000001f8db057812 */ /* 0x000fe600078ec0ff */
[----:B------:R-:W-:Y:S01]  /*7440*/  IMAD.X R4, RZ, RZ, ~UR13, P0 ;  /* 0x8000000dff047e24 */ /* 0x000fe200080e06ff */
[----:B------:R-:W-:Y:S01]  /*7450*/  LOP3.LUT R6, R5, 0x38, R210, 0x78, !PT ;  /* 0x0000003805067812 */ /* 0x000fe200078e78d2 */
[----:B------:R-:W-:Y:S03]  /*7460*/  IMAD.U32 R5, RZ, RZ, UR45 ;  /* 0x0000002dff057e24 */ /* 0x000fe6000f8e00ff */
[----:B------:R-:W-:Y:S02]  /*7470*/  SHF.R.S64 R7, R7, 0x1f, R4 ;  /* 0x0000001f07077819 */ /* 0x000fe40000001004 */
[----:B------:R-:W-:Y:S02]  /*7480*/  LOP3.LUT R6, R6, 0x1e00, R219, 0xf8, !PT ;  /* 0x00001e0006067812 */ /* 0x000fe400078ef8db */
[----:B------:R-:W-:Y:S01]  /*7490*/  IADD3 R232, P0, PT, R7, R232, RZ ;  /* 0x000000e807e87210 */ /* 0x000fe20007f1e0ff */
[----:B------:R-:W-:Y:S01]  /*74a0*/  IMAD.U32 R7, RZ, RZ, UR45 ;  /* 0x0000002dff077e24 */ /* 0x000fe2000f8e00ff */
[----:B------:R-:W-:Y:S02]  /*74b0*/  LEA R11, R6, UR4, 0x1 ;  /* 0x00000004060b7c11 */ /* 0x000fe4000f8e08ff */
        /* <DEDUP_REMOVED lines=12> */
.L_x_2198:
[----:B------:R-:W-:Y:S01]  /*7580*/  LOP3.LUT R4, R217, 0x20, RZ, 0xc0, !PT ;  /* 0x00000020d9047812 */ /* 0x000fe200078ec0ff */
[----:B------:R-:W-:Y:S01]  /*7590*/  LDSM.16.M88.4 R32, [R223+0x1c000] ;  /* 0x01c00000df20783b */ /* 0x000fe20000000200 */
[----:B------:R-:W-:Y:S01]  /*75a0*/  ISETP.NE.AND P0, PT, R176, RZ, PT ;  /* 0x000000ffb000720c */ /* 0x000fe20003f05270 */
[C---:B------:R-:W-:Y:S01]  /*75b0*/  VIADD R12, R223.reuse, 0x8000 ;  /* 0x00008000df0c7836 */ /* 0x040fe20000000000 */
[----:B------:R-:W-:Y:S01]  /*75c0*/  LOP3.LUT R4, R4, 0x18, R3, 0xf8, !PT ;  /* 0x0000001804047812 */ /* 0x000fe200078ef803 */
[C---:B------:R-:W-:Y:S01]  /*75d0*/  VIADD R226, R223.reuse, 0x8040 ;  /* 0x00008040dfe27836 */ /* 0x040fe20000000000 */
[----:B------:R-:W-:Y:S01]  /*75e0*/  LDSM.16.M88.4 R28, [R223+0x1d000] ;  /* 0x01d00000df1c783b */ /* 0x000fe20000000200 */
[----:B------:R-:W-:Y:S01]  /*75f0*/  @P2 VIADD R226, R12, 0xffffffc0 ;  /* 0xffffffc00ce22836 */ /* 0x000fe20000000000 */
[----:B------:R-:W-:Y:S01]  /*7600*/  LOP3.LUT R4, R4, 0x1c0, R177, 0xf8, !PT ;  /* 0x000001c004047812 */ /* 0x000fe200078ef8b1 */
[----:B------:R-:W-:Y:S01]  /*7610*/  @UP0 UIADD3 UR35, UP1, UPT, UR60, -0x100, URZ ;  /* 0xffffff003c230890 */ /* 0x000fe2000ff3e0ff */
[----:B------:R-:W-:Y:S01]  /*7620*/  SEL R225, R0, 0xffffffe0, !P0 ;  /* 0xffffffe000e17807 */ /* 0x000fe20004000000 */
[----:B------:R-:W-:Y:S01]  /*7630*/  ULOP3.LUT UR14, UR53, 0x1, URZ, 0xc0, !UPT ;  /* 0x00000001350e7892 */ /* 0x000fe2000f8ec0ff */
[----:B------:R-:W-:Y:S01]  /*7640*/  LOP3.LUT R4, R4, 0x38, R219, 0x78, !PT ;  /* 0x0000003804047812 */ /* 0x000fe200078e78db */
[----:B------:R-:W-:Y:S01]  /*7650*/  LDSM.16.M88.4 R184, [R226+0x14000] ;  /* 0x01400000e2b8783b */ /* 0x000fe20000000200 */
[----:B------:R-:W-:Y:S01]  /*7660*/  PLOP3.LUT P3, PT, PT, PT, UP0, 0x80, 0x8 ;  /* 0x000000000008781c */ /* 0x000fe20003f6f008 */
[----:B------:R-:W-:Y:S01]  /*7670*/  IMAD.IADD R227, R223, 0x1, R225 ;  /* 0x00000001dfe37824 */ /* 0x000fe200078e02e1 */
[----:B------:R-:W-:Y:S01]  /*7680*/  LOP3.LUT R4, R4, 0x200, R177, 0xf8, !PT ;  /* 0x0000020004047812 */ /* 0x000fe200078ef8b1 */
[----:B------:R-:W-:Y:S01]  /*7690*/  IMAD.IADD R225, R225, 0x1, R226 ;  /* 0x00000001e1e17824 */ /* 0x000fe200078e02e2 */
[----:B------:R-:W-:Y:S01]  /*76a0*/  LDSM.16.M88.4 R192, [R226+0x15000] ;  /* 0x01500000e2c0783b */ /* 0x000fe20000000200 */
[----:B------:R-:W-:Y:S01]  /*76b0*/  @UP0 UIADD3.X UR15, UPT, UPT, UR61, -0x1, URZ, UP1, !UPT ;  /* 0xffffffff3d0f0890 */ /* 0x000fe20008ffe4ff */
[----:B------:R-:W-:Y:S01]  /*76c0*/  LEA R224, R4, UR4, 0x1 ;  /* 0x0000000404e07c11 */ /* 0x000fe2000f8e08ff */
[----:B------:R-:W-:Y:S02]  /*76d0*/  @UP0 UIADD3 UR16, UP1, UPT, UR16, -0x100, URZ ;  /* 0xffffff0010100890 */ /* 0x000fe4000ff3e0ff */
[----:B------:R-:W-:Y:S02]  /*76e0*/  LDSM.16.M88.4 R168, [R227+0x1c000] ;  /* 0x01c00000e3a8783b */ /* 0x000fe40000000200 */
[----:B------:R-:W-:Y:S02]  /*76f0*/  @UP0 UIADD3.X UR17, UPT, UPT, UR17, -0x1, URZ, UP1, !UPT ;  /* 0xffffffff11110890 */ /* 0x000fe40008ffe4ff */
[----:B------:R-:W-:Y:S01]  /*7700*/  UISETP.NE.U32.AND UP1, UPT, UR14, 0x1, UPT ;  /* 0x000000010e00788c */ /* 0x000fe2000bf25070 */
[----:B------:R-:W2:Y:S05]  /*7710*/  LDSM.16.MT88.4 R16, [R224+0xc000] ;  /* 0x00c00000e010783b */ /* 0x000eaa0000004200 */
[----:B------:R-:W3:Y:S01]  /*7720*/  LDSM.16.MT88.4 R164, [R224+0x10000] ;  /* 0x01000000e0a4783b */ /* 0x000ee20000004200 */
[----:B------:R-:W-:Y:S04]  /*7730*/  PLOP3.LUT P1, PT, PT, PT, UP1, 0x80, 0x8 ;  /* 0x000000000008781c */ /* 0x000fe80003f2f018 */
[----:B------:R-:W4:Y:S05]  /*7740*/  LDSM.16.MT88.4 R172, [R224+0xc800] ;  /* 0x00c80000e0ac783b */ /* 0x000f2a0000004200 */
[----:B------:R-:W4:Y:S05]  /*7750*/  LDSM.16.M88.4 R176, [R227+0x1d000] ;  /* 0x01d00000e3b0783b */ /* 0x000f2a0000000200 */
[----:B------:R-:W4:Y:S05]  /*7760*/  LDSM.16.MT88.4 R180, [R224+0x10800] ;  /* 0x01080000e0b4783b */ /* 0x000f2a0000004200 */
[----:B------:R-:W4:Y:S05]  /*7770*/  LDSM.16.MT88.4 R188, [R224+0xd000] ;  /* 0x00d00000e0bc783b */ /* 0x000f2a0000004200 */
[----:B------:R-:W-:Y:S05]  /*7780*/  LDSM.16.M88.4 R196, [R225+0x14000] ;  /* 0x01400000e1c4783b */ /* 0x000fea0000000200 */
[----:B------:R-:W-:Y:S01]  /*7790*/  LDSM.16.MT88.4 R200, [R224+0xd800] ;  /* 0x00d80000e0c8783b */ /* 0x000fe20000004200 */
[-C--:B--2---:R-:W-:Y:S04]  /*77a0*/  HMMA.16816.F32 R4, R32, R16.reuse, RZ ;  /* 0x000000102004723c */ /* 0x084fe800000018ff */
[----:B------:R-:W-:Y:S04]  /*77b0*/  LDSM.16.M88.4 R204, [R225+0x15000] ;  /* 0x01500000e1cc783b */ /* 0x000fe80000000200 */
        /* <DEDUP_REMOVED lines=19> */
[----:B------:R-:W3:Y:S02]  /*78f0*/  LDSM.16.M88.4 R180, [R223+0x1f000] ;  /* 0x01f00000dfb4783b */ /* 0x000ee40000000200 */
[-C--:B------:R-:W-:Y:S08]  /*7900*/  HMMA.16816.F32 R4, R184, R188.reuse, R4 ;  /* 0x000000bcb804723c */ /* 0x080ff00000001804 */
[C---:B------:R-:W-:Y:S04]  /*7910*/  HMMA.16816.F32 R8, R192.reuse, R188, R8 ;  /* 0x000000bcc008723c */ /* 0x040fe80000001808 */
[C---:B------:R-:W-:Y:S04]  /*7920*/  IMAD.SHL.U32 R189, R240.reuse, 0x8, RZ ;  /* 0x00000008f0bd7824 */ /* 0x040fe800078e00ff */
[-C--:B------:R-:W-:Y:S03]  /*7930*/  HMMA.16816.F32 R12, R192, R190.reuse, R12 ;  /* 0x000000bec00c723c */ /* 0x080fe6000000180c */
[C---:B------:R-:W-:Y:S04]  /*7940*/  LEA R188, P0, R189.reuse, R242, 0x2 ;  /* 0x000000f2bdbc7211 */ /* 0x040fe800078010ff */
[----:B------:R-:W-:Y:S01]  /*7950*/  LEA.HI.X.SX32 R189, R189, R243, 0x2, P0 ;  /* 0x000000f3bdbd7211 */ /* 0x000fe200000f16ff */
        /* <DEDUP_REMOVED lines=41> */
[C---:B------:R-:W-:Y:S05]  /*7bf0*/  LEA.HI.X.SX32 R207, R240.reuse, R205, 0x5, P0 ;  /* 0x000000cdf0cf7211 */ /* 0x040fea00000f2eff */
[----:B------:R-:W-:Y:S01]  /*7c00*/  HMMA.16816.F32 R32, R172, R166, R32 ;  /* 0x000000a6ac20723c */ /* 0x000fe20000001820 */
[----:B------:R-:W1:Y:S05]  /*7c10*/  LDSM.16.MT88.4 R164, [R224+0x12800] ;  /* 0x01280000e0a4783b */ /* 0x000e6a0000004200 */
[----:B------:R-:W4:Y:S02]  /*7c20*/  LDSM.16.M88.4 R172, [R226+0x16000] ;  /* 0x01600000e2ac783b */ /* 0x000f240000000200 */
[-C--:B--2---:R-:W-:Y:S08]  /*7c30*/  HMMA.16816.F32 R4, R168, R184.reuse, R4 ;  /* 0x000000b8a804723c */ /* 0x084ff00000001804 */
[C---:B---3--:R-:W-:Y:S08]  /*7c40*/  HMMA.16816.F32 R8, R176.reuse, R184, R8 ;  /* 0x000000b8b008723c */ /* 0x048ff00000001808 */
[-C--:B------:R-:W-:Y:S08]  /*7c50*/  HMMA.16816.F32 R12, R176, R186.reuse, R12 ;  /* 0x000000bab00c723c */ /* 0x080ff0000000180c */
[C---:B------:R-:W-:Y:S01]  /*7c60*/  HMMA.16816.F32 R16, R168.reuse, R186, R16 ;  /* 0x000000baa810723c */ /* 0x040fe20000001810 */
[----:B------:R2:W3:Y:S07]  /*7c70*/  LDSM.16.M88.4 R184, [R226+0x17000] ;  /* 0x01700000e2b8783b */ /* 0x0004ee0000000200 */
[-C--:B-1----:R-:W-:Y:S08]  /*7c80*/  HMMA.16816.F32 R20, R168, R164.reuse, R20 ;  /* 0x000000a4a814723c */ /* 0x082ff00000001814 */
[C---:B------:R-:W-:Y:S04]  /*7c90*/  HMMA.16816.F32 R24, R176.reuse, R164, R24 ;  /* 0x000000a4b018723c */ /* 0x040fe80000001818 */
[C---:B--2---:R-:W-:Y:S04]  /*7ca0*/  LEA R226, P0, R240.reuse, R206, 0x5 ;  /* 0x000000cef0e27211 */ /* 0x044fe800078028ff */
[-C--:B------:R-:W-:Y:S01]  /*7cb0*/  HMMA.16816.F32 R28, R176, R166.reuse, R28 ;  /* 0x000000a6b01c723c */ /* 0x080fe2000000181c */
[----:B------:R-:W-:Y:S02]  /*7cc0*/  LDSM.16.MT88.4 R176, [R224+0xf800] ;  /* 0x00f80000e0b0783b */ /* 0x000fe40000004200 */
[C---:B------:R-:W-:Y:S02]  /*7cd0*/  LEA.HI.X.SX32 R227, R240.reuse, R207, 0x5, P0 ;  /* 0x000000cff0e37211 */ /* 0x040fe400000f2eff */
[C---:B------:R-:W-:Y:S03]  /*7ce0*/  LEA R244, P0, R240.reuse, R226, 0x5 ;  /* 0x000000e2f0f47211 */ /* 0x040fe600078028ff */
[----:B------:R-:W-:Y:S01]  /*7cf0*/  HMMA.16816.F32 R32, R168, R166, R32 ;  /* 0x000000a6a820723c */ /* 0x000fe20000001820 */
[----:B------:R-:W1:Y:S03]  /*7d00*/  LDSM.16.MT88.4 R164, [R224+0x13000] ;  /* 0x01300000e0a4783b */ /* 0x000e660000004200 */
[C---:B------:R-:W-:Y:S02]  /*7d10*/  LEA.HI.X.SX32 R245, R240.reuse, R227, 0x5, P0 ;  /* 0x000000e3f0f57211 */ /* 0x040fe400000f2eff */
[----:B------:R-:W2:Y:S01]  /*7d20*/  LDSM.16.M88.4 R168, [R225+0x16000] ;  /* 0x01600000e1a8783b */ /* 0x000ea20000000200 */
[C---:B------:R-:W-:Y:S01]  /*7d30*/  LEA R246, P0, R240.reuse, R244, 0x5 ;  /* 0x000000f4f0f67211 */ /* 0x040fe200078028ff */
[-C--:B----4-:R-:W-:Y:S05]  /*7d40*/  HMMA.16816.F32 R4, R172, R180.reuse, R4 ;  /* 0x000000b4ac04723c */ /* 0x090fea0000001804 */
[C---:B------:R-:W-:Y:S02]  /*7d50*/  LEA.HI.X.SX32 R247, R240.reuse, R245, 0x5, P0 ;  /* 0x000000f5f0f77211 */ /* 0x040fe400000f2eff */
[C---:B------:R-:W-:Y:S01]  /*7d60*/  LEA R248, P0, R240.reuse, R246, 0x5 ;  /* 0x000000f6f0f87211 */ /* 0x040fe200078028ff */
[C---:B---3--:R-:W-:Y:S04]  /*7d70*/  HMMA.16816.F32 R8, R184.reuse, R180, R8 ;  /* 0x000000b4b808723c */ /* 0x048fe80000001808 */
[C---:B------:R-:W-:Y:S04]  /*7d80*/  LEA.HI.X.SX32 R249, R240.reuse, R247, 0x5, P0 ;  /* 0x000000f7f0f97211 */ /* 0x040fe800000f2eff */
[-C--:B------:R-:W-:Y:S03]  /*7d90*/  HMMA.16816.F32 R12, R184, R182.reuse, R12 ;  /* 0x000000b6b80c723c */ /* 0x080fe6000000180c */
[C---:B------:R-:W-:Y:S05]  /*7da0*/  IMAD.WIDE R250, R240.reuse, -0xc0, R248 ;  /* 0xffffff40f0fa7825 */ /* 0x040fea00078e02f8 */
[C---:B------:R-:W-:Y:S01]  /*7db0*/  HMMA.16816.F32 R16, R172.reuse, R182, R16 ;  /* 0x000000b6ac10723c */ /* 0x040fe20000001810 */
[----:B------:R-:W3:Y:S07]  /*7dc0*/  LDSM.16.M88.4 R180, [R225+0x17000] ;  /* 0x01700000e1b4783b */ /* 0x000eee0000000200 */
[-C--:B-1----:R-:W-:Y:S08]  /*7dd0*/  HMMA.16816.F32 R20, R172, R164.reuse, R20 ;  /* 0x000000a4ac14723c */ /* 0x082ff00000001814 */
[C---:B------:R-:W-:Y:S04]  /*7de0*/  HMMA.16816.F32 R24, R184.reuse, R164, R24 ;  /* 0x000000a4b818723c */ /* 0x040fe80000001818 */
[C---:B------:R-:W-:Y:S04]  /*7df0*/  LEA R164, P0, R240.reuse, R250, 0x5 ;  /* 0x000000faf0a47211 */ /* 0x040fe800078028ff */
[-C--:B------:R-:W-:Y:S03]  /*7e00*/  HMMA.16816.F32 R28, R184, R166.reuse, R28 ;  /* 0x000000a6b81c723c */ /* 0x080fe6000000181c */
[C---:B------:R-:W-:Y:S02]  /*7e10*/  LEA.HI.X.SX32 R165, R240.reuse, R251, 0x5, P0 ;  /* 0x000000fbf0a57211 */ /* 0x040fe400000f2eff */
[C---:B------:R-:W-:Y:S03]  /*7e20*/  LEA R186, P0, R240.reuse, R164, 0x5 ;  /* 0x000000a4f0ba7211 */ /* 0x040fe600078028ff */
[----:B------:R-:W-:Y:S02]  /*7e30*/  HMMA.16816.F32 R32, R172, R166, R32 ;  /* 0x000000a6ac20723c */ /* 0x000fe40000001820 */
[----:B------:R-:W-:Y:S02]  /*7e40*/  STL [R1], R186 ;  /* 0x000000ba01007387 */ /* 0x000fe40000100800 */
[----:B------:R-:W-:Y:S03]  /*7e50*/  @P3 LOP3.LUT R175, R215, 0x10, RZ, 0xc0, !PT ;  /* 0x00000010d7af3812 */ /* 0x000fe600078ec0ff */
[----:B------:R1:W4:Y:S01]  /*7e60*/  LDSM.16.MT88.4 R184, [R224+0x13800] ;  /* 0x01380000e0b8783b */ /* 0x0003220000004200 */
[----:B------:R-:W-:Y:S01]  /*7e70*/  @P3 SHF.R.U32.HI R174, RZ, 0x2, R210 ;  /* 0x00000002ffae3819 */ /* 0x000fe200000116d2 */
[-C--:B--2---:R-:W-:Y:S05]  /*7e80*/  HMMA.16816.F32 R4, R168, R176.reuse, R4 ;  /* 0x000000b0a804723c */ /* 0x084fea0000001804 */
[----:B------:R-:W-:Y:S03]  /*7e90*/  @P3 LOP3.LUT R239, R175, 0x7, R174, 0xf8, !PT ;  /* 0x00000007afef3812 */ /* 0x000fe600078ef8ae */
[C---:B---3--:R-:W-:Y:S08]  /*7ea0*/  HMMA.16816.F32 R8, R180.reuse, R176, R8 ;  /* 0x000000b0b408723c */ /* 0x048ff00000001808 */
[-C--:B------:R-:W-:Y:S01]  /*7eb0*/  HMMA.16816.F32 R12, R180, R178.reuse, R12 ;  /* 0x000000b2b40c723c */ /* 0x080fe2000000180c */
[----:B-1----:R-:W2:Y:S07]  /*7ec0*/  LDL.LU.64 R224, [R1] ;  /* 0x0000000001e07983 */ /* 0x002eae0000300a00 */
[C---:B------:R-:W-:Y:S08]  /*7ed0*/  HMMA.16816.F32 R16, R168.reuse, R178, R16 ;  /* 0x000000b2a810723c */ /* 0x040ff00000001810 */
[-C--:B----4-:R-:W-:Y:S08]  /*7ee0*/  HMMA.16816.F32 R20, R168, R184.reuse, R20 ;  /* 0x000000b8a814723c */ /* 0x090ff00000001814 */
[C---:B------:R-:W-:Y:S08]  /*7ef0*/  HMMA.16816.F32 R24, R180.reuse, R184, R24 ;  /* 0x000000b8b418723c */ /* 0x040ff00000001818 */
[-C--:B------:R-:W-:Y:S03]  /*7f00*/  HMMA.16816.F32 R28, R180, R186.reuse, R28 ;  /* 0x000000bab41c723c */ /* 0x080fe6000000181c */
[----:B------:R-:W-:Y:S01]  /*7f10*/  @P3 IMAD.WIDE.U32 R182, R239, R228, UR60 ;  /* 0x0000003cefb63e25 */ /* 0x000fe2000f8e00e4 */
[----:B------:R-:W-:Y:S01]  /*7f20*/  @UP0 UMOV UR60, UR35 ;  /* 0x00000023003c0c82 */ /* 0x000fe20008000000 */
[----:B------:R-:W-:Y:S01]  /*7f30*/  @UP0 UMOV UR61, UR15 ;  /* 0x0000000f003d0c82 */ /* 0x000fe20008000000 */
[----:B------:R-:W-:Y:S02]  /*7f40*/  UISETP.GT.AND UP0, UPT, UR53, UR49, UPT ;  /* 0x000000313500728c */ /* 0x000fe4000bf04270 */
[----:B------:R-:W-:Y:S01]  /*7f50*/  HMMA.16816.F32 R32, R168, R186, R32 ;  /* 0x000000baa820723c */ /* 0x000fe20000001820 */
[----:B------:R-:W5:Y:S01]  /*7f60*/  @P3 LDG.E R237, desc[UR32][R182.64+-0x100] ;  /* 0xffff0020b6ed3981 */ /* 0x000f62000c1e1900 */
[----:B------:R-:W-:Y:S04]  /*7f70*/  UIADD3 UR53, UPT, UPT, UR53, -0x1, URZ ;  /* 0xffffffff35357890 */ /* 0x000fe8000fffe0ff */
        /* <DEDUP_REMOVED lines=23> */
[----:B------:R-:W3:Y:S05]  /*80f0*/  LDSM.16.MT88.4 R8, [R212] ;  /* 0x00000000d408783b */ /* 0x000eea0000004200 */
[----:B------:R-:W4:Y:S01]  /*8100*/  LDSM.16.MT88.4 R12, [R222+0x1e000] ;  /* 0x01e00000de0c783b */ /* 0x000f220000004200 */
[-C--:B---3--:R-:W-:Y:S08]  /*8110*/  HMMA.16816.F32 R100, R4, R8.reuse, R100 ;  /* 0x000000080464723c */ /* 0x088ff00000001864 */
[C---:B----4-:R-:W-:Y:S08]  /*8120*/  HMMA.16816.F32 R104, R12.reuse, R8, R104 ;  /* 0x000000080c68723c */ /* 0x050ff00000001868 */
[-C--:B------:R-:W-:Y:S08]  /*8130*/  HMMA.16816.F32 R108, R12, R10.reuse, R108 ;  /* 0x0000000a0c6c723c */ /* 0x080ff0000000186c */
[C---:B------:R-:W-:Y:S04]  /*8140*/  HMMA.16816.F32 R112, R4.reuse, R10, R112 ;  /* 0x0000000a0470723c */ /* 0x040fe80000001870 */
[C---:B--2---:R-:W-:Y:S02]  /*8150*/  LEA.HI.X.SX32 R225, R240.reuse, R165, 0x5, P0 ;  /* 0x000000a5f0e17211 */ /* 0x044fe400000f2eff */
[C---:B------:R-:W-:Y:S03]  /*8160*/  LEA R166, P0, R240.reuse, R224, 0x5 ;  /* 0x000000e0f0a67211 */ /* 0x040fe600078028ff */
[----:B------:R-:W-:Y:S01]  /*8170*/  REDG.E.ADD.F32.FTZ.RN.STRONG.GPU desc[UR32][R224.64+0x100], R23 ;  /* 0x00010017e00079a6 */ /* 0x000fe2000c12f320 */
[C---:B------:R-:W-:Y:S02]  /*8180*/  LEA.HI.X.SX32 R167, R240.reuse, R225, 0x5, P0 ;  /* 0x000000e1f0a77211 */ /* 0x040fe400000f2eff */
[C---:B------:R-:W-:Y:S02]  /*8190*/  LEA R172, P0, R240.reuse, R166, 0x5 ;  /* 0x000000a6f0ac7211 */ /* 0x040fe400078028ff */
[----:B------:R-:W-:Y:S02]  /*81a0*/  LDSM.16.MT88.4 R20, [R212+0x2000] ;  /* 0x00200000d414783b */ /* 0x000fe40000004200 */
[C---:B------:R-:W-:Y:S02]  /*81b0*/  LEA.HI.X.SX32 R173, R240.reuse, R167, 0x5, P0 ;  /* 0x000000a7f0ad7211 */ /* 0x040fe400000f2eff */
[C---:B------:R-:W-:Y:S01]  /*81c0*/  LEA R176, P0, R240.reuse, R172, 0x5 ;  /* 0x000000acf0b07211 */ /* 0x040fe200078028ff */
[----:B------:R-:W-:Y:S03]  /*81d0*/  REDG.E.ADD.F32.FTZ.RN.STRONG.GPU desc[UR32][R166.64+0x100], R24 ;  /* 0x00010018a60079a6 */ /* 0x000fe6000c12f320 */
[C---:B------:R-:W-:Y:S02]  /*81e0*/  LEA.HI.X.SX32 R177, R240.reuse, R173, 0x5, P0 ;  /* 0x000000adf0b17211 */ /* 0x040fe400000f2eff */
[----:B------:R-:W-:Y:S01]  /*81f0*/  REDG.E.ADD.F32.FTZ.RN.STRONG.GPU desc[UR32][R172.64+0x100], R25 ;  /* 0x00010019ac0079a6 */ /* 0x000fe2000c12f320 */
[C---:B------:R-:W-:Y:S04]  /*8200*/  LEA R178, P0, R240.reuse, R176, 0x5 ;  /* 0x000000b0f0b27211 */ /* 0x040fe800078028ff */
[----:B------:R-:W-:Y:S01]  /*8210*/  REDG.E.ADD.F32.FTZ.RN.STRONG.GPU desc[UR32][R176.64+0x100], R26 ;  /* 0x0001001ab00079a6 */ /* 0x000fe2000c12f320 */
[C---:B------:R-:W-:Y:S04]  /*8220*/  LEA.HI.X.SX32 R179, R240.reuse, R177, 0x5, P0 ;  /* 0x000000b1f0b37211 */ /* 0x040fe800000f2eff */
[----:B------:R-:W-:Y:S01]  /*8230*/  LDSM.16.MT88.4 R164, [R222+0x1e800] ;  /* 0x01e80000dea4783b */ /* 0x000fe20000004200 */
[C---:B------:R-:W-:Y:S04]  /*8240*/  IMAD.WIDE R184, R240.reuse, -0xc0, R178 ;  /* 0xffffff40f0b87825 */ /* 0x040fe800078e02b2 */
[----:B------:R-:W-:Y:S01]  /*8250*/  REDG.E.ADD.F32.FTZ.RN.STRONG.GPU desc[UR32][R178.64+0x100], R27 ;  /* 0x0001001bb20079a6 */ /* 0x000fe2000c12f320 */
[C---:B------:R-:W-:Y:S04]  /*8260*/  LEA R174, P0, R240.reuse, R184, 0x5 ;  /* 0x000000b8f0ae7211 */ /* 0x040fe800078028ff */
[----:B------:R-:W-:Y:S01]  /*8270*/  REDG.E.ADD.F32.FTZ.RN.STRONG.GPU desc[UR32][R242.64+0x180], R32 ;  /* 0x00018020f20079a6 */ /* 0x000fe2000c12f320 */
[C---:B------:R-:W-:Y:S04]  /*8280*/  LEA.HI.X.SX32 R175, R240.reuse, R185, 0x5, P0 ;  /* 0x000000b9f0af7211 */ /* 0x040fe800000f2eff */
[----:B------:R2:W-:Y:S01]  /*8290*/  REDG.E.ADD.F32.FTZ.RN.STRONG.GPU desc[UR32][R184.64+0x180], R33 ;  /* 0x00018021b80079a6 */ /* 0x0005e2000c12f320 */
[C---:B------:R-:W-:Y:S04]  /*82a0*/  LEA R180, P0, R240.reuse, R174, 0x5 ;  /* 0x000000aef0b47211 */ /* 0x040fe800078028ff */
[----:B------:R-:W-:Y:S01]  /*82b0*/  LDSM.16.MT88.4 R176, [R222+0x1f800] ;  /* 0x01f80000deb0783b */ /* 0x000fe20000004200 */
[C---:B------:R-:W-:Y:S02]  /*82c0*/  LEA.HI.X.SX32 R181, R240.reuse, R175, 0x5, P0 ;  /* 0x000000aff0b57211 */ /* 0x040fe400000f2eff */
[C---:B------:R-:W-:Y:S02]  /*82d0*/  LEA R168, P0, R240.reuse, R180, 0x5 ;  /* 0x000000b4f0a87211 */ /* 0x040fe400078028ff */
[----:B------:R-:W-:Y:S02]  /*82e0*/  REDG.E.ADD.F32.FTZ.RN.STRONG.GPU desc[UR32][R174.64+0x180], R34 ;  /* 0x00018022ae0079a6 */ /* 0x000fe4000c12f320 */
[C---:B------:R-:W-:Y:S03]  /*82f0*/  LEA.HI.X.SX32 R169, R240.reuse, R181, 0x5, P0 ;  /* 0x000000b5f0a97211 */ /* 0x040fe600000f2eff */
[----:B------:R-:W-:Y:S01]  /*8300*/  LDSM.16.MT88.4 R172, [R212+0x2800] ;  /* 0x00280000d4ac783b */ /* 0x000fe20000004200 */
[C---:B------:R-:W-:Y:S04]  /*8310*/  LEA R170, P0, R240.reuse, R168, 0x5 ;  /* 0x000000a8f0aa7211 */ /* 0x040fe800078028ff */
[----:B------:R-:W-:Y:S01]  /*8320*/  REDG.E.ADD.F32.FTZ.RN.STRONG.GPU desc[UR32][R180.64+0x180], R35 ;  /* 0x00018023b40079a6 */ /* 0x000fe2000c12f320 */
[C---:B------:R-:W-:Y:S02]  /*8330*/  LEA.HI.X.SX32 R171, R240.reuse, R169, 0x5, P0 ;  /* 0x000000a9f0ab7211 */ /* 0x040fe400000f2eff */
[C---:B-1----:R-:W-:Y:S02]  /*8340*/  LEA R182, P0, R240.reuse, R170, 0x5 ;  /* 0x000000aaf0b67211 */ /* 0x042fe400078028ff */
[----:B------:R-:W-:Y:S02]  /*8350*/  LDSM.16.MT88.4 R32, [R222+0x1c800] ;  /* 0x01c80000de20783b */ /* 0x000fe40000004200 */
[----:B------:R-:W-:Y:S01]  /*8360*/  LEA.HI.X.SX32 R183, R240, R171, 0x5, P0 ;  /* 0x000000abf0b77211 */ /* 0x000fe200000f2eff */
[C---:B--2---:R-:W-:Y:S02]  /*8370*/  VIADD R184, R212.reuse, 0x40 ;  /* 0x00000040d4b87836 */ /* 0x044fe40000000000 */
[----:B------:R-:W-:Y:S01]  /*8380*/  REDG.E.ADD.F32.FTZ.RN.STRONG.GPU desc[UR32][R168.64+0x180], R28 ;  /* 0x0001801ca80079a6 */ /* 0x000fe2000c12f320 */
[----:B------:R-:W-:Y:S01]  /*8390*/  @P2 VIADD R184, R212, 0xffffffc0 ;  /* 0xffffffc0d4b82836 */ /* 0x000fe20000000000 */
[C---:B------:R-:W-:Y:S03]  /*83a0*/  LEA R186, P0, R240.reuse, R182, 0x5 ;  /* 0x000000b6f0ba7211 */ /* 0x040fe600078028ff */
[----:B------:R-:W-:Y:S01]  /*83b0*/  REDG.E.ADD.F32.FTZ.RN.STRONG.GPU desc[UR32][R170.64+0x180], R29 ;  /* 0x0001801daa0079a6 */ /* 0x000fe2000c12f320 */
[----:B------:R-:W-:Y:S04]  /*83c0*/  LEA.HI.X.SX32 R187, R240, R183, 0x5, P0 ;  /* 0x000000b7f0bb7211 */ /* 0x000fe800000f2eff */
[----:B------:R-:W1:Y:S05]  /*83d0*/  LDSM.16.MT88.4 R16, [R184] ;  /* 0x00000000b810783b */ /* 0x000e6a0000004200 */
[----:B------:R-:W2:Y:S05]  /*83e0*/  LDSM.16.MT88.4 R24, [R184+0x2000] ;  /* 0x00200000b818783b */ /* 0x000eaa0000004200 */
[----:B------:R-:W-:Y:S05]  /*83f0*/  LDSM.16.MT88.4 R168, [R184+0x800] ;  /* 0x00080000b8a8783b */ /* 0x000fea0000004200 */
[----:B------:R-:W-:Y:S05]  /*8400*/  LDSM.16.MT88.4 R8, [R184+0x2800] ;  /* 0x00280000b808783b */ /* 0x000fea0000004200 */
[----:B------:R-:W-:Y:S05]  /*8410*/  REDG.E.ADD.F32.FTZ.RN.STRONG.GPU desc[UR32][R182.64+0x180], R30 ;  /* 0x0001801eb60079a6 */ /* 0x000fea000c12f320 */
[----:B------:R-:W-:Y:S05]  /*8420*/  LDSM.16.MT88.4 R180, [R212+0x3800] ;  /* 0x00380000d4b4783b */ /* 0x000fea0000004200 */
[----:B------:R-:W-:Y:S05]  /*8430*/  REDG.E.ADD.F32.FTZ.RN.STRONG.GPU desc[UR32][R186.64+0x180], R31 ;  /* 0x0001801fba0079a6 */ /* 0x000fea000c12f320 */
[----:B------:R-:W3:Y:S01]  /*8440*/  LDSM.16.MT88.4 R28, [R212+0x800] ;  /* 0x00080000d41c783b */ /* 0x000ee20000004200 */
        /* <DEDUP_REMOVED lines=10> */
[-C--:B--2---:R-:W-:Y:S08]  /*84f0*/  HMMA.16816.F32 R148, R4, R24.reuse, R148 ;  /* 0x000000180494723c */ /* 0x084ff00000001894 */
[C---:B------:R-:W-:Y:S08]  /*8500*/  HMMA.16816.F32 R152, R12.reuse, R24, R152 ;  /* 0x000000180c98723c */ /* 0x040ff00000001898 */
[-C--:B------:R-:W-:Y:S01]  /*8510*/  HMMA.16816.F32 R156, R12, R26.reuse, R156 ;  /* 0x0000001a0c9c723c */ /* 0x080fe2000000189c */
[----:B------:R-:W-:Y:S07]  /*8520*/  LDSM.16.MT88.4 R12, [R212+0x1000] ;  /* 0x00100000d40c783b */ /* 0x000fee0000004200 */
[----:B------:R-:W-:Y:S01]  /*8530*/  HMMA.16816.F32 R160, R4, R26, R160 ;  /* 0x0000001a04a0723c */ /* 0x000fe200000018a0 */
[----:B------:R-:W1:Y:S05]  /*8540*/  LDSM.16.MT88.4 R4, [R222+0x1d000] ;  /* 0x01d00000de04783b */ /* 0x000e6a0000004200 */
[----:B------:R-:W2:Y:S02]  /*8550*/  LDSM.16.MT88.4 R24, [R212+0x3000] ;  /* 0x00300000d418783b */ /* 0x000ea40000004200 */
[-C--:B---3--:R-:W-:Y:S08]  /*8560*/  HMMA.16816.F32 R100, R32, R28.reuse, R100 ;  /* 0x0000001c2064723c */ /* 0x088ff00000001864 */
[C---:B------:R-:W-:Y:S08]  /*8570*/  HMMA.16816.F32 R104, R164.reuse, R28, R104 ;  /* 0x0000001ca468723c */ /* 0x040ff00000001868 */
        /* <DEDUP_REMOVED lines=12> */
[----:B------:R-:W4:Y:S07]  /*8640*/  LDSM.16.MT88.4 R172, [R212+0x1800] ;  /* 0x00180000d4ac783b */ /* 0x000f2e0000004200 */
[-C--:B------:R-:W-:Y:S08]  /*8650*/  HMMA.16816.F32 R148, R32, R8.reuse, R148 ;  /* 0x000000082094723c */ /* 0x080ff00000001894 */
[C---:B------:R-:W-:Y:S08]  /*8660*/  HMMA.16816.F32 R152, R164.reuse, R8, R152 ;  /* 0x00000008a498723c */ /* 0x040ff00000001898 */
[-C--:B------:R-:W-:Y:S01]  /*8670*/  HMMA.16816.F32 R156, R164, R10.reuse, R156 ;  /* 0x0000000aa49c723c */ /* 0x080fe2000000189c */
[----:B------:R-:W4:Y:S07]  /*8680*/  LDSM.16.MT88.4 R164, [R184+0x1800] ;  /* 0x00180000b8a4783b */ /* 0x000f2e0000004200 */
[----:B------:R-:W-:Y:S01]  /*8690*/  HMMA.16816.F32 R160, R32, R10, R160 ;  /* 0x0000000a20a0723c */ /* 0x000fe200000018a0 */
[----:B------:R-:W4:Y:S07]  /*86a0*/  LDSM.16.MT88.4 R8, [R184+0x3800] ;  /* 0x00380000b808783b */ /* 0x000f2e0000004200 */
        /* <DEDUP_REMOVED lines=11> */
[C---:B------:R-:W-:Y:S08]  /*8760*/  HMMA.16816.F32 R144, R4.reuse, R26, R144 ;  /* 0x0000001a0490723c */ /* 0x040ff00000001890 */
[-C--:B---3--:R-:W-:Y:S08]  /*8770*/  HMMA.16816.F32 R148, R4, R28.reuse, R148 ;  /* 0x0000001c0494723c */ /* 0x088ff00000001894 */
[C---:B------:R-:W-:Y:S08]  /*8780*/  HMMA.16816.F32 R152, R16.reuse, R28, R152 ;  /* 0x0000001c1098723c */ /* 0x040ff00000001898 */
[-C--:B------:R-:W-:Y:S08]  /*8790*/  HMMA.16816.F32 R156, R16, R30.reuse, R156 ;  /* 0x0000001e109c723c */ /* 0x080ff0000000189c */
[----:B------:R-:W-:Y:S04]  /*87a0*/  HMMA.16816.F32 R160, R4, R30, R160 ;  /* 0x0000001e04a0723c */ /* 0x000fe800000018a0 */
[C---:B------:R-:W-:Y:S02]  /*87b0*/  VIADD R4, R212.reuse, 0xffffc000 ;  /* 0xffffc000d4047836 */ /* 0x040fe40000000000 */
[----:B------:R-:W-:Y:S02]  /*87c0*/  @P1 VIADD R4, R212, 0x4000 ;  /* 0x00004000d4041836 */ /* 0x000fe40000000000 */
[-C--:B----4-:R-:W-:Y:S05]  /*87d0*/  HMMA.16816.F32 R100, R168, R172.reuse, R100 ;  /* 0x000000aca864723c */ /* 0x090fea0000001864 */
        /* <DEDUP_REMOVED lines=19> */
[----:B------:R-:W-:Y:S02]  /*8910*/  LOP3.LUT R220, R220, 0xc00, RZ, 0xc0, !PT ;  /* 0x00000c00dcdc7812 */ /* 0x000fe400078ec0ff */
[----:B------:R-:W-:Y:S01]  /*8920*/  ISETP.NE.AND P0, PT, R231, RZ, PT ;  /* 0x000000ffe700720c */ /* 0x000fe20003f05270 */
[----:B------:R-:W-:Y:S01]  /*8930*/  UISETP.NE.AND UP0, UPT, UR40, -0x1, UPT ;  /* 0xffffffff2800788c */ /* 0x000fe2000bf05270 */
[----:B------:R-:W-:Y:S01]  /*8940*/  LOP3.LUT R220, R220, 0x6, R217, 0xf8, !PT ;  /* 0x00000006dcdc7812 */ /* 0x000fe200078ef8d9 */
[----:B------:R-:W-:Y:S01]  /*8950*/  UMOV UR38, UR18 ;  /* 0x0000001200267c82 */ /* 0x000fe20008000000 */
[----:B------:R-:W-:Y:S01]  /*8960*/  ISETP.NE.AND P1, PT, R218, RZ, PT ;  /* 0x000000ffda00720c */ /* 0x000fe20003f25270 */
[----:B------:R-:W-:Y:S01]  /*8970*/  UISETP.NE.AND UP1, UPT, UR40, -0x1, UPT ;  /* 0xffffffff2800788c */ /* 0x000fe2000bf25270 */
[----:B------:R-:W-:Y:S02]  /*8980*/  LOP3.LUT R220, R220, R238, R221, 0xf6, !PT ;  /* 0x000000eedcdc7212 */ /* 0x000fe400078ef6dd */
[----:B------:R-:W-:-:S02]  /*8990*/  SEL R0, R0, 0xffffffe0, !P1 ;  /* 0xffffffe000007807 */ /* 0x000fc40004800000 */
[----:B------:R-:W-:Y:S02]  /*89a0*/  LEA R5, R220, UR4, 0x1 ;  /* 0x00000004dc057c11 */ /* 0x000fe4000f8e08ff */
[----:B------:R-:W-:Y:S01]  /*89b0*/  F2FP.F16.F32.PACK_AB R36, R37, R36 ;  /* 0x000000242524723e */ /* 0x000fe200000000ff */
[----:B------:R-:W2:Y:S01]  /*89c0*/  @UP0 LDCU.64 UR10, c[0x0][0x5c0] ;  /* 0x0000b800ff0a07ac */ /* 0x000ea20008000a00 */
        /* <DEDUP_REMOVED lines=212> */
.L_x_2200:
        /* <DEDUP_REMOVED lines=12> */
[----:B------:R-:W-:Y:S01]  /*97d0*/  MOV R0, UR13 ;  /* 0x0000000d00007c02 */ /* 0x000fe20008000f00 */
[----:B------:R-:W-:Y:S06]  /*97e0*/  BRA `(.L_x_2202) ;  /* 0x00000000001c7947 */ /* 0x000fec0003800000 */
.L_x_2201:
[----:B------:R-:W2:Y:S01]  /*97f0*/  LDCU.64 UR8, c[0x0][0x5c8] ;  /* 0x0000b900ff0877ac */ /* 0x000ea20008000a00 */
[----:B------:R-:W-:-:S04]  /*9800*/  UIADD3 UR12, UPT, UPT, UR39, UR40, URZ ;  /* 0x00000028270c7290 */ /* 0x000fc8000fffe0ff */
[----:B--2---:R-:W-:Y:S02]  /*9810*/  UIMAD.WIDE.U32 UR14, UR12, UR8, URZ ;  /* 0x000000080c0e72a5 */ /* 0x004fe4000f8e00ff */
[----:B------:R-:W-:-:S04]  /*9820*/  UIMAD UR12, UR12, UR9, URZ ;  /* 0x000000090c0c72a4 */ /* 0x000fc8000f8e02ff */
[----:B------:R-:W-:Y:S01]  /*9830*/  UIADD3 UR12, UPT, UPT, UR15, UR12, URZ ;  /* 0x0000000c0f0c7290 */ /* 0x000fe2000fffe0ff */
[----:B------:R-:W-:-:S05]  /*9840*/  UMOV UR16, UR14 ;  /* 0x0000000e00107c82 */ /* 0x000fca0008000000 */
[----:B------:R-:W-:-:S07]  /*9850*/  MOV R0, UR12 ;  /* 0x0000000c00007c02 */ /* 0x000fce0008000f00 */
.L_x_2202:
[----:B------:R-:W-:Y:S01]  /*9860*/  BAR.SYNC.DEFER_BLOCKING 0x0 ;  /* 0x0000000000007b1d */ /* 0x000fe20000010000 */
[----:B-1----:R-:W-:Y:S01]  /*9870*/  LOP3.LUT R5, R219, 0x1f8, RZ, 0xc0, !PT ;  /* 0x000001f8db057812 */ /* 0x002fe200078ec0ff */
        /* <DEDUP_REMOVED lines=15> */
[C---:B------:R-:W-:Y:S01]  /*9970*/  ISETP.GE.AND P3, PT, R3.reuse, UR31, PT ;  /* 0x0000001f03007c0c */ /* 0x040fe2000bf66270 */
[----:B------:R-:W-:Y:S01]  /*9980*/  IMAD.U32 R45, RZ, RZ, UR41 ;  /* 0x00000029ff2d7e24 */ /* 0x000fe2000f8e00ff */
[----:B------:R-:W-:Y:S01]  /*9990*/  LOP3.LUT R40, R40, 0x38, R219, 0xf8, !PT ;  /* 0x0000003828287812 */ /* 0x000fe200078ef8db */
[----:B------:R-:W-:Y:S01]  /*99a0*/  IMAD.U32 R41, RZ, RZ, UR41 ;  /* 0x00000029ff297e24 */ /* 0x000fe2000f8e00ff */
[C---:B------:R-:W-:Y:S01]  /*99b0*/  IADD3 R50, P2, PT, R3.reuse, 0x20, RZ ;  /* 0x0000002003327810 */ /* 0x040fe20007f5e0ff */
[----:B------:R-:W-:Y:S01]  /*99c0*/  VIADD R41, R3, 0x60 ;  /* 0x0000006003297836 */ /* 0x000fe20000000000 */
[----:B------:R-:W-:Y:S01]  /*99d0*/  IADD3 R54, P0, PT, R40, UR42, RZ ;  /* 0x0000002a28367c10 */ /* 0x000fe2000ff1e0ff */
[----:B------:R3:W4:Y:S01]  /*99e0*/  LDS.128 R36, [R2+0xd000] ;  /* 0x00d0000002247984 */ /* 0x0007220000000c00 */
[----:B------:R-:W-:Y:S01]  /*99f0*/  IMAD.U32 R40, RZ, RZ, UR12 ;  /* 0x0000000cff287e24 */ /* 0x000fe2000f8e00ff */
[----:B------:R-:W-:Y:S01]  /*9a00*/  BSSY.RECONVERGENT B0, `(.L_x_2203) ;  /* 0x0000022000007945 */ /* 0x000fe20003800200 */
[----:B------:R-:W-:Y:S01]  /*9a10*/  ISETP.GE.AND P4, PT, R41, UR31, PT ;  /* 0x0000001f29007c0c */ /* 0x000fe2000bf86270 */
[----:B------:R3:W2:Y:S01]  /*9a20*/  LDS.128 R32, [R2+0x11000] ;  /* 0x0110000002207984 */ /* 0x0006a20000000c00 */
[----:B------:R-:W-:Y:S01]  /*9a30*/  IMAD.U32 R52, RZ, RZ, UR8 ;  /* 0x00000008ff347e24 */ /* 0x000fe2000f8e00ff */
[----:B------:R-:W-:Y:S01]  /*9a40*/  IADD3.X R55, PT, PT, R45, UR17, R40, P0, !PT ;  /* 0x000000112d377c10 */ /* 0x000fe200087fe428 */
[----:B------:R-:W-:Y:S01]  /*9a50*/  IMAD.MOV.U32 R41, RZ, RZ, RZ ;  /* 0x000000ffff297224 */ /* 0x000fe200078e00ff */
[----:B------:R3:W2:Y:S01]  /*9a60*/  LDS.128 R28, [R2+0x15000] ;  /* 0x01500000021c7984 */ /* 0x0006a20000000c00 */
[----:B------:R-:W-:Y:S01]  /*9a70*/  LOP3.LUT R40, R219, 0x38, RZ, 0xc0, !PT ;  /* 0x00000038db287812 */ /* 0x000fe200078ec0ff */
[----:B------:R-:W-:Y:S01]  /*9a80*/  IMAD.U32 R44, RZ, RZ, UR40 ;  /* 0x00000028ff2c7e24 */ /* 0x000fe2000f8e00ff */
[----:B------:R-:W-:Y:S01]  /*9a90*/  ISETP.GE.AND P6, PT, R43, UR31, PT ;  /* 0x0000001f2b007c0c */ /* 0x000fe2000bfc6270 */
[----:B------:R3:W2:Y:S01]  /*9aa0*/  LDS.128 R24, [R2+0x16000] ;  /* 0x0160000002187984 */ /* 0x0006a20000000c00 */
[----:B-1----:R-:W-:Y:S01]  /*9ab0*/  IMAD.WIDE.U32 R54, R6, UR20, R54 ;  /* 0x0000001406367c25 */ /* 0x002fe2000f8e0036 */
[----:B------:R-:W-:-:S02]  /*9ac0*/  ISETP.GE.AND P5, PT, R42, UR31, PT ;  /* 0x0000001f2a007c0c */ /* 0x000fc4000bfa6270 */
[----:B------:R3:W1:Y:S01]  /*9ad0*/  LDS.128 R20, [R2+0x17000] ;  /* 0x0170000002147984 */ /* 0x0006620000000c00 */
[C---:B------:R-:W-:Y:S01]  /*9ae0*/  IADD3 R49, P1, PT, R3.reuse, 0x40, RZ ;  /* 0x0000004003317810 */ /* 0x040fe20007f3e0ff */
[----:B------:R-:W-:Y:S01]  /*9af0*/  IMAD.WIDE.U32 R52, R52, UR14, R40 ;  /* 0x0000000e34347c25 */ /* 0x000fe2000f8e0028 */
[----:B------:R-:W-:Y:S01]  /*9b00*/  IADD3 R48, P0, PT, R3, 0x60, RZ ;  /* 0x0000006003307810 */ /* 0x000fe20007f1e0ff */
[----:B------:R3:W1:Y:S02]  /*9b10*/  LDS.128 R16, [R2+0x19000] ;  /* 0x0190000002107984 */ /* 0x0006640000000c00 */
[----:B------:R-:W-:Y:S02]  /*9b20*/  IMAD.X R6, RZ, RZ, RZ, P2 ;  /* 0x000000ffff067224 */ /* 0x000fe400010e06ff */
[----:B------:R3:W1:Y:S01]  /*9b30*/  LDS.128 R12, [R2+0x1a000] ;  /* 0x01a00000020c7984 */ /* 0x0006620000000c00 */
[----:B------:R-:W-:-:S03]  /*9b40*/  IMAD R7, R7, UR20, R55 ;  /* 0x0000001407077c24 */ /* 0x000fc6000f8e0237 */
[----:B------:R3:W1:Y:S01]  /*9b50*/  LDS.128 R8, [R2+0x1b000] ;  /* 0x01b0000002087984 */ /* 0x0006620000000c00 */
[----:B----4-:R-:W-:Y:S05]  /*9b60*/  @P3 BRA `(.L_x_2204) ;  /* 0x00000000002c3947 */ /* 0x010fea0003800000 */
[----:B------:R-:W4:Y:S01]  /*9b70*/  LDS.128 R40, [R2+0xc000] ;  /* 0x00c0000002287984 */ /* 0x000f220000000c00 */
[----:B------:R-:W2:Y:S01]  /*9b80*/  LDCU.64 UR12, c[0x0][0x560] ;  /* 0x0000ac00ff0c77ac */ /* 0x000ea20008000a00 */
[----:B------:R-:W-:Y:S02]  /*9b90*/  MOV R56, R54 ;  /* 0x0000003600387202 */ /* 0x000fe40000000f00 */
[----:B------:R-:W3:Y:S01]  /*9ba0*/  LDS.128 R44, [R2+0x10000] ;  /* 0x01000000022c7984 */ /* 0x000ee20000000c00 */
[----:B------:R-:W-:-:S03]  /*9bb0*/  MOV R57, R7 ;  /* 0x0000000700397202 */ /* 0x000fc60000000f00 */
[----:B------:R-:W-:-:S04]  /*9bc0*/  IMAD.WIDE.U32 R56, R3, UR10, R56 ;  /* 0x0000000a03387c25 */ /* 0x000fc8000f8e0038 */
[----:B------:R-:W-:Y:S01]  /*9bd0*/  IMAD R51, R3, UR11, R57 ;  /* 0x0000000b03337c24 */ /* 0x000fe2000f8e0239 */
[----:B--2---:R-:W-:-:S04]  /*9be0*/  LEA R58, P2, R56, UR12, 0x1 ;  /* 0x0000000c383a7c11 */ /* 0x004fc8000f8408ff */
[----:B------:R-:W-:-:S05]  /*9bf0*/  LEA.HI.X R59, R56, UR13, R51, 0x1, P2 ;  /* 0x0000000d383b7c11 */ /* 0x000fca00090f0c33 */
[----:B----4-:R4:W-:Y:S04]  /*9c00*/  STG.E.128 desc[UR32][R58.64], R40 ;  /* 0x000000283a007986 */ /* 0x0109e8000c101d20 */
[----:B---3--:R4:W-:Y:S02]  /*9c10*/  STG.E.128 desc[UR32][R58.64+0x80], R44 ;  /* 0x0000802c3a007986 */ /* 0x0089e4000c101d20 */
.L_x_2204:
[----:B------:R-:W-:Y:S05]  /*9c20*/  BSYNC.RECONVERGENT B0 ;  /* 0x0000000000007941 */ /* 0x000fea0003800200 */
.L_x_2203:
[----:B------:R-:W-:Y:S04]  /*9c30*/  BSSY.RECONVERGENT B0, `(.L_x_2205) ;  /* 0x000000d000007945 */ /* 0x000fe80003800200 */
[----:B------:R-:W-:Y:S05]  /*9c40*/  @P6 BRA `(.L_x_2206) ;  /* 0x00000000002c6947 */ /* 0x000fea0003800000 */
[----:B------:R-:W2:Y:S01]  /*9c50*/  LDCU.64 UR12, c[0x0][0x560] ;  /* 0x0000ac00ff0c77ac */ /* 0x000ea20008000a00 */
[----:B----4-:R-:W-:Y:S01]  /*9c60*/  MOV R42, R54 ;  /* 0x00000036002a7202 */ /* 0x010fe20000000f00 */
[----:B------:R-:W-:Y:S01]  /*9c70*/  IMAD R41, R6, UR10, RZ ;  /* 0x0000000a06297c24 */ /* 0x000fe2000f8e02ff */
        /* <DEDUP_REMOVED lines=8> */
.L_x_2206:
[----:B------:R-:W-:Y:S05]  /*9d00*/  BSYNC.RECONVERGENT B0 ;  /* 0x0000000000007941 */ /* 0x000fea0003800200 */
.L_x_2205:
[----:B--2---:R2:W1:Y:S01]  /*9d10*/  LDS.128 R36, [R2+0xe000] ;  /* 0x00e0000002247984 */ /* 0x0044620000000c00 */
[----:B------:R-:W-:Y:S01]  /*9d20*/  BSSY.RECONVERGENT B0, `(.L_x_2207) ;  /* 0x000000f000007945 */ /* 0x000fe20003800200 */
[----:B----4-:R-:W-:Y:S02]  /*9d30*/  IADD3.X R40, PT, PT, RZ, RZ, RZ, P1, !PT ;  /* 0x000000ffff287210 */ /* 0x010fe40000ffe4ff */
[----:B------:R2:W4:Y:S01]  /*9d40*/  LDS.128 R32, [R2+0x12000] ;  /* 0x0120000002207984 */ /* 0x0005220000000c00 */
[----:B------:R-:W-:Y:S05]  /*9d50*/  @P5 BRA `(.L_x_2208) ;  /* 0x00000000002c5947 */ /* 0x000fea0003800000 */
        /* <DEDUP_REMOVED lines=10> */
[----:B----4-:R1:W-:Y:S02]  /*9e00*/  STG.E.128 desc[UR32][R42.64+0x80], R32 ;  /* 0x000080202a007986 */ /* 0x0103e4000c101d20 */
.L_x_2208:
[----:B------:R-:W-:Y:S05]  /*9e10*/  BSYNC.RECONVERGENT B0 ;  /* 0x0000000000007941 */ /* 0x000fea0003800200 */
.L_x_2207:
[----:B-1----:R1:W1:Y:S01]  /*9e20*/  LDS.128 R36, [R2+0xf000] ;  /* 0x00f0000002247984 */ /* 0x0022620000000c00 */
[----:B------:R-:W-:Y:S01]  /*9e30*/  BSSY.RECONVERGENT B0, `(.L_x_2209) ;  /* 0x000000f000007945 */ /* 0x000fe20003800200 */
[----:B------:R-:W-:Y:S02]  /*9e40*/  IADD3.X R41, PT, PT, RZ, RZ, RZ, P0, !PT ;  /* 0x000000ffff297210 */ /* 0x000fe400007fe4ff */
[----:B----4-:R4:W1:Y:S01]  /*9e50*/  LDS.128 R32, [R2+0x13000] ;  /* 0x0130000002207984 */ /* 0x0108620000000c00 */
        /* <DEDUP_REMOVED lines=12> */
.L_x_2210:
[----:B------:R-:W-:Y:S05]  /*9f20*/  BSYNC.RECONVERGENT B0 ;  /* 0x0000000000007941 */ /* 0x000fea0003800200 */
.L_x_2209:
        /* <DEDUP_REMOVED lines=10> */
[----:B------:R-:W1:Y:S01]  /*9fd0*/  LDCU.64 UR10, c[0x0][0x568] ;  /* 0x0000ad00ff0a77ac */ /* 0x000e620008000a00 */
[----:B------:R-:W-:-:S05]  /*9fe0*/  MOV R4, R42 ;  /* 0x0000002a00047202 */ /* 0x000fca0000000f00 */
[----:B------:R-:W-:-:S04]  /*9ff0*/  IMAD.WIDE.U32 R44, R3, UR8, R4 ;  /* 0x00000008032c7c25 */ /* 0x000fc8000f8e0004 */
[----:B------:R-:W-:Y:S01]  /*a000*/  IMAD R3, R3, UR9, R45 ;  /* 0x0000000903037c24 */ /* 0x000fe2000f8e022d */
[----:B-1234-:R-:W-:-:S04]  /*a010*/  LEA R2, P0, R44, UR10, 0x1 ;  /* 0x0000000a2c027c11 */ /* 0x01efc8000f8008ff */
[----:B------:R-:W-:-:S05]  /*a020*/  LEA.HI.X R3, R44, UR11, R3, 0x1, P0 ;  /* 0x0000000b2c037c11 */ /* 0x000fca00080f0c03 */
[----:B------:R1:W-:Y:S04]  /*a030*/  STG.E.128 desc[UR32][R2.64], R32 ;  /* 0x0000002002007986 */ /* 0x0003e8000c101d20 */
[----:B------:R1:W-:Y:S02]  /*a040*/  STG.E.128 desc[UR32][R2.64+0x80], R36 ;  /* 0x0000802402007986 */ /* 0x0003e4000c101d20 */
.L_x_2212:
[----:B------:R-:W-:Y:S05]  /*a050*/  BSYNC.RECONVERGENT B0 ;  /* 0x0000000000007941 */ /* 0x000fea0003800200 */
.L_x_2211:
[----:B------:R-:W-:Y:S04]  /*a060*/  BSSY.RECONVERGENT B0, `(.L_x_2213) ;  /* 0x000000c000007945 */ /* 0x000fe80003800200 */
[----:B------:R-:W-:Y:S05]  /*a070*/  @P6 BRA `(.L_x_2214) ;  /* 0x0000000000286947 */ /* 0x000fea0003800000 */
[----:B------:R-:W2:Y:S01]  /*a080*/  LDCU.64 UR10, c[0x0][0x568] ;  /* 0x0000ad00ff0a77ac */ /* 0x000ea20008000a00 */
[----:B-1----:R-:W-:Y:S01]  /*a090*/  IMAD R3, R6, UR8, RZ ;  /* 0x0000000806037c24 */ /* 0x002fe2000f8e02ff */
[----:B------:R-:W-:-:S03]  /*a0a0*/  MOV R4, R42 ;  /* 0x0000002a00047202 */ /* 0x000fc60000000f00 */
[C---:B------:R-:W-:Y:S02]  /*a0b0*/  IMAD R0, R50.reuse, UR9, R3 ;  /* 0x0000000932007c24 */ /* 0x040fe4000f8e0203 */
[----:B------:R-:W-:-:S05]  /*a0c0*/  IMAD.WIDE.U32 R50, R50, UR8, R4 ;  /* 0x0000000832327c25 */ /* 0x000fca000f8e0004 */
[----:B------:R-:W-:Y:S02]  /*a0d0*/  IADD3 R0, PT, PT, R0, R51, RZ ;  /* 0x0000003300007210 */ /* 0x000fe40007ffe0ff */
[----:B--234-:R-:W-:-:S04]  /*a0e0*/  LEA R2, P0, R50, UR10, 0x1 ;  /* 0x0000000a32027c11 */ /* 0x01cfc8000f8008ff */
[----:B------:R-:W-:-:S05]  /*a0f0*/  LEA.HI.X R3, R50, UR11, R0, 0x1, P0 ;  /* 0x0000000b32037c11 */ /* 0x000fca00080f0c00 */
[----:B------:R1:W-:Y:S04]  /*a100*/  STG.E.128 desc[UR32][R2.64], R28 ;  /* 0x0000001c02007986 */ /* 0x0003e8000c101d20 */
[----:B------:R1:W-:Y:S02]  /*a110*/  STG.E.128 desc[UR32][R2.64+0x80], R16 ;  /* 0x0000801002007986 */ /* 0x0003e4000c101d20 */
.L_x_2214:
[----:B------:R-:W-:Y:S05]  /*a120*/  BSYNC.RECONVERGENT B0 ;  /* 0x0000000000007941 */ /* 0x000fea0003800200 */
.L_x_2213:
[----:B------:R-:W-:Y:S04]  /*a130*/  BSSY.RECONVERGENT B0, `(.L_x_2215) ;  /* 0x000000c000007945 */ /* 0x000fe80003800200 */
[----:B------:R-:W-:Y:S05]  /*a140*/  @P5 BRA `(.L_x_2216) ;  /* 0x0000000000285947 */ /* 0x000fea0003800000 */
[----:B------:R-:W1:Y:S01]  /*a150*/  LDCU.64 UR10, c[0x0][0x568] ;  /* 0x0000ad00ff0a77ac */ /* 0x000e620008000a00 */
[----:B------:R-:W-:Y:S01]  /*a160*/  MOV R4, R42 ;  /* 0x0000002a00047202 */ /* 0x000fe20000000f00 */
[----:B------:R-:W-:-:S04]  /*a170*/  IMAD R0, R40, UR8, RZ ;  /* 0x0000000828007c24 */ /* 0x000fc8000f8e02ff */
[C---:B------:R-:W-:Y:S02]  /*a180*/  IMAD R0, R49.reuse, UR9, R0 ;  /* 0x0000000931007c24 */ /* 0x040fe4000f8e0200 */
[----:B-1234-:R-:W-:-:S05]  /*a190*/  IMAD.WIDE.U32 R2, R49, UR8, R4 ;  /* 0x0000000831027c25 */ /* 0x01efca000f8e0004 */
[----:B------:R-:W-:Y:S02]  /*a1a0*/  IADD3 R0, PT, PT, R0, R3, RZ ;  /* 0x0000000300007210 */ /* 0x000fe40007ffe0ff */
[----:B------:R-:W-:-:S04]  /*a1b0*/  LEA R6, P0, R2, UR10, 0x1 ;  /* 0x0000000a02067c11 */ /* 0x000fc8000f8008ff */
[----:B------:R-:W-:-:S05]  /*a1c0*/  LEA.HI.X R7, R2, UR11, R0, 0x1, P0 ;  /* 0x0000000b02077c11 */ /* 0x000fca00080f0c00 */
[----:B------:R1:W-:Y:S04]  /*a1d0*/  STG.E.128 desc[UR32][R6.64], R24 ;  /* 0x0000001806007986 */ /* 0x0003e8000c101d20 */
[----:B------:R1:W-:Y:S02]  /*a1e0*/  STG.E.128 desc[UR32][R6.64+0x80], R12 ;  /* 0x0000800c06007986 */ /* 0x0003e4000c101d20 */
.L_x_2216:
[----:B------:R-:W-:Y:S05]  /*a1f0*/  BSYNC.RECONVERGENT B0 ;  /* 0x0000000000007941 */ /* 0x000fea0003800200 */
.L_x_2215:
[----:B------:R-:W-:Y:S05]  /*a200*/  @P4 BRA `(.L_x_2194) ;  /* 0x0000000000284947 */ /* 0x000fea0003800000 */
[----:B------:R-:W1:Y:S01]  /*a210*/  LDCU.64 UR10, c[0x0][0x568] ;  /* 0x0000ad00ff0a77ac */ /* 0x000e620008000a00 */
[----:B------:R-:W-:Y:S01]  /*a220*/  MOV R4, R42 ;  /* 0x0000002a00047202 */ /* 0x000fe20000000f00 */
[----:B------:R-:W-:-:S04]  /*a230*/  IMAD R41, R41, UR8, RZ ;  /* 0x0000000829297c24 */ /* 0x000fc8000f8e02ff */
[----:B-1234-:R-:W-:-:S04]  /*a240*/  IMAD.WIDE.U32 R2, R48, UR8, R4 ;  /* 0x0000000830027c25 */ /* 0x01efc8000f8e0004 */
[----:B------:R-:W-:-:S05]  /*a250*/  IMAD R41, R48, UR9, R41 ;  /* 0x0000000930297c24 */ /* 0x000fca000f8e0229 */
[----:B------:R-:W-:Y:S02]  /*a260*/  IADD3 R41, PT, PT, R41, R3, RZ ;  /* 0x0000000329297210 */ /* 0x000fe40007ffe0ff */
[----:B------:R-:W-:-:S04]  /*a270*/  LEA R4, P0, R2, UR10, 0x1 ;  /* 0x0000000a02047c11 */ /* 0x000fc8000f8008ff */
[----:B------:R-:W-:-:S05]  /*a280*/  LEA.HI.X R5, R2, UR11, R41, 0x1, P0 ;  /* 0x0000000b02057c11 */ /* 0x000fca00080f0c29 */
[----:B------:R1:W-:Y:S04]  /*a290*/  STG.E.128 desc[UR32][R4.64], R20 ;  /* 0x0000001404007986 */ /* 0x0003e8000c101d20 */
[----:B------:R1:W-:Y:S02]  /*a2a0*/  STG.E.128 desc[UR32][R4.64+0x80], R8 ;  /* 0x0000800804007986 */ /* 0x0003e4000c101d20 */
.L_x_2194:
[----:B------:R-:W-:Y:S05]  /*a2b0*/  BSYNC.RECONVERGENT B1 ;  /* 0x0000000000017941 */ /* 0x000fea0003800200 */
.L_x_2164:
[----:B------:R-:W2:Y:S01]  /*a2c0*/  LDCU UR9, c[0x0][0x438] ;  /* 0x00008700ff0977ac */ /* 0x000ea20008000800 */
[----:B------:R-:W3:Y:S01]  /*a2d0*/  LDCU UR10, c[0x0][0x370] ;  /* 0x00006e00ff0a77ac */ /* 0x000ee20008000800 */
[----:B--2---:R-:W-:-:S04]  /*a2e0*/  UIADD3 UR9, UPT, UPT, UR9, 0x7f, URZ ;  /* 0x0000007f09097890 */ /* 0x004fc8000fffe0ff */
[----:B------:R-:W-:Y:S02]  /*a2f0*/  USHF.R.S32.HI UR8, URZ, 0x1f, UR9 ;  /* 0x0000001fff087899 */ /* 0x000fe40008011409 */
[----:B---3--:R-:W-:Y:S02]  /*a300*/  UIADD3 UR34, UPT, UPT, UR10, UR34, URZ ;  /* 0x000000220a227290 */ /* 0x008fe4000fffe0ff */
[----:B------:R-:W-:Y:S01]  /*a310*/  ULEA.HI UR8, UR8, UR9, URZ, 0x7 ;  /* 0x0000000908087291 */ /* 0x000fe2000f8f38ff */
[----:B------:R-:W-:-:S03]  /*a320*/  UMOV UR10, UR19 ;  /* 0x00000013000a7c82 */ /* 0x000fc60008000000 */
[----:B------:R-:W-:-:S04]  /*a330*/  USHF.R.S32.HI UR8, URZ, 0x7, UR8 ;  /* 0x00000007ff087899 */ /* 0x000fc80008011408 */
[----:B------:R-:W-:-:S09]  /*a340*/  UISETP.GE.AND UP0, UPT, UR34, UR8, UPT ;  /* 0x000000082200728c */ /* 0x000fd2000bf06270 */
[----:B------:R-:W-:Y:S05]  /*a350*/  BRA.U !UP0, `(.L_x_2217) ;  /* 0xffffff5d08ec7547 */ /* 0x000fea000b83ffff */
[----:B------:R-:W-:Y:S05]  /*a360*/  EXIT ;  /* 0x000000000000794d */ /* 0x000fea0003800000 */
.L_x_2218:
        /* <DEDUP_REMOVED lines=9> */
.L_x_2454:


//--------------------- .text._ZN5flash44flash_bwd_dq_dk_dv_loop_seqk_parallel_kernelI23Flash_bwd_kernel_traitsILi128ELi64ELi128ELi8ELi2ELi4ELi2ELb0ELb0EN7cutlass6half_tE19Flash_kernel_traitsILi128ELi64ELi128ELi8ES3_EELb1ELb0ELb1ELb1ELb0ELb0ELb0EEEvNS_16Flash_bwd_paramsE --------------------------
	.section	.text._ZN5flash44flash_bwd_dq_dk_dv_loop_seqk_parallel_kernelI23Flash_bwd_kernel_traitsILi128ELi64ELi128ELi8ELi2ELi4ELi2ELb0ELb0EN7cutlass6half_tE19Flash_kernel_traitsILi128ELi64ELi128ELi8ES3_EELb1ELb0ELb1ELb1ELb0ELb0ELb0EEEvNS_16Flash_bwd_paramsE,"ax",@progbits
	.align	128
        .global         _ZN5flash44flash_bwd_dq_dk_dv_loop_seqk_parallel_kernelI23Flash_bwd_kernel_traitsILi128ELi64ELi128ELi8ELi2ELi4ELi2ELb0ELb0EN7cutlass6half_tE19Flash_kernel_traitsILi128ELi64ELi128ELi8ES3_EELb1ELb0ELb1ELb1ELb0ELb0ELb0EEEvNS_16Flash_bwd_paramsE
        .type           _ZN5flash44flash_bwd_dq_dk_dv_loop_seqk_parallel_kernelI23Flash_bwd_kernel_traitsILi128ELi64ELi128ELi8ELi2ELi4ELi2ELb0ELb0EN7cutlass6half_tE19Flash_kernel_traitsILi128ELi64ELi128ELi8ES3_EELb1ELb0ELb1ELb1ELb0ELb0ELb0EEEvNS_16Flash_bwd_paramsE,@function
        .size           _ZN5flash44flash_bwd_dq_dk_dv_loop_seqk_parallel_kernelI23Flash_bwd_kernel_traitsILi128ELi64ELi128ELi8ELi2ELi4ELi2ELb0ELb0EN7cutlass6half_tE19Flash_kernel_traitsILi128ELi64ELi128ELi8ES3_EELb1ELb0ELb1ELb1ELb0ELb0ELb0EEEvNS_16Flash_bwd_paramsE,(.L_x_2455 - _ZN5flash44flash_bwd_dq_dk_dv_loop_seqk_parallel_kernelI23Flash_bwd_kernel_traitsILi128ELi64ELi128ELi8ELi2ELi4ELi2ELb0ELb0EN7cutlass6half_tE19Flash_kernel_traitsILi128ELi64ELi128ELi8ES3_EELb1ELb0ELb1ELb1ELb0ELb0ELb0EEEvNS_16Flash_bwd_paramsE)
        .other          _ZN5flash44flash_bwd_dq_dk_dv_loop_seqk_parallel_kernelI23Flash_bwd_kernel_traitsILi128ELi64ELi128ELi8ELi2ELi4ELi2ELb0ELb0EN7cutlass6half_tE19Flash_kernel_traitsILi128ELi64ELi128ELi8ES3_EELb1ELb0ELb1ELb1ELb0ELb0ELb0EEEvNS_16Flash_bwd_paramsE,@"STO_CUDA_ENTRY STV_DEFAULT"
_ZN5flash44flash_bwd_dq_dk_dv_loop_seqk_parallel_kernelI23Flash_bwd_kernel_traitsILi128ELi64ELi128ELi8ELi2ELi4ELi2ELb0ELb0EN7cutlass6half_tE19Flash_kernel_traitsILi128ELi64ELi128ELi8ES3_EELb1ELb0ELb1ELb1ELb0ELb0ELb0EEEvNS_16Flash_bwd_paramsE:
.text._ZN5flash44flash_bwd_dq_dk_dv_loop_seqk_parallel_kernelI23Flash_bwd_kernel_traitsILi128ELi64ELi128ELi8ELi2ELi4ELi2ELb0ELb0EN7cutlass6half_tE19Flash_kernel_traitsILi128ELi64ELi128ELi8ES3_EELb1ELb0ELb1ELb1ELb0ELb0ELb0EEEvNS_16Flash_bwd_paramsE:
        /* <DEDUP_REMOVED lines=49> */
.L_x_2301:
        /* <DEDUP_REMOVED lines=52> */
.L_x_2219:
        /* <DEDUP_REMOVED lines=43> */
.L_x_2221:
[----:B------:R-:W1:Y:S01]  /*0900*/  LDCU.64 UR14, c[0x0][0x3b8] ;  /* 0x00007700ff0e77ac */ /* 0x000e620008000a00 */
[----:B------:R-:W-:-:S04]  /*0910*/  UIADD3 UR8, UPT, UPT, UR37, UR39, URZ ;  /* 0x0000002725087290 */ /* 0x000fc8000fffe0ff */
[----:B-1----:R-:W-:Y:S02]  /*0920*/  UIMAD.WIDE.U32 UR56, UR8, UR14, URZ ;  /* 0x0000000e083872a5 */ /* 0x002fe4000f8e00ff */
[----:B------:R-:W-:-:S04]  /*0930*/  UIMAD UR8, UR8, UR15, URZ ;  /* 0x0000000f080872a4 */ /* 0x000fc8000f8e02ff */
[----:B------:R-:W-:-:S06]  /*0940*/  UIADD3 UR8, UPT, UPT, UR57, UR8, URZ ;  /* 0x0000000839087290 */ /* 0x000fcc000fffe0ff */
[----:B------:R-:W-:Y:S02]  /*0950*/  MOV R0, UR8 ;  /* 0x0000000800007c02 */ /* 0x000fe40008000f00 */
.L_x_2222:
        /* <DEDUP_REMOVED lines=42> */
.L_x_2223:
[----:B------:R-:W1:Y:S01]  /*0c00*/  LDCU.64 UR12, c[0x0][0x3c0] ;  /* 0x00007800ff0c77ac */ /* 0x000e620008000a00 */
[----:B------:R-:W-:-:S04]  /*0c10*/  UIADD3 UR8, UPT, UPT, UR37, UR39, URZ ;  /* 0x0000002725087290 */ /* 0x000fc8000fffe0ff */
[----:B-1----:R-:W-:Y:S02]  /*0c20*/  UIMAD.WIDE.U32 UR52, UR8, UR12, URZ ;  /* 0x0000000c083472a5 */ /* 0x002fe4000f8e00ff */
[----:B------:R-:W-:-:S04]  /*0c30*/  UIMAD UR8, UR8, UR13, URZ ;  /* 0x0000000d080872a4 */ /* 0x000fc8000f8e02ff */
[----:B------:R-:W-:-:S06]  /*0c40*/  UIADD3 UR8, UPT, UPT, UR53, UR8, URZ ;  /* 0x0000000835087290 */ /* 0x000fcc000fffe0ff */
[----:B------:R-:W-:-:S07]  /*0c50*/  MOV R5, UR8 ;  /* 0x0000000800057c02 */ /* 0x000fce0008000f00 */
.L_x_2224:
        /* <DEDUP_REMOVED lines=28> */
.L_x_2225:
[----:B------:R-:W-:Y:S02]  /*0e20*/  UIMAD.WIDE.U32 UR10, UR44, UR16, URZ ;  /* 0x000000102c0a72a5 */ /* 0x000fe4000f8e00ff */
[----:B------:R-:W-:-:S04]  /*0e30*/  UIMAD UR8, UR45, UR16, URZ ;  /* 0x000000102d0872a4 */ /* 0x000fc8000f8e02ff */
[----:B------:R-:W-:-:S12]  /*0e40*/  UIADD3 UR8, UPT, UPT, UR11, UR8, URZ ;  /* 0x000000080b087290 */ /* 0x000fd8000fffe0ff */
.L_x_2226:
        /* <DEDUP_REMOVED lines=20> */
.L_x_2227:
[----:B------:R-:W1:Y:S01]  /*0f90*/  LDCU UR58, c[0x0][0x434] ;  /* 0x00008680ff3a77ac */ /* 0x000e620008000800 */
[----:B------:R-:W-:-:S04]  /*0fa0*/  UIMAD UR9, UR23, UR31, UR24 ;  /* 0x0000001f170972a4 */ /* 0x000fc8000f8e0218 */
[----:B-1----:R-:W-:Y:S02]  /*0fb0*/  UIMAD UR58, UR9, UR58, URZ ;  /* 0x0000003a093a72a4 */ /* 0x002fe4000f8e02ff */
.L_x_2228:
        /* <DEDUP_REMOVED lines=11> */
.L_x_2229:
[----:B------:R-:W1:Y:S01]  /*1070*/  LDCU UR57, c[0x0][0x444] ;  /* 0x00008880ff3977ac */ /* 0x000e620008000800 */
[----:B------:R-:W-:-:S04]  /*1080*/  UIMAD UR9, UR23, UR31, UR24 ;  /* 0x0000001f170972a4 */ /* 0x000fc8000f8e0218 */
[----:B-1----:R-:W-:-:S12]  /*1090*/  UIMAD UR57, UR9, UR57, URZ ;  /* 0x00000039093972a4 */ /* 0x002fd8000f8e02ff */
.L_x_2230:
        /* <DEDUP_REMOVED lines=32> */
[----:B------:R-:W-:Y:S02]  /*12a0*/  IMAD.U32 R8, RZ, RZ, UR8 ;  /* 0x00000008ff087e24 */ /* 0x000fe4000f8e00ff */
[----:B------:R-:W-:Y:S01]  /*12b0*/  IMAD.U32 R14, RZ, RZ, UR10 ;  /* 0x0000000aff0e7e24 */ /* 0x000fe2000f8e00ff */
[----:B------:R-:W-:Y:S01]  /*12c0*/  UIMAD UR16, UR48, UR9, UR16 ;  /* 0x00000009301072a4 */ /* 0x000fe2000f8e0210 */
[----:B------:R-:W-:Y:S01]  /*12d0*/  IMAD.WIDE.U32 R8, R8, UR48, R10 ;  /* 0x0000003008087c25 */ /* 0x000fe2000f8e000a */
[----:B--2---:R-:W-:-:S03]  /*12e0*/  UIMAD.WIDE UR58, UR58, 0x4, UR62 ;  /* 0x000000043a3a78a5 */ /* 0x004fc6000f8e023e */
[----:B------:R-:W-:Y:S01]  /*12f0*/  IMAD.U32 R10, RZ, RZ, UR11 ;  /* 0x0000000bff0a7e24 */ /* 0x000fe2000f8e00ff */
[----:B------:R-:W-:Y:S01]  /*1300*/  IADD3 R9, PT, PT, R9, UR16, RZ ;  /* 0x0000001009097c10 */ /* 0x000fe2000fffe0ff */
[----:B------:R-:W-:Y:S01]  /*1310*/  IMAD R11, R6, UR47, RZ ;  /* 0x0000002f060b7c24 */ /* 0x000fe2000f8e02ff */
[----:B------:R-:W1:Y:S01]  /*1320*/  LDCU.64 UR10, c[0x0][0x550] ;  /* 0x0000aa00ff0a77ac */ /* 0x000e620008000a00 */
[----:B------:R-:W-:Y:S02]  /*1330*/  IMAD.WIDE.U32 R14, R14, UR24, R8 ;  /* 0x000000180e0e7c25 */ /* 0x000fe4000f8e0008 */
[----:B------:R-:W2:Y:S01]  /*1340*/  LDCU.64 UR16, c[0x0][0x3c8] ;  /* 0x00007900ff1077ac */ /* 0x000ea20008000a00 */
[----:B------:R-:W3:Y:S01]  /*1350*/  LDC.64 R8, c[0x0][0x5f8] ;  /* 0x00017e00ff087b82 */ /* 0x000ee20000000a00 */
[----:B------:R-:W-:Y:S01]  /*1360*/  IMAD R15, R10, UR24, R15 ;  /* 0x000000180a0f7c24 */ /* 0x000fe2000f8e020f */
[----:B------:R-:W-:Y:S01]  /*1370*/  UIMAD UR47, UR31, UR60, URZ ;  /* 0x0000003c1f2f72a4 */ /* 0x000fe2000f8e02ff */
[----:B------:R-:W-:Y:S01]  /*1380*/  IMAD R10, R7, UR48, R11 ;  /* 0x00000030070a7c24 */ /* 0x000fe2000f8e020b */
[----:B------:R-:W-:Y:S01]  /*1390*/  USHF.L.U32 UR48, UR8, 0x5, URZ ;  /* 0x0000000508307899 */ /* 0x000fe200080006ff */
[C---:B------:R-:W-:Y:S01]  /*13a0*/  IMAD.WIDE.U32 R14, R18.reuse, UR8, R14 ;  /* 0x00000008120e7c25 */ /* 0x040fe2000f8e000e */
[----:B------:R-:W4:Y:S02]  /*13b0*/  LDCU.64 UR60, c[0x0][0x5e8] ;  /* 0x0000bd00ff3c77ac */ /* 0x000f240008000a00 */
[----:B------:R-:W-:Y:S01]  /*13c0*/  IADD3.X R13, PT, PT, R13, UR46, R10, P0, !PT ;  /* 0x0000002e0d0d7c10 */ /* 0x000fe200087fe40a */
[----:B------:R-:W-:Y:S01]  /*13d0*/  IMAD R230, R18, UR9, R15 ;  /* 0x0000000912e67c24 */ /* 0x000fe2000f8e020f */
[----:B------:R-:W-:Y:S01]  /*13e0*/  USHF.L.U64.HI UR46, UR8, 0x5, UR9 ;  /* 0x00000005082e7899 */ /* 0x000fe20008010209 */
[----:B------:R-:W5:Y:S01]  /*13f0*/  LDCU.64 UR8, c[0x0][0x380] ;  /* 0x00007000ff0877ac */ /* 0x000f620008000a00 */
[----:B-1----:R-:W-:-:S02]  /*1400*/  LEA R231, P2, R14, UR10, 0x1 ;  /* 0x0000000a0ee77c11 */ /* 0x002fc4000f8408ff */
[----:B--2---:R-:W-:Y:S01]  /*1410*/  MOV R10, UR16 ;  /* 0x00000010000a7c02 */ /* 0x004fe20008000f00 */
[----:B------:R-:W-:Y:S01]  /*1420*/  USHF.L.U32 UR54, UR47, 0x6, URZ ;  /* 0x000000062f367899 */ /* 0x000fe200080006ff */
[----:B------:R-:W-:-:S03]  /*1430*/  LEA.HI.X R230, R14, UR11, R230, 0x1, P2 ;  /* 0x0000000b0ee67c11 */ /* 0x000fc600090f0ce6 */
[----:B------:R-:W-:Y:S01]  /*1440*/  IMAD.WIDE.U32 R10, R10, UR24, R12 ;  /* 0x000000180a0a7c25 */ /* 0x000fe2000f8e000c */
[----:B------:R-:W-:-:S03]  /*1450*/  SHF.R.U32.HI R12, RZ, 0x5, R3 ;  /* 0x00000005ff0c7819 */ /* 0x000fc60000011603 */
[----:B---3--:R-:W-:-:S04]  /*1460*/  IMAD.WIDE.U32 R16, R8, UR21, RZ ;  /* 0x0000001508107c25 */ /* 0x008fc8000f8e00ff */
[----:B------:R-:W-:Y:S01]  /*1470*/  IMAD.U32 R13, RZ, RZ, UR17 ;  /* 0x00000011ff0d7e24 */ /* 0x000fe2000f8e00ff */
[----:B------:R-:W1:Y:S01]  /*1480*/  LDCU.64 UR16, c[0x0][0x570] ;  /* 0x0000ae00ff1077ac */ /* 0x000e620008000a00 */
[----:B------:R-:W-:Y:S01]  /*1490*/  IMAD R12, R12, UR47, R233 ;  /* 0x0000002f0c0c7c24 */ /* 0x000fe2000f8e02e9 */
[----:B------:R-:W-:Y:S01]  /*14a0*/  SEL R8, R16, RZ, P3 ;  /* 0x000000ff10087207 */ /* 0x000fe20001800000 */
[----:B------:R-:W-:Y:S01]  /*14b0*/  IMAD R9, R9, UR21, R17 ;  /* 0x0000001509097c24 */ /* 0x000fe2000f8e0211 */
[----:B------:R-:W-:Y:S01]  /*14c0*/  IADD3 R16, PT, PT, R18, 0x40, RZ ;  /* 0x0000004012107810 */ /* 0x000fe20007ffe0ff */
[----:B------:R-:W-:Y:S01]  /*14d0*/  IMAD R15, R13, UR24, R11 ;  /* 0x000000180d0f7c24 */ /* 0x000fe2000f8e020b */
[----:B------:R-:W-:Y:S01]  /*14e0*/  IADD3 R8, P1, P0, R12, UR55, R8 ;  /* 0x000000370c087c10 */ /* 0x000fe2000f83e008 */
[----:B------:R-:W-:Y:S01]  /*14f0*/  IMAD.MOV.U32 R14, RZ, RZ, R10 ;  /* 0x000000ffff0e7224 */ /* 0x000fe200078e000a */
[----:B------:R-:W-:Y:S01]  /*1500*/  SHF.R.S32.HI R12, RZ, 0x1f, R12 ;  /* 0x0000001fff0c7819 */ /* 0x000fe2000001140c */
[----:B------:R-:W-:Y:S01]  /*1510*/  VIADD R17, R18, 0x20 ;  /* 0x0000002012117836 */ /* 0x000fe20000000000 */
[----:B------:R-:W-:-:S02]  /*1520*/  SEL R9, R9, RZ, P3 ;  /* 0x000000ff09097207 */ /* 0x000fc40001800000 */
[----:B------:R-:W-:Y:S02]  /*1530*/  MOV R10, UR54 ;  /* 0x00000036000a7c02 */ /* 0x000fe40008000f00 */
[----:B------:R-:W-:Y:S01]  /*1540*/  IADD3.X R11, PT, PT, R12, UR53, R9, P1, P0 ;  /* 0x000000350c0b7c10 */ /* 0x000fe20008fe0409 */
[----:B------:R-:W-:Y:S01]  /*1550*/  IMAD.WIDE.U32 R12, R18, R6, R14 ;  /* 0x00000006120c7225 */ /* 0x000fe200078e000e */
[----:B------:R-:W-:Y:S01]  /*1560*/  IADD3 R9, P0, PT, R8, UR54, RZ ;  /* 0x0000003608097c10 */ /* 0x000fe2000ff1e0ff */
[----:B----4-:R-:W-:Y:S02]  /*1570*/  UIMAD.WIDE UR54, UR57, 0x4, UR60 ;  /* 0x00000004393678a5 */ /* 0x010fe4000f8e023c */
[----:B------:R-:W-:Y:S01]  /*1580*/  IMAD R227, R18, R7, R13 ;  /* 0x0000000712e37224 */ /* 0x000fe200078e020d */
[----:B-----5:R-:W-:Y:S01]  /*1590*/  LEA R228, P1, R12, UR8, 0x1 ;  /* 0x000000080ce47c11 */ /* 0x020fe2000f8208ff */
[----:B------:R-:W-:Y:S01]  /*15a0*/  VIADD R15, R18, 0x60 ;  /* 0x00000060120f7836 */ /* 0x000fe20000000000 */
[----:B------:R-:W-:-:S02]  /*15b0*/  LEA.HI.X.SX32 R8, R10, R11, 0x1, P0 ;  /* 0x0000000b0a087211 */ /* 0x000fc400000f0eff */
[C---:B-1----:R-:W-:Y:S02]  /*15c0*/  LEA R242, P0, R9.reuse, UR16, 0x2 ;  /* 0x0000001009f27c11 */ /* 0x042fe4000f8010ff */
[----:B------:R-:W-:Y:S02]  /*15d0*/  LEA.HI.X R227, R12, UR9, R227, 0x1, P1 ;  /* 0x000000090ce37c11 */ /* 0x000fe400088f0ce3 */
[----:B------:R-:W-:Y:S01]  /*15e0*/  LEA.HI.X R243, R9, UR17, R8, 0x2, P0 ;  /* 0x0000001109f37c11 */ /* 0x000fe200080f1408 */
[----:B------:R-:W-:Y:S01]  /*15f0*/  UMOV UR17, UR55 ;  /* 0x0000003700117c82 */ /* 0x000fe20008000000 */
[----:B------:R-:W-:Y:S02]  /*1600*/  SHF.L.U64.HI R12, R6, 0x5, R7 ;  /* 0x00000005060c7819 */ /* 0x000fe40000010207 */
        /* <DEDUP_REMOVED lines=19> */
.L_x_2232:
[----:B------:R-:W1:Y:S01]  /*1740*/  LDCU.64 UR10, c[0x0][0x5c0] ;  /* 0x0000b800ff0a77ac */ /* 0x000e620008000a00 */
[----:B------:R-:W-:-:S04]  /*1750*/  UIADD3 UR5, UPT, UPT, UR37, UR39, URZ ;  /* 0x0000002725057290 */ /* 0x000fc8000fffe0ff */
[----:B-1----:R-:W-:Y:S02]  /*1760*/  UIMAD.WIDE.U32 UR16, UR5, UR10, URZ ;  /* 0x0000000a051072a5 */ /* 0x002fe4000f8e00ff */
[----:B------:R-:W-:-:S04]  /*1770*/  UIMAD UR5, UR5, UR11, URZ ;  /* 0x0000000b050572a4 */ /* 0x000fc8000f8e02ff */
[----:B------:R-:W-:-:S06]  /*1780*/  UIADD3 UR5, UPT, UPT, UR17, UR5, URZ ;  /* 0x0000000511057290 */ /* 0x000fcc000fffe0ff */
[----:B------:R-:W-:Y:S02]  /*1790*/  MOV R2, UR5 ;  /* 0x0000000500027c02 */ /* 0x000fe40008000f00 */
.L_x_2233:
        /* <DEDUP_REMOVED lines=12> */
.L_x_2234:
[----:B------:R-:W1:Y:S01]  /*1860*/  LDCU.64 UR8, c[0x0][0x5c8] ;  /* 0x0000b900ff0877ac */ /* 0x000e620008000a00 */
[----:B------:R-:W-:-:S04]  /*1870*/  UIADD3 UR37, UPT, UPT, UR37, UR39, URZ ;  /* 0x0000002725257290 */ /* 0x000fc8000fffe0ff */
[----:B-1----:R-:W-:Y:S02]  /*1880*/  UIMAD.WIDE.U32 UR14, UR37, UR8, URZ ;  /* 0x00000008250e72a5 */ /* 0x002fe4000f8e00ff */
[----:B------:R-:W-:-:S04]  /*1890*/  UIMAD UR37, UR37, UR9, URZ ;  /* 0x00000009252572a4 */ /* 0x000fc8000f8e02ff */
[----:B------:R-:W-:-:S06]  /*18a0*/  UIADD3 UR37, UPT, UPT, UR15, UR37, URZ ;  /* 0x000000250f257290 */ /* 0x000fcc000fffe0ff */
[----:B------:R-:W-:Y:S02]  /*18b0*/  MOV R3, UR37 ;  /* 0x0000002500037c02 */ /* 0x000fe40008000f00 */
.L_x_2235:
        /* <DEDUP_REMOVED lines=30> */
.L_x_2237:
[----:B------:R-:W-:Y:S05]  /*1aa0*/  BSYNC.RECONVERGENT B0 ;  /* 0x0000000000007941 */ /* 0x000fea0003800200 */
.L_x_2236:
        /* <DEDUP_REMOVED lines=16> */
.L_x_2239:
[----:B------:R-:W-:Y:S05]  /*1bb0*/  BSYNC.RECONVERGENT B0 ;  /* 0x0000000000007941 */ /* 0x000fea0003800200 */
.L_x_2238:
        /* <DEDUP_REMOVED lines=16> */
.L_x_2241:
[----:B------:R-:W-:Y:S05]  /*1cc0*/  BSYNC.RECONVERGENT B0 ;  /* 0x0000000000007941 */ /* 0x000fea0003800200 */
.L_x_2240:
        /* <DEDUP_REMOVED lines=15> */
.L_x_2243:
[----:B------:R-:W-:Y:S05]  /*1dc0*/  BSYNC.RECONVERGENT B0 ;  /* 0x0000000000007941 */ /* 0x000fea0003800200 */
.L_x_2242:
        /* <DEDUP_REMOVED lines=25> */
.L_x_2245:
[----:B------:R-:W-:Y:S05]  /*1f60*/  BSYNC.RECONVERGENT B0 ;  /* 0x0000000000007941 */ /* 0x000fea0003800200 */
.L_x_2244:
        /* <DEDUP_REMOVED lines=16> */
.L_x_2247:
[----:B------:R-:W-:Y:S05]  /*2070*/  BSYNC.RECONVERGENT B0 ;  /* 0x0000000000007941 */ /* 0x000fea0003800200 */
.L_x_2246:
        /* <DEDUP_REMOVED lines=16> */
.L_x_2249:
[----:B------:R-:W-:Y:S05]  /*2180*/  BSYNC.RECONVERGENT B0 ;  /* 0x0000000000007941 */ /* 0x000fea0003800200 */
.L_x_2248:
        /* <DEDUP_REMOVED lines=16> */
.L_x_2231:
        /* <DEDUP_REMOVED lines=30> */
.L_x_2252:
[----:B------:R2:W-:Y:S04]  /*2470*/  STS.128 [R14+0x8000], RZ ;  /* 0x008000ff0e007388 */ /* 0x0005e80000000c00 */
[----:B------:R2:W-:Y:S02]  /*2480*/  STS.128 [R14+0xa000], RZ ;  /* 0x00a000ff0e007388 */ /* 0x0005e40000000c00 */
.L_x_2253:
[----:B------:R-:W-:Y:S05]  /*2490*/  BSYNC.RECONVERGENT B0 ;  /* 0x0000000000007941 */ /* 0x000fea0003800200 */
.L_x_2251:
        /* <DEDUP_REMOVED lines=23> */
.L_x_2255:
[----:B------:R-:W-:Y:S05]  /*2610*/  BSYNC.RECONVERGENT B0 ;  /* 0x0000000000007941 */ /* 0x000fea0003800200 */
.L_x_2254:
        /* <DEDUP_REMOVED lines=21> */
.L_x_2257:
[----:B------:R1:W-:Y:S04]  /*2770*/  STS.128 [R240], RZ ;  /* 0x000000fff0007388 */ /* 0x0003e80000000c00 */
[----:B------:R1:W-:Y:S02]  /*2780*/  STS.128 [R240+0x2000], RZ ;  /* 0x002000fff0007388 */ /* 0x0003e40000000c00 */
.L_x_2258:
[----:B------:R-:W-:Y:S05]  /*2790*/  BSYNC.RECONVERGENT B0 ;  /* 0x0000000000007941 */ /* 0x000fea0003800200 */
.L_x_2256:
        /* <DEDUP_REMOVED lines=40> */
.L_x_2260:
[----:B------:R-:W-:Y:S05]  /*2a20*/  BSYNC.RECONVERGENT B0 ;  /* 0x0000000000007941 */ /* 0x000fea0003800200 */
.L_x_2259:
        /* <DEDUP_REMOVED lines=36> */
.L_x_2262:
[----:B------:R2:W-:Y:S04]  /*2c70*/  STS.128 [R14+0xc000], RZ ;  /* 0x00c000ff0e007388 */ /* 0x0005e80000000c00 */
[----:B------:R2:W-:Y:S02]  /*2c80*/  STS.128 [R14+0x10000], RZ ;  /* 0x010000ff0e007388 */ /* 0x0005e40000000c00 */
.L_x_2263:
[----:B------:R-:W-:Y:S05]  /*2c90*/  BSYNC.RECONVERGENT B0 ;  /* 0x0000000000007941 */ /* 0x000fea0003800200 */
.L_x_2261:
        /* <DEDUP_REMOVED lines=29> */
.L_x_2265:
[----:B------:R-:W-:Y:S05]  /*2e70*/  BSYNC.RECONVERGENT B0 ;  /* 0x0000000000007941 */ /* 0x000fea0003800200 */
.L_x_2264:
        /* <DEDUP_REMOVED lines=26> */
.L_x_2267:
[----:B------:R-:W-:Y:S05]  /*3020*/  BSYNC.RECONVERGENT B0 ;  /* 0x0000000000007941 */ /* 0x000fea0003800200 */
.L_x_2266:
        /* <DEDUP_REMOVED lines=26> */
.L_x_2269:
[----:B------:R-:W-:Y:S05]  /*31d0*/  BSYNC.RECONVERGENT B0 ;  /* 0x0000000000007941 */ /* 0x000fea0003800200 */
.L_x_2268:
        /* <DEDUP_REMOVED lines=14> */
[----:B------:R-:W-:Y:S02]  /*32c0*/  IMAD.MOV.U32 R4, RZ, RZ, R16 ;  /* 0x000000ffff047224 */ /* 0x000fe400078e0010 */
        /* <DEDUP_REMOVED lines=19> */
.L_x_2271:
[----:B------:R2:W-:Y:S04]  /*3400*/  STS.128 [R14+0x14000], RZ ;  /* 0x014000ff0e007388 */ /* 0x0005e80000000c00 */
[----:B------:R2:W-:Y:S02]  /*3410*/  STS.128 [R14+0x18000], RZ ;  /* 0x018000ff0e007388 */ /* 0x0005e40000000c00 */
.L_x_2272:
[----:B------:R-:W-:Y:S05]  /*3420*/  BSYNC.RECONVERGENT B0 ;  /* 0x0000000000007941 */ /* 0x000fea0003800200 */
.L_x_2270:
[----:B------:R1:W-:Y:S01]  /*3430*/  @P5 STS.128 [R14+0x15000], RZ ;  /* 0x015000ff0e005388 */ /* 0x0003e20000000c00 */
[----:B------:R-:W-:Y:S03]  /*3440*/  BSSY.RECONVERGENT B0, `(.L_x_2273) ;  /* 0x0000019000007945 */ /* 0x000fe60003800200 */
[----:B------:R1:W-:Y:S01]  /*3450*/  @P5 STS.128 [R14+0x19000], RZ ;  /* 0x019000ff0e005388 */ /* 0x0003e20000000c00 */
[----:B------:R-:W-:Y:S05]  /*3460*/  @P5 BRA `(.L_x_2274) ;  /* 0x0000000000585947 */ /* 0x000fea0003800000 */
[----:B------:R-:W3:Y:S01]  /*3470*/  LDCU UR10, c[0x0][0x440] ;  /* 0x00008800ff0a77ac */ /* 0x000ee20008000800 */
[----:B------:R-:W-:Y:S01]  /*3480*/  MOV R5, R2 ;  /* 0x0000000200057202 */ /* 0x000fe20000000f00 */
[----:B------:R-:W-:Y:S01]  /*3490*/  IMAD R0, R10, UR12, RZ ;  /* 0x0000000c0a007c24 */ /* 0x000fe2000f8e02ff */
[----:B------:R-:W4:Y:S01]  /*34a0*/  LDCU.64 UR8, c[0x0][0x390] ;  /* 0x00007200ff0877ac */ /* 0x000f220008000a00 */
[----:B------:R-:W-:Y:S02]  /*34b0*/  IMAD.MOV.U32 R4, RZ, RZ, R16 ;  /* 0x000000ffff047224 */ /* 0x000fe400078e0010 */
[C---:B------:R-:W-:Y:S02]  /*34c0*/  IMAD R0, R11.reuse, UR13, R0 ;  /* 0x0000000d0b007c24 */ /* 0x040fe4000f8e0200 */
[----:B------:R-:W-:-:S04]  /*34d0*/  IMAD.WIDE.U32 R4, R11, UR12, R4 ;  /* 0x0000000c0b047c25 */ /* 0x000fc8000f8e0004 */
        /* <DEDUP_REMOVED lines=15> */
.L_x_2274:
[----:B------:R-:W-:Y:S05]  /*35d0*/  BSYNC.RECONVERGENT B0 ;  /* 0x0000000000007941 */ /* 0x000fea0003800200 */
.L_x_2273:
[----:B------:R1:W-:Y:S01]  /*35e0*/  @P4 STS.128 [R14+0x16000], RZ ;  /* 0x016000ff0e004388 */ /* 0x0003e20000000c00 */
[----:B------:R-:W-:Y:S03]  /*35f0*/  BSSY.RECONVERGENT B0, `(.L_x_2275) ;  /* 0x0000019000007945 */ /* 0x000fe60003800200 */
[----:B------:R1:W-:Y:S01]  /*3600*/  @P4 STS.128 [R14+0x1a000], RZ ;  /* 0x01a000ff0e004388 */ /* 0x0003e20000000c00 */
[----:B------:R-:W-:Y:S05]  /*3610*/  @P4 BRA `(.L_x_2276) ;  /* 0x0000000000584947 */ /* 0x000fea0003800000 */
[----:B------:R-:W2:Y:S01]  /*3620*/  LDCU UR10, c[0x0][0x440] ;  /* 0x00008800ff0a77ac */ /* 0x000ea20008000800 */
[----:B------:R-:W-:Y:S01]  /*3630*/  MOV R5, R2 ;  /* 0x0000000200057202 */ /* 0x000fe20000000f00 */
[----:B------:R-:W-:Y:S01]  /*3640*/  IMAD R0, R6, UR12, RZ ;  /* 0x0000000c06007c24 */ /* 0x000fe2000f8e02ff */
[----:B------:R-:W4:Y:S01]  /*3650*/  LDCU.64 UR8, c[0x0][0x390] ;  /* 0x00007200ff0877ac */ /* 0x000f220008000a00 */
[----:B------:R-:W-:Y:S02]  /*3660*/  IMAD.MOV.U32 R4, RZ, RZ, R16 ;  /* 0x000000ffff047224 */ /* 0x000fe400078e0010 */
[C---:B------:R-:W-:Y:S02]  /*3670*/  IMAD R0, R7.reuse, UR13, R0 ;  /* 0x0000000d07007c24 */ /* 0x040fe4000f8e0200 */
[----:B------:R-:W-:-:S04]  /*3680*/  IMAD.WIDE.U32 R4, R7, UR12, R4 ;  /* 0x0000000c07047c25 */ /* 0x000fc8000f8e0004 */
[----:B------:R-:W-:Y:S01]  /*3690*/  IMAD.IADD R0, R5, 0x1, R0 ;  /* 0x0000000105007824 */ /* 0x000fe200078e0200 */
        /* <DEDUP_REMOVED lines=14> */
.L_x_2276:
[----:B------:R-:W-:Y:S05]  /*3780*/  BSYNC.RECONVERGENT B0 ;  /* 0x0000000000007941 */ /* 0x000fea0003800200 */
.L_x_2275:
[----:B------:R1:W-:Y:S01]  /*3790*/  @P3 STS.128 [R14+0x17000], RZ ;  /* 0x017000ff0e003388 */ /* 0x0003e20000000c00 */
[----:B------:R-:W-:Y:S03]  /*37a0*/  BSSY.RECONVERGENT B0, `(.L_x_2277) ;  /* 0x0000019000007945 */ /* 0x000fe60003800200 */
[----:B------:R1:W-:Y:S01]  /*37b0*/  @P3 STS.128 [R14+0x1b000], RZ ;  /* 0x01b000ff0e003388 */ /* 0x0003e20000000c00 */
[----:B------:R-:W-:Y:S05]  /*37c0*/  @P3 BRA `(.L_x_2278) ;  /* 0x0000000000583947 */ /* 0x000fea0003800000 */
[----:B------:R-:W3:Y:S01]  /*37d0*/  LDCU UR10, c[0x0][0x440] ;  /* 0x00008800ff0a77ac */ /* 0x000ee20008000800 */
[----:B------:R-:W-:Y:S01]  /*37e0*/  MOV R5, R2 ;  /* 0x0000000200057202 */ /* 0x000fe20000000f00 */
        /* <DEDUP_REMOVED lines=20> */
.L_x_2278:
[----:B------:R-:W-:Y:S05]  /*3930*/  BSYNC.RECONVERGENT B0 ;  /* 0x0000000000007941 */ /* 0x000fea0003800200 */
.L_x_2277:
[----:B------:R-:W4:Y:S01]  /*3940*/  LDCU.64 UR10, c[0x0][0x538] ;  /* 0x0000a700ff0a77ac */ /* 0x000f220008000a00 */
[----:B------:R-:W1:Y:S01]  /*3950*/  LDC.64 R4, c[0x0][0x528] ;  /* 0x00014a00ff047b82 */ /* 0x000e620000000a00 */
[C---:B------:R-:W-:Y:S01]  /*3960*/  IMAD.SHL.U32 R0, R3.reuse, 0x40, RZ ;  /* 0x0000004003007824 */ /* 0x040fe200078e00ff */
[----:B---3--:R-:W-:Y:S01]  /*3970*/  SHF.R.U32.HI R10, RZ, 0x4, R3 ;  /* 0x00000004ff0a7819 */ /* 0x008fe20000011603 */
[----:B------:R-:W-:Y:S01]  /*3980*/  IMAD.SHL.U32 R11, R3, 0x2, RZ ;  /* 0x00000002030b7824 */ /* 0x000fe200078e00ff */
[----:B------:R-:W0:Y:S01]  /*3990*/  LDGDEPBAR ;  /* 0x00000000000079af */ /* 0x000e220000000000 */
[----:B----4-:R-:W-:-:S04]  /*39a0*/  UISETP.NE.U32.AND UP0, UPT, UR10, URZ, UPT ;  /* 0x000000ff0a00728c */ /* 0x010fc8000bf05070 */
[----:B------:R-:W-:Y:S01]  /*39b0*/  UISETP.NE.AND.EX UP0, UPT, UR11, URZ, UPT, UP0 ;  /* 0x000000ff0b00728c */ /* 0x000fe2000bf05300 */
[----:B-1----:R-:W3:Y:S05]  /*39c0*/  LDG.E.64 R8, desc[UR34][R4.64+0x8] ;  /* 0x0000082204087981 */ /* 0x002eea000c1e1b00 */
[----:B------:R-:W-:-:S05]  /*39d0*/  PLOP3.LUT P0, PT, PT, PT, UP0, 0x80, 0x8 ;  /* 0x000000000008781c */ /* 0x000fca0003f0f008 */
[----:B------:R-:W1:Y:S01]  /*39e0*/  @UP0 LDCU.64 UR8, c[0x0][0x540] ;  /* 0x0000a800ff0807ac */ /* 0x000e620008000a00 */
[----:B------:R-:W-:Y:S01]  /*39f0*/  @UP0 UMOV UR12, UR24 ;  /* 0x00000018000c0c82 */ /* 0x000fe20008000000 */
[----:B------:R-:W-:Y:S01]  /*3a00*/  @UP0 UMOV UR13, URZ ;  /* 0x000000ff000d0c82 */ /* 0x000fe20008000000 */
[----:B------:R-:W4:Y:S01]  /*3a10*/  LDG.E.64 R4, desc[UR34][R4.64] ;  /* 0x0000002204047981 */ /* 0x000f22000c1e1b00 */
[----:B-1----:R-:W-:Y:S01]  /*3a20*/  @UP0 UIMAD.WIDE.U32 UR12, UR23, UR8, UR12 ;  /* 0x00000008170c02a5 */ /* 0x002fe2000f8e000c */
        /* <DEDUP_REMOVED lines=9> */
[----:B--2---:R-:W-:Y:S01]  /*3ac0*/  IMAD.U32 R6, RZ, RZ, UR10 ;  /* 0x0000000aff067e24 */ /* 0x004fe2000f8e00ff */
[----:B------:R-:W1:Y:S03]  /*3ad0*/  @UP0 LDCU UR12, c[0x0][0x458] ;  /* 0x00008b00ff0c07ac */ /* 0x000e660008000800 */
[----:B------:R-:W-:Y:S01]  /*3ae0*/  IMAD.U32 R7, RZ, RZ, UR11 ;  /* 0x0000000bff077e24 */ /* 0x000fe2000f8e00ff */
[----:B------:R-:W-:Y:S01]  /*3af0*/  LOP3.LUT R20, R2, 0x38, R20, 0xf8, !PT ;  /* 0x0000003802147812 */ /* 0x000fe200078ef814 */
[----:B------:R-:W-:Y:S01]  /*3b00*/  IMAD.MOV.U32 R211, RZ, RZ, 0x20 ;  /* 0x00000020ffd37424 */ /* 0x000fe200078e00ff */
[----:B------:R-:W-:Y:S01]  /*3b10*/  LOP3.LUT R10, R10, 0x10, R3, 0xf8, !PT ;  /* 0x000000100a0a7812 */ /* 0x000fe200078ef803 */
[----:B------:R-:W-:Y:S01]  /*3b20*/  IMAD.U32 R226, RZ, RZ, UR5 ;  /* 0x00000005ffe27e24 */ /* 0x000fe2000f8e00ff */
[----:B------:R1:W2:Y:S01]  /*3b30*/  @P0 LDG.E R6, desc[UR34][R6.64] ;  /* 0x0000002206060981 */ /* 0x0002a2000c1e1900 */
[----:B------:R-:W-:Y:S01]  /*3b40*/  LOP3.LUT R11, R11, 0x1e0, R13, 0xf8, !PT ;  /* 0x000001e00b0b7812 */ /* 0x000fe200078ef80d */
[----:B------:R-:W-:Y:S01]  /*3b50*/  IMAD.MOV.U32 R234, RZ, RZ, R240 ;  /* 0x000000ffffea7224 */ /* 0x000fe200078e00f0 */
[----:B------:R-:W-:Y:S01]  /*3b60*/  LOP3.LUT R2, R0, 0x200, RZ, 0xc0, !PT ;  /* 0x0000020000027812 */ /* 0x000fe200078ec0ff */
[----:B------:R-:W-:Y:S01]  /*3b70*/  IMAD.MOV.U32 R225, RZ, RZ, 0x4 ;  /* 0x00000004ffe17424 */ /* 0x000fe200078e00ff */
[----:B------:R-:W-:-:S02]  /*3b80*/  LOP3.LUT R10, R10, R20, RZ, 0x3c, !PT ;  /* 0x000000140a0a7212 */ /* 0x000fc400078e3cff */
[----:B------:R-:W-:Y:S02]  /*3b90*/  CS2R R158, SRZ ;  /* 0x00000000009e7805 */ /* 0x000fe4000001ff00 */
[----:B------:R-:W-:Y:S02]  /*3ba0*/  LOP3.LUT R13, R20, 0x8, R13, 0x78, !PT ;  /* 0x00000008140d7812 */ /* 0x000fe400078e780d */
        /* <DEDUP_REMOVED lines=17> */
[----:B-1----:R-:W2:Y:S01]  /*3cc0*/  @P0 MUFU.RCP R7, UR12 ;  /* 0x0000000c00070d08 */ /* 0x002ea20008001000 */
[----:B------:R-:W-:Y:S01]  /*3cd0*/  UIMAD UR12, UR23, UR31, UR24 ;  /* 0x0000001f170c72a4 */ /* 0x000fe2000f8e0218 */
[----:B------:R-:W-:Y:S02]  /*3ce0*/  CS2R R124, SRZ ;  /* 0x00000000007c7805 */ /* 0x000fe4000001ff00 */
[----:B------:R-:W-:Y:S02]  /*3cf0*/  CS2R R130, SRZ ;  /* 0x0000000000827805 */ /* 0x000fe4000001ff00 */
[----:B------:R-:W-:Y:S01]  /*3d00*/  CS2R R128, SRZ ;  /* 0x0000000000807805 */ /* 0x000fe2000001ff00 */
[----:B------:R-:W-:Y:S01]  /*3d10*/  USHF.L.U32 UR12, UR12, 0x5, URZ ;  /* 0x000000050c0c7899 */ /* 0x000fe200080006ff */
[----:B------:R-:W-:Y:S02]  /*3d20*/  CS2R R122, SRZ ;  /* 0x00000000007a7805 */ /* 0x000fe4000001ff00 */
[----:B------:R-:W-:-:S02]  /*3d30*/  CS2R R120, SRZ ;  /* 0x0000000000787805 */ /* 0x000fc4000001ff00 */
[----:B------:R-:W-:Y:S01]  /*3d40*/  CS2R R118, SRZ ;  /* 0x0000000000767805 */ /* 0x000fe2000001ff00 */
[----:B------:R-:W-:Y:S01]  /*3d50*/  USHF.R.S32.HI UR14, URZ, 0x1f, UR12 ;  /* 0x0000001fff0e7899 */ /* 0x000fe2000801140c */
        /* <DEDUP_REMOVED lines=8> */
[----:B------:R-:W-:Y:S02]  /*3de0*/  LEA R210, R210, UR25, 0x1 ;  /* 0x00000019d2d27c11 */ /* 0x000fe4000f8e08ff */
[----:B------:R-:W-:Y:S02]  /*3df0*/  CS2R R112, SRZ ;  /* 0x0000000000707805 */ /* 0x000fe4000001ff00 */
[----:B------:R-:W-:-:S02]  /*3e00*/  LOP3.LUT R2, R2, R13, RZ, 0xfc, !PT ;  /* 0x0000000d02027212 */ /* 0x000fc400078efcff */
[----:B------:R-:W-:Y:S02]  /*3e10*/  CS2R R106, SRZ ;  /* 0x00000000006a7805 */ /* 0x000fe4000001ff00 */
[----:B------:R-:W-:Y:S01]  /*3e20*/  SEL R211, R211, 0xffffffe0, !P1 ;  /* 0xffffffe0d3d37807 */ /* 0x000fe20004800000 */
[----:B------:R-:W-:Y:S01]  /*3e30*/  IMAD.IADD R208, R212, 0x1, R210 ;  /* 0x00000001d4d07824 */ /* 0x000fe200078e02d2 */
[----:B------:R-:W-:Y:S02]  /*3e40*/  LEA R0, R0, UR25, 0x1 ;  /* 0x0000001900007c11 */ /* 0x000fe4000f8e08ff */
[----:B------:R-:W-:Y:S02]  /*3e50*/  CS2R R104, SRZ ;  /* 0x0000000000687805 */ /* 0x000fe4000001ff00 */
[----:B------:R-:W-:Y:S02]  /*3e60*/  LEA R2, R2, UR25, 0x1 ;  /* 0x0000001902027c11 */ /* 0x000fe4000f8e08ff */
[----:B------:R-:W-:-:S02]  /*3e70*/  CS2R R102, SRZ ;  /* 0x0000000000667805 */ /* 0x000fc4000001ff00 */
[----:B------:R-:W-:Y:S02]  /*3e80*/  IADD3 R226, PT, PT, -R226, UR36, -R11 ;  /* 0x00000024e2e27c10 */ /* 0x000fe4000fffe90b */
        /* <DEDUP_REMOVED lines=33> */
[C---:B------:R-:W-:Y:S01]  /*40a0*/  IMAD.IADD R209, R211.reuse, 0x1, R210 ;  /* 0x00000001d3d17824 */ /* 0x040fe200078e02d2 */
[----:B------:R-:W1:Y:S01]  /*40b0*/  LDCU UR8, c[0x0][0x440] ;  /* 0x00008800ff0877ac */ /* 0x000e620008000800 */
[----:B------:R-:W-:Y:S02]  /*40c0*/  IMAD.IADD R3, R211, 0x1, R208 ;  /* 0x00000001d3037824 */ /* 0x000fe400078e02d0 */
[----:B------:R-:W-:Y:S01]  /*40d0*/  VIADD R2, R2, UR16 ;  /* 0x0000001002027c36 */ /* 0x000fe20008000000 */
[----:B------:R-:W-:Y:S01]  /*40e0*/  UMOV UR23, URZ ;  /* 0x000000ff00177c82 */ /* 0x000fe20008000000 */
[----:B------:R-:W-:Y:S01]  /*40f0*/  UIADD3 UR5, UPT, UPT, UR5, -UR44, -UR36 ;  /* 0x8000002c05057290 */ /* 0x000fe2000fffe824 */
[----:B------:R-:W-:Y:S01]  /*4100*/  VIADD R0, R0, UR16 ;  /* 0x0000001000007c36 */ /* 0x000fe20008000000 */
[----:B------:R-:W1:Y:S01]  /*4110*/  LDCU UR11, c[0x0][0x504] ;  /* 0x0000a080ff0b77ac */ /* 0x000e620008000800 */
[----:B------:R-:W1:Y:S01]  /*4120*/  LDCU UR10, c[0x0][0x508] ;  /* 0x0000a100ff0a77ac */ /* 0x000e620008000800 */
[----:B------:R-:W1:Y:S01]  /*4130*/  LDCU UR9, c[0x0][0x3e0] ;  /* 0x00007c00ff0977ac */ /* 0x000e620008000800 */
[----:B------:R-:W1:Y:S01]  /*4140*/  LDCU UR13, c[0x0][0x45c] ;  /* 0x00008b80ff0d77ac */ /* 0x000e620008000800 */
[----:B------:R-:W-:Y:S01]  /*4150*/  USHF.L.U32 UR47, UR47, 0x3, URZ ;  /* 0x000000032f2f7899 */ /* 0x000fe200080006ff */
[----:B---3--:R-:W-:Y:S01]  /*4160*/  IADD3 R233, P4, P3, R8, UR12, R233 ;  /* 0x0000000c08e97c10 */ /* 0x008fe2000fb9e0e9 */
[----:B------:R-:W3:Y:S03]  /*4170*/  LDCU.U8 UR12, c[0x0][0x4f8] ;  /* 0x00009f00ff0c77ac */ /* 0x000ee60008000000 */
[----:B------:R-:W-:Y:S01]  /*4180*/  IADD3.X R232, PT, PT, R9, UR14, RZ, P4, P3 ;  /* 0x0000000e09e87c10 */ /* 0x000fe2000a7e64ff */
[----:B------:R-:W1:Y:S01]  /*4190*/  LDCU UR14, c[0x0][0x590] ;  /* 0x0000b200ff0e77ac */ /* 0x000e620008000800 */
[----:B----4-:R-:W-:-:S02]  /*41a0*/  R2UR UR64, R4 ;  /* 0x00000000044072ca */ /* 0x010fc400000e0000 */
[----:B------:R-:W-:Y:S01]  /*41b0*/  R2UR UR65, R5 ;  /* 0x00000000054172ca */ /* 0x000fe200000e0000 */
[----:B-1----:R-:W-:Y:S01]  /*41c0*/  USHF.L.U32 UR14, UR14, 0x6, URZ ;  /* 0x000000060e0e7899 */ /* 0x002fe200080006ff */
[----:B--2---:R-:W-:-:S05]  /*41d0*/  @P0 FMUL.FTZ R6, R6, R7 ;  /* 0x0000000706060220 */ /* 0x004fca0000410000 */
[----:B------:R-:W-:-:S04]  /*41e0*/  @P0 R2UR UR15, R6 ;  /* 0x00000000060f02ca */ /* 0x000fc800000e0000 */
        /* <DEDUP_REMOVED lines=11> */
[----:B------:R-:W-:Y:S01]  /*42a0*/  UIADD3 UR16, UPT, UPT, UR65, 0x646e171e, URZ ;  /* 0x646e171e41107890 */ /* 0x000fe2000fffe0ff */
[----:B---3--:R-:W-:-:S11]  /*42b0*/  @UP0 UMOV UR23, UR15 ;  /* 0x0000000f00170c82 */ /* 0x008fd60008000000 */
.L_x_2283:
        /* <DEDUP_REMOVED lines=217> */
.L_x_2279:
        /* <DEDUP_REMOVED lines=158> */
.L_x_2280:
[----:B------:R-:W1:Y:S01]  /*5a30*/  S2R R214, SR_TID.X ;  /* 0x0000000000d67919 */ /* 0x000e620000002100 */
[C---:B------:R-:W-:Y:S01]  /*5a40*/  FMUL.FTZ R248, R237.reuse, 1.4426950216293334961 ;  /* 0x3fb8aa3bedf87820 */ /* 0x040fe20000410000 */
[----:B------:R-:W-:Y:S01]  /*5a50*/  FSETP.NEU.FTZ.AND P0, PT, R237, -INF , PT ;  /* 0xff800000ed00780b */ /* 0x000fe20003f1d000 */
[----:B------:R-:W-:Y:S01]  /*5a60*/  FMUL.FTZ R249, R238, 1.4426950216293334961 ;  /* 0x3fb8aa3beef97820 */ /* 0x000fe20000410000 */
[----:B------:R-:W-:Y:S02]  /*5a70*/  IMAD.U32 R3, RZ, RZ, UR40 ;  /* 0x00000028ff037e24 */ /* 0x000fe4000f8e00ff */
[----:B------:R-:W-:Y:S01]  /*5a80*/  FMUL.FTZ R165, R235, 1.4426950216293334961 ;  /* 0x3fb8aa3beba57820 */ /* 0x000fe20000410000 */
[----:B------:R-:W-:Y:S01]  /*5a90*/  FSEL R248, R248, RZ, P0 ;  /* 0x000000fff8f87208 */ /* 0x000fe20000000000 */
[----:B------:R-:W-:Y:S01]  /*5aa0*/  IMAD.WIDE.U32 R166, R233, -0x2daee0ad, RZ ;  /* 0xd2511f53e9a67825 */ /* 0x000fe200078e00ff */
[----:B------:R-:W-:Y:S01]  /*5ab0*/  FSETP.NEU.FTZ.AND P0, PT, R238, -INF , PT ;  /* 0xff800000ee00780b */ /* 0x000fe20003f1d000 */
[----:B------:R-:W-:Y:S01]  /*5ac0*/  UISETP.GT.AND UP0, UPT, UR45, UR41, UPT ;  /* 0x000000292d00728c */ /* 0x000fe2000bf04270 */
[----:B------:R-:W-:Y:S01]  /*5ad0*/  FSETP.NEU.FTZ.AND P1, PT, R236, -INF , PT ;  /* 0xff800000ec00780b */ /* 0x000fe20003f3d000 */
[--C-:B------:R-:W-:Y:S01]  /*5ae0*/  FFMA.FTZ R34, R34, UR13, -R248.reuse ;  /* 0x0000000d22227c23 */ /* 0x100fe200080108f8 */
[----:B------:R-:W-:Y:S01]  /*5af0*/  FSEL R249, R249, RZ, P0 ;  /* 0x000000fff9f97208 */ /* 0x000fe20000000000 */
[--C-:B------:R-:W-:Y:S01]  /*5b00*/  FFMA.FTZ R35, R35, UR13, -R248.reuse ;  /* 0x0000000d23237c23 */ /* 0x100fe200080108f8 */
[----:B------:R-:W-:Y:S01]  /*5b10*/  FSETP.NEU.FTZ.AND P0, PT, R235, -INF , PT ;  /* 0xff800000eb00780b */ /* 0x000fe20003f1d000 */
        /* <DEDUP_REMOVED lines=11> */
[----:B------:R-:W-:Y:S01]  /*5bd0*/  FSEL R4, R165, RZ, P0 ;  /* 0x000000ffa5047208 */ /* 0x000fe20000000000 */
[--C-:B------:R-:W-:Y:S01]  /*5be0*/  FFMA.FTZ R19, R19, UR13, -R248.reuse ;  /* 0x0000000d13137c23 */ /* 0x100fe200080108f8 */
[--C-:B------:R-:W-:Y:S01]  /*5bf0*/  FFMA.FTZ R22, R22, UR13, -R248.reuse ;  /* 0x0000000d16167c23 */ /* 0x100fe200080108f8 */
[--C-:B------:R-:W-:Y:S01]  /*5c00*/  FFMA.FTZ R7, R7, UR13, -R248.reuse ;  /* 0x0000000d07077c23 */ /* 0x100fe200080108f8 */
[----:B------:R-:W-:Y:S01]  /*5c10*/  FFMA.FTZ R248, R6, UR13, -R248 ;  /* 0x0000000d06f87c23 */ /* 0x000fe200080108f8 */
[----:B------:R-:W-:Y:S01]  /*5c20*/  FMUL.FTZ R6, R236, 1.4426950216293334961 ;  /* 0x3fb8aa3bec067820 */ /* 0x000fe20000410000 */
[----:B-1----:R-:W-:Y:S01]  /*5c30*/  SHF.R.U32.HI R164, RZ, 0x6, R214 ;  /* 0x00000006ffa47819 */ /* 0x002fe200000116d6 */
[----:B------:R-:W-:Y:S02]  /*5c40*/  IMAD.SHL.U32 R187, R214, 0x10, RZ ;  /* 0x00000010d6bb7824 */ /* 0x000fe400078e00ff */
[--C-:B------:R-:W-:Y:S01]  /*5c50*/  FFMA.FTZ R30, R30, UR13, -R4.reuse ;  /* 0x0000000d1e1e7c23 */ /* 0x100fe20008010804 */
[----:B------:R-:W-:Y:S01]  /*5c60*/  FFMA.FTZ R31, R31, UR13, -R4 ;  /* 0x0000000d1f1f7c23 */ /* 0x000fe20008010804 */
[----:B------:R-:W-:Y:S01]  /*5c70*/  FSEL R6, R6, RZ, P1 ;  /* 0x000000ff06067208 */ /* 0x000fe20000800000 */
[----:B------:R-:W-:Y:S01]  /*5c80*/  IMAD R3, R3, 0x4, R164 ;  /* 0x0000000403037824 */ /* 0x000fe200078e02a4 */
[----:B------:R-:W-:Y:S01]  /*5c90*/  SHF.R.U32.HI R164, RZ, 0x5, R214 ;  /* 0x00000005ffa47819 */ /* 0x000fe200000116d6 */
[--C-:B------:R-:W-:Y:S01]  /*5ca0*/  FFMA.FTZ R11, R11, UR13, -R4.reuse ;  /* 0x0000000d0b0b7c23 */ /* 0x100fe20008010804 */
[--C-:B------:R-:W-:Y:S01]  /*5cb0*/  FFMA.FTZ R10, R10, UR13, -R4.reuse ;  /* 0x0000000d0a0a7c23 */ /* 0x100fe20008010804 */
[--C-:B------:R-:W-:Y:S01]  /*5cc0*/  FFMA.FTZ R27, R27, UR13, -R4.reuse ;  /* 0x0000000d1b1b7c23 */ /* 0x100fe20008010804 */
[----:B------:R-:W-:Y:S01]  /*5cd0*/  LOP3.LUT R164, R164, 0x1, RZ, 0xc0, !PT ;  /* 0x00000001a4a47812 */ /* 0x000fe200078ec0ff */
[--C-:B------:R-:W-:Y:S01]  /*5ce0*/  FFMA.FTZ R26, R26, UR13, -R4.reuse ;  /* 0x0000000d1a1a7c23 */ /* 0x100fe20008010804 */
[--C-:B------:R-:W-:Y:S01]  /*5cf0*/  FFMA.FTZ R14, R14, UR13, -R4.reuse ;  /* 0x0000000d0e0e7c23 */ /* 0x100fe20008010804 */
[----:B------:R-:W-:Y:S01]  /*5d00*/  FFMA.FTZ R15, R15, UR13, -R4 ;  /* 0x0000000d0f0f7c23 */ /* 0x000fe20008010804 */
[----:B------:R-:W-:Y:S01]  /*5d10*/  FFMA.FTZ R29, R29, UR13, -R6 ;  /* 0x0000000d1d1d7c23 */ /* 0x000fe20008010806 */
[----:B------:R-:W-:Y:S01]  /*5d20*/  IMAD R5, R5, 0x4, R164 ;  /* 0x0000000405057824 */ /* 0x000fe200078e02a4 */
[----:B------:R-:W-:Y:S01]  /*5d30*/  LOP3.LUT R164, R3, UR65, R167, 0x96, !PT ;  /* 0x0000004103a47c12 */ /* 0x000fe2000f8e96a7 */
[--C-:B------:R-:W-:Y:S01]  /*5d40*/  FFMA.FTZ R28, R28, UR13, -R6.reuse ;  /* 0x0000000d1c1c7c23 */ /* 0x100fe20008010806 */
[--C-:B------:R-:W-:Y:S01]  /*5d50*/  FFMA.FTZ R24, R24, UR13, -R6.reuse ;  /* 0x0000000d18187c23 */ /* 0x100fe20008010806 */
[----:B------:R-:W-:Y:S04]  /*5d60*/  IMAD.WIDE.U32 R178, R5, -0x326172a9, RZ ;  /* 0xcd9e8d5705b27825 */ /* 0x000fe800078e00ff */
[--C-:B------:R-:W-:Y:S01]  /*5d70*/  FFMA.FTZ R25, R25, UR13, -R6.reuse ;  /* 0x0000000d19197c23 */ /* 0x100fe20008010806 */
[----:B------:R1:W2:Y:S01]  /*5d80*/  MUFU.EX2 R192, R32 ;  /* 0x0000002000c07308 */ /* 0x0002a20000000800 */
[--C-:B------:R-:W-:Y:S01]  /*5d90*/  FFMA.FTZ R9, R9, UR13, -R6.reuse ;  /* 0x0000000d09097c23 */ /* 0x100fe20008010806 */
[----:B------:R-:W-:Y:S01]  /*5da0*/  IMAD.WIDE.U32 R164, R164, -0x326172a9, RZ ;  /* 0xcd9e8d57a4a47825 */ /* 0x000fe200078e00ff */
[----:B------:R-:W-:Y:S07]  /*5db0*/  LOP3.LUT R176, R232, UR64, R179, 0x96, !PT ;  /* 0x00000040e8b07c12 */ /* 0x000fee000f8e96b3 */
[----:B------:R-:W-:Y:S01]  /*5dc0*/  MUFU.EX2 R191, R34 ;  /* 0x0000002200bf7308 */ /* 0x000fe20000000800 */
[--C-:B------:R-:W-:Y:S01]  /*5dd0*/  FFMA.FTZ R13, R13, UR13, -R6.reuse ;  /* 0x0000000d0d0d7c23 */ /* 0x100fe20008010806 */
[----:B------:R-:W-:Y:S01]  /*5de0*/  VIADD R3, R5, 0x2 ;  /* 0x0000000205037836 */ /* 0x000fe20000000000 */
[----:B------:R-:W-:Y:S01]  /*5df0*/  LOP3.LUT R178, R178, UR56, R165, 0x96, !PT ;  /* 0x00000038b2b27c12 */ /* 0x000fe2000f8e96a5 */
[----:B------:R-:W-:Y:S04]  /*5e00*/  IMAD.WIDE.U32 R176, R176, -0x2daee0ad, RZ ;  /* 0xd2511f53b0b07825 */ /* 0x000fe800078e00ff */
[--C-:B------:R-:W-:Y:S02]  /*5e10*/  FFMA.FTZ R8, R8, UR13, -R6.reuse ;  /* 0x0000000d08087c23 */ /* 0x100fe40008010806 */
[----:B------:R3:W4:Y:S01]  /*5e20*/  MUFU.EX2 R188, R35 ;  /* 0x0000002300bc7308 */ /* 0x0007220000000800 */
[----:B------:R-:W-:Y:S01]  /*5e30*/  FFMA.FTZ R12, R12, UR13, -R6 ;  /* 0x0000000d0c0c7c23 */ /* 0x000fe20008010806 */
[----:B------:R-:W-:Y:S01]  /*5e40*/  IMAD.WIDE.U32 R174, R3, -0x326172a9, RZ ;  /* 0xcd9e8d5703ae7825 */ /* 0x000fe200078e00ff */
[----:B------:R-:W-:Y:S07]  /*5e50*/  LOP3.LUT R187, R187, 0x1c0, RZ, 0xc0, !PT ;  /* 0x000001c0bbbb7812 */ /* 0x000fee00078ec0ff */
[----:B------:R4:W-:Y:S01]  /*5e60*/  MUFU.EX2 R189, R33 ;  /* 0x0000002100bd7308 */ /* 0x0009e20000000800 */
[----:B------:R-:W-:Y:S01]  /*5e70*/  LOP3.LUT R5, R166, UR55, R177, 0x96, !PT ;  /* 0x00000037a6057c12 */ /* 0x000fe2000f8e96b1 */
[----:B------:R-:W-:Y:S01]  /*5e80*/  IMAD.WIDE.U32 R178, R178, -0x2daee0ad, RZ ;  /* 0xd2511f53b2b27825 */ /* 0x000fe200078e00ff */
[----:B------:R-:W-:Y:S07]  /*5e90*/  LOP3.LUT R170, R232, UR64, R175, 0x96, !PT ;  /* 0x00000040e8aa7c12 */ /* 0x000fee000f8e96af */
[----:B------:R4:W4:Y:S01]  /*5ea0*/  MUFU.EX2 R204, R20 ;  /* 0x0000001400cc7308 */ /* 0x0009220000000800 */
[----:B------:R-:W-:Y:S01]  /*5eb0*/  LOP3.LUT R174, R174, UR56, R165, 0x96, !PT ;  /* 0x00000038aeae7c12 */ /* 0x000fe2000f8e96a5 */
[----:B------:R-:W-:Y:S01]  /*5ec0*/  IMAD.SHL.U32 R4, R214, 0x2, RZ ;  /* 0x00000002d6047824 */ /* 0x000fe200078e00ff */
[----:B------:R-:W-:Y:S01]  /*5ed0*/  LOP3.LUT R176, R176, UR52, R179, 0x96, !PT ;  /* 0x00000034b0b07c12 */ /* 0x000fe2000f8e96b3 */
[----:B------:R-:W-:Y:S01]  /*5ee0*/  IMAD.SHL.U32 R6, R214, 0x20, RZ ;  /* 0x00000020d6067824 */ /* 0x000fe200078e00ff */
[----:B------:R-:W-:Y:S01]  /*5ef0*/  SHF.R.U32.HI R3, RZ, 0x1, R214 ;  /* 0x00000001ff037819 */ /* 0x000fe200000116d6 */
[----:B------:R-:W-:Y:S01]  /*5f00*/  IMAD.WIDE.U32 R170, R170, -0x2daee0ad, RZ ;  /* 0xd2511f53aaaa7825 */ /* 0x000fe200078e00ff */
[----:B------:R-:W-:Y:S03]  /*5f10*/  LOP3.LUT R187, R187, 0x38, R4, 0xf8, !PT ;  /* 0x00000038bbbb7812 */ /* 0x000fe600078ef804 */
[----:B------:R-:W-:Y:S01]  /*5f20*/  MUFU.EX2 R221, R16 ;  /* 0x0000001000dd7308 */ /* 0x000fe20000000800 */
[--C-:B------:R-:W-:Y:S01]  /*5f30*/  LOP3.LUT R4, R4, 0x7006, R6.reuse, 0xc8, !PT ;  /* 0x0000700604047812 */ /* 0x100fe200078ec806 */
[----:B------:R-:W-:Y:S01]  /*5f40*/  IMAD.WIDE.U32 R174, R174, -0x2daee0ad, RZ ;  /* 0xd2511f53aeae7825 */ /* 0x000fe200078e00ff */
[----:B------:R-:W-:Y:S07]  /*5f50*/  LOP3.LUT R168, R166, UR55, R171, 0x96, !PT ;  /* 0x00000037a6a87c12 */ /* 0x000fee000f8e96ab */
[----:B------:R-:W-:Y:S01]  /*5f60*/  MUFU.EX2 R197, R28 ;  /* 0x0000001c00c57308 */ /* 0x000fe20000000800 */
[----:B------:R-:W-:Y:S01]  /*5f70*/  LOP3.LUT R4, R4, 0x400, R6, 0xf8, !PT ;  /* 0x0000040004047812 */ /* 0x000fe200078ef806 */
[----:B------:R-:W-:Y:S01]  /*5f80*/  IMAD.WIDE.U32 R176, R176, -0x326172a9, RZ ;  /* 0xcd9e8d57b0b07825 */ /* 0x000fe200078e00ff */
[----:B------:R-:W-:Y:S07]  /*5f90*/  LOP3.LUT R187, R187, 0x20, R3, 0x78, !PT ;  /* 0x00000020bbbb7812 */ /* 0x000fee00078e7803 */
[----:B------:R-:W4:Y:S01]  /*5fa0*/  MUFU.EX2 R201, R23 ;  /* 0x0000001700c97308 */ /* 0x000f220000000800 */
[----:B------:R-:W-:Y:S01]  /*5fb0*/  LOP3.LUT R170, R170, UR52, R175, 0x96, !PT ;  /* 0x00000034aaaa7c12 */ /* 0x000fe2000f8e96af */
[----:B------:R-:W-:Y:S01]  /*5fc0*/  IMAD.WIDE.U32 R172, R5, -0x326172a9, RZ ;  /* 0xcd9e8d5705ac7825 */ /* 0x000fe200078e00ff */
[----:B------:R-:W-:Y:S07]  /*5fd0*/  LOP3.LUT R187, R4, R187, RZ, 0xfc, !PT ;  /* 0x000000bb04bb7212 */ /* 0x000fee00078efcff */
[----:B------:R-:W4:Y:S01]  /*5fe0*/  MUFU.EX2 R220, R17 ;  /* 0x0000001100dc7308 */ /* 0x000f220000000800 */
[----:B------:R-:W-:Y:S01]  /*5ff0*/  SHF.R.U32.HI R215, RZ, 0x4, R214 ;  /* 0x00000004ffd77819 */ /* 0x000fe200000116d6 */
[----:B------:R-:W-:Y:S01]  /*6000*/  IMAD.WIDE.U32 R168, R168, -0x326172a9, RZ ;  /* 0xcd9e8d57a8a87825 */ /* 0x000fe200078e00ff */
[----:B------:R-:W-:Y:S07]  /*6010*/  LOP3.LUT R172, R172, UR51, R177, 0x96, !PT ;  /* 0x00000033acac7c12 */ /* 0x000fee000f8e96b1 */
[----:B------:R-:W4:Y:S01]  /*6020*/  MUFU.EX2 R219, R18 ;  /* 0x0000001200db7308 */ /* 0x000f220000000800 */
[----:B------:R-:W-:Y:S01]  /*6030*/  LOP3.LUT R166, R164, UR53, R173, 0x96, !PT ;  /* 0x00000035a4a67c12 */ /* 0x000fe2000f8e96ad */
[----:B------:R-:W-:Y:S01]  /*6040*/  IMAD.SHL.U32 R4, R214, 0x40, RZ ;  /* 0x00000040d6047824 */ /* 0x000fe200078e00ff */
[----:B------:R-:W-:Y:S01]  /*6050*/  LOP3.LUT R164, R164, UR53, R169, 0x96, !PT ;  /* 0x00000035a4a47c12 */ /* 0x000fe2000f8e96a9 */
[----:B------:R-:W-:Y:S06]  /*6060*/  IMAD.WIDE.U32 R170, R170, -0x326172a9, RZ ;  /* 0xcd9e8d57aaaa7825 */ /* 0x000fec00078e00ff */
[----:B------:R-:W-:Y:S01]  /*6070*/  MUFU.EX2 R218, R19 ;  /* 0x0000001300da7308 */ /* 0x000fe20000000800 */
[----:B------:R-:W-:Y:S01]  /*6080*/  LOP3.LUT R5, R4, 0x1c0, RZ, 0xc0, !PT ;  /* 0x000001c004057812 */ /* 0x000fe200078ec0ff */
[----:B------:R-:W-:Y:S01]  /*6090*/  IMAD.WIDE.U32 R172, R172, -0x2daee0ad, RZ ;  /* 0xd2511f53acac7825 */ /* 0x000fe200078e00ff */
[----:B------:R-:W-:Y:S07]  /*60a0*/  LOP3.LUT R168, R168, UR51, R171, 0x96, !PT ;  /* 0x00000033a8a87c12 */ /* 0x000fee000f8e96ab */
[----:B------:R-:W-:Y:S01]  /*60b0*/  MUFU.EX2 R199, R24 ;  /* 0x0000001800c77308 */ /* 0x000fe20000000800 */
[----:B------:R-:W-:Y:S01]  /*60c0*/  LOP3.LUT R4, R4, 0x200, RZ, 0xc0, !PT ;  /* 0x0000020004047812 */ /* 0x000fe200078ec0ff */
[----:B------:R-:W-:Y:S01]  /*60d0*/  IMAD.WIDE.U32 R166, R166, -0x2daee0ad, RZ ;  /* 0xd2511f53a6a67825 */ /* 0x000fe200078e00ff */
[----:B------:R-:W-:Y:S07]  /*60e0*/  LEA R187, R187, UR4, 0x1 ;  /* 0x00000004bbbb7c11 */ /* 0x000fee000f8e08ff */
[----:B------:R-:W4:Y:S01]  /*60f0*/  MUFU.EX2 R202, R22 ;  /* 0x0000001600ca7308 */ /* 0x000f220000000800 */
[----:B------:R-:W-:Y:S01]  /*6100*/  LOP3.LUT R4, R4, 0x400, R6, 0xf8, !PT ;  /* 0x0000040004047812 */ /* 0x000fe200078ef806 */
[----:B------:R-:W-:Y:S01]  /*6110*/  IMAD.SHL.U32 R213, R214, 0x8, RZ ;  /* 0x00000008d6d57824 */ /* 0x000fe200078e00ff */
[----:B------:R-:W-:Y:S01]  /*6120*/  LOP3.LUT R165, R178, UR50, R167, 0x96, !PT ;  /* 0x00000032b2a57c12 */ /* 0x000fe2000f8e96a7 */
[----:B------:R-:W-:Y:S01]  /*6130*/  IMAD.WIDE.U32 R178, R164, -0x2daee0ad, RZ ;  /* 0xd2511f53a4b27825 */ /* 0x000fe200078e00ff */
[----:B------:R-:W-:Y:S05]  /*6140*/  LOP3.LUT R166, R166, UR44, R173, 0x96, !PT ;  /* 0x0000002ca6a67c12 */ /* 0x000fea000f8e96ad */
[----:B------:R-:W-:Y:S01]  /*6150*/  MUFU.EX2 R229, R12 ;  /* 0x0000000c00e57308 */ /* 0x000fe20000000800 */
[----:B------:R-:W-:Y:S01]  /*6160*/  LOP3.LUT R5, R5, 0x38, R213, 0xf8, !PT ;  /* 0x0000003805057812 */ /* 0x000fe200078ef8d5 */
[----:B------:R-:W-:Y:S01]  /*6170*/  IMAD.WIDE.U32 R180, R165, -0x326172a9, RZ ;  /* 0xcd9e8d57a5b47825 */ /* 0x000fe200078e00ff */
[----:B------:R-:W-:Y:S07]  /*6180*/  LOP3.LUT R174, R174, UR50, R179, 0x96, !PT ;  /* 0x00000032aeae7c12 */ /* 0x000fee000f8e96b3 */
        /* <DEDUP_REMOVED lines=23> */
[C---:B------:R-:W-:Y:S07]  /*6300*/  PRMT R171, R174.reuse, 0x7770, RZ ;  /* 0x00007770aeab7816 */ /* 0x040fee00000000ff */
[----:B------:R-:W-:Y:S01]  /*6310*/  MUFU.EX2 R246, R8 ;  /* 0x0000000800f67308 */ /* 0x000fe20000000800 */
[----:B-1----:R-:W-:Y:S01]  /*6320*/  PRMT R32, R174, 0x7773, RZ ;  /* 0x00007773ae207816 */ /* 0x002fe200000000ff */
[C---:B------:R-:W-:Y:S01]  /*6330*/  VIADD R252, R187.reuse, 0x20020 ;  /* 0x00020020bbfc7836 */ /* 0x040fe20000000000 */
[----:B------:R-:W-:Y:S01]  /*6340*/  LOP3.LUT R165, R172, UR60, R177, 0x96, !PT ;  /* 0x0000003caca57c12 */ /* 0x000fe2000f8e96b1 */
[----:B------:R-:W-:Y:S01]  /*6350*/  IMAD.WIDE.U32 R172, R170, -0x2daee0ad, RZ ;  /* 0xd2511f53aaac7825 */ /* 0x000fe200078e00ff */
[----:B------:R-:W-:Y:S05]  /*6360*/  PRMT R167, R174, 0x7772, RZ ;  /* 0x00007772aea77816 */ /* 0x000fea00000000ff */
[----:B------:R-:W-:Y:S01]  /*6370*/  MUFU.EX2 R203, R21 ;  /* 0x0000001500cb7308 */ /* 0x000fe20000000800 */
[----:B------:R-:W-:Y:S01]  /*6380*/  LOP3.LUT R5, R176, UR16, R175, 0x96, !PT ;  /* 0x00000010b0057c12 */ /* 0x000fe2000f8e96af */
[----:B------:R-:W-:Y:S01]  /*6390*/  VIADD R251, R187, 0x20000 ;  /* 0x00020000bbfb7836 */ /* 0x000fe20000000000 */
[----:B------:R-:W-:Y:S01]  /*63a0*/  ISETP.LE.U32.AND P6, PT, R171, UR12, PT ;  /* 0x0000000cab007c0c */ /* 0x000fe2000bfc3070 */
[----:B------:R-:W-:Y:S01]  /*63b0*/  IMAD.WIDE.U32 R170, R4, -0x2daee0ad, RZ ;  /* 0xd2511f5304aa7825 */ /* 0x000fe200078e00ff */
[----:B------:R-:W-:Y:S05]  /*63c0*/  ISETP.GT.U32.AND P4, PT, R32, UR12, PT ;  /* 0x0000000c20007c0c */ /* 0x000fea000bf84070 */
[----:B------:R-:W-:Y:S01]  /*63d0*/  MUFU.EX2 R249, R249 ;  /* 0x000000f900f97308 */ /* 0x000fe20000000800 */
[----:B------:R-:W-:Y:S01]  /*63e0*/  LOP3.LUT R32, R168, UR60, R173, 0x96, !PT ;  /* 0x0000003ca8207c12 */ /* 0x000fe2000f8e96ad */
[----:B------:R-:W-:Y:S01]  /*63f0*/  IMAD.MOV.U32 R211, RZ, RZ, 0x20 ;  /* 0x00000020ffd37424 */ /* 0x000fe200078e00ff */
[----:B------:R-:W-:Y:S07]  /*6400*/  ISETP.GT.U32.AND P0, PT, R167, UR12, PT ;  /* 0x0000000ca7007c0c */ /* 0x000fee000bf04070 */
[----:B------:R-:W-:Y:S01]  /*6410*/  MUFU.EX2 R241, R11 ;  /* 0x0000000b00f17308 */ /* 0x000fe20000000800 */
[----:B------:R-:W-:Y:S01]  /*6420*/  LOP3.LUT R168, R5, 0xff, RZ, 0xc0, !PT ;  /* 0x000000ff05a87812 */ /* 0x000fe200078ec0ff */
[----:B------:R-:W-:Y:S01]  /*6430*/  IMAD.MOV.U32 R212, RZ, RZ, 0x40 ;  /* 0x00000040ffd47424 */ /* 0x000fe200078e00ff */
[----:B------:R-:W-:Y:S07]  /*6440*/  LOP3.LUT R4, R172, UR16, R171, 0x96, !PT ;  /* 0x00000010ac047c12 */ /* 0x000fee000f8e96ab */
[----:B------:R-:W-:Y:S01]  /*6450*/  MUFU.EX2 R198, R25 ;  /* 0x0000001900c67308 */ /* 0x000fe20000000800 */
[----:B------:R-:W-:Y:S01]  /*6460*/  PRMT R167, R170, 0x7770, RZ ;  /* 0x00007770aaa77816 */ /* 0x000fe200000000ff */
[----:B--2---:R-:W-:Y:S01]  /*6470*/  @!P6 FADD.FTZ R192, -R192, -RZ ;  /* 0x800000ffc0c0e221 */ /* 0x004fe20000010100 */
[----:B---3--:R-:W-:Y:S01]  /*6480*/  PRMT R35, R170, 0x7771, RZ ;  /* 0x00007771aa237816 */ /* 0x008fe200000000ff */
[----:B----4-:R-:W-:Y:S01]  /*6490*/  @P4 FADD.FTZ R188, -R188, -RZ ;  /* 0x800000ffbcbc4221 */ /* 0x010fe20000010100 */
[C---:B------:R-:W-:Y:S05]  /*64a0*/  PRMT R34, R170.reuse, 0x7772, RZ ;  /* 0x00007772aa227816 */ /* 0x040fea00000000ff */
[----:B------:R-:W-:Y:S01]  /*64b0*/  MUFU.EX2 R245, R9 ;  /* 0x0000000900f57308 */ /* 0x000fe20000000800 */
[----:B------:R-:W-:Y:S01]  /*64c0*/  PRMT R33, R170, 0x7773, RZ ;  /* 0x00007773aa217816 */ /* 0x000fe200000000ff */
[----:B------:R-:W-:Y:S01]  /*64d0*/  IMAD.WIDE.U32 R170, R165, -0x326172a9, RZ ;  /* 0xcd9e8d57a5aa7825 */ /* 0x000fe200078e00ff */
[----:B------:R-:W-:Y:S07]  /*64e0*/  SHF.R.U32.HI R20, RZ, 0x18, R5 ;  /* 0x00000018ff147819 */ /* 0x000fee0000011605 */
[----:B------:R-:W-:Y:S01]  /*64f0*/  MUFU.EX2 R244, R10 ;  /* 0x0000000a00f47308 */ /* 0x000fe20000000800 */
[----:B------:R-:W-:Y:S01]  /*6500*/  ISETP.LE.U32.AND P2, PT, R168, UR12, PT ;  /* 0x0000000ca8007c0c */ /* 0x000fe2000bf43070 */
[----:B------:R-:W-:Y:S01]  /*6510*/  @P0 FADD.FTZ R191, -R191, -RZ ;  /* 0x800000ffbfbf0221 */ /* 0x000fe20000010100 */
[----:B------:R-:W-:Y:S07]  /*6520*/  ISETP.LE.U32.AND P3, PT, R20, UR12, PT ;  /* 0x0000000c14007c0c */ /* 0x000fee000bf63070 */
[----:B------:R-:W-:Y:S01]  /*6530*/  MUFU.EX2 R194, R27 ;  /* 0x0000001b00c27308 */ /* 0x000fe20000000800 */
[----:B------:R-:W-:Y:S02]  /*6540*/  LOP3.LUT R20, R166, UR57, R171, 0x96, !PT ;  /* 0x00000039a6147c12 */ /* 0x000fe4000f8e96ab */
[C---:B------:R-:W-:Y:S07]  /*6550*/  PRMT R166, R170.reuse, 0x7770, RZ ;  /* 0x00007770aaa67816 */ /* 0x040fee00000000ff */
[----:B------:R-:W-:Y:S01]  /*6560*/  MUFU.EX2 R195, R26 ;  /* 0x0000001a00c37308 */ /* 0x000fe20000000800 */
[----:B------:R-:W-:Y:S02]  /*6570*/  PRMT R165, R170, 0x7771, RZ ;  /* 0x00007771aaa57816 */ /* 0x000fe400000000ff */
[----:B------:R-:W-:Y:S07]  /*6580*/  ISETP.LE.U32.AND P0, PT, R166, UR12, PT ;  /* 0x0000000ca6007c0c */ /* 0x000fee000bf03070 */
[----:B------:R-:W-:Y:S01]  /*6590*/  MUFU.EX2 R196, R29 ;  /* 0x0000001d00c47308 */ /* 0x000fe20000000800 */
[----:B------:R-:W-:Y:S01]  /*65a0*/  ISETP.LE.U32.AND P1, PT, R167, UR12, PT ;  /* 0x0000000ca7007c0c */ /* 0x000fe2000bf23070 */
[----:B------:R-:W-:Y:S01]  /*65b0*/  @!P2 FADD.FTZ R204, -R204, -RZ ;  /* 0x800000ffcccca221 */ /* 0x000fe20000010100 */
[----:B------:R-:W-:Y:S01]  /*65c0*/  ISETP.GT.U32.AND P2, PT, R165, UR12, PT ;  /* 0x0000000ca5007c0c */ /* 0x000fe2000bf44070 */
[----:B------:R-:W-:Y:S01]  /*65d0*/  @!P3 FADD.FTZ R201, -R201, -RZ ;  /* 0x800000ffc9c9b221 */ /* 0x000fe20000010100 */
[----:B------:R-:W-:Y:S05]  /*65e0*/  PRMT R16, R5, 0x7632, R16 ;  /* 0x0000763205107816 */ /* 0x000fea0000000010 */
[----:B------:R-:W-:Y:S01]  /*65f0*/  MUFU.EX2 R193, R30 ;  /* 0x0000001e00c17308 */ /* 0x000fe20000000800 */
[----:B------:R-:W-:Y:S02]  /*6600*/  PRMT R28, R170, 0x7772, RZ ;  /* 0x00007772aa1c7816 */ /* 0x000fe400000000ff */
[----:B------:R-:W-:Y:S07]  /*6610*/  LOP3.LUT R16, R16, 0xff, RZ, 0xc0, !PT ;  /* 0x000000ff10107812 */ /* 0x000fee00078ec0ff */
[----:B------:R-:W1:Y:S01]  /*6620*/  MUFU.EX2 R190, R31 ;  /* 0x0000001f00be7308 */ /* 0x000e620000000800 */
[----:B------:R-:W-:Y:S01]  /*6630*/  PRMT R23, R170, 0x7773, RZ ;  /* 0x00007773aa177816 */ /* 0x000fe200000000ff */
[----:B------:R-:W-:Y:S01]  /*6640*/  @!P0 FADD.FTZ R221, -R221, -RZ ;  /* 0x800000ffdddd8221 */ /* 0x000fe20000010100 */
[----:B------:R-:W-:Y:S01]  /*6650*/  ISETP.GT.U32.AND P3, PT, R28, UR12, PT ;  /* 0x0000000c1c007c0c */ /* 0x000fe2000bf64070 */
[----:B------:R-:W-:Y:S01]  /*6660*/  @!P1 FADD.FTZ R197, -R197, -RZ ;  /* 0x800000ffc5c59221 */ /* 0x000fe20000010100 */
[----:B------:R-:W-:Y:S01]  /*6670*/  ISETP.LE.U32.AND P0, PT, R16, UR12, PT ;  /* 0x0000000c10007c0c */ /* 0x000fe2000bf03070 */
[----:B------:R-:W-:Y:S01]  /*6680*/  @P2 FADD.FTZ R220, -R220, -RZ ;  /* 0x800000ffdcdc2221 */ /* 0x000fe20000010100 */
[----:B------:R-:W-:Y:S02]  /*6690*/  LOP3.LUT R16, R4, 0xff, RZ, 0xc0, !PT ;  /* 0x000000ff04107812 */ /* 0x000fe400078ec0ff */
[----:B------:R-:W-:Y:S02]  /*66a0*/  ISETP.GT.U32.AND P1, PT, R23, UR12, PT ;  /* 0x0000000c17007c0c */ /* 0x000fe4000bf24070 */
[----:B------:R-:W-:Y:S02]  /*66b0*/  ISETP.LE.U32.AND P2, PT, R16, UR12, PT ;  /* 0x0000000c10007c0c */ /* 0x000fe4000bf43070 */
[----:B------:R-:W-:Y:S02]  /*66c0*/  SHF.R.U32.HI R16, RZ, 0x18, R20 ;  /* 0x00000018ff107819 */ /* 0x000fe40000011614 */
[----:B------:R-:W-:Y:S01]  /*66d0*/  ISETP.GT.U32.AND P4, PT, R33, UR12, PT ;  /* 0x0000000c21007c0c */ /* 0x000fe2000bf84070 */
[----:B------:R-:W-:Y:S04]  /*66e0*/  IMAD.WIDE.U32 R32, R32, -0x326172a9, RZ ;  /* 0xcd9e8d5720207825 */ /* 0x000fe800078e00ff */
[----:B------:R-:W-:Y:S01]  /*66f0*/  @P3 FADD.FTZ R219, -R219, -RZ ;  /* 0x800000ffdbdb3221 */ /* 0x000fe20000010100 */
[----:B------:R-:W-:Y:S01]  /*6700*/  ISETP.LE.U32.AND P3, PT, R16, UR12, PT ;  /* 0x0000000c10007c0c */ /* 0x000fe2000bf63070 */
[----:B------:R-:W-:Y:S01]  /*6710*/  @!P0 FADD.FTZ R202, -R202, -RZ ;  /* 0x800000ffcaca8221 */ /* 0x000fe20000010100 */
[----:B------:R-:W-:Y:S02]  /*6720*/  LOP3.LUT R19, R20, 0xff, RZ, 0xc0, !PT ;  /* 0x000000ff14137812 */ /* 0x000fe400078ec0ff */
[----:B------:R-:W-:Y:S01]  /*6730*/  PRMT R17, R32, 0x7771, RZ ;  /* 0x0000777120117816 */ /* 0x000fe200000000ff */
[----:B------:R-:W-:Y:S01]  /*6740*/  @P1 FADD.FTZ R218, -R218, -RZ ;  /* 0x800000ffdada1221 */ /* 0x000fe20000010100 */
[----:B------:R-:W-:Y:S01]  /*6750*/  ISETP.LE.U32.AND P1, PT, R19, UR12, PT ;  /* 0x0000000c13007c0c */ /* 0x000fe2000bf23070 */
[----:B------:R-:W-:Y:S01]  /*6760*/  @!P2 FADD.FTZ R199, -R199, -RZ ;  /* 0x800000ffc7c7a221 */ /* 0x000fe20000010100 */
[----:B------:R-:W-:Y:S02]  /*6770*/  PRMT R18, R32, 0x7770, RZ ;  /* 0x0000777020127816 */ /* 0x000fe400000000ff */
[----:B------:R-:W-:Y:S01]  /*6780*/  ISETP.GT.U32.AND P2, PT, R17, UR12, PT ;  /* 0x0000000c11007c0c */ /* 0x000fe2000bf44070 */
[----:B-1----:R-:W-:Y:S01]  /*6790*/  @P4 FADD.FTZ R190, -R190, -RZ ;  /* 0x800000ffbebe4221 */ /* 0x002fe20000010100 */
[----:B------:R-:W-:Y:S01]  /*67a0*/  LOP3.LUT R5, R5, 0xffff, RZ, 0xc0, !PT ;  /* 0x0000ffff05057812 */ /* 0x000fe200078ec0ff */
[----:B------:R-:W-:Y:S01]  /*67b0*/  @!P3 FADD.FTZ R247, -R247, -RZ ;  /* 0x800000fff7f7b221 */ /* 0x000fe20000010100 */
[----:B------:R-:W-:Y:S02]  /*67c0*/  ISETP.LE.U32.AND P0, PT, R18, UR12, PT ;  /* 0x0000000c12007c0c */ /* 0x000fe4000bf03070 */
[----:B------:R-:W-:Y:S02]  /*67d0*/  PRMT R16, R32, 0x7772, RZ ;  /* 0x0000777220107816 */ /* 0x000fe400000000ff */
[--C-:B------:R-:W-:Y:S01]  /*67e0*/  SHF.R.U32.HI R12, RZ, 0x8, R5.reuse ;  /* 0x00000008ff0c7819 */ /* 0x100fe20000011605 */
[----:B------:R-:W-:Y:S01]  /*67f0*/  @!P1 FADD.FTZ R250, -R250, -RZ ;  /* 0x800000fffafa9221 */ /* 0x000fe20000010100 */
[----:B------:R-:W-:Y:S02]  /*6800*/  PRMT R5, R20, 0x7632, R5 ;  /* 0x0000763214057816 */ /* 0x000fe40000000005 */
[----:B------:R-:W-:Y:S01]  /*6810*/  PRMT R7, R32, 0x7773, RZ ;  /* 0x0000777320077816 */ /* 0x000fe200000000ff */
[----:B------:R-:W-:Y:S01]  /*6820*/  @P2 FADD.FTZ R224, -R224, -RZ ;  /* 0x800000ffe0e02221 */ /* 0x000fe20000010100 */
[----:B------:R-:W-:Y:S02]  /*6830*/  ISETP.GT.U32.AND P3, PT, R16, UR12, PT ;  /* 0x0000000c10007c0c */ /* 0x000fe4000bf64070 */
[----:B------:R-:W-:Y:S01]  /*6840*/  LOP3.LUT R5, R5, 0xff, RZ, 0xc0, !PT ;  /* 0x000000ff05057812 */ /* 0x000fe200078ec0ff */
[----:B------:R-:W-:Y:S01]  /*6850*/  @!P0 FADD.FTZ R229, -R229, -RZ ;  /* 0x800000ffe5e58221 */ /* 0x000fe20000010100 */
[----:B------:R-:W-:Y:S02]  /*6860*/  ISETP.GT.U32.AND P1, PT, R7, UR12, PT ;  /* 0x0000000c07007c0c */ /* 0x000fe4000bf24070 */
[----:B------:R-:W-:Y:S02]  /*6870*/  LOP3.LUT R7, R12, 0xffff, RZ, 0xc0, !PT ;  /* 0x0000ffff0c077812 */ /* 0x000fe400078ec0ff */
[----:B------:R-:W-:Y:S02]  /*6880*/  LOP3.LUT R164, R164, UR57, R33, 0x96, !PT ;  /* 0x00000039a4a47c12 */ /* 0x000fe4000f8e9621 */
[----:B------:R-:W-:Y:S02]  /*6890*/  ISETP.LE.U32.AND P2, PT, R5, UR12, PT ;  /* 0x0000000c05007c0c */ /* 0x000fe4000bf43070 */
[----:B------:R-:W-:Y:S01]  /*68a0*/  ISETP.LE.U32.AND P0, PT, R7, UR12, PT ;  /* 0x0000000c07007c0c */ /* 0x000fe2000bf03070 */
[----:B------:R-:W-:Y:S01]  /*68b0*/  @P3 FADD.FTZ R223, -R223, -RZ ;  /* 0x800000ffdfdf3221 */ /* 0x000fe20000010100 */
[----:B------:R-:W-:Y:S02]  /*68c0*/  LOP3.LUT R7, R164, 0xff, RZ, 0xc0, !PT ;  /* 0x000000ffa4077812 */ /* 0x000fe400078ec0ff */
[----:B------:R-:W-:Y:S01]  /*68d0*/  LOP3.LUT R20, R20, 0xffff, RZ, 0xc0, !PT ;  /* 0x0000ffff14147812 */ /* 0x000fe200078ec0ff */
[----:B------:R-:W-:Y:S01]  /*68e0*/  @P1 FADD.FTZ R222, -R222, -RZ ;  /* 0x800000ffdede1221 */ /* 0x000fe20000010100 */
[----:B------:R-:W-:Y:S02]  /*68f0*/  ISETP.LE.U32.AND P3, PT, R7, UR12, PT ;  /* 0x0000000c07007c0c */ /* 0x000fe4000bf63070 */
[----:B------:R-:W-:Y:S02]  /*6900*/  SHF.R.U32.HI R7, RZ, 0x18, R164 ;  /* 0x00000018ff077819 */ /* 0x000fe400000116a4 */
[----:B------:R-:W-:Y:S01]  /*6910*/  SHF.R.U32.HI R20, RZ, 0x8, R20 ;  /* 0x00000008ff147819 */ /* 0x000fe20000011614 */
[----:B------:R-:W-:Y:S01]  /*6920*/  @!P2 FADD.FTZ R248, -R248, -RZ ;  /* 0x800000fff8f8a221 */ /* 0x000fe20000010100 */
[----:B------:R-:W-:Y:S01]  /*6930*/  ISETP.LE.U32.AND P1, PT, R7, UR12, PT ;  /* 0x0000000c07007c0c */ /* 0x000fe2000bf23070 */
[----:B------:R-:W-:Y:S01]  /*6940*/  @!P0 FADD.FTZ R203, -R203, -RZ ;  /* 0x800000ffcbcb8221 */ /* 0x000fe20000010100 */
[----:B------:R-:W-:Y:S02]  /*6950*/  PRMT R7, R4, 0x7632, R7 ;  /* 0x0000763204077816 */ /* 0x000fe40000000007 */
[----:B------:R-:W-:Y:S02]  /*6960*/  LOP3.LUT R20, R20, 0xffff, RZ, 0xc0, !PT ;  /* 0x0000ffff14147812 */ /* 0x000fe400078ec0ff */
[----:B------:R-:W-:Y:S01]  /*6970*/  LOP3.LUT R8, R7, 0xff, RZ, 0xc0, !PT ;  /* 0x000000ff07087812 */ /* 0x000fe200078ec0ff */
[----:B------:R-:W-:Y:S01]  /*6980*/  @!P3 FADD.FTZ R246, -R246, -RZ ;  /* 0x800000fff6f6b221 */ /* 0x000fe20000010100 */
[----:B------:R-:W-:Y:S02]  /*6990*/  F2FP.RELU.F16.F32.PACK_AB R7, R247, R248 ;  /* 0x000000f8f707723e */ /* 0x000fe400000008ff */
[----:B------:R-:W-:Y:S02]  /*69a0*/  ISETP.LE.U32.AND P2, PT, R20, UR12, PT ;  /* 0x0000000c14007c0c */ /* 0x000fe4000bf43070 */
[----:B------:R-:W-:Y:S01]  /*69b0*/  LOP3.LUT R5, R4, 0xffff, RZ, 0xc0, !PT ;  /* 0x0000ffff04057812 */ /* 0x000fe200078ec0ff */
[----:B------:R1:W-:Y:S01]  /*69c0*/  STS [R187+0x20400], R7 ;  /* 0x02040007bb007388 */ /* 0x0003e20000000800 */
[----:B------:R-:W-:Y:S01]  /*69d0*/  @!P1 FADD.FTZ R241, -R241, -RZ ;  /* 0x800000fff1f19221 */ /* 0x000fe20000010100 */
[----:B------:R-:W-:Y:S02]  /*69e0*/  SHF.R.U32.HI R4, RZ, 0x18, R4 ;  /* 0x00000018ff047819 */ /* 0x000fe40000011604 */
[----:B------:R-:W-:Y:S02]  /*69f0*/  SHF.R.U32.HI R5, RZ, 0x8, R5 ;  /* 0x00000008ff057819 */ /* 0x000fe40000011605 */
[----:B------:R-:W-:Y:S02]  /*6a00*/  F2FP.RELU.F16.F32.PACK_AB R9, R218, R219 ;  /* 0x000000dbda09723e */ /* 0x000fe400000008ff */
[----:B------:R-:W-:Y:S02]  /*6a10*/  LOP3.LUT R5, R5, 0xffff, RZ, 0xc0, !PT ;  /* 0x0000ffff05057812 */ /* 0x000fe400078ec0ff */
[----:B------:R-:W-:Y:S01]  /*6a20*/  @!P2 FADD.FTZ R249, -R249, -RZ ;  /* 0x800000fff9f9a221 */ /* 0x000fe20000010100 */
[----:B------:R-:W-:Y:S02]  /*6a30*/  ISETP.LE.U32.AND P2, PT, R4, UR12, PT ;  /* 0x0000000c04007c0c */ /* 0x000fe4000bf43070 */
[----:B------:R-:W-:Y:S02]  /*6a40*/  ISETP.LE.U32.AND P0, PT, R5, UR12, PT ;  /* 0x0000000c05007c0c */ /* 0x000fe4000bf03070 */
[C---:B------:R-:W-:Y:S02]  /*6a50*/  LOP3.LUT R5, R164.reuse, 0xffff, RZ, 0xc0, !PT ;  /* 0x0000ffffa4057812 */ /* 0x040fe400078ec0ff */
[----:B------:R-:W-:Y:S02]  /*6a60*/  PRMT R164, R164, 0x7632, R164 ;  /* 0x00007632a4a47816 */ /* 0x000fe400000000a4 */
[----:B------:R-:W-:Y:S02]  /*6a70*/  SHF.R.U32.HI R5, RZ, 0x8, R5 ;  /* 0x00000008ff057819 */ /* 0x000fe40000011605 */
[----:B------:R-:W-:Y:S02]  /*6a80*/  LOP3.LUT R164, R164, 0xff, RZ, 0xc0, !PT ;  /* 0x000000ffa4a47812 */ /* 0x000fe400078ec0ff */
[----:B------:R-:W-:Y:S01]  /*6a90*/  LOP3.LUT R5, R5, 0xffff, RZ, 0xc0, !PT ;  /* 0x0000ffff05057812 */ /* 0x000fe200078ec0ff */
[----:B------:R-:W-:Y:S01]  /*6aa0*/  @!P2 FADD.FTZ R194, -R194, -RZ ;  /* 0x800000ffc2c2a221 */ /* 0x000fe20000010100 */
[----:B-1----:R-:W-:Y:S01]  /*6ab0*/  F2FP.RELU.F16.F32.PACK_AB R7, R249, R250 ;  /* 0x000000faf907723e */ /* 0x002fe200000008ff */
[----:B------:R-:W-:Y:S01]  /*6ac0*/  @!P0 FADD.FTZ R198, -R198, -RZ ;  /* 0x800000ffc6c68221 */ /* 0x000fe20000010100 */
[----:B------:R-:W-:Y:S01]  /*6ad0*/  ISETP.LE.U32.AND P1, PT, R5, UR12, PT ;  /* 0x0000000c05007c0c */ /* 0x000fe2000bf23070 */
[----:B------:R-:W-:Y:S01]  /*6ae0*/  IMAD.MOV.U32 R5, RZ, RZ, 0x10 ;  /* 0x00000010ff057424 */ /* 0x000fe200078e00ff */
[----:B------:R-:W-:Y:S01]  /*6af0*/  ISETP.LE.U32.AND P3, PT, R164, UR12, PT ;  /* 0x0000000ca4007c0c */ /* 0x000fe2000bf63070 */
[----:B------:R1:W-:Y:S01]  /*6b00*/  STS [R187+0x20000], R7 ;  /* 0x02000007bb007388 */ /* 0x0003e20000000800 */
[----:B------:R-:W-:Y:S02]  /*6b10*/  LOP3.LUT P0, RZ, R214, 0x4, RZ, 0xc0, !PT ;  /* 0x00000004d6ff7812 */ /* 0x000fe4000780c0ff */
[----:B------:R-:W-:Y:S02]  /*6b20*/  PRMT R169, R174, 0x7771, RZ ;  /* 0x00007771aea97816 */ /* 0x000fe400000000ff */
[----:B------:R-:W-:Y:S02]  /*6b30*/  SEL R4, R5, 0xfffffff0, !P0 ;  /* 0xfffffff005047807 */ /* 0x000fe40004000000 */
[----:B------:R-:W-:Y:S02]  /*6b40*/  F2FP.RELU.F16.F32.PACK_AB R5, R220, R221 ;  /* 0x000000dddc05723e */ /* 0x000fe400000008ff */
[----:B------:R-:W-:Y:S01]  /*6b50*/  ISETP.GT.U32.AND P5, PT, R169, UR12, PT ;  /* 0x0000000ca9007c0c */ /* 0x000fe2000bfa4070 */
[----:B------:R-:W-:Y:S01]  /*6b60*/  @!P1 FADD.FTZ R245, -R245, -RZ ;  /* 0x800000fff5f59221 */ /* 0x000fe20000010100 */
[----:B------:R-:W-:Y:S02]  /*6b70*/  IMAD.IADD R186, R187, 0x1, R4 ;  /* 0x00000001bbba7824 */ /* 0x000fe400078e0204 */
[----:B------:R-:W-:Y:S01]  /*6b80*/  @!P3 FADD.FTZ R244, -R244, -RZ ;  /* 0x800000fff4f4b221 */ /* 0x000fe20000010100 */
[----:B------:R-:W-:Y:S02]  /*6b90*/  ISETP.LE.U32.AND P3, PT, R8, UR12, PT ;  /* 0x0000000c08007c0c */ /* 0x000fe4000bf63070 */
[----:B------:R-:W-:Y:S01]  /*6ba0*/  F2FP.RELU.F16.F32.PACK_AB R8, R245, R246 ;  /* 0x000000f6f508723e */ /* 0x000fe200000008ff */
[----:B------:R2:W-:Y:S01]  /*6bb0*/  STS [R186+0x20000], R5 ;  /* 0x02000005ba007388 */ /* 0x0005e20000000800 */
[----:B------:R-:W-:Y:S02]  /*6bc0*/  LOP3.LUT P1, RZ, R214, 0x8, RZ, 0xc0, !PT ;  /* 0x00000008d6ff7812 */ /* 0x000fe4000782c0ff */
[----:B------:R-:W-:Y:S01]  /*6bd0*/  F2FP.RELU.F16.F32.PACK_AB R11, R224, R229 ;  /* 0x000000e5e00b723e */ /* 0x000fe200000008ff */
[----:B------:R3:W-:Y:S01]  /*6be0*/  STS [R186+0x20400], R9 ;  /* 0x02040009ba007388 */ /* 0x0007e20000000800 */
[----:B------:R-:W-:Y:S01]  /*6bf0*/  F2FP.RELU.F16.F32.PACK_AB R10, R222, R223 ;  /* 0x000000dfde0a723e */ /* 0x000fe200000008ff */
[----:B------:R-:W-:Y:S01]  /*6c00*/  @P5 FADD.FTZ R189, -R189, -RZ ;  /* 0x800000ffbdbd5221 */ /* 0x000fe20000010100 */
[----:B------:R-:W-:Y:S01]  /*6c10*/  ISETP.GT.U32.AND P6, PT, R35, UR12, PT ;  /* 0x0000000c23007c0c */ /* 0x000fe2000bfc4070 */
[----:B------:R4:W-:Y:S01]  /*6c20*/  STS [R187+0x21000], R8 ;  /* 0x02100008bb007388 */ /* 0x0009e20000000800 */
[----:B-1----:R-:W-:Y:S01]  /*6c30*/  F2FP.RELU.F16.F32.PACK_AB R7, R241, R244 ;  /* 0x000000f4f107723e */ /* 0x002fe200000008ff */
[----:B------:R-:W-:Y:S01]  /*6c40*/  @!P3 FADD.FTZ R195, -R195, -RZ ;  /* 0x800000ffc3c3b221 */ /* 0x000fe20000010100 */
[----:B------:R-:W-:Y:S02]  /*6c50*/  ISETP.GT.U32.AND P5, PT, R34, UR12, PT ;  /* 0x0000000c22007c0c */ /* 0x000fe4000bfa4070 */
[----:B------:R-:W-:Y:S01]  /*6c60*/  LOP3.LUT P2, RZ, R214, 0x2, RZ, 0xc0, !PT ;  /* 0x00000002d6ff7812 */ /* 0x000fe2000784c0ff */
[----:B------:R1:W-:Y:S01]  /*6c70*/  STS [R187+0x21400], R7 ;  /* 0x02140007bb007388 */ /* 0x0003e20000000800 */
[----:B------:R-:W-:Y:S02]  /*6c80*/  SEL R212, R212, 0xffffffc0, !P0 ;  /* 0xffffffc0d4d47807 */ /* 0x000fe40004000000 */
[----:B------:R-:W-:Y:S01]  /*6c90*/  SEL R211, R211, 0xffffffe0, !P2 ;  /* 0xffffffe0d3d37807 */ /* 0x000fe20005000000 */
[----:B------:R-:W-:Y:S01]  /*6ca0*/  STS [R186+0x21000], R11 ;  /* 0x0210000bba007388 */ /* 0x000fe20000000800 */
[----:B------:R-:W-:Y:S01]  /*6cb0*/  LOP3.LUT R215, R215, 0x8, RZ, 0xc0, !PT ;  /* 0x00000008d7d77812 */ /* 0x000fe200078ec0ff */
[----:B------:R-:W-:Y:S01]  /*6cc0*/  @P6 FADD.FTZ R196, -R196, -RZ ;  /* 0x800000ffc4c46221 */ /* 0x000fe20000010100 */
[C---:B------:R-:W-:Y:S01]  /*6cd0*/  IMAD.IADD R185, R200.reuse, 0x1, R212 ;  /* 0x00000001c8b97824 */ /* 0x040fe200078e02d4 */
[----:B------:R-:W-:Y:S01]  /*6ce0*/  STS [R186+0x21400], R10 ;  /* 0x0214000aba007388 */ /* 0x000fe20000000800 */
[----:B------:R-:W-:Y:S02]  /*6cf0*/  IMAD.IADD R217, R200, 0x1, R211 ;  /* 0x00000001c8d97824 */ /* 0x000fe400078e02d3 */
[----:B------:R-:W-:Y:S01]  /*6d00*/  @P5 FADD.FTZ R193, -R193, -RZ ;  /* 0x800000ffc1c15221 */ /* 0x000fe20000010100 */
[----:B--2---:R-:W-:Y:S01]  /*6d10*/  IMAD.MOV.U32 R5, RZ, RZ, R252 ;  /* 0x000000ffff057224 */ /* 0x004fe200078e00fc */
[----:B------:R-:W-:Y:S01]  /*6d20*/  FSETP.GE.FTZ.AND P2, PT, R247, RZ, PT ;  /* 0x000000fff700720b */ /* 0x000fe20003f56000 */
[----:B------:R-:W-:Y:S01]  /*6d30*/  @P1 VIADD R5, R251, 0xffffffe0 ;  /* 0xffffffe0fb051836 */ /* 0x000fe20000000000 */
[----:B------:R-:W-:Y:S01]  /*6d40*/  FSETP.GE.FTZ.AND P4, PT, R249, RZ, PT ;  /* 0x000000fff900720b */ /* 0x000fe20003f96000 */
[--C-:B------:R-:W-:Y:S01]  /*6d50*/  IMAD.IADD R209, R211, 0x1, R210.reuse ;  /* 0x00000001d3d17824 */ /* 0x100fe200078e02d2 */
[----:B---3--:R-:W-:Y:S01]  /*6d60*/  F2FP.RELU.F16.F32.PACK_AB R9, R203, R204 ;  /* 0x000000cccb09723e */ /* 0x008fe200000008ff */
[----:B------:R-:W-:Y:S01]  /*6d70*/  IMAD.IADD R4, R4, 0x1, R5 ;  /* 0x0000000104047824 */ /* 0x000fe200078e0205 */
[----:B------:R-:W-:Y:S01]  /*6d80*/  FSETP.GE.FTZ.AND P3, PT, R248, RZ, PT ;  /* 0x000000fff800720b */ /* 0x000fe20003f76000 */
[----:B------:R-:W-:Y:S01]  /*6d90*/  IMAD.IADD R208, R212, 0x1, R210 ;  /* 0x00000001d4d07824 */ /* 0x000fe200078e02d2 */
[----:B----4-:R-:W-:Y:S01]  /*6da0*/  F2FP.RELU.F16.F32.PACK_AB R8, R201, R202 ;  /* 0x000000cac908723e */ /* 0x010fe200000008ff */
[----:B------:R2:W-:Y:S01]  /*6db0*/  STS [R5], R9 ;  /* 0x0000000905007388 */ /* 0x0005e20000000800 */
[C---:B------:R-:W-:Y:S01]  /*6dc0*/  IMAD.IADD R184, R211.reuse, 0x1, R185 ;  /* 0x00000001d3b87824 */ /* 0x040fe200078e02b9 */
[----:B------:R-:W-:Y:S01]  /*6dd0*/  FSETP.GE.FTZ.AND P5, PT, R250, RZ, PT ;  /* 0x000000fffa00720b */ /* 0x000fe20003fb6000 */
[----:B------:R-:W-:Y:S01]  /*6de0*/  IMAD.IADD R3, R211, 0x1, R208 ;  /* 0x00000001d3037824 */ /* 0x000fe200078e02d0 */
[C---:B-1----:R-:W-:Y:S01]  /*6df0*/  F2FP.RELU.F16.F32.PACK_AB R7, R189.reuse, R192 ;  /* 0x000000c0bd07723e */ /* 0x042fe200000008ff */
[----:B------:R1:W-:Y:S01]  /*6e00*/  STS [R5+0x400], R8 ;  /* 0x0004000805007388 */ /* 0x0003e20000000800 */
[----:B------:R-:W-:Y:S01]  /*6e10*/  FSETP.GE.FTZ.AND P6, PT, R189, RZ, PT ;  /* 0x000000ffbd00720b */ /* 0x000fe20003fd6000 */
[----:B------:R-:W-:Y:S02]  /*6e20*/  @P1 VIADD R252, R251, 0xffffffe0 ;  /* 0xffffffe0fbfc1836 */ /* 0x000fe40000000000 */
[----:B------:R3:W-:Y:S01]  /*6e30*/  STS [R4], R7 ;  /* 0x0000000704007388 */ /* 0x0007e20000000800 */
[----:B--2---:R-:W-:Y:S02]  /*6e40*/  F2FP.RELU.F16.F32.PACK_AB R9, R194, R195 ;  /* 0x000000c3c209723e */ /* 0x004fe400000008ff */
[----:B-1----:R-:W-:Y:S02]  /*6e50*/  F2FP.RELU.F16.F32.PACK_AB R8, R198, R199 ;  /* 0x000000c7c608723e */ /* 0x002fe400000008ff */
[----:B---3--:R-:W-:Y:S05]  /*6e60*/  F2FP.RELU.F16.F32.PACK_AB R7, R188, R191 ;  /* 0x000000bfbc07723e */ /* 0x008fea00000008ff */
[----:B------:R1:W-:Y:S04]  /*6e70*/  STS [R4+0x400], R7 ;  /* 0x0004000704007388 */ /* 0x0003e80000000800 */
[----:B------:R2:W-:Y:S04]  /*6e80*/  STS [R5+0x1000], R8 ;  /* 0x0010000805007388 */ /* 0x0005e80000000800 */
[----:B------:R-:W-:Y:S01]  /*6e90*/  STS [R5+0x1400], R9 ;  /* 0x0014000905007388 */ /* 0x000fe20000000800 */
[----:B-1----:R-:W-:Y:S02]  /*6ea0*/  F2FP.RELU.F16.F32.PACK_AB R7, R190, R193 ;  /* 0x000000c1be07723e */ /* 0x002fe400000008ff */
[----:B--2---:R-:W-:Y:S03]  /*6eb0*/  F2FP.RELU.F16.F32.PACK_AB R8, R196, R197 ;  /* 0x000000c5c408723e */ /* 0x004fe600000008ff */
        /* <DEDUP_REMOVED lines=88> */
[----:B------:R-:W-:Y:S04]  /*7440*/  HMMA.16816.F32 R32, R168, R166, R32 ;  /* 0x000000a6a820723c */ /* 0x000fe80000001820 */
[----:B------:R-:W-:Y:S04]  /*7450*/  LOP3.LUT R168, R215, 0x10, R214, 0xf8, !PT ;  /* 0x00000010d7a87812 */ /* 0x000fe800078ef8d6 */
[-C--:B-1----:R-:W-:Y:S05]  /*7460*/  HMMA.16816.F32 R4, R172, R176.reuse, R4 ;  /* 0x000000b0ac04723c */ /* 0x082fea0000001804 */
[----:B--2---:R-:W-:Y:S05]  /*7470*/  IMAD.SHL.U32 R184, R214, 0x40, RZ ;  /* 0x00000040d6b87824 */ /* 0x004fea00078e00ff */
[----:B------:R-:W-:Y:S04]  /*7480*/  LOP3.LUT R164, R184, 0x1c0, RZ, 0xc0, !PT ;  /* 0x000001c0b8a47812 */ /* 0x000fe800078ec0ff */
[----:B------:R-:W-:Y:S05]  /*7490*/  LOP3.LUT R164, R164, 0x38, R213, 0xf8, !PT ;  /* 0x00000038a4a47812 */ /* 0x000fea00078ef8d5 */
[C---:B-----5:R-:W-:Y:S01]  /*74a0*/  FADD.FTZ R7, -R205.reuse, R7 ;  /* 0x00000007cd077221 */ /* 0x060fe20000010100 */
[----:B------:R-:W-:Y:S01]  /*74b0*/  LOP3.LUT R168, R168, R164, RZ, 0x3c, !PT ;  /* 0x000000a4a8a87212 */ /* 0x000fe200078e3cff */
[C---:B------:R-:W-:Y:S01]  /*74c0*/  FADD.FTZ R5, -R206.reuse, R5 ;  /* 0x00000005ce057221 */ /* 0x040fe20000010100 */
[----:B------:R-:W1:Y:S01]  /*74d0*/  LDSM.16.M88.4 R164, [R3+0x18800] ;  /* 0x0188000003a4783b */ /* 0x000e620000000200 */
[----:B------:R-:W-:Y:S01]  /*74e0*/  FADD.FTZ R6, -R205, R6 ;  /* 0x00000006cd067221 */ /* 0x000fe20000010100 */
[----:B------:R-:W-:Y:S01]  /*74f0*/  FSEL R7, R7, R205, P2 ;  /* 0x000000cd07077208 */ /* 0x000fe20001000000 */
[C---:B---3--:R-:W-:Y:S04]  /*7500*/  HMMA.16816.F32 R8, R180.reuse, R176, R8 ;  /* 0x000000b0b408723c */ /* 0x048fe80000001808 */
[----:B------:R-:W-:Y:S01]  /*7510*/  FSETP.GE.FTZ.AND P2, PT, R241, RZ, PT ;  /* 0x000000fff100720b */ /* 0x000fe20003f56000 */
[----:B------:R-:W-:Y:S01]  /*7520*/  FADD.FTZ R4, -R206, R4 ;  /* 0x00000004ce047221 */ /* 0x000fe20000010100 */
[-C--:B------:R-:W-:Y:S01]  /*7530*/  FSEL R5, R5, R206.reuse, P4 ;  /* 0x000000ce05057208 */ /* 0x080fe20002000000 */
[----:B------:R-:W-:Y:S01]  /*7540*/  FMUL.FTZ R7, R247, R7 ;  /* 0x00000007f7077220 */ /* 0x000fe20000410000 */
[----:B------:R-:W-:Y:S01]  /*7550*/  FSETP.GE.FTZ.AND P4, PT, R245, RZ, PT ;  /* 0x000000fff500720b */ /* 0x000fe20003f96000 */
[-C--:B------:R-:W-:Y:S03]  /*7560*/  HMMA.16816.F32 R12, R180, R178.reuse, R12 ;  /* 0x000000b2b40c723c */ /* 0x080fe6000000180c */
[----:B------:R-:W-:Y:S01]  /*7570*/  FSEL R6, R6, R205, P3 ;  /* 0x000000cd06067208 */ /* 0x000fe20001800000 */
[----:B------:R-:W-:Y:S01]  /*7580*/  FMUL.FTZ R5, R249, R5 ;  /* 0x00000005f9057220 */ /* 0x000fe20000410000 */
[----:B------:R-:W-:Y:S02]  /*7590*/  FSETP.GE.FTZ.AND P3, PT, R244, RZ, PT ;  /* 0x000000fff400720b */ /* 0x000fe40003f76000 */
[----:B------:R-:W-:Y:S01]  /*75a0*/  FSEL R4, R4, R206, P5 ;  /* 0x000000ce04047208 */ /* 0x000fe20002800000 */
[C---:B------:R-:W-:Y:S04]  /*75b0*/  HMMA.16816.F32 R16, R172.reuse, R178, R16 ;  /* 0x000000b2ac10723c */ /* 0x040fe80000001810 */
[----:B------:R-:W-:Y:S01]  /*75c0*/  FSETP.GE.FTZ.AND P5, PT, R246, RZ, PT ;  /* 0x000000fff600720b */ /* 0x000fe20003fb6000 */
[C---:B------:R-:W-:Y:S01]  /*75d0*/  FADD.FTZ R11, -R207.reuse, R11 ;  /* 0x0000000bcf0b7221 */ /* 0x040fe20000010100 */
[C---:B------:R-:W-:Y:S01]  /*75e0*/  FADD.FTZ R9, -R216.reuse, R9 ;  /* 0x00000009d8097221 */ /* 0x040fe20000010100 */
[----:B------:R-:W-:Y:S01]  /*75f0*/  FADD.FTZ R10, -R207, R10 ;  /* 0x0000000acf0a7221 */ /* 0x000fe20000010100 */
[----:B------:R-:W-:Y:S01]  /*7600*/  FADD.FTZ R8, -R216, R8 ;  /* 0x00000008d8087221 */ /* 0x000fe20000010100 */
[----:B------:R-:W-:Y:S01]  /*7610*/  FMUL.FTZ R4, R250, R4 ;  /* 0x00000004fa047220 */ /* 0x000fe20000410000 */
[-C--:B------:R-:W-:Y:S01]  /*7620*/  FSEL R11, R11, R207.reuse, P2 ;  /* 0x000000cf0b0b7208 */ /* 0x080fe20001000000 */
[----:B------:R-:W-:Y:S01]  /*7630*/  FADD.FTZ R15, -R207, R15 ;  /* 0x0000000fcf0f7221 */ /* 0x000fe20000010100 */
[----:B------:R-:W-:Y:S01]  /*7640*/  FSETP.GE.FTZ.AND P2, PT, R222, RZ, PT ;  /* 0x000000ffde00720b */ /* 0x000fe20003f56000 */
[C---:B------:R-:W-:Y:S01]  /*7650*/  FADD.FTZ R13, -R216.reuse, R13 ;  /* 0x0000000dd80d7221 */ /* 0x040fe20000010100 */
[-C--:B------:R-:W-:Y:S01]  /*7660*/  FSEL R9, R9, R216.reuse, P4 ;  /* 0x000000d809097208 */ /* 0x080fe20002000000 */
[----:B------:R-:W-:Y:S01]  /*7670*/  FADD.FTZ R14, -R207, R14 ;  /* 0x0000000ecf0e7221 */ /* 0x000fe20000010100 */
[-C--:B------:R-:W-:Y:S01]  /*7680*/  FSEL R15, R15, R207.reuse, P2 ;  /* 0x000000cf0f0f7208 */ /* 0x080fe20001000000 */
[----:B------:R-:W-:Y:S01]  /*7690*/  FADD.FTZ R12, -R216, R12 ;  /* 0x0000000cd80c7221 */ /* 0x000fe20000010100 */
[----:B------:R-:W-:Y:S01]  /*76a0*/  FSETP.GE.FTZ.AND P4, PT, R224, RZ, PT ;  /* 0x000000ffe000720b */ /* 0x000fe20003f96000 */
[----:B------:R-:W-:Y:S01]  /*76b0*/  FADD.FTZ R19, -R205, R19 ;  /* 0x00000013cd137221 */ /* 0x000fe20000010100 */
[----:B------:R-:W-:Y:S01]  /*76c0*/  FSETP.GE.FTZ.AND P2, PT, R218, RZ, PT ;  /* 0x000000ffda00720b */ /* 0x000fe20003f56000 */
[-C--:B-1----:R-:W-:Y:S03]  /*76d0*/  HMMA.16816.F32 R20, R172, R164.reuse, R20 ;  /* 0x000000a4ac14723c */ /* 0x082fe60000001814 */
[----:B------:R-:W-:Y:S01]  /*76e0*/  FSEL R10, R10, R207, P3 ;  /* 0x000000cf0a0a7208 */ /* 0x000fe20001800000 */
[C---:B------:R-:W-:Y:S01]  /*76f0*/  FADD.FTZ R17, -R206.reuse, R17 ;  /* 0x00000011ce117221 */ /* 0x040fe20000010100 */
[----:B------:R-:W-:Y:S01]  /*7700*/  FSEL R13, R13, R216, P4 ;  /* 0x000000d80d0d7208 */ /* 0x000fe20002000000 */
[----:B------:R-:W-:Y:S01]  /*7710*/  FADD.FTZ R18, -R205, R18 ;  /* 0x00000012cd127221 */ /* 0x000fe20000010100 */
[----:B------:R-:W-:Y:S01]  /*7720*/  FSEL R19, R19, R205, P2 ;  /* 0x000000cd13137208 */ /* 0x000fe20001000000 */
[C---:B------:R-:W-:Y:S04]  /*7730*/  HMMA.16816.F32 R24, R180.reuse, R164, R24 ;  /* 0x000000a4b418723c */ /* 0x040fe80000001818 */
[----:B------:R-:W-:Y:S01]  /*7740*/  FSETP.GE.FTZ.AND P3, PT, R223, RZ, PT ;  /* 0x000000ffdf00720b */ /* 0x000fe20003f76000 */
[----:B------:R-:W-:Y:S01]  /*7750*/  FADD.FTZ R16, -R206, R16 ;  /* 0x00000010ce107221 */ /* 0x000fe20000010100 */
[----:B------:R-:W-:Y:S01]  /*7760*/  FSETP.GE.FTZ.AND P4, PT, R220, RZ, PT ;  /* 0x000000ffdc00720b */ /* 0x000fe20003f96000 */
[----:B------:R-:W-:Y:S01]  /*7770*/  FMUL.FTZ R244, R244, R10 ;  /* 0x0000000af4f47220 */ /* 0x000fe20000410000 */
[----:B------:R-:W-:Y:S01]  /*7780*/  FSETP.GE.FTZ.AND P2, PT, R201, RZ, PT ;  /* 0x000000ffc900720b */ /* 0x000fe20003f56000 */
[-C--:B------:R-:W-:Y:S03]  /*7790*/  HMMA.16816.F32 R28, R180, R166.reuse, R28 ;  /* 0x000000a6b41c723c */ /* 0x080fe6000000181c */
[----:B------:R-:W-:Y:S01]  /*77a0*/  FSEL R14, R14, R207, P3 ;  /* 0x000000cf0e0e7208 */ /* 0x000fe20001800000 */
[----:B------:R-:W-:Y:S01]  /*77b0*/  FADD.FTZ R23, -R205, R23 ;  /* 0x00000017cd177221 */ /* 0x000fe20000010100 */
[----:B------:R-:W-:Y:S01]  /*77c0*/  FSEL R17, R17, R206, P4 ;  /* 0x000000ce11117208 */ /* 0x000fe20002000000 */
[----:B------:R-:W-:Y:S01]  /*77d0*/  FADD.FTZ R21, -R206, R21 ;  /* 0x00000015ce157221 */ /* 0x000fe20000010100 */
[----:B------:R-:W-:Y:S01]  /*77e0*/  FSETP.GE.FTZ.AND P3, PT, R219, RZ, PT ;  /* 0x000000ffdb00720b */ /* 0x000fe20003f76000 */
[----:B------:R-:W-:Y:S01]  /*77f0*/  FADD.FTZ R22, -R205, R22 ;  /* 0x00000016cd167221 */ /* 0x000fe20000010100 */
[-C--:B------:R-:W-:Y:S01]  /*7800*/  FSEL R23, R23, R205.reuse, P2 ;  /* 0x000000cd17177208 */ /* 0x080fe20001000000 */
[C---:B------:R-:W-:Y:S01]  /*7810*/  FADD.FTZ R24, -R216.reuse, R24 ;  /* 0x00000018d8187221 */ /* 0x040fe20000010100 */
[----:B------:R-:W-:Y:S01]  /*7820*/  FSETP.GE.FTZ.AND P4, PT, R203, RZ, PT ;  /* 0x000000ffcb00720b */ /* 0x000fe20003f96000 */
[----:B------:R-:W-:Y:S01]  /*7830*/  FADD.FTZ R25, -R216, R25 ;  /* 0x00000019d8197221 */ /* 0x000fe20000010100 */
[----:B------:R-:W-:Y:S01]  /*7840*/  FSETP.GE.FTZ.AND P2, PT, R199, RZ, PT ;  /* 0x000000ffc700720b */ /* 0x000fe20003f56000 */
[----:B------:R-:W-:Y:S01]  /*7850*/  FADD.FTZ R27, -R207, R27 ;  /* 0x0000001bcf1b7221 */ /* 0x000fe20000010100 */
[----:B------:R-:W-:Y:S01]  /*7860*/  FSEL R8, R8, R216, P5 ;  /* 0x000000d808087208 */ /* 0x000fe20002800000 */
[----:B------:R-:W-:Y:S04]  /*7870*/  HMMA.16816.F32 R32, R172, R166, R32 ;  /* 0x000000a6ac20723c */ /* 0x000fe80000001820 */
[----:B------:R-:W-:Y:S01]  /*7880*/  FSETP.GE.FTZ.AND P5, PT, R229, RZ, PT ;  /* 0x000000ffe500720b */ /* 0x000fe20003fb6000 */
[----:B------:R-:W-:Y:S01]  /*7890*/  FADD.FTZ R26, -R207, R26 ;  /* 0x0000001acf1a7221 */ /* 0x000fe20000010100 */
[----:B------:R-:W-:Y:S01]  /*78a0*/  FSEL R18, R18, R205, P3 ;  /* 0x000000cd12127208 */ /* 0x000fe20001800000 */
[----:B------:R-:W-:Y:S01]  /*78b0*/  FADD.FTZ R20, -R206, R20 ;  /* 0x00000014ce147221 */ /* 0x000fe20000010100 */
        /* <DEDUP_REMOVED lines=14> */
[----:B------:R-:W-:Y:S01]  /*79a0*/  FSEL R22, R22, R205, P3 ;  /* 0x000000cd16167208 */ /* 0x000fe20001800000 */
        /* <DEDUP_REMOVED lines=39> */
[----:B------:R-:W-:Y:S01]  /*7c20*/  LOP3.LUT R244, R213, 0x38, RZ, 0xc0, !PT ;  /* 0x00000038d5f47812 */ /* 0x000fe200078ec0ff */
[----:B------:R-:W-:Y:S01]  /*7c30*/  FMUL.FTZ R30, R193, R30 ;  /* 0x0000001ec11e7220 */ /* 0x000fe20000410000 */
[----:B------:R-:W-:Y:S01]  /*7c40*/  F2FP.F16.F32.PACK_AB R5, R5, R4 ;  /* 0x000000040505723e */ /* 0x000fe200000000ff */
        /* <DEDUP_REMOVED lines=36> */
[----:B--2---:R-:W-:Y:S01]  /*7e90*/  IMAD.SHL.U32 R8, R6, 0x40, RZ ;  /* 0x0000004006087824 */ /* 0x004fe200078e00ff */
[----:B------:R-:W-:Y:S02]  /*7ea0*/  @!P3 IADD3 R164, P5, PT, R228, R28, RZ ;  /* 0x0000001ce4a4b210 */ /* 0x000fe40007fbe0ff */
[----:B------:R-:W-:Y:S01]  /*7eb0*/  @!P2 LEA R28, P4, R7, R228, 0x6 ;  /* 0x000000e4071ca211 */ /* 0x000fe200078830ff */
[--C-:B------:R-:W-:Y:S01]  /*7ec0*/  @!P3 IMAD.MOV.U32 R229, RZ, RZ, R227.reuse ;  /* 0x000000ffffe5b224 */ /* 0x100fe200078e00e3 */
[----:B------:R-:W-:Y:S02]  /*7ed0*/  @!P3 IADD3.X R165, PT, PT, R227, R29, R8, P5, !PT ;  /* 0x0000001de3a5b210 */ /* 0x000fe40002ffe408 */
        /* <DEDUP_REMOVED lines=27> */
.L_x_2281:
[----:B------:R1:W-:Y:S01]  /*8090*/  STS [R187+0x1c400], R4 ;  /* 0x01c40004bb007388 */ /* 0x0003e20000000800 */
[----:B------:R-:W-:Y:S01]  /*80a0*/  FMUL.FTZ R189, R189, R206 ;  /* 0x000000cebdbd7220 */ /* 0x000fe20000410000 */
[----:B------:R-:W-:Y:S01]  /*80b0*/  FMUL.FTZ R188, R188, R205 ;  /* 0x000000cdbcbc7220 */ /* 0x000fe20000410000 */
[----:B------:R-:W-:Y:S02]  /*80c0*/  F2FP.F16.F32.PACK_AB R30, R190, R30 ;  /* 0x0000001ebe1e723e */ /* 0x000fe400000000ff */
[----:B------:R-:W-:Y:S01]  /*80d0*/  STS [R187+0x1c000], R5 ;  /* 0x01c00005bb007388 */ /* 0x000fe20000000800 */
[----:B------:R-:W-:Y:S01]  /*80e0*/  F2FP.F16.F32.PACK_AB R196, R196, R197 ;  /* 0x000000c5c4c4723e */ /* 0x000fe200000000ff */
[----:B------:R-:W-:Y:S01]  /*80f0*/  IMAD.SHL.U32 R216, R214, 0x20, RZ ;  /* 0x00000020d6d87824 */ /* 0x000fe200078e00ff */
[----:B------:R-:W-:Y:S02]  /*8100*/  F2FP.F16.F32.PACK_AB R32, R189, R32 ;  /* 0x00000020bd20723e */ /* 0x000fe400000000ff */
[----:B------:R3:W-:Y:S01]  /*8110*/  STS [R186+0x1c000], R16 ;  /* 0x01c00010ba007388 */ /* 0x0007e20000000800 */
[----:B------:R-:W-:Y:S01]  /*8120*/  F2FP.F16.F32.PACK_AB R34, R188, R34 ;  /* 0x00000022bc22723e */ /* 0x000fe200000000ff */
[----:B--2---:R-:W2:Y:S01]  /*8130*/  LDC R229, c[0x0][0x44c] ;  /* 0x00011300ffe57b82 */ /* 0x004ea20000000800 */
[----:B------:R-:W-:Y:S02]  /*8140*/  SHF.R.U32.HI R221, RZ, 0x1, R214 ;  /* 0x00000001ffdd7819 */ /* 0x000fe400000116d6 */
[----:B------:R-:W-:Y:S01]  /*8150*/  STS [R186+0x1c400], R18 ;  /* 0x01c40012ba007388 */ /* 0x000fe20000000800 */
[----:B------:R-:W-:Y:S02]  /*8160*/  LOP3.LUT R168, R168, 0x200, R184, 0xf8, !PT ;  /* 0x00000200a8a87812 */ /* 0x000fe400078ef8b8 */
[----:B------:R-:W-:Y:S02]  /*8170*/  LOP3.LUT R218, R221, 0x30, RZ, 0xc0, !PT ;  /* 0x00000030ddda7812 */ /* 0x000fe400078ec0ff */
[----:B------:R-:W-:Y:S01]  /*8180*/  STS [R187+0x1d000], R245 ;  /* 0x01d000f5bb007388 */ /* 0x000fe20000000800 */
[----:B------:R-:W-:Y:S02]  /*8190*/  LEA R177, R168, UR4, 0x1 ;  /* 0x00000004a8b17c11 */ /* 0x000fe4000f8e08ff */
[----:B------:R-:W-:Y:S02]  /*81a0*/  LOP3.LUT R218, R218, 0x8, R214, 0xf8, !PT ;  /* 0x00000008dada7812 */ /* 0x000fe400078ef8d6 */
[----:B------:R-:W-:Y:S01]  /*81b0*/  STS [R187+0x1d400], R11 ;  /* 0x01d4000bbb007388 */ /* 0x000fe20000000800 */
[C---:B------:R-:W-:Y:S01]  /*81c0*/  VIADD R176, R177.reuse, 0x8040 ;  /* 0x00008040b1b07836 */ /* 0x040fe20000000000 */
[----:B------:R-:W-:Y:S03]  /*81d0*/  LOP3.LUT R218, R218, 0x1c0, R184, 0xf8, !PT ;  /* 0x000001c0dada7812 */ /* 0x000fe600078ef8b8 */
[----:B------:R-:W-:Y:S01]  /*81e0*/  STS [R186+0x1d000], R12 ;  /* 0x01d0000cba007388 */ /* 0x000fe20000000800 */
[----:B-1----:R-:W-:Y:S01]  /*81f0*/  IMAD.MOV.U32 R4, RZ, RZ, 0x10 ;  /* 0x00000010ff047424 */ /* 0x002fe200078e00ff */
[----:B------:R-:W-:Y:S03]  /*8200*/  LOP3.LUT R218, R218, 0x38, R213, 0x78, !PT ;  /* 0x00000038dada7812 */ /* 0x000fe600078e78d5 */
[----:B------:R-:W-:Y:S01]  /*8210*/  STS [R186+0x1d400], R14 ;  /* 0x01d4000eba007388 */ /* 0x000fe20000000800 */
[----:B------:R-:W-:Y:S04]  /*8220*/  SEL R4, R4, 0xfffffff0, !P0 ;  /* 0xfffffff004047807 */ /* 0x000fe80004000000 */
[----:B------:R-:W-:Y:S01]  /*8230*/  STS [R252+-0x4000], R20 ;  /* 0xffc00014fc007388 */ /* 0x000fe20000000800 */
[----:B------:R-:W-:Y:S01]  /*8240*/  LOP3.LUT R218, R218, 0x200, R216, 0xf8, !PT ;  /* 0x00000200dada7812 */ /* 0x000fe200078ef8d8 */
[----:B---3--:R-:W-:Y:S02]  /*8250*/  VIADD R16, R177, 0x8000 ;  /* 0x00008000b1107836 */ /* 0x008fe40000000000 */
[----:B------:R-:W-:Y:S01]  /*8260*/  IMAD.IADD R4, R4, 0x1, R252 ;  /* 0x0000000104047824 */ /* 0x000fe200078e02fc */
[----:B------:R-:W-:Y:S01]  /*8270*/  STS [R252+-0x3c00], R22 ;  /* 0xffc40016fc007388 */ /* 0x000fe20000000800 */
[----:B------:R-:W-:Y:S01]  /*8280*/  LEA R218, R218, UR4, 0x1 ;  /* 0x00000004dada7c11 */ /* 0x000fe2000f8e08ff */
[----:B------:R-:W-:Y:S03]  /*8290*/  @P0 VIADD R176, R16, 0xffffffc0 ;  /* 0xffffffc010b00836 */ /* 0x000fe60000000000 */
[----:B------:R-:W-:Y:S01]  /*82a0*/  STS [R4+-0x4000], R32 ;  /* 0xffc0002004007388 */ /* 0x000fe20000000800 */
[----:B--2---:R-:W-:Y:S04]  /*82b0*/  IMAD R229, R229, UR9, RZ ;  /* 0x00000009e5e57c24 */ /* 0x004fe8000f8e02ff */
        /* <DEDUP_REMOVED lines=105> */
[----:B------:R-:W-:Y:S01]  /*8950*/  IMAD.X R4, RZ, RZ, ~UR14, P2 ;  /* 0x8000000eff047e24 */ /* 0x000fe200090e06ff */
[----:B------:R-:W-:Y:S01]  /*8960*/  LOP3.LUT R10, R213, 0x1f8, RZ, 0xc0, !PT ;  /* 0x000001f8d50a7812 */ /* 0x000fe200078ec0ff */
[----:B------:R-:W-:Y:S02]  /*8970*/  IMAD.U32 R8, RZ, RZ, UR48 ;  /* 0x00000030ff087e24 */ /* 0x000fe4000f8e00ff */
[----:B------:R-:W-:Y:S01]  /*8980*/  IMAD.U32 R7, RZ, RZ, UR46 ;  /* 0x0000002eff077e24 */ /* 0x000fe2000f8e00ff */
[----:B------:R-:W-:Y:S02]  /*8990*/  SHF.R.S64 R5, R5, 0x1f, R4 ;  /* 0x0000001f05057819 */ /* 0x000fe40000001004 */
[----:B------:R-:W-:Y:S02]  /*89a0*/  LOP3.LUT R10, R10, 0x38, R214, 0x78, !PT ;  /* 0x000000380a0a7812 */ /* 0x000fe400078e78d6 */
[----:B------:R-:W-:Y:S01]  /*89b0*/  IADD3 R231, P2, PT, R5, R231, RZ ;  /* 0x000000e705e77210 */ /* 0x000fe20007f5e0ff */
[----:B------:R-:W-:Y:S01]  /*89c0*/  IMAD.U32 R5, RZ, RZ, UR48 ;  /* 0x00000030ff057e24 */ /* 0x000fe2000f8e00ff */
[----:B------:R-:W-:Y:S02]  /*89d0*/  LOP3.LUT R10, R10, 0x1e00, R213, 0xf8, !PT ;  /* 0x00001e000a0a7812 */ /* 0x000fe400078ef8d5 */
[----:B------:R-:W-:Y:S01]  /*89e0*/  LEA.HI.X.SX32 R230, R4, R230, 0x1, P2 ;  /* 0x000000e604e67211 */ /* 0x000fe200010f0eff */
[----:B------:R-:W-:Y:S01]  /*89f0*/  IMAD.U32 R4, RZ, RZ, UR46 ;  /* 0x0000002eff047e24 */ /* 0x000fe2000f8e00ff */
[-C--:B------:R-:W-:Y:S02]  /*8a00*/  @!P5 LEA R12, P3, R9, R231.reuse, 0x1 ;  /* 0x000000e7090cd211 */ /* 0x080fe400078608ff */
[----:B------:R-:W-:Y:S02]  /*8a10*/  @!P4 LEA R6, P2, R6, R231, 0x1 ;  /* 0x000000e70606c211 */ /* 0x000fe400078408ff */
[-C--:B------:R-:W-:Y:S02]  /*8a20*/  @!P5 LEA.HI.X R13, R8, R230.reuse, R7, 0x1, P3 ;  /* 0x000000e6080dd211 */ /* 0x080fe400018f0c07 */
[----:B------:R-:W-:Y:S01]  /*8a30*/  @!P4 LEA.HI.X R7, R5, R230, R4, 0x1, P2 ;  /* 0x000000e60507c211 */ /* 0x000fe200010f0c04 */
[--C-:B------:R-:W-:Y:S01]  /*8a40*/  @!P5 IMAD.MOV.U32 R4, RZ, RZ, R231.reuse ;  /* 0x000000ffff04d224 */ /* 0x100fe200078e00e7 */
[----:B------:R-:W-:Y:S01]  /*8a50*/  LEA R10, R10, UR4, 0x1 ;  /* 0x000000040a0a7c11 */ /* 0x000fe2000f8e08ff */
[--C-:B------:R-:W-:Y:S05]  /*8a60*/  @!P5 IMAD.MOV.U32 R5, RZ, RZ, R230.reuse ;  /* 0x000000ffff05d224 */ /* 0x100fea00078e00e6 */
[----:B------:R-:W-:Y:S01]  /*8a70*/  @!PT LDS RZ, [RZ] ;  /* 0x00000000fffff984 */ /* 0x000fe20000000800 */
[----:B------:R-:W-:Y:S01]  /*8a80*/  @!PT LDS RZ, [RZ] ;  /* 0x00000000fffff984 */ /* 0x000fe20000000800 */
[----:B------:R-:W-:Y:S01]  /*8a90*/  @!PT LDS RZ, [RZ] ;  /* 0x00000000fffff984 */ /* 0x000fe20000000800 */
[----:B------:R1:W-:Y:S04]  /*8aa0*/  @!P5 LDGSTS.E.BYPASS.LTC128B.128 [R10+0x8000], desc[UR34][R4.64] ;  /* 0x08000000040adfae */ /* 0x0003e8000b981a22 */
[----:B------:R2:W-:Y:S01]  /*8ab0*/  @P5 STS.128 [R10+0x8000], RZ ;  /* 0x008000ff0a005388 */ /* 0x0005e20000000c00 */
[----:B-1----:R-:W-:Y:S02]  /*8ac0*/  @!P4 IMAD.MOV.U32 R4, RZ, RZ, R231 ;  /* 0x000000ffff04c224 */ /* 0x002fe400078e00e7 */
[----:B------:R-:W-:Y:S05]  /*8ad0*/  @!P4 IMAD.MOV.U32 R5, RZ, RZ, R230 ;  /* 0x000000ffff05c224 */ /* 0x000fea00078e00e6 */
        /* <DEDUP_REMOVED lines=16> */
.L_x_2282:
[----:B------:R-:W-:Y:S01]  /*8be0*/  IMAD.SHL.U32 R219, R214, 0x2, RZ ;  /* 0x00000002d6db7824 */ /* 0x000fe200078e00ff */
[----:B------:R-:W-:Y:S01]  /*8bf0*/  SHF.R.U32.HI R220, RZ, 0x3, R214 ;  /* 0x00000003ffdc7819 */ /* 0x000fe200000116d6 */
[----:B------:R-:W-:Y:S01]  /*8c00*/  LDSM.16.M88.4 R32, [R200+0x1c000] ;  /* 0x01c00000c820783b */ /* 0x000fe20000000200 */
[C---:B------:R-:W-:Y:S01]  /*8c10*/  VIADD R24, R200.reuse, 0x8000 ;  /* 0x00008000c8187836 */ /* 0x040fe20000000000 */
[----:B------:R-:W-:Y:S01]  /*8c20*/  PLOP3.LUT P4, PT, PT, PT, UP0, 0x80, 0x8 ;  /* 0x000000000008781c */ /* 0x000fe20003f8f008 */
[----:B------:R-:W-:Y:S01]  /*8c30*/  VIADD R224, R200, 0x8040 ;  /* 0x00008040c8e07836 */ /* 0x000fe20000000000 */
[----:B--2---:R-:W-:Y:S01]  /*8c40*/  LOP3.LUT R4, R219, 0x20, RZ, 0xc0, !PT ;  /* 0x00000020db047812 */ /* 0x004fe200078ec0ff */
        /* <DEDUP_REMOVED lines=25> */
[----:B------:R-:W-:Y:S05]  /*8de0*/  LDSM.16.MT88.4 R196, [R222+0xe000] ;  /* 0x00e00000dec4783b */ /* 0x000fea0000004200 */
[----:B------:R-:W-:Y:S05]  /*8df0*/  LDSM.16.MT88.4 R204, [R222+0x12000] ;  /* 0x01200000decc783b */ /* 0x000fea0000004200 */
[----:B------:R-:W-:Y:S01]  /*8e00*/  STL.64 [R1], R2 ;  /* 0x0000000201007387 */ /* 0x000fe20000100a00 */
        /* <DEDUP_REMOVED lines=16> */
[-C--:B------:R-:W-:Y:S01]  /*8f10*/  HMMA.16816.F32 R28, R176, R182.reuse, R28 ;  /* 0x000000b6b01c723c */ /* 0x080fe2000000181c */
[----:B------:R-:W-:Y:S07]  /*8f20*/  LDSM.16.M88.4 R176, [R223+0x15000] ;  /* 0x01500000dfb0783b */ /* 0x000fee0000000200 */
[----:B------:R-:W-:Y:S01]  /*8f30*/  HMMA.16816.F32 R32, R168, R182, R32 ;  /* 0x000000b6a820723c */ /* 0x000fe20000001820 */
[----:B------:R-:W2:Y:S05]  /*8f40*/  LDSM.16.M88.4 R168, [R223+0x14000] ;  /* 0x01400000dfa8783b */ /* 0x000eaa0000000200 */
[----:B------:R-:W3:Y:S02]  /*8f50*/  LDSM.16.MT88.4 R180, [R222+0x11800] ;  /* 0x01180000deb4783b */ /* 0x000ee40000004200 */
        /* <DEDUP_REMOVED lines=8> */
[-C--:B------:R-:W-:Y:S01]  /*8fe0*/  HMMA.16816.F32 R28, R192, R166.reuse, R28 ;  /* 0x000000a6c01c723c */ /* 0x080fe2000000181c */
[----:B------:R-:W-:Y:S05]  /*8ff0*/  IMAD.U32 R192, RZ, RZ, UR47 ;  /* 0x0000002fffc07e24 */ /* 0x000fea000f8e00ff */
[----:B------:R-:W-:Y:S02]  /*9000*/  LEA R192, P2, R192, R242, 0x2 ;  /* 0x000000f2c0c07211 */ /* 0x000fe400078410ff */
        /* <DEDUP_REMOVED lines=8> */
[-C--:B---3--:R-:W-:Y:S08]  /*9090*/  HMMA.16816.F32 R20, R168, R180.reuse, R20 ;  /* 0x000000b4a814723c */ /* 0x088ff00000001814 */
[C---:B------:R-:W-:Y:S08]  /*90a0*/  HMMA.16816.F32 R24, R176.reuse, R180, R24 ;  /* 0x000000b4b018723c */ /* 0x040ff00000001818 */
[-C--:B------:R-:W-:Y:S01]  /*90b0*/  HMMA.16816.F32 R28, R176, R182.reuse, R28 ;  /* 0x000000b6b01c723c */ /* 0x080fe2000000181c */
[----:B------:R-:W-:Y:S05]  /*90c0*/  IMAD.U32 R176, RZ, RZ, UR47 ;  /* 0x0000002fffb07e24 */ /* 0x000fea000f8e00ff */
[----:B------:R-:W-:Y:S02]  /*90d0*/  LEA.HI.X.SX32 R193, R176, R243, 0x2, P2 ;  /* 0x000000f3b0c17211 */ /* 0x000fe400010f16ff */
[----:B------:R-:W-:Y:S01]  /*90e0*/  HMMA.16816.F32 R32, R168, R182, R32 ;  /* 0x000000b6a820723c */ /* 0x000fe20000001820 */
[----:B------:R-:W1:Y:S03]  /*90f0*/  LDSM.16.MT88.4 R168, [R222+0xe800] ;  /* 0x00e80000dea8783b */ /* 0x000e660000004200 */
[C---:B------:R-:W-:Y:S02]  /*9100*/  LEA R194, P2, R229.reuse, R192, 0x5 ;  /* 0x000000c0e5c27211 */ /* 0x040fe400078428ff */
[----:B------:R-:W2:Y:S02]  /*9110*/  LDSM.16.MT88.4 R176, [R222+0x12800] ;  /* 0x01280000deb0783b */ /* 0x000ea40000004200 */
[-C--:B----4-:R-:W-:Y:S03]  /*9120*/  HMMA.16816.F32 R4, R188, R196.reuse, R4 ;  /* 0x000000c4bc04723c */ /* 0x090fe60000001804 */
[----:B------:R-:W3:Y:S02]  /*9130*/  LDSM.16.M88.4 R180, [R224+0x16000] ;  /* 0x01600000e0b4783b */ /* 0x000ee40000000200 */
[C---:B------:R-:W-:Y:S03]  /*9140*/  LEA.HI.X.SX32 R195, R229.reuse, R193, 0x5, P2 ;  /* 0x000000c1e5c37211 */ /* 0x040fe600010f2eff */
[C---:B------:R-:W-:Y:S04]  /*9150*/  HMMA.16816.F32 R8, R200.reuse, R196, R8 ;  /* 0x000000c4c808723c */ /* 0x040fe80000001808 */
[C---:B------:R-:W-:Y:S04]  /*9160*/  LEA R196, P2, R229.reuse, R194, 0x5 ;  /* 0x000000c2e5c47211 */ /* 0x040fe800078428ff */
[-C--:B------:R-:W-:Y:S03]  /*9170*/  HMMA.16816.F32 R12, R200, R198.reuse, R12 ;  /* 0x000000c6c80c723c */ /* 0x080fe6000000180c */
[C---:B------:R-:W-:Y:S05]  /*9180*/  LEA.HI.X.SX32 R197, R229.reuse, R195, 0x5, P2 ;  /* 0x000000c3e5c57211 */ /* 0x040fea00010f2eff */
[C---:B------:R-:W-:Y:S04]  /*9190*/  HMMA.16816.F32 R16, R188.reuse, R198, R16 ;  /* 0x000000c6bc10723c */ /* 0x040fe80000001810 */
[C---:B------:R-:W-:Y:S04]  /*91a0*/  LEA R198, P2, R229.reuse, R196, 0x5 ;  /* 0x000000c4e5c67211 */ /* 0x040fe800078428ff */
[-C--:B------:R-:W-:Y:S03]  /*91b0*/  HMMA.16816.F32 R20, R188, R204.reuse, R20 ;  /* 0x000000ccbc14723c */ /* 0x080fe60000001814 */
[C---:B------:R-:W-:Y:S05]  /*91c0*/  LEA.HI.X.SX32 R199, R229.reuse, R197, 0x5, P2 ;  /* 0x000000c5e5c77211 */ /* 0x040fea00010f2eff */
[C---:B------:R-:W-:Y:S08]  /*91d0*/  HMMA.16816.F32 R24, R200.reuse, R204, R24 ;  /* 0x000000ccc818723c */ /* 0x040ff00000001818 */
[-C--:B------:R-:W-:Y:S03]  /*91e0*/  HMMA.16816.F32 R28, R200, R206.reuse, R28 ;  /* 0x000000cec81c723c */ /* 0x080fe6000000181c */
[C---:B------:R-:W-:Y:S04]  /*91f0*/  LEA R200, P2, R229.reuse, R198, 0x5 ;  /* 0x000000c6e5c87211 */ /* 0x040fe800078428ff */
[C---:B------:R-:W-:Y:S01]  /*9200*/  LEA.HI.X.SX32 R201, R229.reuse, R199, 0x5, P2 ;  /* 0x000000c7e5c97211 */ /* 0x040fe200010f2eff */
[----:B------:R-:W-:Y:S01]  /*9210*/  HMMA.16816.F32 R32, R188, R206, R32 ;  /* 0x000000cebc20723c */ /* 0x000fe20000001820 */
[----:B------:R-:W4:Y:S03]  /*9220*/  LDSM.16.M88.4 R188, [R224+0x17000] ;  /* 0x01700000e0bc783b */ /* 0x000f260000000200 */
[C---:B------:R-:W-:Y:S04]  /*9230*/  LEA R202, P2, R229.reuse, R200, 0x5 ;  /* 0x000000c8e5ca7211 */ /* 0x040fe800078428ff */
[-C--:B-1----:R-:W-:Y:S05]  /*9240*/  HMMA.16816.F32 R4, R164, R168.reuse, R4 ;  /* 0x000000a8a404723c */ /* 0x082fea0000001804 */
[C---:B------:R-:W-:Y:S02]  /*9250*/  LEA.HI.X.SX32 R203, R229.reuse, R201, 0x5, P2 ;  /* 0x000000c9e5cb7211 */ /* 0x040fe400010f2eff */
[C---:B------:R-:W-:Y:S01]  /*9260*/  LEA R204, P2, R229.reuse, R202, 0x5 ;  /* 0x000000cae5cc7211 */ /* 0x040fe200078428ff */
[C---:B------:R-:W-:Y:S04]  /*9270*/  HMMA.16816.F32 R8, R172.reuse, R168, R8 ;  /* 0x000000a8ac08723c */ /* 0x040fe80000001808 */
[C---:B------:R-:W-:Y:S04]  /*9280*/  LEA.HI.X.SX32 R205, R229.reuse, R203, 0x5, P2 ;  /* 0x000000cbe5cd7211 */ /* 0x040fe800010f2eff */
[-C--:B------:R-:W-:Y:S03]  /*9290*/  HMMA.16816.F32 R12, R172, R170.reuse, R12 ;  /* 0x000000aaac0c723c */ /* 0x080fe6000000180c */
[C---:B------:R-:W-:Y:S05]  /*92a0*/  IMAD.WIDE R206, R229.reuse, -0xc0, R204 ;  /* 0xffffff40e5ce7825 */ /* 0x040fea00078e02cc */
[C---:B------:R-:W-:Y:S01]  /*92b0*/  HMMA.16816.F32 R16, R164.reuse, R170, R16 ;  /* 0x000000aaa410723c */ /* 0x040fe20000001810 */
[----:B------:R-:W1:Y:S03]  /*92c0*/  LDSM.16.MT88.4 R168, [R222+0x13000] ;  /* 0x01300000dea8783b */ /* 0x000e660000004200 */
[C---:B------:R-:W-:Y:S04]  /*92d0*/  LEA R246, P2, R229.reuse, R206, 0x5 ;  /* 0x000000cee5f67211 */ /* 0x040fe800078428ff */
[-C--:B--2---:R-:W-:Y:S03]  /*92e0*/  HMMA.16816.F32 R20, R164, R176.reuse, R20 ;  /* 0x000000b0a414723c */ /* 0x084fe60000001814 */
[C---:B------:R-:W-:Y:S02]  /*92f0*/  LEA.HI.X.SX32 R247, R229.reuse, R207, 0x5, P2 ;  /* 0x000000cfe5f77211 */ /* 0x040fe400010f2eff */
[C---:B------:R-:W-:Y:S03]  /*9300*/  LEA R248, P2, R229.reuse, R246, 0x5 ;  /* 0x000000f6e5f87211 */ /* 0x040fe600078428ff */
[C---:B------:R-:W-:Y:S04]  /*9310*/  HMMA.16816.F32 R24, R172.reuse, R176, R24 ;  /* 0x000000b0ac18723c */ /* 0x040fe80000001818 */
[C---:B------:R-:W-:Y:S04]  /*9320*/  LEA.HI.X.SX32 R249, R229.reuse, R247, 0x5, P2 ;  /* 0x000000f7e5f97211 */ /* 0x040fe800010f2eff */
[-C--:B------:R-:W-:Y:S01]  /*9330*/  HMMA.16816.F32 R28, R172, R178.reuse, R28 ;  /* 0x000000b2ac1c723c */ /* 0x080fe2000000181c */
[----:B------:R-:W-:Y:S07]  /*9340*/  LDSM.16.MT88.4 R172, [R222+0xf800] ;  /* 0x00f80000deac783b */ /* 0x000fee0000004200 */
[----:B------:R-:W-:Y:S01]  /*9350*/  HMMA.16816.F32 R32, R164, R178, R32 ;  /* 0x000000b2a420723c */ /* 0x000fe20000001820 */
[----:B------:R-:W2:Y:S05]  /*9360*/  LDSM.16.M88.4 R164, [R223+0x16000] ;  /* 0x01600000dfa4783b */ /* 0x000eaa0000000200 */
[----:B------:R-:W2:Y:S02]  /*9370*/  LDSM.16.M88.4 R176, [R223+0x17000] ;  /* 0x01700000dfb0783b */ /* 0x000ea40000000200 */
[-C--:B---3--:R-:W-:Y:S08]  /*9380*/  HMMA.16816.F32 R4, R180, R184.reuse, R4 ;  /* 0x000000b8b404723c */ /* 0x088ff00000001804 */
        /* <DEDUP_REMOVED lines=12> */
[C---:B------:R-:W-:Y:S04]  /*9450*/  LEA.HI.X.SX32 R3, R229.reuse, R187, 0x5, P2 ;  /* 0x000000bbe5037211 */ /* 0x040fe800010f2eff */
[-C--:B------:R-:W-:Y:S03]  /*9460*/  HMMA.16816.F32 R28, R188, R170.reuse, R28 ;  /* 0x000000aabc1c723c */ /* 0x080fe6000000181c */
[C---:B------:R-:W-:Y:S05]  /*9470*/  IMAD.WIDE R190, R229.reuse, -0xc0, R2 ;  /* 0xffffff40e5be7825 */ /* 0x040fea00078e0202 */
        /* <DEDUP_REMOVED lines=19> */
[----:B------:R-:W-:Y:S02]  /*95b0*/  @P4 SHF.R.U32.HI R168, RZ, 0x2, R214 ;  /* 0x00000002ffa84819 */ /* 0x000fe400000116d6 */
[----:B------:R-:W-:Y:S02]  /*95c0*/  LEA.HI.X.SX32 R223, R229, R175, 0x5, P2 ;  /* 0x000000afe5df7211 */ /* 0x000fe400010f2eff */
[-C--:B------:R-:W-:Y:S03]  /*95d0*/  HMMA.16816.F32 R28, R176, R170.reuse, R28 ;  /* 0x000000aab01c723c */ /* 0x080fe6000000181c */
[----:B------:R-:W-:Y:S01]  /*95e0*/  @P4 LOP3.LUT R239, R221, 0x7, R168, 0xf8, !PT ;  /* 0x00000007ddef4812 */ /* 0x000fe200078ef8a8 */
[----:B------:R-:W-:Y:S04]  /*95f0*/  IMAD.WIDE R168, R229, -0xc0, R222 ;  /* 0xffffff40e5a87825 */ /* 0x000fe800078e02de */
[----:B------:R-:W-:Y:S01]  /*9600*/  HMMA.16816.F32 R32, R164, R170, R32 ;  /* 0x000000aaa420723c */ /* 0x000fe20000001820 */
[----:B------:R-:W-:Y:S03]  /*9610*/  LDSM.16.MT88.4 R164, [R218+0x1e800] ;  /* 0x01e80000daa4783b */ /* 0x000fe60000004200 */
[----:B------:R-:W-:Y:S01]  /*9620*/  @P4 IMAD.WIDE.U32 R176, R239, R225, UR58 ;  /* 0x0000003aefb04e25 */ /* 0x000fe2000f8e00e1 */
[C---:B------:R-:W-:Y:S01]  /*9630*/  LEA R178, P2, R229.reuse, R168, 0x5 ;  /* 0x000000a8e5b27211 */ /* 0x040fe200078428ff */
[----:B------:R-:W-:Y:S01]  /*9640*/  @UP0 UMOV UR58, UR62 ;  /* 0x0000003e003a0c82 */ /* 0x000fe20008000000 */
[----:B------:R-:W-:Y:S01]  /*9650*/  @UP0 UMOV UR59, UR61 ;  /* 0x0000003d003b0c82 */ /* 0x000fe20008000000 */
[----:B------:R-:W-:Y:S01]  /*9660*/  UISETP.GT.AND UP0, UPT, UR45, UR41, UPT ;  /* 0x000000292d00728c */ /* 0x000fe2000bf04270 */
[----:B------:R-:W5:Y:S01]  /*9670*/  @P4 LDG.E R238, desc[UR34][R176.64+-0x100] ;  /* 0xffff0022b0ee4981 */ /* 0x000f62000c1e1900 */
[C---:B------:R-:W-:Y:S01]  /*9680*/  LEA.HI.X.SX32 R179, R229.reuse, R169, 0x5, P2 ;  /* 0x000000a9e5b37211 */ /* 0x040fe200010f2eff */
[----:B------:R-:W-:Y:S03]  /*9690*/  UIADD3 UR45, UPT, UPT, UR45, -0x1, URZ ;  /* 0xffffffff2d2d7890 */ /* 0x000fe6000fffe0ff */
[----:B------:R-:W5:Y:S05]  /*96a0*/  @P4 LDG.E R237, desc[UR34][R176.64+-0xe0] ;  /* 0xffff2022b0ed4981 */ /* 0x000f6a000c1e1900 */
[----:B------:R-:W5:Y:S05]  /*96b0*/  @P4 LDG.E R236, desc[UR34][R176.64+-0x80] ;  /* 0xffff8022b0ec4981 */ /* 0x000f6a000c1e1900 */
[----:B------:R1:W5:Y:S05]  /*96c0*/  @P4 LDG.E R235, desc[UR34][R176.64+-0x60] ;  /* 0xffffa022b0eb4981 */ /* 0x00036a000c1e1900 */
[----:B------:R2:W-:Y:S05]  /*96d0*/  REDG.E.ADD.F32.FTZ.RN.STRONG.GPU desc[UR34][R242.64], R4 ;  /* 0x00000004f20079a6 */ /* 0x0005ea000c12f322 */
[----:B------:R3:W-:Y:S05]  /*96e0*/  REDG.E.ADD.F32.FTZ.RN.STRONG.GPU desc[UR34][R192.64], R5 ;  /* 0x00000005c00079a6 */ /* 0x0007ea000c12f322 */
[----:B------:R4:W-:Y:S05]  /*96f0*/  REDG.E.ADD.F32.FTZ.RN.STRONG.GPU desc[UR34][R194.64], R6 ;  /* 0x00000006c20079a6 */ /* 0x0009ea000c12f322 */
[----:B------:R4:W-:Y:S05]  /*9700*/  REDG.E.ADD.F32.FTZ.RN.STRONG.GPU desc[UR34][R196.64], R7 ;  /* 0x00000007c40079a6 */ /* 0x0009ea000c12f322 */
[----:B------:R4:W-:Y:S05]  /*9710*/  REDG.E.ADD.F32.FTZ.RN.STRONG.GPU desc[UR34][R198.64], R8 ;  /* 0x00000008c60079a6 */ /* 0x0009ea000c12f322 */
[----:B------:R4:W-:Y:S01]  /*9720*/  REDG.E.ADD.F32.FTZ.RN.STRONG.GPU desc[UR34][R200.64], R9 ;  /* 0x00000009c80079a6 */ /* 0x0009e2000c12f322 */
[C---:B-1----:R-:W-:Y:S04]  /*9730*/  LEA R176, P2, R229.reuse, R178, 0x5 ;  /* 0x000000b2e5b07211 */ /* 0x042fe800078428ff */
[----:B------:R1:W-:Y:S01]  /*9740*/  REDG.E.ADD.F32.FTZ.RN.STRONG.GPU desc[UR34][R202.64], R10 ;  /* 0x0000000aca0079a6 */ /* 0x0003e2000c12f322 */
[C---:B------:R-:W-:Y:S02]  /*9750*/  LEA.HI.X.SX32 R177, R229.reuse, R179, 0x5, P2 ;  /* 0x000000b3e5b17211 */ /* 0x040fe400010f2eff */
[C---:B--2---:R-:W-:Y:S02]  /*9760*/  LEA R4, P2, R229.reuse, R176, 0x5 ;  /* 0x000000b0e5047211 */ /* 0x044fe400078428ff */
[----:B------:R2:W-:Y:S02]  /*9770*/  REDG.E.ADD.F32.FTZ.RN.STRONG.GPU desc[UR34][R204.64], R11 ;  /* 0x0000000bcc0079a6 */ /* 0x0005e4000c12f322 */
[C---:B---3--:R-:W-:Y:S03]  /*9780*/  LEA.HI.X.SX32 R5, R229.reuse, R177, 0x5, P2 ;  /* 0x000000b1e5057211 */ /* 0x048fe600010f2eff */
[----:B------:R-:W-:Y:S01]  /*9790*/  REDG.E.ADD.F32.FTZ.RN.STRONG.GPU desc[UR34][R242.64+0x80], R16 ;  /* 0x00008010f20079a6 */ /* 0x000fe2000c12f322 */
[C---:B----4-:R-:W-:Y:S04]  /*97a0*/  LEA R6, P2, R229.reuse, R4, 0x5 ;  /* 0x00000004e5067211 */ /* 0x050fe800078428ff */
[----:B------:R-:W-:Y:S01]  /*97b0*/  REDG.E.ADD.F32.FTZ.RN.STRONG.GPU desc[UR34][R206.64+0x80], R17 ;  /* 0x00008011ce0079a6 */ /* 0x000fe2000c12f322 */
[C---:B------:R-:W-:Y:S04]  /*97c0*/  LEA.HI.X.SX32 R7, R229.reuse, R5, 0x5, P2 ;  /* 0x00000005e5077211 */ /* 0x040fe800010f2eff */
[----:B------:R-:W-:Y:S01]  /*97d0*/  REDG.E.ADD.F32.FTZ.RN.STRONG.GPU desc[UR34][R246.64+0x80], R18 ;  /* 0x00008012f60079a6 */ /* 0x000fe2000c12f322 */
[C---:B------:R-:W-:Y:S04]  /*97e0*/  LEA R8, P2, R229.reuse, R6, 0x5 ;  /* 0x00000006e5087211 */ /* 0x040fe800078428ff */
[----:B------:R-:W-:Y:S01]  /*97f0*/  REDG.E.ADD.F32.FTZ.RN.STRONG.GPU desc[UR34][R248.64+0x80], R19 ;  /* 0x00008013f80079a6 */ /* 0x000fe2000c12f322 */
[C---:B------:R-:W-:Y:S04]  /*9800*/  LEA.HI.X.SX32 R9, R229.reuse, R7, 0x5, P2 ;  /* 0x00000007e5097211 */ /* 0x040fe800010f2eff */
[----:B------:R3:W-:Y:S01]  /*9810*/  REDG.E.ADD.F32.FTZ.RN.STRONG.GPU desc[UR34][R184.64+0x80], R12 ;  /* 0x0000800cb80079a6 */ /* 0x0007e2000c12f322 */
[C---:B-1----:R-:W-:Y:S04]  /*9820*/  LEA R10, P2, R229.reuse, R8, 0x5 ;  /* 0x00000008e50a7211 */ /* 0x042fe800078428ff */
[----:B------:R-:W-:Y:S01]  /*9830*/  REDG.E.ADD.F32.FTZ.RN.STRONG.GPU desc[UR34][R250.64+0x80], R13 ;  /* 0x0000800dfa0079a6 */ /* 0x000fe2000c12f322 */
[----:B--2---:R-:W-:Y:S04]  /*9840*/  LEA.HI.X.SX32 R11, R229, R9, 0x5, P2 ;  /* 0x00000009e50b7211 */ /* 0x004fe800010f2eff */
[----:B------:R-:W-:Y:S05]  /*9850*/  REDG.E.ADD.F32.FTZ.RN.STRONG.GPU desc[UR34][R186.64+0x80], R14 ;  /* 0x0000800eba0079a6 */ /* 0x000fea000c12f322 */
[----:B------:R-:W-:Y:S05]  /*9860*/  REDG.E.ADD.F32.FTZ.RN.STRONG.GPU desc[UR34][R2.64+0x80], R15 ;  /* 0x0000800f020079a6 */ /* 0x000fea000c12f322 */
[----:B------:R-:W-:Y:S05]  /*9870*/  REDG.E.ADD.F32.FTZ.RN.STRONG.GPU desc[UR34][R242.64+0x100], R20 ;  /* 0x00010014f20079a6 */ /* 0x000fea000c12f322 */
[----:B------:R-:W-:Y:S05]  /*9880*/  REDG.E.ADD.F32.FTZ.RN.STRONG.GPU desc[UR34][R190.64+0x100], R21 ;  /* 0x00010015be0079a6 */ /* 0x000fea000c12f322 */
[----:B------:R-:W-:Y:S01]  /*9890*/  REDG.E.ADD.F32.FTZ.RN.STRONG.GPU desc[UR34][R188.64+0x100], R22 ;  /* 0x00010016bc0079a6 */ /* 0x000fe2000c12f322 */
[C---:B---3--:R-:W-:Y:S04]  /*98a0*/  VIADD R184, R0.reuse, 0x40 ;  /* 0x0000004000b87836 */ /* 0x048fe80000000000 */
        /* <DEDUP_REMOVED lines=25> */
[----:B------:R-:W-:Y:S01]  /*9a40*/  LDSM.16.MT88.4 R176, [R218+0x1f800] ;  /* 0x01f80000dab0783b */ /* 0x000fe20000004200 */
[C---:B--2---:R-:W-:Y:S04]  /*9a50*/  HMMA.16816.F32 R104, R12.reuse, R8, R104 ;  /* 0x000000080c68723c */ /* 0x044fe80000001868 */
[----:B------:R-:W-:Y:S04]  /*9a60*/  LDSM.16.MT88.4 R180, [R0+0x3800] ;  /* 0x0038000000b4783b */ /* 0x000fe80000004200 */
[-C--:B------:R-:W-:Y:S01]  /*9a70*/  HMMA.16816.F32 R108, R12, R10.reuse, R108 ;  /* 0x0000000a0c6c723c */ /* 0x080fe2000000186c */
[----:B------:R2:W5:Y:S07]  /*9a80*/  LDL.LU.64 R2, [R1] ;  /* 0x0000000001027983 */ /* 0x00056e0000300a00 */
        /* <DEDUP_REMOVED lines=371> */
.L_x_2284:
        /* <DEDUP_REMOVED lines=12> */
.L_x_2285:
[----:B------:R-:W2:Y:S01]  /*b280*/  LDCU.64 UR8, c[0x0][0x5c8] ;  /* 0x0000b900ff0877ac */ /* 0x000ea20008000a00 */
[----:B------:R-:W-:-:S04]  /*b290*/  UIADD3 UR5, UPT, UPT, UR37, UR39, URZ ;  /* 0x0000002725057290 */ /* 0x000fc8000fffe0ff */
[----:B--2---:R-:W-:Y:S02]  /*b2a0*/  UIMAD.WIDE.U32 UR16, UR5, UR8, URZ ;  /* 0x00000008051072a5 */ /* 0x004fe4000f8e00ff */
[----:B------:R-:W-:-:S04]  /*b2b0*/  UIMAD UR5, UR5, UR9, URZ ;  /* 0x00000009050572a4 */ /* 0x000fc8000f8e02ff */
[----:B------:R-:W-:-:S06]  /*b2c0*/  UIADD3 UR5, UPT, UPT, UR17, UR5, URZ ;  /* 0x0000000511057290 */ /* 0x000fcc000fffe0ff */
[----:B-1----:R-:W-:-:S07]  /*b2d0*/  MOV R0, UR5 ;  /* 0x0000000500007c02 */ /* 0x002fce0008000f00 */
.L_x_2286:
[----:B------:R-:W-:Y:S01]  /*b2e0*/  BAR.SYNC.DEFER_BLOCKING 0x0 ;  /* 0x0000000000007b1d */ /* 0x000fe20000010000 */
[----:B------:R-:W-:Y:S01]  /*b2f0*/  LOP3.LUT R2, R213, 0x1f8, RZ, 0xc0, !PT ;  /* 0x000001f8d5027812 */ /* 0x000fe200078ec0ff */
        /* <DEDUP_REMOVED lines=14> */
[----:B------:R-:W-:Y:S01]  /*b3e0*/  ISETP.GE.AND P3, PT, R220, UR36, PT ;  /* 0x00000024dc007c0c */ /* 0x000fe2000bf66270 */
        /* <DEDUP_REMOVED lines=40> */
.L_x_2288:
[----:B------:R-:W-:Y:S05]  /*b670*/  BSYNC.RECONVERGENT B0 ;  /* 0x0000000000007941 */ /* 0x000fea0003800200 */
.L_x_2287:
        /* <DEDUP_REMOVED lines=16> */
.L_x_2290:
[----:B------:R-:W-:Y:S05]  /*b780*/  BSYNC.RECONVERGENT B0 ;  /* 0x0000000000007941 */ /* 0x000fea0003800200 */
.L_x_2289:
[----:B--2-4-:R-:W-:Y:S01]  /*b790*/  IMAD.MOV.U32 R32, RZ, RZ, R244 ;  /* 0x000000ffff207224 */ /* 0x014fe200078e00f4 */
[----:B------:R-:W-:Y:S01]  /*b7a0*/  MOV R33, RZ ;  /* 0x000000ff00217202 */ /* 0x000fe20000000f00 */
[----:B------:R-:W-:Y:S01]  /*b7b0*/  IMAD.U32 R46, RZ, RZ, UR8 ;  /* 0x00000008ff2e7e24 */ /* 0x000fe2000f8e00ff */
[----:B------:R2:W4:Y:S01]  /*b7c0*/  LDS.128 R36, [R6+0xe000] ;  /* 0x00e0000006247984 */ /* 0x0005220000000c00 */
[----:B------:R-:W-:Y:S01]  /*b7d0*/  IADD3 R42, P1, PT, R220, 0x40, RZ ;  /* 0x00000040dc2a7810 */ /* 0x000fe20007f3e0ff */
        /* <DEDUP_REMOVED lines=20> */
.L_x_2292:
[----:B------:R-:W-:Y:S05]  /*b920*/  BSYNC.RECONVERGENT B0 ;  /* 0x0000000000007941 */ /* 0x000fea0003800200 */
.L_x_2291:
        /* <DEDUP_REMOVED lines=19> */
.L_x_2294:
[----:B------:R-:W-:Y:S05]  /*ba60*/  BSYNC.RECONVERGENT B0 ;  /* 0x0000000000007941 */ /* 0x000fea0003800200 */
.L_x_2293:
        /* <DEDUP_REMOVED lines=21> */
.L_x_2296:
[----:B------:R-:W-:Y:S05]  /*bbc0*/  BSYNC.RECONVERGENT B0 ;  /* 0x0000000000007941 */ /* 0x000fea0003800200 */
.L_x_2295:
        /* <DEDUP_REMOVED lines=16> */
.L_x_2298:
[----:B------:R-:W-:Y:S05]  /*bcd0*/  BSYNC.RECONVERGENT B0 ;  /* 0x0000000000007941 */ /* 0x000fea0003800200 */
.L_x_2297:
        /* <DEDUP_REMOVED lines=16> */
.L_x_2300:
[----:B------:R-:W-:Y:S05]  /*bde0*/  BSYNC.RECONVERGENT B0 ;  /* 0x0000000000007941 */ /* 0x000fea0003800200 */
.L_x_2299:
        /* <DEDUP_REMOVED lines=15> */
.L_x_2250:
[----:B------:R-:W-:Y:S05]  /*bee0*/  BSYNC.RECONVERGENT B1 ;  /* 0x0000000000017941 */ /* 0x000fea0003800200 */
.L_x_2220:
        /* <DEDUP_REMOVED lines=11> */
.L_x_2302:
        /* <DEDUP_REMOVED lines=14> */
.L_x_2455:


//--------------------- .text._ZN5flash44flash_bwd_dq_dk_dv_loop_seqk_parallel_kernelI23Flash_bwd_kernel_traitsILi128ELi64ELi128ELi8ELi2ELi4ELi2ELb0ELb0EN7cutlass6half_tE19Flash_kernel_traitsILi128ELi64ELi128ELi8ES3_EELb0ELb0ELb1ELb1ELb0ELb0ELb1EEEvNS_16Flash_bwd_paramsE --------------------------
	.section	.text._ZN5flash44flash_bwd_dq_dk_dv_loop_seqk_parallel_kernelI23Flash_bwd_kernel_traitsILi128ELi64ELi128ELi8ELi2ELi4ELi2ELb0ELb0EN7cutlass6half_tE19Flash_kernel_traitsILi128ELi64ELi128ELi8ES3_EELb0ELb0ELb1ELb1ELb0ELb0ELb1EEEvNS_16Flash_bwd_paramsE,"ax",@progbits
	.align	128
        .global         _ZN5flash44flash_bwd_dq_dk_dv_loop_seqk_parallel_kernelI23Flash_bwd_kernel_traitsILi128ELi64ELi128ELi8ELi2ELi4ELi2ELb0ELb0EN7cutlass6half_tE19Flash_kernel_traitsILi128ELi64ELi128ELi8ES3_EELb0ELb0ELb1ELb1ELb0ELb0ELb1EEEvNS_16Flash_bwd_paramsE
        .type           _ZN5flash44flash_bwd_dq_dk_dv_loop_seqk_parallel_kernelI23Flash_bwd_kernel_traitsILi128ELi64ELi128ELi8ELi2ELi4ELi2ELb0ELb0EN7cutlass6half_tE19Flash_kernel_traitsILi128ELi64ELi128ELi8ES3_EELb0ELb0ELb1ELb1ELb0ELb0ELb1EEEvNS_16Flash_bwd_paramsE,@function
        .size           _ZN5flash44flash_bwd_dq_dk_dv_loop_seqk_parallel_kernelI23Flash_bwd_kernel_traitsILi128ELi64ELi128ELi8ELi2ELi4ELi2ELb0ELb0EN7cutlass6half_tE19Flash_kernel_traitsILi128ELi64ELi128ELi8ES3_EELb0ELb0ELb1ELb1ELb0ELb0ELb1EEEvNS_16Flash_bwd_paramsE,(.L_x_2456 - _ZN5flash44flash_bwd_dq_dk_dv_loop_seqk_parallel_kernelI23Flash_bwd_kernel_traitsILi128ELi64ELi128ELi8ELi2ELi4ELi2ELb0ELb0EN7cutlass6half_tE19Flash_kernel_traitsILi128ELi64ELi128ELi8ES3_EELb0ELb0ELb1ELb1ELb0ELb0ELb1EEEvNS_16Flash_bwd_paramsE)
        .other          _ZN5flash44flash_bwd_dq_dk_dv_loop_seqk_parallel_kernelI23Flash_bwd_kernel_traitsILi128ELi64ELi128ELi8ELi2ELi4ELi2ELb0ELb0EN7cutlass6half_tE19Flash_kernel_traitsILi128ELi64ELi128ELi8ES3_EELb0ELb0ELb1ELb1ELb0ELb0ELb1EEEvNS_16Flash_bwd_paramsE,@"STO_CUDA_ENTRY STV_DEFAULT"
_ZN5flash44flash_bwd_dq_dk_dv_loop_seqk_parallel_kernelI23Flash_bwd_kernel_traitsILi128ELi64ELi128ELi8ELi2ELi4ELi2ELb0ELb0EN7cutlass6half_tE19Flash_kernel_traitsILi128ELi64ELi128ELi8ES3_EELb0ELb0ELb1ELb1ELb0ELb0ELb1EEEvNS_16Flash_bwd_paramsE:
.text._ZN5flash44flash_bwd_dq_dk_dv_loop_seqk_parallel_kernelI23Flash_bwd_kernel_traitsILi128ELi64ELi128ELi8ELi2ELi4ELi2ELb0ELb0EN7cutlass6half_tE19Flash_kernel_traitsILi128ELi64ELi128ELi8ES3_EELb0ELb0ELb1ELb1ELb0ELb0ELb1EEEvNS_16Flash_bwd_paramsE:
        /* <DEDUP_REMOVED lines=50> */
.L_x_2385:
        /* <DEDUP_REMOVED lines=52> */
.L_x_2303:
        /* <DEDUP_REMOVED lines=43> */
.L_x_2305:
[----:B------:R-:W1:Y:S01]  /*0910*/  LDCU.64 UR14, c[0x0][0x3b8] ;  /* 0x00007700ff0e77ac */ /* 0x000e620008000a00 */
[----:B------:R-:W-:-:S04]  /*0920*/  UIADD3 UR8, UPT, UPT, UR37, UR39, URZ ;  /* 0x0000002725087290 */ /* 0x000fc8000fffe0ff */
[----:B-1----:R-:W-:Y:S02]  /*0930*/  UIMAD.WIDE.U32 UR54, UR8, UR14, URZ ;  /* 0x0000000e083672a5 */ /* 0x002fe4000f8e00ff */
[----:B------:R-:W-:-:S04]  /*0940*/  UIMAD UR8, UR8, UR15, URZ ;  /* 0x0000000f080872a4 */ /* 0x000fc8000f8e02ff */
[----:B------:R-:W-:-:S06]  /*0950*/  UIADD3 UR8, UPT, UPT, UR55, UR8, URZ ;  /* 0x0000000837087290 */ /* 0x000fcc000fffe0ff */
[----:B------:R-:W-:Y:S02]  /*0960*/  MOV R19, UR8 ;  /* 0x0000000800137c02 */ /* 0x000fe40008000f00 */
.L_x_2306:
        /* <DEDUP_REMOVED lines=44> */
.L_x_2307:
[----:B------:R-:W1:Y:S01]  /*0c30*/  LDCU.64 UR12, c[0x0][0x3c0] ;  /* 0x00007800ff0c77ac */ /* 0x000e620008000a00 */
[----:B------:R-:W-:-:S04]  /*0c40*/  UIADD3 UR8, UPT, UPT, UR37, UR39, URZ ;  /* 0x0000002725087290 */ /* 0x000fc8000fffe0ff */
[----:B-1----:R-:W-:Y:S02]  /*0c50*/  UIMAD.WIDE.U32 UR10, UR8, UR12, URZ ;  /* 0x0000000c080a72a5 */ /* 0x002fe4000f8e00ff */
[----:B------:R-:W-:-:S04]  /*0c60*/  UIMAD UR8, UR8, UR13, URZ ;  /* 0x0000000d080872a4 */ /* 0x000fc8000f8e02ff */
[----:B------:R-:W-:Y:S01]  /*0c70*/  UIADD3 UR8, UPT, UPT, UR11, UR8, URZ ;  /* 0x000000080b087290 */ /* 0x000fe2000fffe0ff */
[----:B------:R-:W-:-:S05]  /*0c80*/  UMOV UR50, UR10 ;  /* 0x0000000a00327c82 */ /* 0x000fca0008000000 */
[----:B------:R-:W-:-:S07]  /*0c90*/  MOV R23, UR8 ;  /* 0x0000000800177c02 */ /* 0x000fce0008000f00 */
.L_x_2308:
        /* <DEDUP_REMOVED lines=28> */
.L_x_2309:
[----:B------:R-:W-:Y:S02]  /*0e60*/  UIMAD.WIDE.U32 UR10, UR58, UR41, URZ ;  /* 0x000000293a0a72a5 */ /* 0x000fe4000f8e00ff */
[----:B------:R-:W-:-:S04]  /*0e70*/  UIMAD UR8, UR59, UR41, URZ ;  /* 0x000000293b0872a4 */ /* 0x000fc8000f8e02ff */
[----:B------:R-:W-:-:S12]  /*0e80*/  UIADD3 UR8, UPT, UPT, UR11, UR8, URZ ;  /* 0x000000080b087290 */ /* 0x000fd8000fffe0ff */
.L_x_2310:
        /* <DEDUP_REMOVED lines=21> */
.L_x_2311:
[----:B------:R-:W1:Y:S01]  /*0fe0*/  LDCU UR59, c[0x0][0x434] ;  /* 0x00008680ff3b77ac */ /* 0x000e620008000800 */
[----:B------:R-:W-:-:S04]  /*0ff0*/  UIMAD UR9, UR25, UR17, UR24 ;  /* 0x00000011190972a4 */ /* 0x000fc8000f8e0218 */
[----:B-1----:R-:W-:Y:S02]  /*1000*/  UIMAD UR59, UR9, UR59, URZ ;  /* 0x0000003b093b72a4 */ /* 0x002fe4000f8e02ff */
.L_x_2312:
        /* <DEDUP_REMOVED lines=11> */
.L_x_2313:
[----:B------:R-:W1:Y:S01]  /*10c0*/  LDCU UR58, c[0x0][0x444] ;  /* 0x00008880ff3a77ac */ /* 0x000e620008000800 */
[----:B------:R-:W-:-:S04]  /*10d0*/  UIMAD UR9, UR25, UR17, UR24 ;  /* 0x00000011190972a4 */ /* 0x000fc8000f8e0218 */
[----:B-1----:R-:W-:-:S12]  /*10e0*/  UIMAD UR58, UR9, UR58, URZ ;  /* 0x0000003a093a72a4 */ /* 0x002fd8000f8e02ff */
.L_x_2314:
        /* <DEDUP_REMOVED lines=11> */
[----:B------:R-:W-:-:S02]  /*11a0*/  ULEA UR58, UR45, UR58, 0x6 ;  /* 0x0000003a2d3a7291 */ /* 0x000fc4000f8e30ff */
[----:B------:R-:W-:Y:S02]  /*11b0*/  ULEA UR59, UR45, UR59, 0x6 ;  /* 0x0000003b2d3b7291 */ /* 0x000fe4000f8e30ff */
[----:B-1----:R-:W-:-:S04]  /*11c0*/  UIADD3 UR44, UPT, UPT, UR36, UR44, URZ ;  /* 0x0000002c242c7290 */ /* 0x002fc8000fffe0ff */
        /* <DEDUP_REMOVED lines=8> */
[----:B------:R-:W-:Y:S01]  /*1250*/  LOP3.LUT R10, R30, 0x38, RZ, 0xc0, !PT ;  /* 0x000000381e0a7812 */ /* 0x000fe200078ec0ff */
[----:B------:R-:W-:Y:S01]  /*1260*/  VIADD R25, R24, 0x20 ;  /* 0x0000002018197836 */ /* 0x000fe20000000000 */
[----:B------:R-:W1:Y:S01]  /*1270*/  LDCU.128 UR8, c[0x0][0x590] ;  /* 0x0000b200ff0877ac */ /* 0x000e620008000c00 */
[----:B------:R-:W-:Y:S01]  /*1280*/  LOP3.LUT R8, R28, 0x1f, RZ, 0xc0, !PT ;  /* 0x0000001f1c087812 */ /* 0x000fe200078ec0ff */
[----:B------:R-:W-:Y:S01]  /*1290*/  VIADD R27, R24, 0x60 ;  /* 0x00000060181b7836 */ /* 0x000fe20000000000 */
[----:B------:R-:W-:Y:S01]  /*12a0*/  IADD3 R2, P0, PT, R10, UR62, RZ ;  /* 0x0000003e0a027c10 */ /* 0x000fe2000ff1e0ff */
[----:B------:R-:W-:Y:S01]  /*12b0*/  USEL UR41, URZ, UR41, !UP0 ;  /* 0x00000029ff297287 */ /* 0x000fe2000c000000 */
[----:B------:R-:W-:Y:S01]  /*12c0*/  IADD3 R26, PT, PT, R24, 0x40, RZ ;  /* 0x00000040181a7810 */ /* 0x000fe20007ffe0ff */
[----:B------:R-:W-:Y:S01]  /*12d0*/  IMAD R8, R9, UR60, R8 ;  /* 0x0000003c09087c24 */ /* 0x000fe2000f8e0208 */
[----:B------:R-:W-:Y:S01]  /*12e0*/  USHF.L.U32 UR60, UR60, 0x6, URZ ;  /* 0x000000063c3c7899 */ /* 0x000fe200080006ff */
[----:B------:R-:W-:Y:S01]  /*12f0*/  IMAD.X R3, RZ, RZ, UR46, P0 ;  /* 0x0000002eff037e24 */ /* 0x000fe200080e06ff */
[----:B------:R-:W-:-:S02]  /*1300*/  UISETP.GT.AND UP0, UPT, UR51, UR41, UPT ;  /* 0x000000293300728c */ /* 0x000fc4000bf04270 */
        /* <DEDUP_REMOVED lines=9> */
[----:B------:R-:W2:Y:S01]  /*13a0*/  LDCU.64 UR16, c[0x0][0x3c8] ;  /* 0x00007900ff1077ac */ /* 0x000ea20008000a00 */
        /* <DEDUP_REMOVED lines=10> */
[----:B--2---:R-:W-:Y:S01]  /*1450*/  IMAD.U32 R0, RZ, RZ, UR16 ;  /* 0x00000010ff007e24 */ /* 0x004fe2000f8e00ff */
[----:B------:R-:W2:Y:S01]  /*1460*/  LDCU.64 UR8, c[0x0][0x380] ;  /* 0x00007000ff0877ac */ /* 0x000ea20008000a00 */
[----:B----4-:R-:W-:Y:S01]  /*1470*/  IMAD.WIDE.U32 R4, R14, UR22, RZ ;  /* 0x000000160e047c25 */ /* 0x010fe2000f8e00ff */
[----:B-1----:R-:W-:Y:S01]  /*1480*/  LEA R249, P2, R6, UR10, 0x1 ;  /* 0x0000000a06f97c11 */ /* 0x002fe2000f8408ff */
[----:B------:R-:W1:Y:S02]  /*1490*/  LDCU.64 UR52, c[0x0][0x5e8] ;  /* 0x0000bd00ff3477ac */ /* 0x000e640008000a00 */
[----:B------:R-:W-:Y:S01]  /*14a0*/  IMAD.WIDE.U32 R2, R0, UR24, R2 ;  /* 0x0000001800027c25 */ /* 0x000fe2000f8e0002 */
[----:B------:R-:W-:Y:S01]  /*14b0*/  MOV R0, UR17 ;  /* 0x0000001100007c02 */ /* 0x000fe20008000f00 */
[----:B------:R-:W3:Y:S02]  /*14c0*/  LDCU.64 UR16, c[0x0][0x570] ;  /* 0x0000ae00ff1077ac */ /* 0x000ee40008000a00 */
[----:B------:R-:W-:Y:S01]  /*14d0*/  IMAD R7, R15, UR22, R5 ;  /* 0x000000160f077c24 */ /* 0x000fe2000f8e0205 */
[----:B------:R-:W-:Y:S01]  /*14e0*/  SEL R4, R4, RZ, P3 ;  /* 0x000000ff04047207 */ /* 0x000fe20001800000 */
[----:B------:R-:W-:Y:S01]  /*14f0*/  IMAD R3, R0, UR24, R3 ;  /* 0x0000001800037c24 */ /* 0x000fe2000f8e0203 */
[----:B------:R-:W-:-:S02]  /*1500*/  SHF.R.S32.HI R5, RZ, 0x1f, R8 ;  /* 0x0000001fff057819 */ /* 0x000fc40000011408 */
[----:B------:R-:W-:Y:S01]  /*1510*/  IADD3 R9, P1, P0, R8, UR57, R4 ;  /* 0x0000003908097c10 */ /* 0x000fe2000f83e004 */
[----:B------:R-:W-:Y:S01]  /*1520*/  IMAD.U32 R4, RZ, RZ, UR60 ;  /* 0x0000003cff047e24 */ /* 0x000fe2000f8e00ff */
[----:B------:R-:W-:Y:S01]  /*1530*/  SEL R0, R7, RZ, P3 ;  /* 0x000000ff07007207 */ /* 0x000fe20001800000 */
[----:B------:R-:W4:Y:S01]  /*1540*/  LDCU.64 UR56, c[0x0][0x420] ;  /* 0x00008400ff3877ac */ /* 0x000f220008000a00 */
[----:B------:R-:W-:Y:S01]  /*1550*/  IMAD.WIDE.U32 R2, R24, R12, R2 ;  /* 0x0000000c18027225 */ /* 0x000fe200078e0002 */
[----:B------:R-:W-:Y:S02]  /*1560*/  LEA.HI.X R248, R6, UR11, R17, 0x1, P2 ;  /* 0x0000000b06f87c11 */ /* 0x000fe400090f0c11 */
[----:B------:R-:W-:Y:S01]  /*1570*/  IADD3.X R5, PT, PT, R5, UR55, R0, P1, P0 ;  /* 0x0000003705057c10 */ /* 0x000fe20008fe0400 */
[----:B------:R-:W-:Y:S01]  /*1580*/  IMAD R3, R24, R13, R3 ;  /* 0x0000000d18037224 */ /* 0x000fe200078e0203 */
[----:B------:R-:W-:Y:S01]  /*1590*/  IADD3 R0, P0, PT, R9, UR60, RZ ;  /* 0x0000003c09007c10 */ /* 0x000fe2000ff1e0ff */
[----:B-1----:R-:W-:Y:S01]  /*15a0*/  UIMAD.WIDE UR52, UR58, 0x4, UR52 ;  /* 0x000000043a3478a5 */ /* 0x002fe2000f8e0234 */
[----:B--2---:R-:W-:Y:S01]  /*15b0*/  LEA R245, P1, R2, UR8, 0x1 ;  /* 0x0000000802f57c11 */ /* 0x004fe2000f8208ff */
[----:B------:R-:W-:Y:S01]  /*15c0*/  IMAD.SHL.U32 R7, R12, 0x20, RZ ;  /* 0x000000200c077824 */ /* 0x000fe200078e00ff */
[----:B------:R-:W-:-:S02]  /*15d0*/  LEA.HI.X.SX32 R4, R4, R5, 0x1, P0 ;  /* 0x0000000504047211 */ /* 0x000fc400000f0eff */
[----:B---3--:R-:W-:Y:S02]  /*15e0*/  LEA R240, P0, R0, UR16, 0x2 ;  /* 0x0000001000f07c11 */ /* 0x008fe4000f8010ff */
[----:B------:R-:W-:Y:S02]  /*15f0*/  LEA.HI.X R244, R2, UR9, R3, 0x1, P1 ;  /* 0x0000000902f47c11 */ /* 0x000fe400088f0c03 */
[----:B------:R-:W-:Y:S01]  /*1600*/  LEA.HI.X R241, R0, UR17, R4, 0x2, P0 ;  /* 0x0000001100f17c11 */ /* 0x000fe200080f1404 */
[----:B------:R-:W-:Y:S01]  /*1610*/  UMOV UR17, UR53 ;  /* 0x0000003500117c82 */ /* 0x000fe20008000000 */
[C---:B------:R-:W-:Y:S01]  /*1620*/  IADD3 R15, P2, PT, R24.reuse, 0x40, RZ ;  /* 0x00000040180f7810 */ /* 0x040fe20007f5e0ff */
[----:B----4-:R-:W-:Y:S01]  /*1630*/  UIMAD.WIDE UR56, UR59, 0x4, UR56 ;  /* 0x000000043b3878a5 */ /* 0x010fe2000f8e0238 */
        /* <DEDUP_REMOVED lines=20> */
.L_x_2316:
[----:B------:R-:W1:Y:S01]  /*1780*/  LDCU.64 UR10, c[0x0][0x5c0] ;  /* 0x0000b800ff0a77ac */ /* 0x000e620008000a00 */
[----:B------:R-:W-:-:S04]  /*1790*/  UIADD3 UR5, UPT, UPT, UR37, UR39, URZ ;  /* 0x0000002725057290 */ /* 0x000fc8000fffe0ff */
[----:B-1----:R-:W-:Y:S02]  /*17a0*/  UIMAD.WIDE.U32 UR16, UR5, UR10, URZ ;  /* 0x0000000a051072a5 */ /* 0x002fe4000f8e00ff */
[----:B------:R-:W-:-:S04]  /*17b0*/  UIMAD UR5, UR5, UR11, URZ ;  /* 0x0000000b050572a4 */ /* 0x000fc8000f8e02ff */
[----:B------:R-:W-:-:S06]  /*17c0*/  UIADD3 UR5, UPT, UPT, UR17, UR5, URZ ;  /* 0x0000000511057290 */ /* 0x000fcc000fffe0ff */
[----:B------:R-:W-:Y:S02]  /*17d0*/  MOV R0, UR5 ;  /* 0x0000000500007c02 */ /* 0x000fe40008000f00 */
.L_x_2317:
        /* <DEDUP_REMOVED lines=12> */
.L_x_2318:
[----:B------:R-:W1:Y:S01]  /*18a0*/  LDCU.64 UR8, c[0x0][0x5c8] ;  /* 0x0000b900ff0877ac */ /* 0x000e620008000a00 */
[----:B------:R-:W-:-:S04]  /*18b0*/  UIADD3 UR37, UPT, UPT, UR37, UR39, URZ ;  /* 0x0000002725257290 */ /* 0x000fc8000fffe0ff */
[----:B-1----:R-:W-:Y:S02]  /*18c0*/  UIMAD.WIDE.U32 UR14, UR37, UR8, URZ ;  /* 0x00000008250e72a5 */ /* 0x002fe4000f8e00ff */
[----:B------:R-:W-:-:S04]  /*18d0*/  UIMAD UR37, UR37, UR9, URZ ;  /* 0x00000009252572a4 */ /* 0x000fc8000f8e02ff */
[----:B------:R-:W-:-:S06]  /*18e0*/  UIADD3 UR37, UPT, UPT, UR15, UR37, URZ ;  /* 0x000000250f257290 */ /* 0x000fcc000fffe0ff */
[----:B------:R-:W-:Y:S02]  /*18f0*/  MOV R9, UR37 ;  /* 0x0000002500097c02 */ /* 0x000fe40008000f00 */
.L_x_2319:
        /* <DEDUP_REMOVED lines=30> */
.L_x_2321:
[----:B------:R-:W-:Y:S05]  /*1ae0*/  BSYNC.RECONVERGENT B0 ;  /* 0x0000000000007941 */ /* 0x000fea0003800200 */
.L_x_2320:
        /* <DEDUP_REMOVED lines=16> */
.L_x_2323:
[----:B------:R-:W-:Y:S05]  /*1bf0*/  BSYNC.RECONVERGENT B0 ;  /* 0x0000000000007941 */ /* 0x000fea0003800200 */
.L_x_2322:
        /* <DEDUP_REMOVED lines=16> */
.L_x_2325:
[----:B------:R-:W-:Y:S05]  /*1d00*/  BSYNC.RECONVERGENT B0 ;  /* 0x0000000000007941 */ /* 0x000fea0003800200 */
.L_x_2324:
        /* <DEDUP_REMOVED lines=16> */
.L_x_2327:
[----:B------:R-:W-:Y:S05]  /*1e10*/  BSYNC.RECONVERGENT B0 ;  /* 0x0000000000007941 */ /* 0x000fea0003800200 */
.L_x_2326:
        /* <DEDUP_REMOVED lines=25> */
.L_x_2329:
[----:B------:R-:W-:Y:S05]  /*1fb0*/  BSYNC.RECONVERGENT B0 ;  /* 0x0000000000007941 */ /* 0x000fea0003800200 */
.L_x_2328:
        /* <DEDUP_REMOVED lines=16> */
.L_x_2331:
[----:B------:R-:W-:Y:S05]  /*20c0*/  BSYNC.RECONVERGENT B0 ;  /* 0x0000000000007941 */ /* 0x000fea0003800200 */
.L_x_2330:
        /* <DEDUP_REMOVED lines=16> */
.L_x_2333:
[----:B------:R-:W-:Y:S05]  /*21d0*/  BSYNC.RECONVERGENT B0 ;  /* 0x0000000000007941 */ /* 0x000fea0003800200 */
.L_x_2332:
        /* <DEDUP_REMOVED lines=17> */
.L_x_2315:
        /* <DEDUP_REMOVED lines=30> */
.L_x_2336:
[----:B------:R2:W-:Y:S04]  /*24d0*/  STS.128 [R6+0x8000], RZ ;  /* 0x008000ff06007388 */ /* 0x0005e80000000c00 */
[----:B------:R2:W-:Y:S02]  /*24e0*/  STS.128 [R6+0xa000], RZ ;  /* 0x00a000ff06007388 */ /* 0x0005e40000000c00 */
.L_x_2337:
[----:B------:R-:W-:Y:S05]  /*24f0*/  BSYNC.RECONVERGENT B0 ;  /* 0x0000000000007941 */ /* 0x000fea0003800200 */
.L_x_2335:
        /* <DEDUP_REMOVED lines=23> */
.L_x_2339:
[----:B------:R-:W-:Y:S05]  /*2670*/  BSYNC.RECONVERGENT B0 ;  /* 0x0000000000007941 */ /* 0x000fea0003800200 */
.L_x_2338:
        /* <DEDUP_REMOVED lines=21> */
.L_x_2341:
[----:B------:R1:W-:Y:S04]  /*27d0*/  STS.128 [R238], RZ ;  /* 0x000000ffee007388 */ /* 0x0003e80000000c00 */
[----:B------:R1:W-:Y:S02]  /*27e0*/  STS.128 [R238+0x2000], RZ ;  /* 0x002000ffee007388 */ /* 0x0003e40000000c00 */
.L_x_2342:
[----:B------:R-:W-:Y:S05]  /*27f0*/  BSYNC.RECONVERGENT B0 ;  /* 0x0000000000007941 */ /* 0x000fea0003800200 */
.L_x_2340:
[--C-:B------:R-:W-:Y:S01]  /*2800*/  SHF.R.U32.HI R29, RZ, 0x1, R28.reuse ;  /* 0x00000001ff1d7819 */ /* 0x100fe2000001161c */
[----:B-1----:R-:W-:Y:S01]  /*2810*/  IMAD.MOV.U32 R4, RZ, RZ, 0x7f800000 ;  /* 0x7f800000ff047424 */ /* 0x002fe200078e00ff */
[----:B------:R-:W-:Y:S01]  /*2820*/  SHF.R.U32.HI R0, RZ, 0x2, R28 ;  /* 0x00000002ff007819 */ /* 0x000fe2000001161c */
[----:B------:R-:W-:Y:S01]  /*2830*/  IMAD.MOV.U32 R5, RZ, RZ, 0x7f800000 ;  /* 0x7f800000ff057424 */ /* 0x000fe200078e00ff */
[----:B------:R-:W-:Y:S01]  /*2840*/  LOP3.LUT R247, R29, 0x10, RZ, 0xc0, !PT ;  /* 0x000000101df77812 */ /* 0x000fe200078ec0ff */
[----:B------:R-:W-:Y:S02]  /*2850*/  IMAD.MOV.U32 R8, RZ, RZ, 0x7f800000 ;  /* 0x7f800000ff087424 */ /* 0x000fe400078e00ff */
[----:B------:R-:W-:Y:S01]  /*2860*/  IMAD.MOV.U32 R9, RZ, RZ, 0x7f800000 ;  /* 0x7f800000ff097424 */ /* 0x000fe200078e00ff */
[----:B------:R-:W-:-:S04]  /*2870*/  LOP3.LUT R247, R247, 0x7, R0, 0xf8, !PT ;  /* 0x00000007f7f77812 */ /* 0x000fc800078ef800 */
[C---:B----4-:R-:W-:Y:S01]  /*2880*/  LOP3.LUT R2, R247.reuse, 0x20, RZ, 0xfc, !PT ;  /* 0x00000020f7027812 */ /* 0x050fe200078efcff */
        /* <DEDUP_REMOVED lines=35> */
.L_x_2344:
[----:B------:R-:W-:Y:S05]  /*2ac0*/  BSYNC.RECONVERGENT B0 ;  /* 0x0000000000007941 */ /* 0x000fea0003800200 */
.L_x_2343:
        /* <DEDUP_REMOVED lines=36> */
.L_x_2346:
[----:B------:R2:W-:Y:S04]  /*2d10*/  STS.128 [R6+0xc000], RZ ;  /* 0x00c000ff06007388 */ /* 0x0005e80000000c00 */
[----:B------:R2:W-:Y:S02]  /*2d20*/  STS.128 [R6+0x10000], RZ ;  /* 0x010000ff06007388 */ /* 0x0005e40000000c00 */
.L_x_2347:
[----:B------:R-:W-:Y:S05]  /*2d30*/  BSYNC.RECONVERGENT B0 ;  /* 0x0000000000007941 */ /* 0x000fea0003800200 */
.L_x_2345:
        /* <DEDUP_REMOVED lines=29> */
.L_x_2349:
[----:B------:R-:W-:Y:S05]  /*2f10*/  BSYNC.RECONVERGENT B0 ;  /* 0x0000000000007941 */ /* 0x000fea0003800200 */
.L_x_2348:
        /* <DEDUP_REMOVED lines=26> */
.L_x_2351:
[----:B------:R-:W-:Y:S05]  /*30c0*/  BSYNC.RECONVERGENT B0 ;  /* 0x0000000000007941 */ /* 0x000fea0003800200 */
.L_x_2350:
        /* <DEDUP_REMOVED lines=26> */
.L_x_2353:
[----:B------:R-:W-:Y:S05]  /*3270*/  BSYNC.RECONVERGENT B0 ;  /* 0x0000000000007941 */ /* 0x000fea0003800200 */
.L_x_2352:
        /* <DEDUP_REMOVED lines=34> */
.L_x_2355:
[----:B------:R1:W-:Y:S04]  /*34a0*/  STS.128 [R6+0x14000], RZ ;  /* 0x014000ff06007388 */ /* 0x0003e80000000c00 */
[----:B------:R1:W-:Y:S02]  /*34b0*/  STS.128 [R6+0x18000], RZ ;  /* 0x018000ff06007388 */ /* 0x0003e40000000c00 */
.L_x_2356:
[----:B------:R-:W-:Y:S05]  /*34c0*/  BSYNC.RECONVERGENT B0 ;  /* 0x0000000000007941 */ /* 0x000fea0003800200 */
.L_x_2354:
        /* <DEDUP_REMOVED lines=26> */
.L_x_2358:
[----:B------:R-:W-:Y:S05]  /*3670*/  BSYNC.RECONVERGENT B0 ;  /* 0x0000000000007941 */ /* 0x000fea0003800200 */
.L_x_2357:
        /* <DEDUP_REMOVED lines=26> */
.L_x_2360:
[----:B------:R-:W-:Y:S05]  /*3820*/  BSYNC.RECONVERGENT B0 ;  /* 0x0000000000007941 */ /* 0x000fea0003800200 */
.L_x_2359:
        /* <DEDUP_REMOVED lines=26> */
.L_x_2362:
[----:B------:R-:W-:Y:S05]  /*39d0*/  BSYNC.RECONVERGENT B0 ;  /* 0x0000000000007941 */ /* 0x000fea0003800200 */
.L_x_2361:
[----:B------:R-:W5:Y:S01]  /*39e0*/  LDCU.64 UR10, c[0x0][0x538] ;  /* 0x0000a700ff0a77ac */ /* 0x000f620008000a00 */
[C---:B------:R-:W-:Y:S01]  /*39f0*/  IMAD.SHL.U32 R210, R28.reuse, 0x40, RZ ;  /* 0x000000401cd27824 */ /* 0x040fe200078e00ff */
[----:B------:R-:W0:Y:S01]  /*3a00*/  LDGDEPBAR ;  /* 0x00000000000079af */ /* 0x000e220000000000 */
[----:B------:R-:W-:Y:S01]  /*3a10*/  IMAD.SHL.U32 R7, R28, 0x20, RZ ;  /* 0x000000201c077824 */ /* 0x000fe200078e00ff */
[----:B------:R-:W1:Y:S01]  /*3a20*/  LDCU UR14, c[0x0][0x590] ;  /* 0x0000b200ff0e77ac */ /* 0x000e620008000800 */
[----:B-----5:R-:W-:-:S04]  /*3a30*/  UISETP.NE.U32.AND UP0, UPT, UR10, URZ, UPT ;  /* 0x000000ff0a00728c */ /* 0x020fc8000bf05070 */
[----:B------:R-:W-:-:S06]  /*3a40*/  UISETP.NE.AND.EX UP0, UPT, UR11, URZ, UPT, UP0 ;  /* 0x000000ff0b00728c */ /* 0x000fcc000bf05300 */
[----:B------:R-:W-:-:S05]  /*3a50*/  PLOP3.LUT P0, PT, PT, PT, UP0, 0x80, 0x8 ;  /* 0x000000000008781c */ /* 0x000fca0003f0f008 */
[----:B------:R-:W5:Y:S01]  /*3a60*/  @UP0 LDCU.64 UR8, c[0x0][0x540] ;  /* 0x0000a800ff0807ac */ /* 0x000f620008000a00 */
[----:B------:R-:W-:Y:S01]  /*3a70*/  @UP0 UMOV UR12, UR24 ;  /* 0x00000018000c0c82 */ /* 0x000fe20008000000 */
[----:B------:R-:W-:Y:S02]  /*3a80*/  @UP0 UMOV UR13, URZ ;  /* 0x000000ff000d0c82 */ /* 0x000fe40008000000 */
[----:B-----5:R-:W-:Y:S01]  /*3a90*/  @UP0 UIMAD.WIDE.U32 UR12, UR25, UR8, UR12 ;  /* 0x00000008190c02a5 */ /* 0x020fe2000f8e000c */
[C---:B------:R-:W-:Y:S01]  /*3aa0*/  LOP3.LUT R0, R210.reuse, 0x1c0, RZ, 0xc0, !PT ;  /* 0x000001c0d2007812 */ /* 0x040fe200078ec0ff */
[----:B------:R-:W-:Y:S01]  /*3ab0*/  IMAD.MOV.U32 R218, RZ, RZ, 0x40 ;  /* 0x00000040ffda7424 */ /* 0x000fe200078e00ff */
[----:B------:R-:W-:Y:S01]  /*3ac0*/  LOP3.LUT R4, R210, 0x200, RZ, 0xc0, !PT ;  /* 0x00000200d2047812 */ /* 0x000fe200078ec0ff */
[----:B------:R-:W-:Y:S02]  /*3ad0*/  @UP0 UIMAD UR9, UR25, UR9, UR13 ;  /* 0x00000009190902a4 */ /* 0x000fe4000f8e020d */
[----:B------:R-:W-:Y:S01]  /*3ae0*/  @UP0 ULEA UR10, UP1, UR12, UR10, 0x2 ;  /* 0x0000000a0c0a0291 */ /* 0x000fe2000f8210ff */
[----:B------:R-:W-:Y:S01]  /*3af0*/  R2P PR, R28, 0x6 ;  /* 0x000000061c007804 */ /* 0x000fe20000000000 */
[----:B------:R-:W-:Y:S01]  /*3b00*/  IMAD.MOV.U32 R216, RZ, RZ, 0x20 ;  /* 0x00000020ffd87424 */ /* 0x000fe200078e00ff */
[----:B------:R-:W-:Y:S01]  /*3b10*/  CS2R R158, SRZ ;  /* 0x00000000009e7805 */ /* 0x000fe2000001ff00 */
[----:B------:R-:W-:-:S02]  /*3b20*/  @UP0 ULEA.HI.X UR11, UR12, UR11, UR9, 0x2, UP1 ;  /* 0x0000000b0c0b0291 */ /* 0x000fc400088f1409 */
[----:B----4-:R-:W-:Y:S01]  /*3b30*/  IMAD.U32 R2, RZ, RZ, UR10 ;  /* 0x0000000aff027e24 */ /* 0x010fe2000f8e00ff */
[----:B------:R-:W-:Y:S01]  /*3b40*/  LOP3.LUT R0, R0, 0x38, R30, 0xf8, !PT ;  /* 0x0000003800007812 */ /* 0x000fe200078ef81e */
[----:B------:R-:W-:Y:S01]  /*3b50*/  IMAD.MOV.U32 R243, RZ, RZ, R238 ;  /* 0x000000fffff37224 */ /* 0x000fe200078e00ee */
[----:B------:R-:W4:Y:S01]  /*3b60*/  @UP0 LDCU UR9, c[0x0][0x458] ;  /* 0x00008b00ff0907ac */ /* 0x000f220008000800 */
[----:B------:R-:W-:Y:S01]  /*3b70*/  IMAD.U32 R3, RZ, RZ, UR11 ;  /* 0x0000000bff037e24 */ /* 0x000fe2000f8e00ff */
[----:B------:R-:W-:Y:S02]  /*3b80*/  LOP3.LUT R4, R4, 0x400, R7, 0xf8, !PT ;  /* 0x0000040004047812 */ /* 0x000fe400078ef807 */
[----:B------:R-:W-:Y:S01]  /*3b90*/  SEL R218, R218, 0xffffffc0, !P2 ;  /* 0xffffffc0dada7807 */ /* 0x000fe20005000000 */
[----:B------:R-:W-:Y:S01]  /*3ba0*/  IMAD.MOV.U32 R225, RZ, RZ, 0x20 ;  /* 0x00000020ffe17424 */ /* 0x000fe200078e00ff */
[----:B-123--:R1:W2:Y:S01]  /*3bb0*/  @P0 LDG.E R6, desc[UR34][R2.64] ;  /* 0x0000002202060981 */ /* 0x00e2a2000c1e1900 */
        /* <DEDUP_REMOVED lines=11> */
[----:B----4-:R-:W2:Y:S01]  /*3c70*/  @P0 MUFU.RCP R5, UR9 ;  /* 0x0000000900050d08 */ /* 0x010ea20008001000 */
        /* <DEDUP_REMOVED lines=12> */
[----:B-1----:R-:W-:Y:S01]  /*3d40*/  SHF.R.U32.HI R2, RZ, 0x4, R28 ;  /* 0x00000004ff027819 */ /* 0x002fe2000001161c */
[----:B------:R-:W-:Y:S01]  /*3d50*/  IMAD.SHL.U32 R3, R28, 0x2, RZ ;  /* 0x000000021c037824 */ /* 0x000fe200078e00ff */
[----:B------:R-:W-:-:S02]  /*3d60*/  CS2R R116, SRZ ;  /* 0x0000000000747805 */ /* 0x000fc4000001ff00 */
[----:B------:R-:W-:Y:S02]  /*3d70*/  CS2R R110, SRZ ;  /* 0x00000000006e7805 */ /* 0x000fe4000001ff00 */
[----:B------:R-:W-:Y:S02]  /*3d80*/  LOP3.LUT R2, R2, 0x8, RZ, 0xc0, !PT ;  /* 0x0000000802027812 */ /* 0x000fe400078ec0ff */
[----:B------:R-:W-:Y:S02]  /*3d90*/  CS2R R108, SRZ ;  /* 0x00000000006c7805 */ /* 0x000fe4000001ff00 */
[----:B------:R-:W-:Y:S02]  /*3da0*/  LOP3.LUT R3, R3, 0x6, RZ, 0xc0, !PT ;  /* 0x0000000603037812 */ /* 0x000fe400078ec0ff */
[----:B------:R-:W-:Y:S02]  /*3db0*/  CS2R R114, SRZ ;  /* 0x0000000000727805 */ /* 0x000fe4000001ff00 */
[----:B------:R-:W-:-:S02]  /*3dc0*/  LOP3.LUT R2, R2, 0x10, R28, 0xf8, !PT ;  /* 0x0000001002027812 */ /* 0x000fc400078ef81c */
[----:B------:R-:W-:Y:S02]  /*3dd0*/  CS2R R112, SRZ ;  /* 0x0000000000707805 */ /* 0x000fe4000001ff00 */
[----:B------:R-:W-:Y:S02]  /*3de0*/  CS2R R106, SRZ ;  /* 0x00000000006a7805 */ /* 0x000fe4000001ff00 */
[----:B------:R-:W-:Y:S02]  /*3df0*/  CS2R R104, SRZ ;  /* 0x0000000000687805 */ /* 0x000fe4000001ff00 */
[----:B------:R-:W-:Y:S02]  /*3e00*/  LOP3.LUT R2, R2, R0, RZ, 0x3c, !PT ;  /* 0x0000000002027212 */ /* 0x000fe400078e3cff */
[----:B------:R-:W-:Y:S02]  /*3e10*/  CS2R R102, SRZ ;  /* 0x0000000000667805 */ /* 0x000fe4000001ff00 */
[----:B------:R-:W-:-:S02]  /*3e20*/  CS2R R100, SRZ ;  /* 0x0000000000647805 */ /* 0x000fc4000001ff00 */
[----:B------:R-:W-:Y:S02]  /*3e30*/  CS2R R94, SRZ ;  /* 0x00000000005e7805 */ /* 0x000fe4000001ff00 */
[----:B------:R-:W-:Y:S02]  /*3e40*/  LOP3.LUT R210, R2, 0x200, R210, 0xf8, !PT ;  /* 0x0000020002d27812 */ /* 0x000fe400078ef8d2 */
[----:B------:R-:W-:Y:S02]  /*3e50*/  CS2R R92, SRZ ;  /* 0x00000000005c7805 */ /* 0x000fe4000001ff00 */
[----:B------:R-:W-:Y:S02]  /*3e60*/  LOP3.LUT R2, R3, 0x1e0, R29, 0xf8, !PT ;  /* 0x000001e003027812 */ /* 0x000fe400078ef81d */
[----:B------:R-:W-:Y:S02]  /*3e70*/  CS2R R98, SRZ ;  /* 0x0000000000627805 */ /* 0x000fe4000001ff00 */
[----:B------:R-:W-:-:S02]  /*3e80*/  LOP3.LUT R2, R0, 0x8, R28, 0x78, !PT ;  /* 0x0000000800027812 */ /* 0x000fc400078e781c */
[----:B------:R-:W-:Y:S02]  /*3e90*/  CS2R R96, SRZ ;  /* 0x0000000000607805 */ /* 0x000fe4000001ff00 */
[----:B------:R-:W-:Y:S02]  /*3ea0*/  LOP3.LUT R3, R0, 0x8, R29, 0x78, !PT ;  /* 0x0000000800037812 */ /* 0x000fe400078e781d */
[----:B------:R-:W-:Y:S02]  /*3eb0*/  CS2R R90, SRZ ;  /* 0x00000000005a7805 */ /* 0x000fe4000001ff00 */
[----:B------:R-:W-:Y:S02]  /*3ec0*/  LOP3.LUT R2, R2, 0x7a00, R7, 0xf8, !PT ;  /* 0x00007a0002027812 */ /* 0x000fe400078ef807 */
[----:B------:R-:W-:Y:S02]  /*3ed0*/  CS2R R88, SRZ ;  /* 0x0000000000587805 */ /* 0x000fe4000001ff00 */
[----:B------:R-:W-:-:S02]  /*3ee0*/  LOP3.LUT R3, R4, R3, RZ, 0xfc, !PT ;  /* 0x0000000304037212 */ /* 0x000fc400078efcff */
[----:B------:R-:W-:Y:S02]  /*3ef0*/  CS2R R86, SRZ ;  /* 0x0000000000567805 */ /* 0x000fe4000001ff00 */
[----:B------:R-:W-:Y:S02]  /*3f00*/  LEA R211, R2, UR26, 0x1 ;  /* 0x0000001a02d37c11 */ /* 0x000fe4000f8e08ff */
[----:B------:R-:W-:Y:S02]  /*3f10*/  CS2R R84, SRZ ;  /* 0x0000000000547805 */ /* 0x000fe4000001ff00 */
[----:B------:R-:W-:Y:S02]  /*3f20*/  LEA R212, R3, UR26, 0x1 ;  /* 0x0000001a03d47c11 */ /* 0x000fe4000f8e08ff */
[----:B------:R-:W-:Y:S02]  /*3f30*/  CS2R R78, SRZ ;  /* 0x00000000004e7805 */ /* 0x000fe4000001ff00 */
[----:B------:R-:W-:Y:S01]  /*3f40*/  LEA R210, R210, UR26, 0x1 ;  /* 0x0000001ad2d27c11 */ /* 0x000fe2000f8e08ff */
        /* <DEDUP_REMOVED lines=24> */
[----:B------:R-:W-:Y:S01]  /*40d0*/  VIADD R212, R212, UR16 ;  /* 0x00000010d4d47c36 */ /* 0x000fe20008000000 */
[----:B------:R-:W-:Y:S01]  /*40e0*/  UMOV UR15, URZ ;  /* 0x000000ff000f7c82 */ /* 0x000fe20008000000 */
[----:B------:R-:W-:Y:S01]  /*40f0*/  VIADD R210, R210, UR16 ;  /* 0x00000010d2d27c36 */ /* 0x000fe20008000000 */
[----:B------:R-:W1:Y:S01]  /*4100*/  LDCU UR8, c[0x0][0x440] ;  /* 0x00008800ff0877ac */ /* 0x000e620008000800 */
[----:B------:R-:W-:-:S02]  /*4110*/  IMAD.IADD R215, R216, 0x1, R211 ;  /* 0x00000001d8d77824 */ /* 0x000fc400078e02d3 */
[----:B------:R-:W-:Y:S01]  /*4120*/  IMAD.IADD R214, R216, 0x1, R213 ;  /* 0x00000001d8d67824 */ /* 0x000fe200078e02d5 */
[----:B------:R-:W3:Y:S01]  /*4130*/  LDCU UR11, c[0x0][0x504] ;  /* 0x0000a080ff0b77ac */ /* 0x000ee20008000800 */
[----:B------:R-:W4:Y:S01]  /*4140*/  LDCU UR10, c[0x0][0x508] ;  /* 0x0000a100ff0a77ac */ /* 0x000f220008000800 */
[----:B------:R-:W1:Y:S01]  /*4150*/  LDCU UR9, c[0x0][0x3e0] ;  /* 0x00007c00ff0977ac */ /* 0x000e620008000800 */
[----:B------:R-:W1:Y:S01]  /*4160*/  LDCU UR13, c[0x0][0x50c] ;  /* 0x0000a180ff0d77ac */ /* 0x000e620008000800 */
[----:B------:R-:W1:Y:S01]  /*4170*/  LDCU UR12, c[0x0][0x45c] ;  /* 0x00008b80ff0c77ac */ /* 0x000e620008000800 */
[----:B------:R-:W-:Y:S02]  /*4180*/  USHF.L.U32 UR14, UR14, 0x6, URZ ;  /* 0x000000060e0e7899 */ /* 0x000fe400080006ff */
[----:B------:R-:W-:Y:S01]  /*4190*/  UIADD3 UR44, UPT, UPT, -UR44, 0x80, UR5 ;  /* 0x000000802c2c7890 */ /* 0x000fe2000fffe105 */
[----:B--2---:R-:W-:-:S05]  /*41a0*/  @P0 FMUL.FTZ R0, R6, R5 ;  /* 0x0000000506000220 */ /* 0x004fca0000410000 */
[----:B------:R-:W-:-:S13]  /*41b0*/  @P0 R2UR UR25, R0 ;  /* 0x00000000001902ca */ /* 0x000fda00000e0000 */
[----:B-1-34-:R-:W-:-:S05]  /*41c0*/  @UP0 UMOV UR15, UR25 ;  /* 0x00000019000f0c82 */ /* 0x01afca0008000000 */
.L_x_2367:
[----:B------:R-:W0:Y:S01]  /*41d0*/  LDGDEPBAR ;  /* 0x00000000000079af */ /* 0x000e220000000000 */
[C---:B------:R-:W-:Y:S01]  /*41e0*/  IADD3 R0, PT, PT, R212.reuse, R216, RZ ;  /* 0x000000d8d4007210 */ /* 0x040fe20007ffe0ff */
[----:B------:R-:W-:Y:S01]  /*41f0*/  USHF.L.U32 UR5, UR40, 0x7, URZ ;  /* 0x0000000728057899 */ /* 0x000fe200080006ff */
[----:B------:R-:W-:Y:S01]  /*4200*/  IADD3 R3, PT, PT, R212, R218, RZ ;  /* 0x000000dad4037210 */ /* 0x000fe20007ffe0ff */
[----:B------:R-:W1:Y:S01]  /*4210*/  S2R R217, SR_TID.X ;  /* 0x0000000000d97919 */ /* 0x000e620000002100 */
[----:B------:R-:W-:Y:S02]  /*4220*/  USHF.L.U32 UR16, UR45, 0x6, URZ ;  /* 0x000000062d107899 */ /* 0x000fe400080006ff */
[----:B------:R-:W-:Y:S01]  /*4230*/  IADD3 R2, PT, PT, R216, R3, RZ ;  /* 0x00000003d8027210 */ /* 0x000fe20007ffe0ff */
[----:B------:R-:W2:Y:S01]  /*4240*/  S2R R219, SR_TID.X ;  /* 0x0000000000db7919 */ /* 0x000ea20000002100 */
[----:B------:R-:W-:Y:S02]  /*4250*/  UIADD3 UR25, UPT, UPT, UR5, UR38, URZ ;  /* 0x0000002605197290 */ /* 0x000fe4000fffe0ff */
[----:B------:R-:W-:Y:S02]  /*4260*/  UISETP.GE.AND UP0, UPT, UR16, UR44, UPT ;  /* 0x0000002c1000728c */ /* 0x000fe4000bf06270 */
[----:B------:R-:W-:Y:S01]  /*4270*/  UIADD3 UR25, UPT, UPT, UR25, 0x80, URZ ;  /* 0x0000008019197890 */ /* 0x000fe2000fffe0ff */
[----:B--2---:R-:W-:Y:S01]  /*4280*/  SHF.R.U32.HI R219, RZ, 0x1, R219 ;  /* 0x00000001ffdb7819 */ /* 0x004fe200000116db */
[----:B------:R-:W-:Y:S04]  /*4290*/  DEPBAR.LE SB0, 0x0 ;  /* 0x000080000000791a */ /* 0x000fe80000000000 */
[----:B------:R-:W-:Y:S01]  /*42a0*/  BAR.SYNC.DEFER_BLOCKING 0x0 ;  /* 0x0000000000007b1d */ /* 0x000fe20000010000 */
[----:B-1----:R-:W-:Y:S04]  /*42b0*/  SHF.L.U32 R217, R217, 0x1, RZ ;  /* 0x00000001d9d97819 */ /* 0x002fe800000006ff */
[----:B------:R-:W-:Y:S04]  /*42c0*/  LOP3.LUT R217, R217, 0x6, RZ, 0xc0, !PT ;  /* 0x00000006d9d97812 */ /* 0x000fe800078ec0ff */
[----:B------:R-:W-:Y:S01]  /*42d0*/  LOP3.LUT R217, R217, 0x1e0, R219, 0xf8, !PT ;  /* 0x000001e0d9d97812 */ /* 0x000fe200078ef8db */
        /* <DEDUP_REMOVED lines=22> */
[-C--:B----4-:R-:W-:Y:S07]  /*4440*/  HMMA.16816.F32 R4, R168, R172.reuse, R4 ;  /* 0x000000aca804723c */ /* 0x090fee0000001804 */
[----:B------:R-:W-:Y:S01]  /*4450*/  LDSM.16.M88.4 R204, [R214+0xc800] ;  /* 0x00c80000d6cc783b */ /* 0x000fe20000000200 */
        /* <DEDUP_REMOVED lines=27> */
[----:B------:R1:W3:Y:S07]  /*4610*/  LDSM.16.M88.4 R172, [R0+0x2000] ;  /* 0x0020000000ac783b */ /* 0x0002ee0000000200 */
[-C--:B------:R-:W-:Y:S08]  /*4620*/  HMMA.16816.F32 R20, R164, R204.reuse, R20 ;  /* 0x000000cca414723c */ /* 0x080ff00000001814 */
[C---:B------:R-:W-:Y:S08]  /*4630*/  HMMA.16816.F32 R24, R200.reuse, R204, R24 ;  /* 0x000000ccc818723c */ /* 0x040ff00000001818 */
[-C--:B------:R-:W-:Y:S01]  /*4640*/  HMMA.16816.F32 R28, R200, R206.reuse, R28 ;  /* 0x000000cec81c723c */ /* 0x080fe2000000181c */
[----:B------:R-:W-:Y:S01]  /*4650*/  LDSM.16.M88.4 R200, [R3+0x3000] ;  /* 0x0030000003c8783b */ /* 0x000fe20000000200 */
[----:B-1----:R-:W-:Y:S04]  /*4660*/  MOV R0, UR25 ;  /* 0x0000001900007c02 */ /* 0x002fe80008000f00 */
[----:B------:R-:W-:Y:S02]  /*4670*/  IADD3 R0, PT, PT, -R0, UR36, -R217 ;  /* 0x0000002400007c10 */ /* 0x000fe4000fffe9d9 */
[----:B------:R-:W-:Y:S01]  /*4680*/  HMMA.16816.F32 R32, R164, R206, R32 ;  /* 0x000000cea420723c */ /* 0x000fe20000001820 */
[----:B------:R-:W-:Y:S07]  /*4690*/  LDSM.16.M88.4 R164, [R3+0x2000] ;  /* 0x0020000003a4783b */ /* 0x000fee0000000200 */
[-C--:B--2---:R-:W-:Y:S01]  /*46a0*/  HMMA.16816.F32 R4, R168, R176.reuse, R4 ;  /* 0x000000b0a804723c */ /* 0x084fe20000001804 */
[----:B------:R-:W-:Y:S07]  /*46b0*/  LDSM.16.M88.4 R204, [R213+0x10800] ;  /* 0x01080000d5cc783b */ /* 0x000fee0000000200 */
[C---:B----4-:R-:W-:Y:S08]  /*46c0*/  HMMA.16816.F32 R8, R180.reuse, R176, R8 ;  /* 0x000000b0b408723c */ /* 0x050ff00000001808 */
        /* <DEDUP_REMOVED lines=17> */
[----:B------:R-:W3:Y:S07]  /*47e0*/  LDSM.16.M88.4 R172, [R2+0x3000] ;  /* 0x0030000002ac783b */ /* 0x000eee0000000200 */
[-C--:B-1----:R-:W-:Y:S08]  /*47f0*/  HMMA.16816.F32 R4, R164, R176.reuse, R4 ;  /* 0x000000b0a404723c */ /* 0x082ff00000001804 */
[C---:B------:R-:W-:Y:S01]  /*4800*/  HMMA.16816.F32 R8, R200.reuse, R176, R8 ;  /* 0x000000b0c808723c */ /* 0x040fe20000001808 */
[----:B------:R-:W-:Y:S02]  /*4810*/  MOV R176, UR52 ;  /* 0x0000003400b07c02 */ /* 0x000fe40008000f00 */
[----:B------:R-:W-:Y:S02]  /*4820*/  MOV R177, UR17 ;  /* 0x0000001100b17c02 */ /* 0x000fe40008000f00 */
[C---:B------:R-:W-:Y:S03]  /*4830*/  LEA R176, P0, R247.reuse, R176, 0x2 ;  /* 0x000000b0f7b07211 */ /* 0x040fe600078010ff */
[-C--:B------:R-:W-:Y:S03]  /*4840*/  HMMA.16816.F32 R12, R200, R178.reuse, R12 ;  /* 0x000000b2c80c723c */ /* 0x080fe6000000180c */
[----:B------:R-:W-:Y:S05]  /*4850*/  LEA.HI.X R177, R247, R177, RZ, 0x2, P0 ;  /* 0x000000b1f7b17211 */ /* 0x000fea00000f14ff */
[----:B------:R-:W5:Y:S01]  /*4860*/  LDG.E R186, desc[UR34][R176.64] ;  /* 0x00000022b0ba7981 */ /* 0x000f62000c1e1900 */
[C---:B------:R-:W-:Y:S03]  /*4870*/  HMMA.16816.F32 R16, R164.reuse, R178, R16 ;  /* 0x000000b2a410723c */ /* 0x040fe60000001810 */
[----:B------:R-:W5:Y:S04]  /*4880*/  LDG.E R187, desc[UR34][R176.64+0x20] ;  /* 0x00002022b0bb7981 */ /* 0x000f68000c1e1900 */
[----:B------:R-:W5:Y:S01]  /*4890*/  LDG.E R185, desc[UR34][R176.64+0x80] ;  /* 0x00008022b0b97981 */ /* 0x000f62000c1e1900 */
[-C--:B------:R-:W-:Y:S03]  /*48a0*/  HMMA.16816.F32 R20, R164, R204.reuse, R20 ;  /* 0x000000cca414723c */ /* 0x080fe60000001814 */
[----:B------:R1:W5:Y:S05]  /*48b0*/  LDG.E R184, desc[UR34][R176.64+0xa0] ;  /* 0x0000a022b0b87981 */ /* 0x00036a000c1e1900 */
[C---:B------:R-:W-:Y:S08]  /*48c0*/  HMMA.16816.F32 R24, R200.reuse, R204, R24 ;  /* 0x000000ccc818723c */ /* 0x040ff00000001818 */
[-C--:B------:R-:W-:Y:S08]  /*48d0*/  HMMA.16816.F32 R28, R200, R206.reuse, R28 ;  /* 0x000000cec81c723c */ /* 0x080ff0000000181c */
[----:B------:R-:W-:Y:S01]  /*48e0*/  HMMA.16816.F32 R32, R164, R206, R32 ;  /* 0x000000cea420723c */ /* 0x000fe20000001820 */
[----:B------:R-:W4:Y:S07]  /*48f0*/  LDSM.16.M88.4 R164, [R214+0x10800] ;  /* 0x01080000d6a4783b */ /* 0x000f2e0000000200 */
[-C--:B--2---:R-:W-:Y:S08]  /*4900*/  HMMA.16816.F32 R4, R168, R180.reuse, R4 ;  /* 0x000000b4a804723c */ /* 0x084ff00000001804 */
[C---:B---3--:R-:W-:Y:S08]  /*4910*/  HMMA.16816.F32 R8, R172.reuse, R180, R8 ;  /* 0x000000b4ac08723c */ /* 0x048ff00000001808 */
        /* <DEDUP_REMOVED lines=10> */
[----:B------:R-:W-:Y:S01]  /*49c0*/  MUFU.TANH R190, R7 ;  /* 0x0000000700be7308 */ /* 0x000fe20000002400 */
[----:B------:R-:W-:Y:S01]  /*49d0*/  FMUL.FTZ R8, R8, UR13 ;  /* 0x0000000d08087c20 */ /* 0x000fe20008410000 */
[-C--:B----4-:R-:W-:Y:S03]  /*49e0*/  HMMA.16816.F32 R20, R168, R164.reuse, R20 ;  /* 0x000000a4a814723c */ /* 0x090fe60000001814 */
[----:B------:R-:W-:Y:S01]  /*49f0*/  FMUL.FTZ R15, R15, UR13 ;  /* 0x0000000d0f0f7c20 */ /* 0x000fe20008410000 */
[----:B------:R-:W-:Y:S01]  /*4a00*/  FMUL.FTZ R12, R12, UR13 ;  /* 0x0000000d0c0c7c20 */ /* 0x000fe20008410000 */
[----:B------:R-:W-:Y:S03]  /*4a10*/  FMUL.FTZ R14, R14, UR13 ;  /* 0x0000000d0e0e7c20 */ /* 0x000fe60008410000 */
[----:B------:R3:W-:Y:S01]  /*4a20*/  MUFU.TANH R188, R11 ;  /* 0x0000000b00bc7308 */ /* 0x0007e20000002400 */
[----:B------:R-:W-:Y:S01]  /*4a30*/  FMUL.FTZ R13, R13, UR13 ;  /* 0x0000000d0d0d7c20 */ /* 0x000fe20008410000 */
[C---:B------:R-:W-:Y:S04]  /*4a40*/  HMMA.16816.F32 R24, R172.reuse, R164, R24 ;  /* 0x000000a4ac18723c */ /* 0x040fe80000001818 */
[----:B------:R-:W-:Y:S01]  /*4a50*/  FMUL.FTZ R164, R16, UR13 ;  /* 0x0000000d10a47c20 */ /* 0x000fe20008410000 */
[----:B------:R-:W-:Y:S03]  /*4a60*/  LOP3.LUT R16, R247, UR16, RZ, 0xfc, !PT ;  /* 0x00000010f7107c12 */ /* 0x000fe6000f8efcff */
[----:B-1----:R1:W4:Y:S01]  /*4a70*/  MUFU.TANH R177, R15 ;  /* 0x0000000f00b17308 */ /* 0x0023220000002400 */
[----:B------:R-:W-:Y:S01]  /*4a80*/  FMUL.FTZ R19, R19, UR13 ;  /* 0x0000000d13137c20 */ /* 0x000fe20008410000 */
[-C--:B------:R-:W-:Y:S03]  /*4a90*/  HMMA.16816.F32 R28, R172, R166.reuse, R28 ;  /* 0x000000a6ac1c723c */ /* 0x080fe6000000181c */
[----:B------:R-:W-:Y:S01]  /*4aa0*/  IADD3 R0, PT, PT, R16, R0, RZ ;  /* 0x0000000010007210 */ /* 0x000fe20007ffe0ff */
[----:B------:R-:W-:Y:S01]  /*4ab0*/  FMUL.FTZ R18, R18, UR13 ;  /* 0x0000000d12127c20 */ /* 0x000fe20008410000 */
[----:B------:R-:W-:Y:S03]  /*4ac0*/  FMUL.FTZ R165, R17, UR13 ;  /* 0x0000000d11a57c20 */ /* 0x000fe60008410000 */
[----:B------:R4:W-:Y:S01]  /*4ad0*/  MUFU.TANH R189, R10 ;  /* 0x0000000a00bd7308 */ /* 0x0009e20000002400 */
[C---:B--2---:R-:W-:Y:S01]  /*4ae0*/  IADD3 R6, PT, PT, R0.reuse, 0x9f, RZ ;  /* 0x0000009f00067810 */ /* 0x044fe20007ffe0ff */
[----:B------:R-:W-:Y:S04]  /*4af0*/  HMMA.16816.F32 R32, R168, R166, R32 ;  /* 0x000000a6a820723c */ /* 0x000fe80000001820 */
[C---:B---3--:R-:W-:Y:S01]  /*4b00*/  IADD3 R11, PT, PT, R0.reuse, 0x80, RZ ;  /* 0x00000080000b7810 */ /* 0x048fe20007ffe0ff */
[----:B------:R-:W-:Y:S03]  /*4b10*/  FMUL.FTZ R167, R23, UR13 ;  /* 0x0000000d17a77c20 */ /* 0x000fe60008410000 */
[----:B------:R2:W3:Y:S01]  /*4b20*/  MUFU.TANH R182, R9 ;  /* 0x0000000900b67308 */ /* 0x0004e20000002400 */
[----:B------:R-:W-:Y:S01]  /*4b30*/  IADD3 R7, PT, PT, R0, 0xa0, RZ ;  /* 0x000000a000077810 */ /* 0x000fe20007ffe0ff */
[----:B------:R-:W-:Y:S01]  /*4b40*/  FMUL.FTZ R168, R20, UR13 ;  /* 0x0000000d14a87c20 */ /* 0x000fe20008410000 */
[C---:B-1----:R-:W-:Y:S01]  /*4b50*/  IADD3 R15, PT, PT, R0.reuse, 0x78, RZ ;  /* 0x00000078000f7810 */ /* 0x042fe20007ffe0ff */
[----:B------:R-:W-:Y:S01]  /*4b60*/  FMUL.FTZ R191, R27, UR13 ;  /* 0x0000000d1bbf7c20 */ /* 0x000fe20008410000 */
[----:B------:R-:W-:Y:S01]  /*4b70*/  FMUL.FTZ R197, R29, UR13 ;  /* 0x0000000d1dc57c20 */ /* 0x000fe20008410000 */
[----:B------:R-:W-:Y:S01]  /*4b80*/  IABS R29, R11 ;  /* 0x0000000b001d7213 */ /* 0x000fe20000000000 */
[----:B------:R-:W-:Y:S03]  /*4b90*/  FMUL.FTZ R195, R25, UR13 ;  /* 0x0000000d19c37c20 */ /* 0x000fe60008410000 */
[----:B------:R1:W-:Y:S01]  /*4ba0*/  MUFU.TANH R171, R12 ;  /* 0x0000000c00ab7308 */ /* 0x0003e20000002400 */
[----:B------:R-:W-:Y:S01]  /*4bb0*/  IABS R11, R15 ;  /* 0x0000000f000b7213 */ /* 0x000fe20000000000 */
[----:B------:R-:W-:Y:S01]  /*4bc0*/  FMUL.FTZ R169, R21, UR13 ;  /* 0x0000000d15a97c20 */ /* 0x000fe20008410000 */
[----:B----4-:R-:W-:Y:S01]  /*4bd0*/  IADD3 R10, PT, PT, R0, 0x7f, RZ ;  /* 0x0000007f000a7810 */ /* 0x010fe20007ffe0ff */
[----:B------:R-:W-:Y:S01]  /*4be0*/  FMUL.FTZ R196, R28, UR13 ;  /* 0x0000000d1cc47c20 */ /* 0x000fe20008410000 */
[C---:B------:R-:W-:Y:S01]  /*4bf0*/  IADD3 R20, PT, PT, R0.reuse, 0x77, RZ ;  /* 0x0000007700147810 */ /* 0x040fe20007ffe0ff */
[----:B------:R-:W-:Y:S01]  /*4c00*/  FMUL.FTZ R201, R35, UR13 ;  /* 0x0000000d23c97c20 */ /* 0x000fe20008410000 */
[----:B------:R-:W-:Y:S03]  /*4c10*/  IABS R27, R10 ;  /* 0x0000000a001b7213 */ /* 0x000fe60000000000 */
[----:B------:R4:W-:Y:S01]  /*4c20*/  MUFU.TANH R181, R14 ;  /* 0x0000000e00b57308 */ /* 0x0009e20000002400 */
[----:B------:R-:W-:Y:S01]  /*4c30*/  IADD3 R4, PT, PT, R0, 0xa8, RZ ;  /* 0x000000a800047810 */ /* 0x000fe20007ffe0ff */
[----:B------:R-:W-:Y:S01]  /*4c40*/  FMUL.FTZ R179, R22, UR13 ;  /* 0x0000000d16b37c20 */ /* 0x000fe20008410000 */
[----:B--2---:R-:W-:Y:S01]  /*4c50*/  IADD3 R9, PT, PT, R0, 0x88, RZ ;  /* 0x0000008800097810 */ /* 0x004fe20007ffe0ff */
[----:B------:R-:W-:Y:S01]  /*4c60*/  FMUL.FTZ R178, R26, UR13 ;  /* 0x0000000d1ab27c20 */ /* 0x000fe20008410000 */
[----:B------:R-:W-:Y:S01]  /*4c70*/  IABS R10, R20 ;  /* 0x00000014000a7213 */ /* 0x000fe20000000000 */
[----:B------:R-:W-:Y:S01]  /*4c80*/  FMUL.FTZ R194, R24, UR13 ;  /* 0x0000000d18c27c20 */ /* 0x000fe20008410000 */
[----:B------:R-:W-:Y:S03]  /*4c90*/  IABS R25, R9 ;  /* 0x0000000900197213 */ /* 0x000fe60000000000 */
[----:B------:R-:W-:Y:S01]  /*4ca0*/  MUFU.TANH R180, R19 ;  /* 0x0000001300b47308 */ /* 0x000fe20000002400 */
[----:B------:R-:W-:Y:S01]  /*4cb0*/  IABS R21, R4 ;  /* 0x0000000400157213 */ /* 0x000fe20000000000 */
[----:B------:R-:W-:Y:S01]  /*4cc0*/  FMUL.FTZ R198, R30, UR13 ;  /* 0x0000000d1ec67c20 */ /* 0x000fe20008410000 */
[----:B-1----:R-:W-:Y:S01]  /*4cd0*/  IABS R12, R6 ;  /* 0x00000006000c7213 */ /* 0x002fe20000000000 */
[----:B------:R-:W-:Y:S01]  /*4ce0*/  FMUL.FTZ R199, R31, UR13 ;  /* 0x0000000d1fc77c20 */ /* 0x000fe20008410000 */
[----:B------:R-:W-:Y:S01]  /*4cf0*/  I2FP.F32.S32 R174, R10 ;  /* 0x0000000a00ae7245 */ /* 0x000fe20000201400 */
[----:B------:R-:W-:Y:S01]  /*4d00*/  FFMA.FTZ R10, -R177, R177, 1 ;  /* 0x3f800000b10a7423 */ /* 0x000fe200000101b1 */
[----:B------:R-:W-:Y:S03]  /*4d10*/  I2FP.F32.S32 R35, R12 ;  /* 0x0000000c00237245 */ /* 0x000fe60000201400 */
[----:B------:R1:W-:Y:S01]  /*4d20*/  MUFU.TANH R19, R164 ;  /* 0x000000a400137308 */ /* 0x0003e20000002400 */
[----:B------:R-:W-:Y:S01]  /*4d30*/  IADD3 R28, PT, PT, R0, 0x8f, RZ ;  /* 0x0000008f001c7810 */ /* 0x000fe20007ffe0ff */
[----:B------:R-:W-:Y:S01]  /*4d40*/  FMUL.FTZ R200, R34, UR13 ;  /* 0x0000000d22c87c20 */ /* 0x000fe20008410000 */
[----:B----4-:R-:W-:Y:S01]  /*4d50*/  IABS R14, R7 ;  /* 0x00000007000e7213 */ /* 0x010fe20000000000 */
[----:B------:R-:W-:Y:S01]  /*4d60*/  FMUL.FTZ R203, R33, UR13 ;  /* 0x0000000d21cb7c20 */ /* 0x000fe20008410000 */
[----:B------:R-:W-:Y:S01]  /*4d70*/  IADD3 R3, PT, PT, R0, 0xa7, RZ ;  /* 0x000000a700037810 */ /* 0x000fe20007ffe0ff */
[----:B------:R-:W-:Y:S01]  /*4d80*/  FMUL.FTZ R202, R32, UR13 ;  /* 0x0000000d20ca7c20 */ /* 0x000fe20008410000 */
[C---:B------:R-:W-:Y:S03]  /*4d90*/  IADD3 R22, PT, PT, R0.reuse, 0x70, RZ ;  /* 0x0000007000167810 */ /* 0x040fe60007ffe0ff */
[----:B------:R2:W-:Y:S01]  /*4da0*/  MUFU.TANH R170, R13 ;  /* 0x0000000d00aa7308 */ /* 0x0005e20000002400 */
[C---:B------:R-:W-:Y:S02]  /*4db0*/  IADD3 R24, PT, PT, R0.reuse, 0x6f, RZ ;  /* 0x0000006f00187810 */ /* 0x040fe40007ffe0ff */
[C---:B------:R-:W-:Y:S02]  /*4dc0*/  IADD3 R26, PT, PT, R0.reuse, 0x90, RZ ;  /* 0x00000090001a7810 */ /* 0x040fe40007ffe0ff */
[C---:B------:R-:W-:Y:S02]  /*4dd0*/  IADD3 R31, PT, PT, R0.reuse, 0x68, RZ ;  /* 0x00000068001f7810 */ /* 0x040fe40007ffe0ff */
[C---:B------:R-:W-:Y:S03]  /*4de0*/  IADD3 R30, PT, PT, R0.reuse, 0x67, RZ ;  /* 0x00000067001e7810 */ /* 0x040fe60007ffe0ff */
[----:B------:R4:W-:Y:S01]  /*4df0*/  MUFU.TANH R15, R167 ;  /* 0x000000a7000f7308 */ /* 0x0009e20000002400 */
[----:B------:R-:W-:Y:S02]  /*4e00*/  IABS R9, R22 ;  /* 0x0000001600097213 */ /* 0x000fe40000000000 */
[----:B-1----:R-:W-:Y:S02]  /*4e10*/  I2FP.F32.S32 R164, R14 ;  /* 0x0000000e00a47245 */ /* 0x002fe40000201400 */
[----:B------:R-:W-:Y:S02]  /*4e20*/  IABS R7, R31 ;  /* 0x0000001f00077213 */ /* 0x000fe40000000000 */
[----:B------:R-:W-:Y:S03]  /*4e30*/  IABS R17, R3 ;  /* 0x0000000300117213 */ /* 0x000fe60000000000 */
[----:B------:R-:W1:Y:S01]  /*4e40*/  MUFU.TANH R183, R8 ;  /* 0x0000000800b77308 */ /* 0x000e620000002400 */
[----:B------:R-:W-:Y:S02]  /*4e50*/  IABS R3, R26 ;  /* 0x0000001a00037213 */ /* 0x000fe40000000000 */
[----:B--2---:R-:W-:Y:S02]  /*4e60*/  IADD3 R13, PT, PT, R0, 0x97, RZ ;  /* 0x00000097000d7810 */ /* 0x004fe40007ffe0ff */
[----:B------:R-:W-:Y:S02]  /*4e70*/  IABS R6, R30 ;  /* 0x0000001e00067213 */ /* 0x000fe40000000000 */
[----:B------:R-:W-:Y:S03]  /*4e80*/  IABS R4, R13 ;  /* 0x0000000d00047213 */ /* 0x000fe60000000000 */
[----:B------:R2:W-:Y:S01]  /*4e90*/  MUFU.TANH R192, R5 ;  /* 0x0000000500c07308 */ /* 0x0005e20000002400 */
[----:B------:R-:W-:Y:S02]  /*4ea0*/  MOV R13, R21 ;  /* 0x00000015000d7202 */ /* 0x000fe40000000f00 */
[----:B----4-:R-:W-:Y:S01]  /*4eb0*/  I2FP.F32.S32 R167, R25 ;  /* 0x0000001900a77245 */ /* 0x010fe20000201400 */
[C---:B---3--:R-:W-:Y:S01]  /*4ec0*/  FFMA.FTZ R25, R35.reuse, -UR15, R182 ;  /* 0x8000000f23197c23 */ /* 0x048fe200080100b6 */
[----:B------:R-:W-:Y:S01]  /*4ed0*/  FFMA.FTZ R35, R35, -UR15, R177 ;  /* 0x8000000f23237c23 */ /* 0x000fe200080100b1 */
[----:B------:R-:W-:Y:S04]  /*4ee0*/  I2FP.F32.S32 R21, R29 ;  /* 0x0000001d00157245 */ /* 0x000fe80000201400 */
[----:B------:R-:W3:Y:S01]  /*4ef0*/  MUFU.TANH R2, R2 ;  /* 0x0000000200027308 */ /* 0x000ee20000002400 */
[----:B------:R-:W-:Y:S01]  /*4f00*/  I2FP.F32.S32 R13, R13 ;  /* 0x0000000d000d7245 */ /* 0x000fe20000201400 */
[----:B-1----:R-:W-:Y:S01]  /*4f10*/  FFMA.FTZ R26, R164, -UR15, R183 ;  /* 0x8000000fa41a7c23 */ /* 0x002fe200080100b7 */
[----:B------:R-:W-:Y:S01]  /*4f20*/  IADD3 R8, PT, PT, R0, 0x87, RZ ;  /* 0x0000008700087810 */ /* 0x000fe20007ffe0ff */
[----:B------:R-:W-:Y:S01]  /*4f30*/  FFMA.FTZ R164, R164, -UR15, R181 ;  /* 0x8000000fa4a47c23 */ /* 0x000fe200080100b5 */
[----:B------:R-:W-:Y:S01]  /*4f40*/  I2FP.F32.S32 R33, R4 ;  /* 0x0000000400217245 */ /* 0x000fe20000201400 */
[----:B------:R-:W-:Y:S01]  /*4f50*/  FFMA.FTZ R4, -R193, R193, 1 ;  /* 0x3f800000c1047423 */ /* 0x000fe200000101c1 */
[----:B------:R-:W-:Y:S03]  /*4f60*/  IABS R23, R8 ;  /* 0x0000000800177213 */ /* 0x000fe60000000000 */
[----:B------:R-:W-:Y:S01]  /*4f70*/  MUFU.TANH R176, R18 ;  /* 0x0000001200b07308 */ /* 0x000fe20000002400 */
[----:B------:R-:W-:Y:S01]  /*4f80*/  IABS R8, R24 ;  /* 0x0000001800087213 */ /* 0x000fe20000000000 */
[----:B------:R-:W-:Y:S01]  /*4f90*/  FFMA.FTZ R24, R13, -UR15, R189 ;  /* 0x8000000f0d187c23 */ /* 0x000fe200080100bd */
[----:B--2---:R-:W-:Y:S02]  /*4fa0*/  IADD3 R5, PT, PT, R0, 0x98, RZ ;  /* 0x0000009800057810 */ /* 0x004fe40007ffe0ff */
[----:B------:R-:W-:Y:S02]  /*4fb0*/  IABS R0, R28 ;  /* 0x0000001c00007213 */ /* 0x000fe40000000000 */
[----:B------:R-:W-:Y:S03]  /*4fc0*/  IABS R5, R5 ;  /* 0x0000000500057213 */ /* 0x000fe60000000000 */
[----:B------:R1:W2:Y:S01]  /*4fd0*/  MUFU.TANH R18, R165 ;  /* 0x000000a500127308 */ /* 0x0002a20000002400 */
[----:B------:R-:W-:Y:S02]  /*4fe0*/  MOV R166, R23 ;  /* 0x0000001700a67202 */ /* 0x000fe40000000f00 */
[----:B------:R-:W-:Y:S01]  /*4ff0*/  I2FP.F32.S32 R31, R0 ;  /* 0x00000000001f7245 */ /* 0x000fe20000201400 */
[----:B------:R-:W-:Y:S01]  /*5000*/  FFMA.FTZ R0, -R190, R190, 1 ;  /* 0x3f800000be007423 */ /* 0x000fe200000101be */
[----:B------:R-:W-:Y:S02]  /*5010*/  I2FP.F32.S32 R23, R27 ;  /* 0x0000001b00177245 */ /* 0x000fe40000201400 */
[----:B------:R-:W-:Y:S03]  /*5020*/  I2FP.F32.S32 R34, R5 ;  /* 0x0000000500227245 */ /* 0x000fe60000201400 */
[----:B------:R4:W2:Y:S01]  /*5030*/  MUFU.TANH R14, R191 ;  /* 0x000000bf000e7308 */ /* 0x0008a20000002400 */
[----:B------:R-:W-:Y:S01]  /*5040*/  I2FP.F32.S32 R173, R9 ;  /* 0x0000000900ad7245 */ /* 0x000fe20000201400 */
[----:B---3--:R-:W-:Y:S01]  /*5050*/  FFMA.FTZ R5, -R2, R2, 1 ;  /* 0x3f80000002057423 */ /* 0x008fe20000010102 */
[----:B------:R-:W-:Y:S01]  /*5060*/  FFMA.FTZ R9, -R189, R189, 1 ;  /* 0x3f800000bd097423 */ /* 0x000fe200000101bd */
[----:B------:R-:W-:Y:S01]  /*5070*/  I2FP.F32.S32 R32, R3 ;  /* 0x0000000300207245 */ /* 0x000fe20000201400 */
[----:B------:R-:W-:Y:S01]  /*5080*/  FMUL.FTZ R189, R0, UR13 ;  /* 0x0000000d00bd7c20 */ /* 0x000fe20008410000 */
[----:B------:R-:W-:Y:S01]  /*5090*/  I2FP.F32.S32 R166, R166 ;  /* 0x000000a600a67245 */ /* 0x000fe20000201400 */
[----:B------:R-:W-:Y:S03]  /*50a0*/  FFMA.FTZ R3, -R192, R192, 1 ;  /* 0x3f800000c0037423 */ /* 0x000fe600000101c0 */
[----:B------:R3:W-:Y:S01]  /*50b0*/  MUFU.TANH R177, R197 ;  /* 0x000000c500b17308 */ /* 0x0007e20000002400 */
[----:B------:R-:W-:Y:S01]  /*50c0*/  FFMA.FTZ R20, R23, -UR15, R192 ;  /* 0x8000000f17147c23 */ /* 0x000fe200080100c0 */
[----:B-1----:R-:W-:Y:S01]  /*50d0*/  I2FP.F32.S32 R165, R17 ;  /* 0x0000001100a57245 */ /* 0x002fe20000201400 */
[----:B------:R-:W-:Y:S01]  /*50e0*/  FFMA.FTZ R0, -R182, R182, 1 ;  /* 0x3f800000b6007423 */ /* 0x000fe200000101b6 */
[----:B------:R-:W-:Y:S01]  /*50f0*/  FMUL.FTZ R192, R5, UR13 ;  /* 0x0000000d05c07c20 */ /* 0x000fe20008410000 */
[----:B------:R-:W-:Y:S01]  /*5100*/  FFMA.FTZ R5, -R171, R171, 1 ;  /* 0x3f800000ab057423 */ /* 0x000fe200000101ab */
[----:B------:R-:W-:Y:S01]  /*5110*/  I2FP.F32.S32 R172, R8 ;  /* 0x0000000800ac7245 */ /* 0x000fe20000201400 */
[----:B------:R-:W-:Y:S03]  /*5120*/  FFMA.FTZ R17, R167, -UR15, R193 ;  /* 0x8000000fa7117c23 */ /* 0x000fe600080100c1 */
[----:B------:R-:W1:Y:S01]  /*5130*/  MUFU.TANH R29, R169 ;  /* 0x000000a9001d7308 */ /* 0x000e620000002400 */
[----:B------:R-:W-:Y:S01]  /*5140*/  FFMA.FTZ R165, R165, -UR15, R188 ;  /* 0x8000000fa5a57c23 */ /* 0x000fe200080100bc */
[----:B----4-:R-:W-:Y:S01]  /*5150*/  FMUL.FTZ R191, R4, UR13 ;  /* 0x0000000d04bf7c20 */ /* 0x010fe20008410000 */
[----:B--2---:R-:W-:Y:S01]  /*5160*/  FFMA.FTZ R4, -R18, R18, 1 ;  /* 0x3f80000012047423 */ /* 0x004fe20000010112 */
[----:B------:R-:W-:Y:S01]  /*5170*/  FFMA.FTZ R8, -R188, R188, 1 ;  /* 0x3f800000bc087423 */ /* 0x000fe200000101bc */
[----:B------:R-:W-:Y:S01]  /*5180*/  FMUL.FTZ R193, R0, UR13 ;  /* 0x0000000d00c17c20 */ /* 0x000fe20008410000 */
[----:B------:R-:W-:Y:S01]  /*5190*/  FFMA.FTZ R2, R21, -UR15, R2 ;  /* 0x8000000f15027c23 */ /* 0x000fe20008010002 */
[----:B------:R-:W-:Y:S03]  /*51a0*/  FFMA.FTZ R22, R166, -UR15, R190 ;  /* 0x8000000fa6167c23 */ /* 0x000fe600080100be */
[----:B------:R2:W-:Y:S01]  /*51b0*/  MUFU.TANH R169, R194 ;  /* 0x000000c200a97308 */ /* 0x0005e20000002400 */
[----:B------:R-:W-:Y:S01]  /*51c0*/  FFMA.FTZ R0, -R170, R170, 1 ;  /* 0x3f800000aa007423 */ /* 0x000fe200000101aa */
[----:B------:R-:W-:Y:S01]  /*51d0*/  FMUL.FTZ R188, R9, UR13 ;  /* 0x0000000d09bc7c20 */ /* 0x000fe20008410000 */
[----:B------:R-:W-:Y:S01]  /*51e0*/  FMUL.FTZ R190, R3, UR13 ;  /* 0x0000000d03be7c20 */ /* 0x000fe20008410000 */
[----:B------:R-:W-:Y:S01]  /*51f0*/  FFMA.FTZ R170, R33, -UR15, R170 ;  /* 0x8000000f21aa7c23 */ /* 0x000fe200080100aa */
[----:B------:R-:W-:Y:S01]  /*5200*/  FFMA.FTZ R21, R21, -UR15, R176 ;  /* 0x8000000f15157c23 */ /* 0x000fe200080100b0 */
[----:B------:R-:W-:Y:S01]  /*5210*/  FFMA.FTZ R9, -R176, R176, 1 ;  /* 0x3f800000b0097423 */ /* 0x000fe200000101b0 */
[----:B------:R-:W-:Y:S03]  /*5220*/  FFMA.FTZ R18, R174, -UR15, R18 ;  /* 0x8000000fae127c23 */ /* 0x000fe60008010012 */
[----:B------:R4:W1:Y:S01]  /*5230*/  MUFU.TANH R12, R196 ;  /* 0x000000c4000c7308 */ /* 0x0008620000002400 */
[----:B---3--:R-:W-:Y:S01]  /*5240*/  FMUL.FTZ R197, R5, UR13 ;  /* 0x0000000d05c57c20 */ /* 0x008fe20008410000 */
[----:B------:R-:W-:Y:S01]  /*5250*/  FMUL.FTZ R204, R4, UR13 ;  /* 0x0000000d04cc7c20 */ /* 0x000fe20008410000 */
[----:B------:R-:W-:Y:S01]  /*5260*/  FFMA.FTZ R3, -R183, R183, 1 ;  /* 0x3f800000b7037423 */ /* 0x000fe200000101b7 */
[----:B------:R-:W-:Y:S01]  /*5270*/  FFMA.FTZ R174, R174, -UR15, R15 ;  /* 0x8000000faeae7c23 */ /* 0x000fe2000801000f */
[----:B------:R-:W-:Y:S01]  /*5280*/  FFMA.FTZ R5, -R15, R15, 1 ;  /* 0x3f8000000f057423 */ /* 0x000fe2000001010f */
[----:B------:R-:W-:Y:S01]  /*5290*/  FFMA.FTZ R33, R33, -UR15, R14 ;  /* 0x8000000f21217c23 */ /* 0x000fe2000801000e */
[----:B------:R-:W-:Y:S03]  /*52a0*/  FFMA.FTZ R4, -R14, R14, 1 ;  /* 0x3f8000000e047423 */ /* 0x000fe6000001010e */
[----:B------:R-:W3:Y:S01]  /*52b0*/  MUFU.TANH R30, R168 ;  /* 0x000000a8001e7308 */ /* 0x000ee20000002400 */
[----:B------:R-:W-:Y:S01]  /*52c0*/  I2FP.F32.S32 R175, R11 ;  /* 0x0000000b00af7245 */ /* 0x000fe20000201400 */
[----:B--2---:R-:W-:Y:S01]  /*52d0*/  FMUL.FTZ R194, R3, UR13 ;  /* 0x0000000d03c27c20 */ /* 0x004fe20008410000 */
[----:B------:R-:W-:Y:S01]  /*52e0*/  FFMA.FTZ R3, -R180, R180, 1 ;  /* 0x3f800000b4037423 */ /* 0x000fe200000101b4 */
[----:B------:R-:W-:Y:S01]  /*52f0*/  FFMA.FTZ R11, -R181, R181, 1 ;  /* 0x3f800000b50b7423 */ /* 0x000fe200000101b5 */
[----:B------:R-:W-:Y:S01]  /*5300*/  I2FP.F32.S32 R7, R7 ;  /* 0x0000000700077245 */ /* 0x000fe20000201400 */
[----:B------:R-:W-:Y:S01]  /*5310*/  FMUL.FTZ R207, R9, UR13 ;  /* 0x0000000d09cf7c20 */ /* 0x000fe20008410000 */
[----:B------:R-:W-:Y:S03]  /*5320*/  FMUL.FTZ R206, R3, UR13 ;  /* 0x0000000d03ce7c20 */ /* 0x000fe60008410000 */
[----:B------:R2:W2:Y:S01]  /*5330*/  MUFU.TANH R168, R195 ;  /* 0x000000c300a87308 */ /* 0x0004a20000002400 */
[----:B------:R-:W-:Y:S01]  /*5340*/  I2FP.F32.S32 R6, R6 ;  /* 0x0000000600067245 */ /* 0x000fe20000201400 */
[----:B----4-:R-:W-:Y:S01]  /*5350*/  FMUL.FTZ R196, R0, UR13 ;  /* 0x0000000d00c47c20 */ /* 0x010fe20008410000 */
[----:B-1----:R-:W-:Y:S01]  /*5360*/  FFMA.FTZ R0, -R29, R29, 1 ;  /* 0x3f8000001d007423 */ /* 0x002fe2000001011d */
[----:B------:R-:W-:Y:S01]  /*5370*/  FMUL.FTZ R234, R5, UR13 ;  /* 0x0000000d05ea7c20 */ /* 0x000fe20008410000 */
[----:B------:R-:W-:Y:S01]  /*5380*/  FFMA.FTZ R167, R167, -UR15, R12 ;  /* 0x8000000fa7a77c23 */ /* 0x000fe2000801000c */
[----:B------:R-:W-:Y:S01]  /*5390*/  FMUL.FTZ R232, R4, UR13 ;  /* 0x0000000d04e87c20 */ /* 0x000fe20008410000 */
[----:B------:R-:W-:Y:S03]  /*53a0*/  FMUL.FTZ R228, R0, UR13 ;  /* 0x0000000d00e47c20 */ /* 0x000fe60008410000 */
[----:B------:R1:W4:Y:S01]  /*53b0*/  MUFU.TANH R28, R198 ;  /* 0x000000c6001c7308 */ /* 0x0003220000002400 */
[----:B------:R-:W-:Y:S01]  /*53c0*/  FFMA.FTZ R12, -R12, R12, 1 ;  /* 0x3f8000000c0c7423 */ /* 0x000fe2000001010c */
[----:B---3--:R-:W-:Y:S01]  /*53d0*/  FFMA.FTZ R3, -R30, R30, 1 ;  /* 0x3f8000001e037423 */ /* 0x008fe2000001011e */
[----:B------:R-:W-:Y:S01]  /*53e0*/  FFMA.FTZ R30, R173, -UR15, R30 ;  /* 0x8000000fad1e7c23 */ /* 0x000fe2000801001e */
[----:B------:R-:W-:Y:S01]  /*53f0*/  FFMA.FTZ R171, R34, -UR15, R171 ;  /* 0x8000000f22ab7c23 */ /* 0x000fe200080100ab */
[----:B------:R-:W-:Y:S01]  /*5400*/  FFMA.FTZ R29, R172, -UR15, R29 ;  /* 0x8000000fac1d7c23 */ /* 0x000fe2000801001d */
[----:B------:R-:W-:Y:S01]  /*5410*/  FMUL.FTZ R229, R3, UR13 ;  /* 0x0000000d03e57c20 */ /* 0x000fe20008410000 */
[----:B------:R-:W-:Y:S03]  /*5420*/  FFMA.FTZ R3, -R169, R169, 1 ;  /* 0x3f800000a9037423 */ /* 0x000fe600000101a9 */
[----:B------:R-:W3:Y:S01]  /*5430*/  MUFU.TANH R179, R179 ;  /* 0x000000b300b37308 */ /* 0x000ee20000002400 */
[----:B------:R-:W-:Y:S01]  /*5440*/  FFMA.FTZ R169, R32, -UR15, R169 ;  /* 0x8000000f20a97c23 */ /* 0x000fe200080100a9 */
[----:B--2---:R-:W-:Y:S01]  /*5450*/  FMUL.FTZ R195, R8, UR13 ;  /* 0x0000000d08c37c20 */ /* 0x004fe20008410000 */
[----:B------:R-:W-:Y:S01]  /*5460*/  FFMA.FTZ R8, -R19, R19, 1 ;  /* 0x3f80000013087423 */ /* 0x000fe20000010113 */
[----:B------:R-:W-:Y:S01]  /*5470*/  FFMA.FTZ R0, -R168, R168, 1 ;  /* 0x3f800000a8007423 */ /* 0x000fe200000101a8 */
[----:B------:R-:W-:Y:S01]  /*5480*/  FMUL.FTZ R227, R3, UR13 ;  /* 0x0000000d03e37c20 */ /* 0x000fe20008410000 */
[----:B------:R-:W-:Y:S01]  /*5490*/  FFMA.FTZ R19, R175, -UR15, R19 ;  /* 0x8000000faf137c23 */ /* 0x000fe20008010013 */
[----:B------:R-:W-:Y:S03]  /*54a0*/  FMUL.FTZ R205, R8, UR13 ;  /* 0x0000000d08cd7c20 */ /* 0x000fe60008410000 */
[----:B------:R2:W2:Y:S01]  /*54b0*/  MUFU.TANH R176, R199 ;  /* 0x000000c700b07308 */ /* 0x0004a20000002400 */
[----:B------:R-:W-:Y:S01]  /*54c0*/  FMUL.FTZ R226, R0, UR13 ;  /* 0x0000000d00e27c20 */ /* 0x000fe20008410000 */
[----:B-1----:R-:W-:Y:S01]  /*54d0*/  FMUL.FTZ R198, R10, UR13 ;  /* 0x0000000d0ac67c20 */ /* 0x002fe20008410000 */
[----:B----4-:R-:W-:Y:S01]  /*54e0*/  FFMA.FTZ R9, -R28, R28, 1 ;  /* 0x3f8000001c097423 */ /* 0x010fe2000001011c */
[----:B------:R-:W-:Y:S01]  /*54f0*/  FFMA.FTZ R168, R31, -UR15, R168 ;  /* 0x8000000f1fa87c23 */ /* 0x000fe200080100a8 */
[----:B------:R-:W-:Y:S01]  /*5500*/  FFMA.FTZ R32, R32, -UR15, R28 ;  /* 0x8000000f20207c23 */ /* 0x000fe2000801001c */
[----:B------:R-:W-:Y:S01]  /*5510*/  FFMA.FTZ R23, R23, -UR15, R180 ;  /* 0x8000000f17177c23 */ /* 0x000fe200080100b4 */
[----:B------:R-:W-:Y:S03]  /*5520*/  FFMA.FTZ R166, R166, -UR15, R177 ;  /* 0x8000000fa6a67c23 */ /* 0x000fe600080100b1 */
[----:B------:R-:W1:Y:S01]  /*5530*/  MUFU.TANH R178, R178 ;  /* 0x000000b200b27308 */ /* 0x000e620000002400 */
[----:B------:R-:W-:Y:S01]  /*5540*/  FMUL.FTZ R209, R12, UR13 ;  /* 0x0000000d0cd17c20 */ /* 0x000fe20008410000 */
[----:B---3--:R-:W-:Y:S01]  /*5550*/  FFMA.FTZ R10, -R179, R179, 1 ;  /* 0x3f800000b30a7423 */ /* 0x008fe200000101b3 */
[----:B------:R-:W-:Y:S01]  /*5560*/  FFMA.FTZ R175, R175, -UR15, R179 ;  /* 0x8000000fafaf7c23 */ /* 0x000fe200080100b3 */
[----:B------:R-:W-:Y:S02]  /*5570*/  FMUL.FTZ R208, R9, UR13 ;  /* 0x0000000d09d07c20 */ /* 0x000fe40008410000 */
[----:B------:R-:W-:Y:S01]  /*5580*/  FMUL.FTZ R235, R10, UR13 ;  /* 0x0000000d0aeb7c20 */ /* 0x000fe20008410000 */
[----:B------:R-:W-:Y:S03]  /*5590*/  FFMA.FTZ R10, -R177, R177, 1 ;  /* 0x3f800000b10a7423 */ /* 0x000fe600000101b1 */
[----:B------:R-:W3:Y:S01]  /*55a0*/  MUFU.TANH R27, R200 ;  /* 0x000000c8001b7308 */ /* 0x000ee20000002400 */
[----:B--2---:R-:W-:Y:S01]  /*55b0*/  FMUL.FTZ R199, R11, UR13 ;  /* 0x0000000d0bc77c20 */ /* 0x004fe20008410000 */
[----:B------:R-:W-:Y:S01]  /*55c0*/  FFMA.FTZ R8, -R176, R176, 1 ;  /* 0x3f800000b0087423 */ /* 0x000fe200000101b0 */
[----:B------:R-:W-:Y:S07]  /*55d0*/  FFMA.FTZ R31, R31, -UR15, R176 ;  /* 0x8000000f1f1f7c23 */ /* 0x000fee00080100b0 */
[----:B------:R-:W2:Y:S01]  /*55e0*/  MUFU.TANH R15, R201 ;  /* 0x000000c9000f7308 */ /* 0x000ea20000002400 */
[----:B-1----:R-:W-:Y:S01]  /*55f0*/  FFMA.FTZ R11, -R178, R178, 1 ;  /* 0x3f800000b20b7423 */ /* 0x002fe200000101b2 */
[----:B------:R-:W-:Y:S03]  /*5600*/  FFMA.FTZ R34, R34, -UR15, R178 ;  /* 0x8000000f22227c23 */ /* 0x000fe600080100b2 */
[----:B------:R-:W-:Y:S05]  /*5610*/  FMUL.FTZ R233, R11, UR13 ;  /* 0x0000000d0be97c20 */ /* 0x000fea0008410000 */
[----:B------:R-:W1:Y:S01]  /*5620*/  MUFU.TANH R14, R202 ;  /* 0x000000ca000e7308 */ /* 0x000e620000002400 */
[----:B---3--:R-:W-:Y:S01]  /*5630*/  FFMA.FTZ R5, -R27, R27, 1 ;  /* 0x3f8000001b057423 */ /* 0x008fe2000001011b */
[----:B------:R-:W-:Y:S03]  /*5640*/  FFMA.FTZ R173, R173, -UR15, R27 ;  /* 0x8000000fadad7c23 */ /* 0x000fe6000801001b */
[----:B------:R-:W-:Y:S05]  /*5650*/  FMUL.FTZ R231, R5, UR13 ;  /* 0x0000000d05e77c20 */ /* 0x000fea0008410000 */
[----:B------:R-:W3:Y:S01]  /*5660*/  MUFU.TANH R13, R203 ;  /* 0x000000cb000d7308 */ /* 0x000ee20000002400 */
[----:B--2---:R-:W-:Y:S01]  /*5670*/  FFMA.FTZ R4, -R15, R15, 1 ;  /* 0x3f8000000f047423 */ /* 0x004fe2000001010f */
[----:B------:R-:W-:Y:S01]  /*5680*/  FFMA.FTZ R172, R172, -UR15, R15 ;  /* 0x8000000facac7c23 */ /* 0x000fe2000801000f */
[----:B------:R-:W-:Y:S02]  /*5690*/  FMUL.FTZ R201, R8, UR13 ;  /* 0x0000000d08c97c20 */ /* 0x000fe40008410000 */
[----:B------:R-:W-:Y:S01]  /*56a0*/  FMUL.FTZ R230, R4, UR13 ;  /* 0x0000000d04e67c20 */ /* 0x000fe20008410000 */
[----:B-1----:R-:W-:Y:S01]  /*56b0*/  FFMA.FTZ R3, -R14, R14, 1 ;  /* 0x3f8000000e037423 */ /* 0x002fe2000001010e */
[----:B------:R-:W-:Y:S01]  /*56c0*/  FFMA.FTZ R28, R7, -UR15, R14 ;  /* 0x8000000f071c7c23 */ /* 0x000fe2000801000e */
[----:B------:R-:W-:Y:S02]  /*56d0*/  FMUL.FTZ R202, R10, UR13 ;  /* 0x0000000d0aca7c20 */ /* 0x000fe40008410000 */
[----:B------:R-:W-:Y:S01]  /*56e0*/  FMUL.FTZ R222, R3, UR13 ;  /* 0x0000000d03de7c20 */ /* 0x000fe20008410000 */
[----:B---3--:R-:W-:Y:S01]  /*56f0*/  FFMA.FTZ R0, -R13, R13, 1 ;  /* 0x3f8000000d007423 */ /* 0x008fe2000001010d */
[----:B------:R-:W-:Y:S03]  /*5700*/  FFMA.FTZ R27, R6, -UR15, R13 ;  /* 0x8000000f061b7c23 */ /* 0x000fe6000801000d */
[----:B------:R-:W-:Y:S01]  /*5710*/  FMUL.FTZ R203, R0, UR13 ;  /* 0x0000000d00cb7c20 */ /* 0x000fe20008410000 */
[----:B------:R-:W-:Y:S06]  /*5720*/  BRA.U !UP0, `(.L_x_2363) ;  /* 0x0000000108287547 */ /* 0x000fec000b800000 */
[----:B------:R-:W-:Y:S02]  /*5730*/  UIADD3 UR48, UPT, UPT, UR5, 0x80, URZ ;  /* 0x0000008005307890 */ /* 0x000fe4000fffe0ff */
[----:B------:R-:W-:Y:S02]  /*5740*/  UIADD3 UR16, UPT, UPT, UR16, 0x40, URZ ;  /* 0x0000004010107890 */ /* 0x000fe4000fffe0ff */
[----:B------:R-:W-:Y:S02]  /*5750*/  UIADD3 UR25, UPT, UPT, -UR36, UR38, UR48 ;  /* 0x0000002624197290 */ /* 0x000fe4000fffe130 */
[----:B------:R-:W-:Y:S02]  /*5760*/  IMAD.U32 R0, RZ, RZ, UR48 ;  /* 0x00000030ff007e24 */ /* 0x000fe4000f8e00ff */
[----:B------:R-:W-:Y:S03]  /*5770*/  UIADD3 UR25, UPT, UPT, UR25, -0x80, UR11 ;  /* 0xffffff8019197890 */ /* 0x000fe6000fffe00b */
[----:B------:R-:W-:Y:S01]  /*5780*/  ISETP.LT.AND P0, PT, R0, UR36, PT ;  /* 0x0000002400007c0c */ /* 0x000fe2000bf01270 */
[----:B------:R-:W-:Y:S06]  /*5790*/  UISETP.GE.AND UP0, UPT, UR16, UR25, UPT ;  /* 0x000000191000728c */ /* 0x000fec000bf06270 */
[----:B------:R-:W-:Y:S11]  /*57a0*/  PLOP3.LUT P1, PT, PT, PT, UP0, 0x80, 0x8 ;  /* 0x000000000008781c */ /* 0x000ff60003f2f008 */
[----:B------:R-:W-:Y:S02]  /*57b0*/  @!UPT UIADD3 URZ, UPT, UPT, URZ, URZ, URZ ;  /* 0x000000fffffff290 */ /* 0x000fe4000fffe0ff */
[----:B------:R-:W-:Y:S05]  /*57c0*/  @!P1 BRA P0, `(.L_x_2364) ;  /* 0x0000000800609947 */ /* 0x000fea0000000000 */
.L_x_2363:
[----:B------:R-:W-:Y:S01]  /*57d0*/  UIADD3 UR16, UPT, UPT, UR36, UR10, -UR38 ;  /* 0x0000000a24107290 */ /* 0x000fe2000fffe826 */
[----:B------:R-:W-:Y:S01]  /*57e0*/  IMAD.MOV.U32 R8, RZ, RZ, 0x1 ;  /* 0x00000001ff087424 */ /* 0x000fe200078e00ff */
[----:B------:R-:W-:Y:S01]  /*57f0*/  UIADD3 UR25, UPT, UPT, UR36, -UR11, -UR38 ;  /* 0x8000000b24197290 */ /* 0x000fe2000fffe826 */
[----:B------:R-:W-:Y:S02]  /*5800*/  IMAD.MOV.U32 R6, RZ, RZ, 0x9 ;  /* 0x00000009ff067424 */ /* 0x000fe400078e00ff */
[----:B------:R-:W-:Y:S02]  /*5810*/  IMAD.MOV.U32 R5, RZ, RZ, 0x21 ;  /* 0x00000021ff057424 */ /* 0x000fe400078e00ff */
[C---:B------:R-:W-:Y:S02]  /*5820*/  VIADD R4, R16.reuse, UR16 ;  /* 0x0000001010047c36 */ /* 0x040fe40008000000 */
[----:B------:R-:W-:Y:S02]  /*5830*/  IMAD.MOV.U32 R0, RZ, RZ, 0x29 ;  /* 0x00000029ff007424 */ /* 0x000fe400078e00ff */
[----:B------:R-:W-:Y:S01]  /*5840*/  VIADD R16, R16, UR25 ;  /* 0x0000001910107c36 */ /* 0x000fe20008000000 */
[C---:B------:R-:W-:Y:S01]  /*5850*/  VIADDMNMX R8, R4.reuse, R8, UR36, PT ;  /* 0x0000002404087e46 */ /* 0x040fe2000b800108 */
[----:B------:R-:W-:Y:S01]  /*5860*/  VIADD R7, R217, UR5 ;  /* 0x00000005d9077c36 */ /* 0x000fe20008000000 */
[C---:B------:R-:W-:Y:S02]  /*5870*/  VIADDMNMX R6, R4.reuse, R6, UR36, PT ;  /* 0x0000002404067e46 */ /* 0x040fe4000b800106 */
[C---:B------:R-:W-:Y:S01]  /*5880*/  VIADDMNMX R5, R4.reuse, R5, UR36, PT ;  /* 0x0000002404057e46 */ /* 0x040fe2000b800105 */
[C---:B------:R-:W-:Y:S01]  /*5890*/  VIADD R15, R7.reuse, 0x1 ;  /* 0x00000001070f7836 */ /* 0x040fe20000000000 */
[----:B------:R-:W-:Y:S01]  /*58a0*/  VIADDMNMX R4, R4, R0, UR36, PT ;  /* 0x0000002404047e46 */ /* 0x000fe2000b800100 */
[C---:B------:R-:W-:Y:S01]  /*58b0*/  VIADD R14, R7.reuse, 0x8 ;  /* 0x00000008070e7836 */ /* 0x040fe20000000000 */
[----:B------:R-:W-:Y:S01]  /*58c0*/  VIMNMX R0, PT, PT, RZ, R16, !PT ;  /* 0x00000010ff007248 */ /* 0x000fe20007fe0100 */
[C---:B------:R-:W-:Y:S01]  /*58d0*/  VIADD R13, R7.reuse, 0x9 ;  /* 0x00000009070d7836 */ /* 0x040fe20000000000 */
[----:B------:R-:W-:Y:S01]  /*58e0*/  VIADDMNMX R3, R16, 0x8, RZ, !PT ;  /* 0x0000000810037846 */ /* 0x000fe200078001ff */
[C---:B------:R-:W-:Y:S01]  /*58f0*/  VIADD R12, R7.reuse, 0x10 ;  /* 0x00000010070c7836 */ /* 0x040fe20000000000 */
[CC--:B------:R-:W-:Y:S01]  /*5900*/  ISETP.GE.AND P3, PT, R7.reuse, R0.reuse, PT ;  /* 0x000000000700720c */ /* 0x0c0fe20003f66270 */
[----:B------:R-:W-:Y:S01]  /*5910*/  VIADD R11, R7, 0x11 ;  /* 0x00000011070b7836 */ /* 0x000fe20000000000 */
[-C--:B------:R-:W-:Y:S01]  /*5920*/  ISETP.GE.AND P2, PT, R15, R0.reuse, PT ;  /* 0x000000000f00720c */ /* 0x080fe20003f46270 */
[C---:B------:R-:W-:Y:S01]  /*5930*/  VIADD R10, R7.reuse, 0x18 ;  /* 0x00000018070a7836 */ /* 0x040fe20000000000 */
[----:B------:R-:W-:Y:S01]  /*5940*/  FSEL R176, R2, -INF , P3 ;  /* 0xff80000002b07808 */ /* 0x000fe20001800000 */
[----:B------:R-:W-:Y:S01]  /*5950*/  VIADD R9, R7, 0x19 ;  /* 0x0000001907097836 */ /* 0x000fe20000000000 */
        /* <DEDUP_REMOVED lines=74> */
[----:B------:R-:W-:Y:S02]  /*5e00*/  ISETP.GE.AND P6, PT, R9, R8, PT ;  /* 0x000000080900720c */ /* 0x000fe40003fc6270 */
[-C--:B------:R-:W-:Y:S02]  /*5e10*/  ISETP.GE.AND P5, PT, R7, R6.reuse, PT ;  /* 0x000000060700720c */ /* 0x080fe40003fa6270 */
[-C--:B------:R-:W-:Y:S02]  /*5e20*/  ISETP.GE.AND P4, PT, R15, R6.reuse, PT ;  /* 0x000000060f00720c */ /* 0x080fe40003f86270 */
        /* <DEDUP_REMOVED lines=50> */
.L_x_2364:
[----:B------:R-:W2:Y:S01]  /*6150*/  LDL R6, [R1+0x18] ;  /* 0x0000180001067983 */ /* 0x000ea20000100800 */
[----:B------:R-:W-:Y:S03]  /*6160*/  UISETP.GT.AND UP0, UPT, UR45, UR41, UPT ;  /* 0x000000292d00728c */ /* 0x000fe6000bf04270 */
[----:B------:R-:W3:Y:S04]  /*6170*/  LDL R3, [R1+0x14] ;  /* 0x0000140001037983 */ /* 0x000ee80000100800 */
[----:B------:R-:W4:Y:S04]  /*6180*/  LDL R5, [R1+0x10] ;  /* 0x0000100001057983 */ /* 0x000f280000100800 */
[----:B------:R-:W4:Y:S04]  /*6190*/  LDL R0, [R1+0xc] ;  /* 0x00000c0001007983 */ /* 0x000f280000100800 */
[----:B------:R1:W-:Y:S04]  /*61a0*/  STL [R1+0x60], R53 ;  /* 0x0000603501007387 */ /* 0x0003e80000100800 */
[----:B------:R1:W-:Y:S04]  /*61b0*/  STL [R1+0x5c], R52 ;  /* 0x00005c3401007387 */ /* 0x0003e80000100800 */
[----:B------:R1:W-:Y:S04]  /*61c0*/  STL [R1+0x58], R51 ;  /* 0x0000583301007387 */ /* 0x0003e80000100800 */
[----:B------:R-:W-:Y:S04]  /*61d0*/  STL [R1+0x54], R50 ;  /* 0x0000543201007387 */ /* 0x000fe80000100800 */
[----:B------:R1:W-:Y:S04]  /*61e0*/  STL [R1+0x50], R49 ;  /* 0x0000503101007387 */ /* 0x0003e80000100800 */
[----:B------:R1:W-:Y:S04]  /*61f0*/  STL [R1+0x4c], R48 ;  /* 0x00004c3001007387 */ /* 0x0003e80000100800 */
[----:B------:R1:W-:Y:S04]  /*6200*/  STL [R1+0x48], R47 ;  /* 0x0000482f01007387 */ /* 0x0003e80000100800 */
[----:B------:R-:W-:Y:S04]  /*6210*/  STL [R1+0x44], R46 ;  /* 0x0000442e01007387 */ /* 0x000fe80000100800 */
[----:B------:R-:W-:Y:S04]  /*6220*/  STL [R1+0x40], R45 ;  /* 0x0000402d01007387 */ /* 0x000fe80000100800 */
[----:B------:R-:W-:Y:S04]  /*6230*/  STL [R1+0x3c], R44 ;  /* 0x00003c2c01007387 */ /* 0x000fe80000100800 */
[----:B------:R-:W-:Y:S01]  /*6240*/  STL [R1+0x38], R43 ;  /* 0x0000382b01007387 */ /* 0x000fe20000100800 */
[----:B------:R-:W1:Y:S03]  /*6250*/  S2R R217, SR_TID.X ;  /* 0x0000000000d97919 */ /* 0x000e660000002100 */
[----:B------:R-:W-:Y:S04]  /*6260*/  STL [R1+0x34], R42 ;  /* 0x0000342a01007387 */ /* 0x000fe80000100800 */
[----:B------:R-:W-:Y:S04]  /*6270*/  STL [R1+0x30], R41 ;  /* 0x0000302901007387 */ /* 0x000fe80000100800 */
[----:B------:R-:W-:Y:S04]  /*6280*/  STL [R1+0x2c], R40 ;  /* 0x00002c2801007387 */ /* 0x000fe80000100800 */
[----:B------:R-:W-:Y:S04]  /*6290*/  STL [R1+0x28], R39 ;  /* 0x0000282701007387 */ /* 0x000fe80000100800 */
[----:B------:R-:W-:Y:S04]  /*62a0*/  STL [R1+0x24], R38 ;  /* 0x0000242601007387 */ /* 0x000fe80000100800 */
[----:B------:R-:W-:Y:S04]  /*62b0*/  STL [R1+0x20], R37 ;  /* 0x0000202501007387 */ /* 0x000fe80000100800 */
[----:B------:R-:W-:Y:S01]  /*62c0*/  STL [R1+0x1c], R36 ;  /* 0x00001c2401007387 */ /* 0x000fe20000100800 */
[C---:B-1----:R-:W-:Y:S02]  /*62d0*/  SHF.L.U32 R219, R217.reuse, 0x5, RZ ;  /* 0x00000005d9db7819 */ /* 0x042fe400000006ff */
[C---:B------:R-:W-:Y:S02]  /*62e0*/  SHF.L.U32 R223, R217.reuse, 0x1, RZ ;  /* 0x00000001d9df7819 */ /* 0x040fe400000006ff */
[--C-:B------:R-:W-:Y:S02]  /*62f0*/  SHF.R.U32.HI R221, RZ, 0x1, R217.reuse ;  /* 0x00000001ffdd7819 */ /* 0x100fe400000116d9 */
[C---:B------:R-:W-:Y:S02]  /*6300*/  SHF.L.U32 R181, R217.reuse, 0x6, RZ ;  /* 0x00000006d9b57819 */ /* 0x040fe400000006ff */
[----:B------:R-:W-:Y:S02]  /*6310*/  SHF.L.U32 R220, R217, 0x3, RZ ;  /* 0x00000003d9dc7819 */ /* 0x000fe400000006ff */
[----:B------:R-:W-:Y:S04]  /*6320*/  LOP3.LUT R180, R181, 0x1c0, RZ, 0xc0, !PT ;  /* 0x000001c0b5b47812 */ /* 0x000fe800078ec0ff */
[----:B------:R-:W-:Y:S04]  /*6330*/  LOP3.LUT R180, R180, 0x38, R220, 0xf8, !PT ;  /* 0x00000038b4b47812 */ /* 0x000fe800078ef8dc */
[----:B------:R-:W-:Y:S04]  /*6340*/  LOP3.LUT R211, R180, 0x8, R217, 0x78, !PT ;  /* 0x00000008b4d37812 */ /* 0x000fe800078e78d9 */
[----:B------:R-:W-:Y:S04]  /*6350*/  LOP3.LUT R211, R211, 0x7a00, R219, 0xf8, !PT ;  /* 0x00007a00d3d37812 */ /* 0x000fe800078ef8db */
        /* <DEDUP_REMOVED lines=9> */
[--C-:B------:R-:W-:Y:S01]  /*63f0*/  FFMA.FTZ R28, R28, UR12, -R4.reuse ;  /* 0x0000000c1c1c7c23 */ /* 0x100fe20008010804 */
[C---:B------:R-:W-:Y:S01]  /*6400*/  FSETP.NEU.FTZ.AND P0, PT, R0.reuse, -INF , PT ;  /* 0xff8000000000780b */ /* 0x040fe20003f1d000 */
[----:B------:R-:W-:Y:S01]  /*6410*/  FMUL.FTZ R0, R0, 1.4426950216293334961 ;  /* 0x3fb8aa3b00007820 */ /* 0x000fe20000410000 */
[----:B------:R1:W-:Y:S01]  /*6420*/  MUFU.EX2 R53, R2 ;  /* 0x0000000200357308 */ /* 0x0003e20000000800 */
        /* <DEDUP_REMOVED lines=13> */
[----:B-1----:R-:W-:Y:S01]  /*6500*/  FMUL.FTZ R2, R5, 1.4426950216293334961 ;  /* 0x3fb8aa3b05027820 */ /* 0x002fe20000410000 */
[--C-:B------:R-:W-:Y:S01]  /*6510*/  FFMA.FTZ R32, R32, UR12, -R0.reuse ;  /* 0x0000000c20207c23 */ /* 0x100fe20008010800 */
[----:B------:R-:W1:Y:S01]  /*6520*/  MUFU.EX2 R5, R28 ;  /* 0x0000001c00057308 */ /* 0x000e620000000800 */
[--C-:B------:R-:W-:Y:S01]  /*6530*/  FFMA.FTZ R31, R31, UR12, -R0.reuse ;  /* 0x0000000c1f1f7c23 */ /* 0x100fe20008010800 */
[----:B------:R-:W-:Y:S01]  /*6540*/  FFMA.FTZ R24, R24, UR12, -R0 ;  /* 0x0000000c18187c23 */ /* 0x000fe20008010800 */
[----:B------:R-:W-:Y:S01]  /*6550*/  SHF.L.U32 R0, R217, 0x4, RZ ;  /* 0x00000004d9007819 */ /* 0x000fe200000006ff */
[--C-:B------:R-:W-:Y:S01]  /*6560*/  FFMA.FTZ R175, R175, UR12, -R3.reuse ;  /* 0x0000000cafaf7c23 */ /* 0x100fe20008010803 */
[--C-:B------:R-:W-:Y:S01]  /*6570*/  FFMA.FTZ R174, R174, UR12, -R3.reuse ;  /* 0x0000000caeae7c23 */ /* 0x100fe20008010803 */
[--C-:B------:R-:W-:Y:S01]  /*6580*/  FFMA.FTZ R173, R173, UR12, -R3.reuse ;  /* 0x0000000cadad7c23 */ /* 0x100fe20008010803 */
[--C-:B------:R-:W-:Y:S01]  /*6590*/  FFMA.FTZ R22, R22, UR12, -R3.reuse ;  /* 0x0000000c16167c23 */ /* 0x100fe20008010803 */
[--C-:B------:R-:W-:Y:S01]  /*65a0*/  FFMA.FTZ R21, R21, UR12, -R3.reuse ;  /* 0x0000000c15157c23 */ /* 0x100fe20008010803 */
[--C-:B------:R-:W-:Y:S01]  /*65b0*/  FFMA.FTZ R23, R23, UR12, -R3.reuse ;  /* 0x0000000c17177c23 */ /* 0x100fe20008010803 */
[----:B------:R-:W-:Y:S01]  /*65c0*/  FFMA.FTZ R3, R172, UR12, -R3 ;  /* 0x0000000cac037c23 */ /* 0x000fe20008010803 */
[----:B------:R-:W-:Y:S01]  /*65d0*/  FSEL R2, R2, RZ, P1 ;  /* 0x000000ff02027208 */ /* 0x000fe20000800000 */
[----:B------:R-:W2:Y:S01]  /*65e0*/  MUFU.EX2 R4, R4 ;  /* 0x0000000400047308 */ /* 0x000ea20000000800 */
[----:B------:R-:W-:Y:S01]  /*65f0*/  LOP3.LUT R0, R0, 0x1c0, RZ, 0xc0, !PT ;  /* 0x000001c000007812 */ /* 0x000fe200078ec0ff */
[----:B-1----:R1:W-:Y:S01]  /*6600*/  STL [R1+0x8], R5 ;  /* 0x0000080501007387 */ /* 0x0023e20000100800 */
[----:B------:R-:W-:Y:S07]  /*6610*/  LOP3.LUT P0, RZ, R217, 0x4, RZ, 0xc0, !PT ;  /* 0x00000004d9ff7812 */ /* 0x000fee000780c0ff */
[----:B------:R-:W3:Y:S01]  /*6620*/  MUFU.EX2 R52, R20 ;  /* 0x0000001400347308 */ /* 0x000ee20000000800 */
[--C-:B------:R-:W-:Y:S01]  /*6630*/  FFMA.FTZ R171, R171, UR12, -R2.reuse ;  /* 0x0000000cabab7c23 */ /* 0x100fe20008010802 */
[--C-:B------:R-:W-:Y:S01]  /*6640*/  FFMA.FTZ R170, R170, UR12, -R2.reuse ;  /* 0x0000000caaaa7c23 */ /* 0x100fe20008010802 */
[--C-:B------:R-:W-:Y:S07]  /*6650*/  FFMA.FTZ R169, R169, UR12, -R2.reuse ;  /* 0x0000000ca9a97c23 */ /* 0x100fee0008010802 */
[----:B------:R3:W-:Y:S01]  /*6660*/  MUFU.EX2 R225, R3 ;  /* 0x0000000300e17308 */ /* 0x0007e20000000800 */
[--C-:B------:R-:W-:Y:S01]  /*6670*/  FFMA.FTZ R168, R168, UR12, -R2.reuse ;  /* 0x0000000ca8a87c23 */ /* 0x100fe20008010802 */
[--C-:B------:R-:W-:Y:S01]  /*6680*/  FFMA.FTZ R167, R167, UR12, -R2.reuse ;  /* 0x0000000ca7a77c23 */ /* 0x100fe20008010802 */
[--C-:B------:R-:W-:Y:S01]  /*6690*/  FFMA.FTZ R166, R166, UR12, -R2.reuse ;  /* 0x0000000ca6a67c23 */ /* 0x100fe20008010802 */
[--C-:B------:R-:W-:Y:S01]  /*66a0*/  FFMA.FTZ R26, R26, UR12, -R2.reuse ;  /* 0x0000000c1a1a7c23 */ /* 0x100fe20008010802 */
[----:B------:R-:W-:Y:S01]  /*66b0*/  FFMA.FTZ R25, R25, UR12, -R2 ;  /* 0x0000000c19197c23 */ /* 0x000fe20008010802 */
[----:B------:R-:W-:Y:S04]  /*66c0*/  LOP3.LUT R2, R223, 0x7006, R219, 0xc8, !PT ;  /* 0x00007006df027812 */ /* 0x000fe800078ec8db */
[----:B------:R-:W-:Y:S01]  /*66d0*/  MUFU.EX2 R51, R17 ;  /* 0x0000001100337308 */ /* 0x000fe20000000800 */
[----:B------:R-:W-:Y:S01]  /*66e0*/  LOP3.LUT R0, R0, 0x38, R223, 0xf8, !PT ;  /* 0x0000003800007812 */ /* 0x000fe200078ef8df */
[----:B--2---:R2:W-:Y:S01]  /*66f0*/  STL [R1+0x4], R4 ;  /* 0x0000040401007387 */ /* 0x0045e20000100800 */
[----:B------:R-:W-:Y:S07]  /*6700*/  LOP3.LUT R2, R2, 0x400, R219, 0xf8, !PT ;  /* 0x0000040002027812 */ /* 0x000fee00078ef8db */
[----:B------:R-:W1:Y:S01]  /*6710*/  MUFU.EX2 R252, R22 ;  /* 0x0000001600fc7308 */ /* 0x000e620000000800 */
[----:B------:R-:W-:Y:S02]  /*6720*/  LOP3.LUT R0, R0, 0x20, R221, 0x78, !PT ;  /* 0x0000002000007812 */ /* 0x000fe400078e78dd */
[----:B---3--:R-:W-:Y:S07]  /*6730*/  F2FP.F16.F32.PACK_AB R3, R52, R53 ;  /* 0x000000353403723e */ /* 0x008fee00000000ff */
[----:B------:R-:W-:Y:S01]  /*6740*/  MUFU.EX2 R49, R19 ;  /* 0x0000001300317308 */ /* 0x000fe20000000800 */
[----:B------:R-:W-:Y:S02]  /*6750*/  LOP3.LUT R182, R2, R0, RZ, 0xfc, !PT ;  /* 0x0000000002b67212 */ /* 0x000fe400078efcff */
[----:B------:R-:W-:Y:S07]  /*6760*/  LOP3.LUT R0, R181, 0x200, RZ, 0xc0, !PT ;  /* 0x00000200b5007812 */ /* 0x000fee00078ec0ff */
[----:B------:R-:W3:Y:S01]  /*6770*/  MUFU.EX2 R48, R18 ;  /* 0x0000001200307308 */ /* 0x000ee20000000800 */
[----:B------:R-:W-:Y:S01]  /*6780*/  LEA R182, R182, UR4, 0x1 ;  /* 0x00000004b6b67c11 */ /* 0x000fe2000f8e08ff */
[----:B------:R-:W4:Y:S01]  /*6790*/  LDL.LU R181, [R1+0x4] ;  /* 0x0000040001b57983 */ /* 0x000f220000300800 */
[----:B------:R-:W-:Y:S07]  /*67a0*/  LOP3.LUT R0, R0, 0x400, R219, 0xf8, !PT ;  /* 0x0000040000007812 */ /* 0x000fee00078ef8db */
[----:B------:R-:W-:Y:S01]  /*67b0*/  MUFU.EX2 R47, R21 ;  /* 0x00000015002f7308 */ /* 0x000fe20000000800 */
[----:B------:R-:W-:Y:S01]  /*67c0*/  LOP3.LUT R2, R180, 0x8, R221, 0x78, !PT ;  /* 0x00000008b4027812 */ /* 0x000fe200078e78dd */
[----:B------:R3:W-:Y:S01]  /*67d0*/  STS [R182+0x20000], R3 ;  /* 0x02000003b6007388 */ /* 0x0007e20000000800 */
[----:B-1----:R-:W-:Y:S07]  /*67e0*/  F2FP.F16.F32.PACK_AB R5, R252, R51 ;  /* 0x00000033fc05723e */ /* 0x002fee00000000ff */
[----:B------:R-:W1:Y:S01]  /*67f0*/  MUFU.EX2 R46, R23 ;  /* 0x00000017002e7308 */ /* 0x000e620000000800 */
[----:B------:R-:W-:Y:S01]  /*6800*/  LOP3.LUT R0, R0, R2, RZ, 0xfc, !PT ;  /* 0x0000000200007212 */ /* 0x000fe200078efcff */
[----:B------:R-:W4:Y:S01]  /*6810*/  LDL.LU R220, [R1+0x8] ;  /* 0x0000080001dc7983 */ /* 0x000f220000300800 */
[C---:B------:R-:W-:Y:S07]  /*6820*/  LOP3.LUT P1, RZ, R217.reuse, 0x8, RZ, 0xc0, !PT ;  /* 0x00000008d9ff7812 */ /* 0x040fee000782c0ff */
[----:B------:R-:W-:Y:S01]  /*6830*/  MUFU.EX2 R237, R165 ;  /* 0x000000a500ed7308 */ /* 0x000fe20000000800 */
[C---:B------:R-:W-:Y:S01]  /*6840*/  IADD3 R6, PT, PT, R182.reuse, 0x20000, RZ ;  /* 0x00020000b6067810 */ /* 0x040fe20007ffe0ff */
[----:B------:R1:W-:Y:S01]  /*6850*/  STS [R182+0x20400], R5 ;  /* 0x02040005b6007388 */ /* 0x0003e20000000800 */
[----:B--2---:R-:W-:Y:S07]  /*6860*/  MOV R4, 0x10 ;  /* 0x0000001000047802 */ /* 0x004fee0000000f00 */
[----:B------:R-:W-:Y:S01]  /*6870*/  MUFU.EX2 R239, R24 ;  /* 0x0000001800ef7308 */ /* 0x000fe20000000800 */
[----:B------:R-:W-:Y:S02]  /*6880*/  IADD3 R183, PT, PT, R182, 0x20020, RZ ;  /* 0x00020020b6b77810 */ /* 0x000fe40007ffe0ff */
[----:B------:R-:W-:Y:S07]  /*6890*/  SEL R7, R4, 0xfffffff0, !P0 ;  /* 0xfffffff004077807 */ /* 0x000fee0004000000 */
[----:B------:R-:W-:Y:S01]  /*68a0*/  MUFU.EX2 R250, R26 ;  /* 0x0000001a00fa7308 */ /* 0x000fe20000000800 */
[----:B---3--:R-:W-:Y:S02]  /*68b0*/  F2FP.F16.F32.PACK_AB R4, R48, R49 ;  /* 0x000000313004723e */ /* 0x008fe400000000ff */
[----:B------:R-:W-:Y:S07]  /*68c0*/  IADD3 R2, PT, PT, R182, R7, RZ ;  /* 0x00000007b6027210 */ /* 0x000fee0007ffe0ff */
[----:B------:R-:W2:Y:S01]  /*68d0*/  MUFU.EX2 R246, R25 ;  /* 0x0000001900f67308 */ /* 0x000ea20000000800 */
[----:B------:R-:W-:Y:S02]  /*68e0*/  @P1 IADD3 R183, PT, PT, R6, -0x20, RZ ;  /* 0xffffffe006b71810 */ /* 0x000fe40007ffe0ff */
[----:B------:R-:W-:Y:S01]  /*68f0*/  LEA R200, R0, UR4, 0x1 ;  /* 0x0000000400c87c11 */ /* 0x000fe2000f8e08ff */
[----:B------:R3:W-:Y:S06]  /*6900*/  STS [R2+0x20000], R4 ;  /* 0x0200000402007388 */ /* 0x0007ec0000000800 */
[----:B------:R-:W-:Y:S01]  /*6910*/  MUFU.EX2 R242, R164 ;  /* 0x000000a400f27308 */ /* 0x000fe20000000800 */
[----:B------:R-:W-:Y:S02]  /*6920*/  MOV R0, 0x20 ;  /* 0x0000002000007802 */ /* 0x000fe40000000f00 */
[----:B-1----:R-:W-:Y:S07]  /*6930*/  F2FP.F16.F32.PACK_AB R3, R46, R47 ;  /* 0x0000002f2e03723e */ /* 0x002fee00000000ff */
[----:B------:R-:W-:Y:S01]  /*6940*/  MUFU.EX2 R236, R35 ;  /* 0x0000002300ec7308 */ /* 0x000fe20000000800 */
[----:B------:R-:W-:Y:S01]  /*6950*/  LOP3.LUT P1, RZ, R217, 0x2, RZ, 0xc0, !PT ;  /* 0x00000002d9ff7812 */ /* 0x000fe2000782c0ff */
[----:B------:R1:W-:Y:S01]  /*6960*/  STS [R2+0x20400], R3 ;  /* 0x0204000302007388 */ /* 0x0003e20000000800 */
[----:B--2---:R-:W-:Y:S07]  /*6970*/  F2FP.F16.F32.PACK_AB R6, R246, R250 ;  /* 0x000000faf606723e */ /* 0x004fee00000000ff */
[----:B------:R-:W-:Y:S01]  /*6980*/  MUFU.EX2 R50, R171 ;  /* 0x000000ab00327308 */ /* 0x000fe20000000800 */
[----:B------:R-:W-:Y:S02]  /*6990*/  F2FP.F16.F32.PACK_AB R5, R237, R239 ;  /* 0x000000efed05723e */ /* 0x000fe400000000ff */
[----:B------:R-:W-:Y:S01]  /*69a0*/  SEL R0, R0, 0xffffffe0, !P1 ;  /* 0xffffffe000007807 */ /* 0x000fe20004800000 */
[----:B------:R-:W-:Y:S06]  /*69b0*/  STS [R182+0x21000], R6 ;  /* 0x02100006b6007388 */ /* 0x000fec0000000800 */
[----:B------:R-:W3:Y:S01]  /*69c0*/  MUFU.EX2 R251, R170 ;  /* 0x000000aa00fb7308 */ /* 0x000ee20000000800 */
[-C--:B------:R-:W-:Y:S01]  /*69d0*/  IADD3 R176, PT, PT, R200, R0.reuse, RZ ;  /* 0x00000000c8b07210 */ /* 0x080fe20007ffe0ff */
[----:B------:R2:W-:Y:S08]  /*69e0*/  STS [R182+0x21400], R5 ;  /* 0x02140005b6007388 */ /* 0x0005f00000000800 */
[----:B------:R-:W-:Y:S01]  /*69f0*/  MUFU.EX2 R45, R30 ;  /* 0x0000001e002d7308 */ /* 0x000fe20000000800 */
[----:B------:R-:W-:Y:S09]  /*6a00*/  IADD3 R177, PT, PT, R211, R0, RZ ;  /* 0x00000000d3b17210 */ /* 0x000ff20007ffe0ff */
[----:B------:R-:W-:Y:S10]  /*6a10*/  MUFU.EX2 R44, R29 ;  /* 0x0000001d002c7308 */ /* 0x000ff40000000800 */
[----:B------:R-:W-:Y:S01]  /*6a20*/  MUFU.EX2 R43, R175 ;  /* 0x000000af002b7308 */ /* 0x000fe20000000800 */
[----:B---3--:R-:W-:Y:S09]  /*6a30*/  F2FP.F16.F32.PACK_AB R4, R251, R50 ;  /* 0x00000032fb04723e */ /* 0x008ff200000000ff */
[----:B------:R-:W3:Y:S01]  /*6a40*/  MUFU.EX2 R42, R174 ;  /* 0x000000ae002a7308 */ /* 0x000ee20000000800 */
[----:B-1----:R-:W-:Y:S01]  /*6a50*/  F2FP.F16.F32.PACK_AB R3, R236, R242 ;  /* 0x000000f2ec03723e */ /* 0x002fe200000000ff */
[----:B------:R1:W-:Y:S08]  /*6a60*/  STS [R2+0x21000], R4 ;  /* 0x0210000402007388 */ /* 0x0003f00000000800 */
[----:B------:R-:W-:Y:S01]  /*6a70*/  MUFU.EX2 R223, R173 ;  /* 0x000000ad00df7308 */ /* 0x000fe20000000800 */
[----:B------:R1:W-:Y:S09]  /*6a80*/  STS [R2+0x21400], R3 ;  /* 0x0214000302007388 */ /* 0x0003f20000000800 */
[----:B------:R-:W-:Y:S10]  /*6a90*/  MUFU.EX2 R41, R169 ;  /* 0x000000a900297308 */ /* 0x000ff40000000800 */
[----:B--2---:R-:W2:Y:S01]  /*6aa0*/  MUFU.EX2 R5, R32 ;  /* 0x0000002000057308 */ /* 0x004ea20000000800 */
[----:B---3--:R-:W-:Y:S09]  /*6ab0*/  F2FP.F16.F32.PACK_AB R6, R42, R43 ;  /* 0x0000002b2a06723e */ /* 0x008ff200000000ff */
[----:B------:R-:W1:Y:S01]  /*6ac0*/  MUFU.EX2 R40, R168 ;  /* 0x000000a800287308 */ /* 0x000e620000000800 */
[----:B------:R-:W-:Y:S09]  /*6ad0*/  STS [R183+0x400], R6 ;  /* 0x00040006b7007388 */ /* 0x000ff20000000800 */
[----:B------:R-:W-:Y:S10]  /*6ae0*/  MUFU.EX2 R39, R34 ;  /* 0x0000002200277308 */ /* 0x000ff40000000800 */
[----:B------:R-:W3:Y:S01]  /*6af0*/  MUFU.EX2 R38, R33 ;  /* 0x0000002100267308 */ /* 0x000ee20000000800 */
[----:B--2---:R-:W-:Y:S09]  /*6b00*/  STL [R1], R5 ;  /* 0x0000000501007387 */ /* 0x004ff20000100800 */
[----:B------:R-:W-:Y:S01]  /*6b10*/  MUFU.EX2 R37, R167 ;  /* 0x000000a700257308 */ /* 0x000fe20000000800 */
[----:B------:R-:W2:Y:S01]  /*6b20*/  LDL.LU R219, [R1] ;  /* 0x0000000001db7983 */ /* 0x000ea20000300800 */
[----:B-1----:R-:W-:Y:S08]  /*6b30*/  F2FP.F16.F32.PACK_AB R4, R40, R41 ;  /* 0x000000292804723e */ /* 0x002ff000000000ff */
[----:B------:R-:W1:Y:S01]  /*6b40*/  MUFU.EX2 R36, R166 ;  /* 0x000000a600247308 */ /* 0x000e620000000800 */
[----:B------:R-:W-:Y:S02]  /*6b50*/  F2FP.F16.F32.PACK_AB R3, R44, R45 ;  /* 0x0000002d2c03723e */ /* 0x000fe400000000ff */
[----:B------:R-:W-:Y:S07]  /*6b60*/  IADD3 R2, PT, PT, R7, R183, RZ ;  /* 0x000000b707027210 */ /* 0x000fee0007ffe0ff */
[----:B------:R-:W2:Y:S01]  /*6b70*/  MUFU.EX2 R221, R31 ;  /* 0x0000001f00dd7308 */ /* 0x000ea20000000800 */
[----:B------:R3:W-:Y:S02]  /*6b80*/  STS [R183], R3 ;  /* 0x00000003b7007388 */ /* 0x0007e40000000800 */
[----:B---3--:R-:W-:Y:S05]  /*6b90*/  F2FP.F16.F32.PACK_AB R3, R225, R223 ;  /* 0x000000dfe103723e */ /* 0x008fea00000000ff */
[----:B------:R-:W-:Y:S01]  /*6ba0*/  STS [R2+0x400], R3 ;  /* 0x0004000302007388 */ /* 0x000fe20000000800 */
[----:B----4-:R-:W-:Y:S05]  /*6bb0*/  F2FP.F16.F32.PACK_AB R5, R181, R220 ;  /* 0x000000dcb505723e */ /* 0x010fea00000000ff */
[----:B------:R3:W-:Y:S04]  /*6bc0*/  STS [R2], R5 ;  /* 0x0000000502007388 */ /* 0x0007e80000000800 */
[----:B------:R1:W-:Y:S01]  /*6bd0*/  STS [R183+0x1000], R4 ;  /* 0x00100004b7007388 */ /* 0x0003e20000000800 */
[----:B---3--:R-:W-:Y:S02]  /*6be0*/  F2FP.F16.F32.PACK_AB R5, R38, R39 ;  /* 0x000000272605723e */ /* 0x008fe400000000ff */
[----:B-1----:R-:W-:Y:S03]  /*6bf0*/  F2FP.F16.F32.PACK_AB R4, R36, R37 ;  /* 0x000000252404723e */ /* 0x002fe600000000ff */
[----:B------:R-:W-:Y:S04]  /*6c00*/  STS [R183+0x1400], R5 ;  /* 0x00140005b7007388 */ /* 0x000fe80000000800 */
[----:B------:R-:W-:Y:S01]  /*6c10*/  STS [R2+0x1000], R4 ;  /* 0x0010000402007388 */ /* 0x000fe20000000800 */
[----:B--2---:R-:W-:Y:S05]  /*6c20*/  F2FP.F16.F32.PACK_AB R3, R221, R219 ;  /* 0x000000dbdd03723e */ /* 0x004fea00000000ff */
        /* <DEDUP_REMOVED lines=12> */
[----:B------:R-:W-:Y:S01]  /*6cf0*/  IADD3 R0, PT, PT, R0, R178, RZ ;  /* 0x000000b200007210 */ /* 0x000fe20007ffe0ff */
[-C--:B--2---:R-:W-:Y:S08]  /*6d00*/  HMMA.16816.F32 R4, R32, R16.reuse, RZ ;  /* 0x000000102004723c */ /* 0x084ff000000018ff */
        /* <DEDUP_REMOVED lines=68> */
[--C-:B--2---:R-:W-:Y:S04]  /*7150*/  SHF.R.U32.HI R3, RZ, 0x4, R217.reuse ;  /* 0x00000004ff037819 */ /* 0x104fe800000116d9 */
[----:B------:R-:W-:Y:S01]  /*7160*/  LOP3.LUT R224, R3, 0x8, RZ, 0xc0, !PT ;  /* 0x0000000803e07812 */ /* 0x000fe200078ec0ff */
[-C--:B-1----:R-:W-:Y:S08]  /*7170*/  HMMA.16816.F32 R4, R172, R164.reuse, R4 ;  /* 0x000000a4ac04723c */ /* 0x082ff00000001804 */
[C---:B---3--:R-:W-:Y:S08]  /*7180*/  HMMA.16816.F32 R8, R168.reuse, R164, R8 ;  /* 0x000000a4a808723c */ /* 0x048ff00000001808 */
[-C--:B------:R-:W-:Y:S08]  /*7190*/  HMMA.16816.F32 R12, R168, R166.reuse, R12 ;  /* 0x000000a6a80c723c */ /* 0x080ff0000000180c */
[C---:B------:R-:W-:Y:S01]  /*71a0*/  HMMA.16816.F32 R16, R172.reuse, R166, R16 ;  /* 0x000000a6ac10723c */ /* 0x040fe20000001810 */
[----:B------:R-:W1:Y:S04]  /*71b0*/  LDSM.16.M88.4 R164, [R178+0x18800] ;  /* 0x01880000b2a4783b */ /* 0x000e680000000200 */
[----:B------:R-:W-:Y:S03]  /*71c0*/  LDSM.16.M88.4 R176, [R0+0x18800] ;  /* 0x0188000000b0783b */ /* 0x000fe60000000200 */
[-C--:B-1----:R-:W-:Y:S08]  /*71d0*/  HMMA.16816.F32 R20, R172, R164.reuse, R20 ;  /* 0x000000a4ac14723c */ /* 0x082ff00000001814 */
[C---:B------:R-:W-:Y:S08]  /*71e0*/  HMMA.16816.F32 R24, R168.reuse, R164, R24 ;  /* 0x000000a4a818723c */ /* 0x040ff00000001818 */
[-C--:B------:R-:W-:Y:S01]  /*71f0*/  HMMA.16816.F32 R28, R168, R166.reuse, R28 ;  /* 0x000000a6a81c723c */ /* 0x080fe2000000181c */
[----:B------:R-:W-:Y:S07]  /*7200*/  LDSM.16.M88.4 R168, [R2+0xa000] ;  /* 0x00a0000002a8783b */ /* 0x000fee0000000200 */
[----:B------:R-:W-:Y:S01]  /*7210*/  HMMA.16816.F32 R32, R172, R166, R32 ;  /* 0x000000a6ac20723c */ /* 0x000fe20000001820 */
[----:B------:R1:W2:Y:S04]  /*7220*/  LDSM.16.M88.4 R164, [R0+0x18000] ;  /* 0x0180000000a4783b */ /* 0x0002a80000000200 */
[----:B------:R3:W4:Y:S01]  /*7230*/  LDSM.16.M88.4 R172, [R2+0xb000] ;  /* 0x00b0000002ac783b */ /* 0x0007220000000200 */
[----:B-1----:R-:W-:Y:S02]  /*7240*/  LOP3.LUT R0, R224, 0x10, R217, 0xf8, !PT ;  /* 0x00000010e0007812 */ /* 0x002fe400078ef8d9 */
[----:B---3--:R-:W-:Y:S02]  /*7250*/  LOP3.LUT R2, R217, 0x4, RZ, 0xc0, !PT ;  /* 0x00000004d9027812 */ /* 0x008fe400078ec0ff */
[----:B------:R-:W-:Y:S02]  /*7260*/  LOP3.LUT R0, R0, R180, RZ, 0x3c, !PT ;  /* 0x000000b400007212 */ /* 0x000fe400078e3cff */
[----:B------:R-:W-:Y:S02]  /*7270*/  ISETP.NE.AND P1, PT, R2, RZ, PT ;  /* 0x000000ff0200720c */ /* 0x000fe40003f25270 */
[----:B------:R-:W-:Y:S01]  /*7280*/  MOV R180, 0x10 ;  /* 0x0000001000b47802 */ /* 0x000fe20000000f00 */
[-C--:B--2---:R-:W-:Y:S08]  /*7290*/  HMMA.16816.F32 R4, R168, R164.reuse, R4 ;  /* 0x000000a4a804723c */ /* 0x084ff00000001804 */
[C---:B----4-:R-:W-:Y:S08]  /*72a0*/  HMMA.16816.F32 R8, R172.reuse, R164, R8 ;  /* 0x000000a4ac08723c */ /* 0x050ff00000001808 */
[-C--:B------:R-:W-:Y:S03]  /*72b0*/  HMMA.16816.F32 R12, R172, R166.reuse, R12 ;  /* 0x000000a6ac0c723c */ /* 0x080fe6000000180c */
[C---:B-----5:R-:W-:Y:S01]  /*72c0*/  FADD.FTZ R4, -R186.reuse, R4 ;  /* 0x00000004ba047221 */ /* 0x060fe20000010100 */
[----:B------:R-:W-:Y:S01]  /*72d0*/  FADD.FTZ R5, -R186, R5 ;  /* 0x00000005ba057221 */ /* 0x000fe20000010100 */
[C---:B------:R-:W-:Y:S01]  /*72e0*/  FADD.FTZ R6, -R187.reuse, R6 ;  /* 0x00000006bb067221 */ /* 0x040fe20000010100 */
[----:B------:R-:W-:Y:S01]  /*72f0*/  FADD.FTZ R7, -R187, R7 ;  /* 0x00000007bb077221 */ /* 0x000fe20000010100 */
[----:B------:R-:W-:Y:S01]  /*7300*/  FMUL.FTZ R2, R53, R4 ;  /* 0x0000000435027220 */ /* 0x000fe20000410000 */
[C---:B------:R-:W-:Y:S01]  /*7310*/  HMMA.16816.F32 R16, R168.reuse, R166, R16 ;  /* 0x000000a6a810723c */ /* 0x040fe20000001810 */
[----:B------:R1:W5:Y:S03]  /*7320*/  LDL.LU R53, [R1+0x60] ;  /* 0x0000600001357983 */ /* 0x0003660000300800 */
[----:B------:R-:W-:Y:S01]  /*7330*/  FMUL.FTZ R165, R52, R5 ;  /* 0x0000000534a57220 */ /* 0x000fe20000410000 */
[----:B------:R-:W-:Y:S01]  /*7340*/  FMUL.FTZ R3, R51, R6 ;  /* 0x0000000633037220 */ /* 0x000fe20000410000 */
[----:B------:R1:W5:Y:S01]  /*7350*/  LDL.LU R52, [R1+0x5c] ;  /* 0x00005c0001347983 */ /* 0x0003620000300800 */
[C---:B------:R-:W-:Y:S01]  /*7360*/  FADD.FTZ R9, -R185.reuse, R9 ;  /* 0x00000009b9097221 */ /* 0x040fe20000010100 */
[----:B------:R-:W-:Y:S01]  /*7370*/  FADD.FTZ R10, -R184, R10 ;  /* 0x0000000ab80a7221 */ /* 0x000fe20000010100 */
[C---:B------:R-:W-:Y:S01]  /*7380*/  FADD.FTZ R8, -R185.reuse, R8 ;  /* 0x00000008b9087221 */ /* 0x040fe20000010100 */
[----:B------:R1:W5:Y:S01]  /*7390*/  LDL.LU R51, [R1+0x58] ;  /* 0x0000580001337983 */ /* 0x0003620000300800 */
[----:B------:R-:W-:Y:S01]  /*73a0*/  FADD.FTZ R12, -R185, R12 ;  /* 0x0000000cb90c7221 */ /* 0x000fe20000010100 */
[-C--:B------:R-:W-:Y:S03]  /*73b0*/  HMMA.16816.F32 R20, R168, R176.reuse, R20 ;  /* 0x000000b0a814723c */ /* 0x080fe60000001814 */
[----:B------:R-:W-:Y:S01]  /*73c0*/  FMUL.FTZ R12, R50, R12 ;  /* 0x0000000c320c7220 */ /* 0x000fe20000410000 */
[----:B------:R-:W-:Y:S01]  /*73d0*/  FMUL.FTZ R5, R246, R9 ;  /* 0x00000009f6057220 */ /* 0x000fe20000410000 */
[----:B------:R1:W5:Y:S01]  /*73e0*/  LDL.LU R50, [R1+0x54] ;  /* 0x0000540001327983 */ /* 0x0003620000300800 */
[----:B------:R-:W-:Y:S01]  /*73f0*/  FMUL.FTZ R6, R250, R8 ;  /* 0x00000008fa067220 */ /* 0x000fe20000410000 */
[C---:B------:R-:W-:Y:S01]  /*7400*/  FADD.FTZ R16, -R186.reuse, R16 ;  /* 0x00000010ba107221 */ /* 0x040fe20000010100 */
[----:B------:R-:W-:Y:S01]  /*7410*/  FADD.FTZ R17, -R186, R17 ;  /* 0x00000011ba117221 */ /* 0x000fe20000010100 */
[----:B------:R-:W-:Y:S01]  /*7420*/  FADD.FTZ R18, -R187, R18 ;  /* 0x00000012bb127221 */ /* 0x000fe20000010100 */
[----:B------:R-:W-:Y:S01]  /*7430*/  FADD.FTZ R13, -R185, R13 ;  /* 0x0000000db90d7221 */ /* 0x000fe20000010100 */
[----:B------:R-:W-:Y:S01]  /*7440*/  FMUL.FTZ R9, R49, R16 ;  /* 0x0000001031097220 */ /* 0x000fe20000410000 */
[----:B------:R-:W-:Y:S01]  /*7450*/  FADD.FTZ R19, -R187, R19 ;  /* 0x00000013bb137221 */ /* 0x000fe20000010100 */
[----:B------:R1:W5:Y:S01]  /*7460*/  LDL.LU R49, [R1+0x50] ;  /* 0x0000500001317983 */ /* 0x0003620000300800 */
[----:B------:R-:W-:Y:S01]  /*7470*/  FMUL.FTZ R8, R47, R18 ;  /* 0x000000122f087220 */ /* 0x000fe20000410000 */
[----:B------:R-:W-:Y:S01]  /*7480*/  FMUL.FTZ R164, R252, R7 ;  /* 0x00000007fca47220 */ /* 0x000fe20000410000 */
[----:B------:R-:W-:Y:S01]  /*7490*/  FMUL.FTZ R7, R239, R10 ;  /* 0x0000000aef077220 */ /* 0x000fe20000410000 */
[----:B------:R-:W-:Y:S01]  /*74a0*/  FMUL.FTZ R10, R48, R17 ;  /* 0x00000011300a7220 */ /* 0x000fe20000410000 */
[----:B------:R-:W-:Y:S01]  /*74b0*/  FADD.FTZ R11, -R184, R11 ;  /* 0x0000000bb80b7221 */ /* 0x000fe20000010100 */
[----:B------:R1:W5:Y:S01]  /*74c0*/  LDL.LU R48, [R1+0x4c] ;  /* 0x00004c0001307983 */ /* 0x0003620000300800 */
[C---:B------:R-:W-:Y:S03]  /*74d0*/  HMMA.16816.F32 R24, R172.reuse, R176, R24 ;  /* 0x000000b0ac18723c */ /* 0x040fe60000001818 */
[----:B------:R1:W5:Y:S01]  /*74e0*/  LDL.LU R47, [R1+0x48] ;  /* 0x00004800012f7983 */ /* 0x0003620000300800 */
        /* <DEDUP_REMOVED lines=11> */
[-C--:B------:R-:W-:Y:S01]  /*75a0*/  HMMA.16816.F32 R28, R172, R178.reuse, R28 ;  /* 0x000000b2ac1c723c */ /* 0x080fe2000000181c */
[----:B------:R1:W5:Y:S02]  /*75b0*/  LDL.LU R46, [R1+0x44] ;  /* 0x00004400012e7983 */ /* 0x0003640000300800 */
[----:B------:R-:W-:Y:S01]  /*75c0*/  FMUL.FTZ R16, R196, R11 ;  /* 0x0000000bc4107220 */ /* 0x000fe20000410000 */
[C---:B------:R-:W-:Y:S01]  /*75d0*/  FADD.FTZ R24, -R185.reuse, R24 ;  /* 0x00000018b9187221 */ /* 0x040fe20000010100 */
[----:B------:R1:W5:Y:S01]  /*75e0*/  LDL.LU R45, [R1+0x40] ;  /* 0x00004000012d7983 */ /* 0x0003620000300800 */
[----:B------:R-:W-:Y:S01]  /*75f0*/  FADD.FTZ R25, -R185, R25 ;  /* 0x00000019b9197221 */ /* 0x000fe20000010100 */
[C---:B------:R-:W-:Y:S01]  /*7600*/  FADD.FTZ R26, -R184.reuse, R26 ;  /* 0x0000001ab81a7221 */ /* 0x040fe20000010100 */
[----:B------:R-:W-:Y:S01]  /*7610*/  FMUL.FTZ R24, R41, R24 ;  /* 0x0000001829187220 */ /* 0x000fe20000410000 */
[----:B------:R1:W5:Y:S01]  /*7620*/  LDL.LU R44, [R1+0x3c] ;  /* 0x00003c00012c7983 */ /* 0x0003620000300800 */
[----:B------:R-:W-:Y:S01]  /*7630*/  FADD.FTZ R27, -R184, R27 ;  /* 0x0000001bb81b7221 */ /* 0x000fe20000010100 */
[----:B------:R-:W-:Y:S01]  /*7640*/  FMUL.FTZ R26, R39, R26 ;  /* 0x0000001a271a7220 */ /* 0x000fe20000410000 */
[----:B------:R-:W-:Y:S01]  /*7650*/  FMUL.FTZ R2, R192, R2 ;  /* 0x00000002c0027220 */ /* 0x000fe20000410000 */
[----:B------:R1:W5:Y:S01]  /*7660*/  LDL.LU R43, [R1+0x38] ;  /* 0x00003800012b7983 */ /* 0x0003620000300800 */
[----:B------:R-:W-:Y:S01]  /*7670*/  FMUL.FTZ R11, R38, R27 ;  /* 0x0000001b260b7220 */ /* 0x000fe20000410000 */
[----:B------:R-:W-:Y:S01]  /*7680*/  FADD.FTZ R14, -R184, R14 ;  /* 0x0000000eb80e7221 */ /* 0x000fe20000010100 */
[----:B------:R-:W-:Y:S01]  /*7690*/  FMUL.FTZ R3, R191, R3 ;  /* 0x00000003bf037220 */ /* 0x000fe20000410000 */
[----:B------:R1:W5:Y:S01]  /*76a0*/  LDL.LU R42, [R1+0x34] ;  /* 0x00003400012a7983 */ /* 0x0003620000300800 */
[----:B------:R-:W-:Y:S01]  /*76b0*/  FMUL.FTZ R165, R190, R165 ;  /* 0x000000a5bea57220 */ /* 0x000fe20000410000 */
[C---:B------:R-:W-:Y:S01]  /*76c0*/  FADD.FTZ R28, -R185.reuse, R28 ;  /* 0x0000001cb91c7221 */ /* 0x040fe20000010100 */
[----:B------:R-:W-:Y:S01]  /*76d0*/  FMUL.FTZ R14, R242, R14 ;  /* 0x0000000ef20e7220 */ /* 0x000fe20000410000 */
[----:B------:R1:W5:Y:S01]  /*76e0*/  LDL.LU R41, [R1+0x30] ;  /* 0x0000300001297983 */ /* 0x0003620000300800 */
[----:B------:R-:W-:Y:S01]  /*76f0*/  FADD.FTZ R29, -R185, R29 ;  /* 0x0000001db91d7221 */ /* 0x000fe20000010100 */
[----:B------:R-:W-:Y:S01]  /*7700*/  F2FP.F16.F32.PACK_AB R165, R165, R2 ;  /* 0x00000002a5a5723e */ /* 0x000fe200000000ff */
[----:B------:R-:W-:Y:S01]  /*7710*/  FMUL.FTZ R2, R197, R12 ;  /* 0x0000000cc5027220 */ /* 0x000fe20000410000 */
[----:B------:R-:W-:Y:S01]  /*7720*/  FMUL.FTZ R12, R40, R25 ;  /* 0x00000019280c7220 */ /* 0x000fe20000410000 */
[----:B------:R-:W-:Y:S01]  /*7730*/  FMUL.FTZ R164, R189, R164 ;  /* 0x000000a4bda47220 */ /* 0x000fe20000410000 */
[----:B------:R1:W5:Y:S01]  /*7740*/  LDL.LU R40, [R1+0x2c] ;  /* 0x00002c0001287983 */ /* 0x0003620000300800 */
[----:B------:R-:W-:Y:S01]  /*7750*/  FMUL.FTZ R28, R37, R28 ;  /* 0x0000001c251c7220 */ /* 0x000fe20000410000 */
[----:B------:R-:W-:Y:S01]  /*7760*/  F2FP.F16.F32.PACK_AB R16, R16, R2 ;  /* 0x000000021010723e */ /* 0x000fe200000000ff */
[----:B------:R-:W-:Y:S01]  /*7770*/  HMMA.16816.F32 R32, R168, R178, R32 ;  /* 0x000000b2a820723c */ /* 0x000fe20000001820 */
[----:B------:R1:W5:Y:S03]  /*7780*/  LDL.LU R39, [R1+0x28] ;  /* 0x0000280001277983 */ /* 0x0003660000300800 */
[----:B------:R-:W-:Y:S01]  /*7790*/  F2FP.F16.F32.PACK_AB R164, R164, R3 ;  /* 0x00000003a4a4723e */ /* 0x000fe200000000ff */
[----:B------:R1:W5:Y:S01]  /*77a0*/  LDL.LU R38, [R1+0x24] ;  /* 0x0000240001267983 */ /* 0x0003620000300800 */
[----:B------:R-:W-:Y:S01]  /*77b0*/  FMUL.FTZ R3, R199, R14 ;  /* 0x0000000ec7037220 */ /* 0x000fe20000410000 */
[----:B------:R-:W-:Y:S01]  /*77c0*/  FMUL.FTZ R14, R36, R29 ;  /* 0x0000001d240e7220 */ /* 0x000fe20000410000 */
[----:B------:R-:W-:Y:S01]  /*77d0*/  FADD.FTZ R15, -R184, R15 ;  /* 0x0000000fb80f7221 */ /* 0x000fe20000010100 */
[----:B------:R1:W5:Y:S01]  /*77e0*/  LDL.LU R37, [R1+0x20] ;  /* 0x0000200001257983 */ /* 0x0003620000300800 */
[----:B------:R-:W-:Y:S01]  /*77f0*/  FMUL.FTZ R7, R188, R7 ;  /* 0x00000007bc077220 */ /* 0x000fe20000410000 */
[----:B------:R-:W-:Y:S01]  /*7800*/  FMUL.FTZ R4, R195, R4 ;  /* 0x00000004c3047220 */ /* 0x000fe20000410000 */
[----:B------:R-:W-:Y:S01]  /*7810*/  FMUL.FTZ R15, R236, R15 ;  /* 0x0000000fec0f7220 */ /* 0x000fe20000410000 */
[----:B------:R1:W5:Y:S01]  /*7820*/  LDL.LU R36, [R1+0x1c] ;  /* 0x00001c0001247983 */ /* 0x0003620000300800 */
[----:B------:R-:W-:Y:S01]  /*7830*/  FMUL.FTZ R6, R194, R6 ;  /* 0x00000006c2067220 */ /* 0x000fe20000410000 */
[----:B------:R-:W-:Y:S01]  /*7840*/  FMUL.FTZ R5, R193, R5 ;  /* 0x00000005c1057220 */ /* 0x000fe20000410000 */
[----:B------:R-:W-:Y:S01]  /*7850*/  F2FP.F16.F32.PACK_AB R18, R4, R7 ;  /* 0x000000070412723e */ /* 0x000fe200000000ff */
[----:B------:R-:W-:Y:S01]  /*7860*/  FMUL.FTZ R17, R198, R15 ;  /* 0x0000000fc6117220 */ /* 0x000fe20000410000 */
[----:B------:R-:W-:Y:S01]  /*7870*/  FMUL.FTZ R4, R205, R9 ;  /* 0x00000009cd047220 */ /* 0x000fe20000410000 */
[----:B------:R-:W-:Y:S01]  /*7880*/  FMUL.FTZ R10, R204, R10 ;  /* 0x0000000acc0a7220 */ /* 0x000fe20000410000 */
[----:B------:R-:W-:Y:S01]  /*7890*/  F2FP.F16.F32.PACK_AB R19, R5, R6 ;  /* 0x000000060513723e */ /* 0x000fe200000000ff */
[C---:B------:R-:W-:Y:S01]  /*78a0*/  FADD.FTZ R30, -R184.reuse, R30 ;  /* 0x0000001eb81e7221 */ /* 0x040fe20000010100 */
[----:B------:R-:W-:Y:S01]  /*78b0*/  F2FP.F16.F32.PACK_AB R17, R17, R3 ;  /* 0x000000031111723e */ /* 0x000fe200000000ff */
        /* <DEDUP_REMOVED lines=8> */
[----:B------:R-:W-:Y:S01]  /*7940*/  SEL R22, R180, 0xfffffff0, !P1 ;  /* 0xfffffff0b4167807 */ /* 0x000fe20004800000 */
[----:B------:R-:W-:Y:S01]  /*7950*/  FMUL.FTZ R8, R234, R23 ;  /* 0x00000017ea087220 */ /* 0x000fe20000410000 */
[----:B------:R-:W-:Y:S01]  /*7960*/  F2FP.F16.F32.PACK_AB R9, R9, R2 ;  /* 0x000000020909723e */ /* 0x000fe200000000ff */
[----:B------:R-:W-:Y:S01]  /*7970*/  FMUL.FTZ R4, R227, R24 ;  /* 0x00000018e3047220 */ /* 0x000fe20000410000 */
[----:B------:R-:W-:Y:S01]  /*7980*/  F2FP.F16.F32.PACK_AB R13, R13, R5 ;  /* 0x000000050d0d723e */ /* 0x000fe200000000ff */
[----:B------:R-:W-:Y:S01]  /*7990*/  FMUL.FTZ R30, R219, R30 ;  /* 0x0000001edb1e7220 */ /* 0x000fe20000410000 */
[----:B------:R-:W-:Y:S01]  /*79a0*/  F2FP.F16.F32.PACK_AB R8, R8, R3 ;  /* 0x000000030808723e */ /* 0x000fe200000000ff */
[----:B------:R-:W-:Y:S01]  /*79b0*/  FMUL.FTZ R15, R221, R31 ;  /* 0x0000001fdd0f7220 */ /* 0x000fe20000410000 */
[C---:B------:R-:W-:Y:S01]  /*79c0*/  SHF.L.U32 R219, R217.reuse, 0x5, RZ ;  /* 0x00000005d9db7819 */ /* 0x040fe200000006ff */
[----:B------:R-:W-:Y:S01]  /*79d0*/  FMUL.FTZ R24, R220, R32 ;  /* 0x00000020dc187220 */ /* 0x000fe20000410000 */
[----:B------:R-:W-:Y:S01]  /*79e0*/  SHF.L.U32 R220, R217, 0x3, RZ ;  /* 0x00000003d9dc7819 */ /* 0x000fe200000006ff */
[----:B------:R-:W-:Y:S01]  /*79f0*/  FADD.FTZ R33, -R186, R33 ;  /* 0x00000021ba217221 */ /* 0x000fe20000010100 */
[----:B------:R-:W-:Y:S01]  /*7a00*/  SHF.R.U32.HI R221, RZ, 0x1, R217 ;  /* 0x00000001ffdd7819 */ /* 0x000fe200000116d9 */
[C---:B------:R-:W-:Y:S01]  /*7a10*/  FADD.FTZ R34, -R187.reuse, R34 ;  /* 0x00000022bb227221 */ /* 0x040fe20000010100 */
[----:B------:R-:W-:Y:S01]  /*7a20*/  LOP3.LUT R246, R220, 0x38, RZ, 0xc0, !PT ;  /* 0x00000038dcf67812 */ /* 0x000fe200078ec0ff */
[----:B------:R-:W-:Y:S01]  /*7a30*/  FADD.FTZ R35, -R187, R35 ;  /* 0x00000023bb237221 */ /* 0x000fe20000010100 */
[----:B------:R-:W-:Y:S01]  /*7a40*/  FMUL.FTZ R2, R209, R28 ;  /* 0x0000001cd1027220 */ /* 0x000fe20000410000 */
[----:B------:R-:W-:Y:S01]  /*7a50*/  FMUL.FTZ R14, R202, R14 ;  /* 0x0000000eca0e7220 */ /* 0x000fe20000410000 */
[----:B------:R-:W-:Y:S01]  /*7a60*/  LOP3.LUT R242, R246, 0x40, RZ, 0xfc, !PT ;  /* 0x00000040f6f27812 */ /* 0x000fe200078efcff */
        /* <DEDUP_REMOVED lines=9> */
[----:B------:R-:W-:Y:S01]  /*7b00*/  SHF.L.U32 R181, R217, 0x6, RZ ;  /* 0x00000006d9b57819 */ /* 0x000fe200000006ff */
[----:B------:R-:W-:Y:S01]  /*7b10*/  FMUL.FTZ R26, R223, R34 ;  /* 0x00000022df1a7220 */ /* 0x000fe20000410000 */
[----:B------:R-:W-:Y:S01]  /*7b20*/  SHF.L.U32 R223, R217, 0x1, RZ ;  /* 0x00000001d9df7819 */ /* 0x000fe200000006ff */
[----:B------:R-:W-:Y:S01]  /*7b30*/  FMUL.FTZ R25, R225, R35 ;  /* 0x00000023e1197220 */ /* 0x000fe20000410000 */
[----:B------:R-:W-:Y:S01]  /*7b40*/  MOV R225, 0x20 ;  /* 0x0000002000e17802 */ /* 0x000fe20000000f00 */
[----:B------:R-:W-:Y:S01]  /*7b50*/  FMUL.FTZ R24, R222, R24 ;  /* 0x00000018de187220 */ /* 0x000fe20000410000 */
[----:B------:R-:W-:Y:S01]  /*7b60*/  F2FP.F16.F32.PACK_AB R15, R15, R3 ;  /* 0x000000030f0f723e */ /* 0x000fe200000000ff */
[----:B------:R-:W-:Y:S01]  /*7b70*/  FMUL.FTZ R23, R203, R23 ;  /* 0x00000017cb177220 */ /* 0x000fe20000410000 */
[----:B------:R-:W-:Y:S01]  /*7b80*/  FMUL.FTZ R26, R231, R26 ;  /* 0x0000001ae71a7220 */ /* 0x000fe20000410000 */
[----:B------:R-:W-:Y:S01]  /*7b90*/  IADD3 R2, PT, PT, R182, R22, RZ ;  /* 0x00000016b6027210 */ /* 0x000fe20007ffe0ff */
[----:B------:R-:W-:Y:S01]  /*7ba0*/  FMUL.FTZ R25, R230, R25 ;  /* 0x00000019e6197220 */ /* 0x000fe20000410000 */
[----:B-1----:R-:W-:Y:S06]  /*7bb0*/  BRA.U !UP0, `(.L_x_2365) ;  /* 0x0000000108d07547 */ /* 0x002fec000b800000 */
        /* <DEDUP_REMOVED lines=10> */
[----:B-1----:R-:W-:Y:S04]  /*7c60*/  IMAD.SHL.U32 R3, R20, 0x40, RZ ;  /* 0x0000004014037824 */ /* 0x002fe800078e00ff */
[----:B------:R-:W-:Y:S01]  /*7c70*/  IMAD.X R3, RZ, RZ, ~R3, P0 ;  /* 0x000000ffff037224 */ /* 0x000fe200000e0e03 */
[----:B------:R-:W-:Y:S04]  /*7c80*/  ISETP.GE.AND P0, PT, R242, UR8, PT ;  /* 0x00000008f2007c0c */ /* 0x000fe8000bf06270 */
[----:B------:R-:W-:Y:S02]  /*7c90*/  SHF.R.S64 R5, R4, 0x1f, R3 ;  /* 0x0000001f04057819 */ /* 0x000fe40000001003 */
[C---:B------:R-:W-:Y:S02]  /*7ca0*/  LEA R4, P3, R20.reuse, RZ, 0x6 ;  /* 0x000000ff14047211 */ /* 0x040fe400078630ff */
[----:B------:R-:W-:Y:S02]  /*7cb0*/  IADD3 R245, P4, PT, R5, R245, RZ ;  /* 0x000000f505f57210 */ /* 0x000fe40007f9e0ff */
[C---:B------:R-:W-:Y:S02]  /*7cc0*/  LEA.HI.X R5, R20.reuse, RZ, RZ, 0x6, P3 ;  /* 0x000000ff14057211 */ /* 0x040fe400018f34ff */
[----:B------:R-:W-:Y:S01]  /*7cd0*/  LEA.HI.X.SX32 R244, R3, R244, 0x1, P4 ;  /* 0x000000f403f47211 */ /* 0x000fe200020f0eff */
[----:B--2---:R-:W-:Y:S01]  /*7ce0*/  IMAD.SHL.U32 R3, R21, 0x40, RZ ;  /* 0x0000004015037824 */ /* 0x004fe200078e00ff */
[----:B------:R-:W-:Y:S02]  /*7cf0*/  @!P2 IADD3 R6, P4, PT, R245, R4, RZ ;  /* 0x00000004f506a210 */ /* 0x000fe40007f9e0ff */
[----:B------:R-:W-:Y:S02]  /*7d00*/  @!P0 LEA R4, P3, R20, R245, 0x6 ;  /* 0x000000f514048211 */ /* 0x000fe400078630ff */
[----:B------:R-:W-:Y:S02]  /*7d10*/  @!P2 IADD3.X R7, PT, PT, R244, R5, R3, P4, !PT ;  /* 0x00000005f407a210 */ /* 0x000fe400027fe403 */
        /* <DEDUP_REMOVED lines=30> */
.L_x_2365:
[----:B------:R-:W-:Y:S01]  /*7f00*/  STS [R182+0x1c000], R165 ;  /* 0x01c000a5b6007388 */ /* 0x000fe20000000800 */
[----:B--2---:R-:W-:Y:S01]  /*7f10*/  F2FP.F16.F32.PACK_AB R5, R23, R24 ;  /* 0x000000181705723e */ /* 0x004fe200000000ff */
[----:B------:R-:W-:Y:S01]  /*7f20*/  IMAD.IADD R4, R183, 0x1, R22 ;  /* 0x00000001b7047824 */ /* 0x000fe200078e0216 */
[----:B------:R-:W-:Y:S02]  /*7f30*/  F2FP.F16.F32.PACK_AB R6, R25, R26 ;  /* 0x0000001a1906723e */ /* 0x000fe400000000ff */
[----:B------:R-:W-:Y:S01]  /*7f40*/  STS [R182+0x1c400], R164 ;  /* 0x01c400a4b6007388 */ /* 0x000fe20000000800 */
[----:B------:R-:W-:Y:S01]  /*7f50*/  LOP3.LUT R3, R221, 0x30, RZ, 0xc0, !PT ;  /* 0x00000030dd037812 */ /* 0x000fe200078ec0ff */
[----:B------:R-:W-:Y:S01]  /*7f60*/  IMAD.MOV.U32 R184, RZ, RZ, 0x40 ;  /* 0x00000040ffb87424 */ /* 0x000fe200078e00ff */
[----:B------:R-:W-:Y:S02]  /*7f70*/  LOP3.LUT R0, R0, 0x200, R181, 0xf8, !PT ;  /* 0x0000020000007812 */ /* 0x000fe400078ef8b5 */
        /* <DEDUP_REMOVED lines=11> */
[----:B------:R-:W-:Y:S04]  /*8030*/  LOP3.LUT R3, R3, 0x200, R219, 0xf8, !PT ;  /* 0x0000020003037812 */ /* 0x000fe800078ef8db */
[----:B------:R-:W-:Y:S01]  /*8040*/  STS [R2+0x1d000], R16 ;  /* 0x01d0001002007388 */ /* 0x000fe20000000800 */
[----:B------:R-:W-:Y:S04]  /*8050*/  LEA R3, R3, UR4, 0x1 ;  /* 0x0000000403037c11 */ /* 0x000fe8000f8e08ff */
        /* <DEDUP_REMOVED lines=149> */
.L_x_2366:
[----:B-1----:R-:W-:Y:S01]  /*89b0*/  LOP3.LUT R0, R223, 0x20, RZ, 0xc0, !PT ;  /* 0x00000020df007812 */ /* 0x002fe200078ec0ff */
[----:B------:R-:W-:Y:S01]  /*89c0*/  LDSM.16.M88.4 R32, [R200+0x1c000] ;  /* 0x01c00000c820783b */ /* 0x000fe20000000200 */
[----:B------:R-:W-:Y:S01]  /*89d0*/  SHF.R.U32.HI R222, RZ, 0x3, R217 ;  /* 0x00000003ffde7819 */ /* 0x000fe200000116d9 */
[----:B------:R-:W-:Y:S01]  /*89e0*/  @UP0 UIADD3 UR25, UP1, UPT, UR56, -0x100, URZ ;  /* 0xffffff0038190890 */ /* 0x000fe2000ff3e0ff */
[----:B------:R-:W-:Y:S01]  /*89f0*/  LOP3.LUT R2, R217, 0x2, RZ, 0xc0, !PT ;  /* 0x00000002d9027812 */ /* 0x000fe200078ec0ff */
[----:B------:R-:W-:Y:S01]  /*8a00*/  ULOP3.LUT UR5, UR45, 0x1, URZ, 0xc0, !UPT ;  /* 0x000000012d057892 */ /* 0x000fe2000f8ec0ff */
[----:B------:R-:W-:Y:S01]  /*8a10*/  LOP3.LUT R0, R0, 0x18, R222, 0xf8, !PT ;  /* 0x0000001800007812 */ /* 0x000fe200078ef8de */
[----:B------:R-:W-:Y:S01]  /*8a20*/  LDSM.16.M88.4 R28, [R200+0x1d000] ;  /* 0x01d00000c81c783b */ /* 0x000fe20000000200 */
[----:B------:R-:W-:Y:S01]  /*8a30*/  ISETP.NE.AND P0, PT, R2, RZ, PT ;  /* 0x000000ff0200720c */ /* 0x000fe20003f05270 */
[----:B------:R-:W-:Y:S01]  /*8a40*/  IMAD.IADD R2, R200, 0x1, R184 ;  /* 0x00000001c8027824 */ /* 0x000fe200078e02b8 */
[--C-:B------:R-:W-:Y:S01]  /*8a50*/  LOP3.LUT R0, R0, 0x1c0, R181.reuse, 0xf8, !PT ;  /* 0x000001c000007812 */ /* 0x100fe200078ef8b5 */
[----:B------:R-:W-:Y:S01]  /*8a60*/  @UP0 UIADD3.X UR16, UPT, UPT, UR57, -0x1, URZ, UP1, !UPT ;  /* 0xffffffff39100890 */ /* 0x000fe20008ffe4ff */
[----:B------:R-:W-:Y:S01]  /*8a70*/  SEL R196, R225, 0xffffffe0, !P0 ;  /* 0xffffffe0e1c47807 */ /* 0x000fe20004000000 */
[----:B------:R-:W2:Y:S01]  /*8a80*/  LDL R252, [R1+0x10] ;  /* 0x0000100001fc7983 */ /* 0x000ea20000100800 */
[----:B------:R-:W-:Y:S01]  /*8a90*/  LOP3.LUT R0, R0, 0x38, R220, 0x78, !PT ;  /* 0x0000003800007812 */ /* 0x000fe200078e78dc */
[----:B------:R-:W-:Y:S01]  /*8aa0*/  @UP0 UIADD3 UR52, UP1, UPT, UR52, -0x100, URZ ;  /* 0xffffff0034340890 */ /* 0x000fe2000ff3e0ff */
[----:B------:R-:W-:Y:S01]  /*8ab0*/  PLOP3.LUT P3, PT, PT, PT, UP0, 0x80, 0x8 ;  /* 0x000000000008781c */ /* 0x000fe20003f6f008 */
[----:B------:R-:W-:Y:S01]  /*8ac0*/  IMAD.IADD R208, R200, 0x1, R196 ;  /* 0x00000001c8d07824 */ /* 0x000fe200078e02c4 */
[----:B------:R-:W-:Y:S01]  /*8ad0*/  LOP3.LUT R0, R0, 0x200, R181, 0xf8, !PT ;  /* 0x0000020000007812 */ /* 0x000fe200078ef8b5 */
[----:B------:R-:W-:Y:S01]  /*8ae0*/  LDSM.16.M88.4 R184, [R2+0x1c000] ;  /* 0x01c0000002b8783b */ /* 0x000fe20000000200 */
[----:B------:R-:W-:Y:S01]  /*8af0*/  IMAD.IADD R209, R196, 0x1, R2 ;  /* 0x00000001c4d17824 */ /* 0x000fe200078e0202 */
[----:B------:R-:W-:Y:S01]  /*8b00*/  @UP0 UIADD3.X UR17, UPT, UPT, UR17, -0x1, URZ, UP1, !UPT ;  /* 0xffffffff11110890 */ /* 0x000fe20008ffe4ff */
[----:B------:R-:W-:Y:S01]  /*8b10*/  LEA R0, R0, UR4, 0x1 ;  /* 0x0000000400007c11 */ /* 0x000fe2000f8e08ff */
[----:B------:R-:W-:Y:S01]  /*8b20*/  UISETP.NE.U32.AND UP1, UPT, UR5, 0x1, UPT ;  /* 0x000000010500788c */ /* 0x000fe2000bf25070 */
[----:B------:R-:W-:Y:S05]  /*8b30*/  LDSM.16.M88.4 R168, [R208+0x1c000] ;  /* 0x01c00000d0a8783b */ /* 0x000fea0000000200 */
[----:B------:R-:W1:Y:S01]  /*8b40*/  LDSM.16.MT88.4 R16, [R0+0xc000] ;  /* 0x00c000000010783b */ /* 0x000e620000004200 */
[----:B------:R-:W-:Y:S02]  /*8b50*/  @P3 LOP3.LUT R221, R221, 0x10, RZ, 0xc0, !PT ;  /* 0x00000010dddd3812 */ /* 0x000fe400078ec0ff */
[----:B------:R-:W-:Y:S02]  /*8b60*/  PLOP3.LUT P2, PT, PT, PT, UP1, 0x80, 0x8 ;  /* 0x000000000008781c */ /* 0x000fe40003f4f018 */
[----:B------:R-:W3:Y:S05]  /*8b70*/  LDSM.16.MT88.4 R164, [R0+0x10000] ;  /* 0x0100000000a4783b */ /* 0x000eea0000004200 */
[----:B------:R-:W4:Y:S05]  /*8b80*/  LDL R251, [R1+0xc] ;  /* 0x00000c0001fb7983 */ /* 0x000f2a0000100800 */
[----:B------:R-:W5:Y:S05]  /*8b90*/  LDSM.16.MT88.4 R172, [R0+0xc800] ;  /* 0x00c8000000ac783b */ /* 0x000f6a0000004200 */
[----:B------:R-:W5:Y:S05]  /*8ba0*/  LDSM.16.M88.4 R176, [R208+0x1d000] ;  /* 0x01d00000d0b0783b */ /* 0x000f6a0000000200 */
[----:B------:R-:W5:Y:S05]  /*8bb0*/  LDSM.16.MT88.4 R180, [R0+0x10800] ;  /* 0x0108000000b4783b */ /* 0x000f6a0000004200 */
[----:B------:R-:W5:Y:S05]  /*8bc0*/  LDSM.16.MT88.4 R188, [R0+0xd000] ;  /* 0x00d0000000bc783b */ /* 0x000f6a0000004200 */
[----:B------:R-:W5:Y:S05]  /*8bd0*/  LDSM.16.M88.4 R192, [R2+0x1d000] ;  /* 0x01d0000002c0783b */ /* 0x000f6a0000000200 */
[----:B------:R-:W-:Y:S01]  /*8be0*/  LDSM.16.MT88.4 R196, [R0+0xe000] ;  /* 0x00e0000000c4783b */ /* 0x000fe20000004200 */
[-C--:B-1----:R-:W-:Y:S04]  /*8bf0*/  HMMA.16816.F32 R4, R32, R16.reuse, RZ ;  /* 0x000000102004723c */ /* 0x082fe800000018ff */
[----:B------:R-:W-:Y:S04]  /*8c00*/  LDSM.16.MT88.4 R204, [R0+0x12000] ;  /* 0x0120000000cc783b */ /* 0x000fe80000004200 */
[C---:B------:R-:W-:Y:S08]  /*8c10*/  HMMA.16816.F32 R8, R28.reuse, R16, RZ ;  /* 0x000000101c08723c */ /* 0x040ff000000018ff */
[-C--:B------:R-:W-:Y:S08]  /*8c20*/  HMMA.16816.F32 R12, R28, R18.reuse, RZ ;  /* 0x000000121c0c723c */ /* 0x080ff000000018ff */
[C---:B------:R-:W-:Y:S08]  /*8c30*/  HMMA.16816.F32 R16, R32.reuse, R18, RZ ;  /* 0x000000122010723c */ /* 0x040ff000000018ff */
[-C--:B---3--:R-:W-:Y:S08]  /*8c40*/  HMMA.16816.F32 R20, R32, R164.reuse, RZ ;  /* 0x000000a42014723c */ /* 0x088ff000000018ff */
[C---:B------:R-:W-:Y:S08]  /*8c50*/  HMMA.16816.F32 R24, R28.reuse, R164, RZ ;  /* 0x000000a41c18723c */ /* 0x040ff000000018ff */
[-C--:B------:R-:W-:Y:S08]  /*8c60*/  HMMA.16816.F32 R28, R28, R166.reuse, RZ ;  /* 0x000000a61c1c723c */ /* 0x080ff000000018ff */
[----:B------:R-:W-:Y:S01]  /*8c70*/  HMMA.16816.F32 R32, R32, R166, RZ ;  /* 0x000000a62020723c */ /* 0x000fe200000018ff */
[----:B------:R-:W1:Y:S07]  /*8c80*/  LDSM.16.MT88.4 R164, [R0+0x11000] ;  /* 0x0110000000a4783b */ /* 0x000e6e0000004200 */
        /* <DEDUP_REMOVED lines=10> */
[----:B------:R-:W3:Y:S05]  /*8d30*/  LDSM.16.M88.4 R168, [R209+0x1c000] ;  /* 0x01c00000d1a8783b */ /* 0x000eea0000000200 */
[----:B------:R-:W5:Y:S02]  /*8d40*/  LDSM.16.MT88.4 R180, [R0+0x11800] ;  /* 0x0118000000b4783b */ /* 0x000f640000004200 */
[-C--:B------:R-:W-:Y:S08]  /*8d50*/  HMMA.16816.F32 R4, R184, R188.reuse, R4 ;  /* 0x000000bcb804723c */ /* 0x080ff00000001804 */
[C---:B------:R-:W-:Y:S08]  /*8d60*/  HMMA.16816.F32 R8, R192.reuse, R188, R8 ;  /* 0x000000bcc008723c */ /* 0x040ff00000001808 */
[-C--:B------:R-:W-:Y:S08]  /*8d70*/  HMMA.16816.F32 R12, R192, R190.reuse, R12 ;  /* 0x000000bec00c723c */ /* 0x080ff0000000180c */
[C---:B------:R-:W-:Y:S01]  /*8d80*/  HMMA.16816.F32 R16, R184.reuse, R190, R16 ;  /* 0x000000beb810723c */ /* 0x040fe20000001810 */
[----:B------:R-:W5:Y:S05]  /*8d90*/  LDSM.16.M88.4 R188, [R200+0x1e000] ;  /* 0x01e00000c8bc783b */ /* 0x000f6a0000000200 */
[----:B------:R-:W5:Y:S02]  /*8da0*/  LDSM.16.M88.4 R200, [R200+0x1f000] ;  /* 0x01f00000c8c8783b */ /* 0x000f640000000200 */
[-C--:B-1----:R-:W-:Y:S08]  /*8db0*/  HMMA.16816.F32 R20, R184, R164.reuse, R20 ;  /* 0x000000a4b814723c */ /* 0x082ff00000001814 */
[C---:B------:R-:W-:Y:S08]  /*8dc0*/  HMMA.16816.F32 R24, R192.reuse, R164, R24 ;  /* 0x000000a4c018723c */ /* 0x040ff00000001818 */
[-C--:B------:R-:W-:Y:S08]  /*8dd0*/  HMMA.16816.F32 R28, R192, R166.reuse, R28 ;  /* 0x000000a6c01c723c */ /* 0x080ff0000000181c */
[----:B------:R-:W-:Y:S01]  /*8de0*/  HMMA.16816.F32 R32, R184, R166, R32 ;  /* 0x000000a6b820723c */ /* 0x000fe20000001820 */
[----:B------:R-:W-:Y:S05]  /*8df0*/  LDSM.16.M88.4 R164, [R208+0x1e000] ;  /* 0x01e00000d0a4783b */ /* 0x000fea0000000200 */
[----:B------:R-:W-:Y:S02]  /*8e00*/  LDSM.16.MT88.4 R184, [R0+0xf000] ;  /* 0x00f0000000b8783b */ /* 0x000fe40000004200 */
[-C--:B---3--:R-:W-:Y:S08]  /*8e10*/  HMMA.16816.F32 R4, R168, R172.reuse, R4 ;  /* 0x000000aca804723c */ /* 0x088ff00000001804 */
[C---:B------:R-:W-:Y:S08]  /*8e20*/  HMMA.16816.F32 R8, R176.reuse, R172, R8 ;  /* 0x000000acb008723c */ /* 0x040ff00000001808 */
[-C--:B------:R-:W-:Y:S08]  /*8e30*/  HMMA.16816.F32 R12, R176, R174.reuse, R12 ;  /* 0x000000aeb00c723c */ /* 0x080ff0000000180c */
[C---:B------:R-:W-:Y:S01]  /*8e40*/  HMMA.16816.F32 R16, R168.reuse, R174, R16 ;  /* 0x000000aea810723c */ /* 0x040fe20000001810 */
[----:B------:R1:W-:Y:S07]  /*8e50*/  LDSM.16.M88.4 R172, [R208+0x1f000] ;  /* 0x01f00000d0ac783b */ /* 0x0003ee0000000200 */
[-C--:B-----5:R-:W-:Y:S08]  /*8e60*/  HMMA.16816.F32 R20, R168, R180.reuse, R20 ;  /* 0x000000b4a814723c */ /* 0x0a0ff00000001814 */
[C---:B------:R-:W-:Y:S08]  /*8e70*/  HMMA.16816.F32 R24, R176.reuse, R180, R24 ;  /* 0x000000b4b018723c */ /* 0x040ff00000001818 */
[-C--:B------:R-:W-:Y:S01]  /*8e80*/  HMMA.16816.F32 R28, R176, R182.reuse, R28 ;  /* 0x000000b6b01c723c */ /* 0x080fe2000000181c */
[----:B-1----:R-:W3:Y:S02]  /*8e90*/  LDL R208, [R1+0x14] ;  /* 0x0000140001d07983 */ /* 0x002ee40000100800 */
[C---:B------:R-:W-:Y:S05]  /*8ea0*/  IMAD.SHL.U32 R176, R239.reuse, 0x8, RZ ;  /* 0x00000008efb07824 */ /* 0x040fea00078e00ff */
[----:B------:R-:W-:Y:S01]  /*8eb0*/  HMMA.16816.F32 R32, R168, R182, R32 ;  /* 0x000000b6a820723c */ /* 0x000fe20000001820 */
[----:B------:R-:W-:Y:S03]  /*8ec0*/  LDSM.16.M88.4 R180, [R2+0x1e000] ;  /* 0x01e0000002b4783b */ /* 0x000fe60000000200 */
[C---:B------:R-:W-:Y:S02]  /*8ed0*/  LEA R232, P0, R176.reuse, R240, 0x2 ;  /* 0x000000f0b0e87211 */ /* 0x040fe400078010ff */
[----:B------:R-:W1:Y:S02]  /*8ee0*/  LDSM.16.MT88.4 R168, [R0+0xe800] ;  /* 0x00e8000000a8783b */ /* 0x000e640000004200 */
[-C--:B------:R-:W-:Y:S05]  /*8ef0*/  HMMA.16816.F32 R4, R188, R196.reuse, R4 ;  /* 0x000000c4bc04723c */ /* 0x080fea0000001804 */
[----:B------:R-:W-:Y:S02]  /*8f00*/  LEA.HI.X.SX32 R233, R176, R241, 0x2, P0 ;  /* 0x000000f1b0e97211 */ /* 0x000fe400000f16ff */
[----:B------:R-:W5:Y:S01]  /*8f10*/  LDSM.16.MT88.4 R176, [R0+0x12800] ;  /* 0x0128000000b0783b */ /* 0x000f620000004200 */
        /* <DEDUP_REMOVED lines=13> */
[----:B------:R2:W4:Y:S03]  /*8ff0*/  LDSM.16.M88.4 R188, [R2+0x1f000] ;  /* 0x01f0000002bc783b */ /* 0x0005260000000200 */
[C---:B------:R-:W-:Y:S04]  /*9000*/  LEA R206, P0, R239.reuse, R226, 0x5 ;  /* 0x000000e2efce7211 */ /* 0x040fe800078028ff */
[-C--:B-1----:R-:W-:Y:S05]  /*9010*/  HMMA.16816.F32 R4, R164, R168.reuse, R4 ;  /* 0x000000a8a404723c */ /* 0x082fea0000001804 */
[C---:B------:R-:W-:Y:S02]  /*9020*/  LEA.HI.X.SX32 R207, R239.reuse, R227, 0x5, P0 ;  /* 0x000000e3efcf7211 */ /* 0x040fe400000f2eff */
[C---:B------:R-:W-:Y:S01]  /*9030*/  LEA R204, P0, R239.reuse, R206, 0x5 ;  /* 0x000000ceefcc7211 */ /* 0x040fe200078028ff */
[C---:B------:R-:W-:Y:S04]  /*9040*/  HMMA.16816.F32 R8, R172.reuse, R168, R8 ;  /* 0x000000a8ac08723c */ /* 0x040fe80000001808 */
[C---:B------:R-:W-:Y:S02]  /*9050*/  LEA.HI.X.SX32 R205, R239.reuse, R207, 0x5, P0 ;  /* 0x000000cfefcd7211 */ /* 0x040fe400000f2eff */
[C---:B------:R-:W-:Y:S02]  /*9060*/  LEA R234, P0, R239.reuse, R204, 0x5 ;  /* 0x000000ccefea7211 */ /* 0x040fe400078028ff */
[-C--:B------:R-:W-:Y:S01]  /*9070*/  HMMA.16816.F32 R12, R172, R170.reuse, R12 ;  /* 0x000000aaac0c723c */ /* 0x080fe2000000180c */
[----:B--2---:R-:W2:Y:S02]  /*9080*/  LDL R2, [R1+0x18] ;  /* 0x0000180001027983 */ /* 0x004ea40000100800 */
[C---:B------:R-:W-:Y:S05]  /*9090*/  LEA.HI.X.SX32 R235, R239.reuse, R205, 0x5, P0 ;  /* 0x000000cdefeb7211 */ /* 0x040fea00000f2eff */
[C---:B------:R-:W-:Y:S01]  /*90a0*/  HMMA.16816.F32 R16, R164.reuse, R170, R16 ;  /* 0x000000aaa410723c */ /* 0x040fe20000001810 */
[----:B------:R-:W1:Y:S03]  /*90b0*/  LDSM.16.MT88.4 R168, [R0+0x13000] ;  /* 0x0130000000a8783b */ /* 0x000e660000004200 */
[C---:B------:R-:W-:Y:S04]  /*90c0*/  IMAD.WIDE R236, R239.reuse, -0xc0, R234 ;  /* 0xffffff40efec7825 */ /* 0x040fe800078e02ea */
[-C--:B-----5:R-:W-:Y:S03]  /*90d0*/  HMMA.16816.F32 R20, R164, R176.reuse, R20 ;  /* 0x000000b0a414723c */ /* 0x0a0fe60000001814 */
        /* <DEDUP_REMOVED lines=9> */
[----:B------:R-:W5:Y:S03]  /*9170*/  LDSM.16.M88.4 R164, [R209+0x1e000] ;  /* 0x01e00000d1a4783b */ /* 0x000f660000000200 */
[C---:B------:R-:W-:Y:S02]  /*9180*/  LEA.HI.X.SX32 R197, R239.reuse, R199, 0x5, P0 ;  /* 0x000000c7efc57211 */ /* 0x040fe400000f2eff */
[----:B------:R1:W5:Y:S01]  /*9190*/  LDSM.16.M88.4 R176, [R209+0x1f000] ;  /* 0x01f00000d1b0783b */ /* 0x0003620000000200 */
[C---:B------:R-:W-:Y:S01]  /*91a0*/  LEA R194, P0, R239.reuse, R196, 0x5 ;  /* 0x000000c4efc27211 */ /* 0x040fe200078028ff */
[-C--:B------:R-:W-:Y:S05]  /*91b0*/  HMMA.16816.F32 R4, R180, R184.reuse, R4 ;  /* 0x000000b8b404723c */ /* 0x080fea0000001804 */
[C---:B------:R-:W-:Y:S02]  /*91c0*/  LEA.HI.X.SX32 R195, R239.reuse, R197, 0x5, P0 ;  /* 0x000000c5efc37211 */ /* 0x040fe400000f2eff */
[C---:B------:R-:W-:Y:S01]  /*91d0*/  LEA R192, P0, R239.reuse, R194, 0x5 ;  /* 0x000000c2efc07211 */ /* 0x040fe200078028ff */
[C---:B----4-:R-:W-:Y:S04]  /*91e0*/  HMMA.16816.F32 R8, R188.reuse, R184, R8 ;  /* 0x000000b8bc08723c */ /* 0x050fe80000001808 */
[C---:B------:R-:W-:Y:S02]  /*91f0*/  LEA.HI.X.SX32 R193, R239.reuse, R195, 0x5, P0 ;  /* 0x000000c3efc17211 */ /* 0x040fe400000f2eff */
[C---:B------:R-:W-:Y:S02]  /*9200*/  LEA R202, P0, R239.reuse, R192, 0x5 ;  /* 0x000000c0efca7211 */ /* 0x040fe400078028ff */
[-C--:B------:R-:W-:Y:S03]  /*9210*/  HMMA.16816.F32 R12, R188, R186.reuse, R12 ;  /* 0x000000babc0c723c */ /* 0x080fe6000000180c */
[C---:B------:R-:W-:Y:S01]  /*9220*/  LEA.HI.X.SX32 R203, R239.reuse, R193, 0x5, P0 ;  /* 0x000000c1efcb7211 */ /* 0x040fe200000f2eff */
[----:B-1----:R-:W-:Y:S04]  /*9230*/  IMAD.MOV.U32 R209, RZ, RZ, 0x4 ;  /* 0x00000004ffd17424 */ /* 0x002fe800078e00ff */
[C---:B------:R-:W-:Y:S08]  /*9240*/  HMMA.16816.F32 R16, R180.reuse, R186, R16 ;  /* 0x000000bab410723c */ /* 0x040ff00000001810 */
[-C--:B------:R-:W-:Y:S08]  /*9250*/  HMMA.16816.F32 R20, R180, R168.reuse, R20 ;  /* 0x000000a8b414723c */ /* 0x080ff00000001814 */
[C---:B------:R-:W-:Y:S08]  /*9260*/  HMMA.16816.F32 R24, R188.reuse, R168, R24 ;  /* 0x000000a8bc18723c */ /* 0x040ff00000001818 */
[-C--:B------:R-:W-:Y:S03]  /*9270*/  HMMA.16816.F32 R28, R188, R170.reuse, R28 ;  /* 0x000000aabc1c723c */ /* 0x080fe6000000181c */
[C---:B------:R-:W-:Y:S05]  /*9280*/  IMAD.WIDE R188, R239.reuse, -0xc0, R202 ;  /* 0xffffff40efbc7825 */ /* 0x040fea00078e02ca */
[----:B------:R-:W-:Y:S01]  /*9290*/  HMMA.16816.F32 R32, R180, R170, R32 ;  /* 0x000000aab420723c */ /* 0x000fe20000001820 */
[----:B------:R1:W4:Y:S03]  /*92a0*/  LDSM.16.MT88.4 R168, [R0+0x13800] ;  /* 0x0138000000a8783b */ /* 0x0003260000004200 */
[C---:B------:R-:W-:Y:S04]  /*92b0*/  LEA R186, P0, R239.reuse, R188, 0x5 ;  /* 0x000000bcefba7211 */ /* 0x040fe800078028ff */
[-C--:B-----5:R-:W-:Y:S05]  /*92c0*/  HMMA.16816.F32 R4, R164, R172.reuse, R4 ;  /* 0x000000aca404723c */ /* 0x0a0fea0000001804 */
[C---:B------:R-:W-:Y:S02]  /*92d0*/  LEA.HI.X.SX32 R187, R239.reuse, R189, 0x5, P0 ;  /* 0x000000bdefbb7211 */ /* 0x040fe400000f2eff */
[C---:B------:R-:W-:Y:S01]  /*92e0*/  LEA R184, P0, R239.reuse, R186, 0x5 ;  /* 0x000000baefb87211 */ /* 0x040fe200078028ff */
[C---:B------:R-:W-:Y:S04]  /*92f0*/  HMMA.16816.F32 R8, R176.reuse, R172, R8 ;  /* 0x000000acb008723c */ /* 0x040fe80000001808 */
[C---:B------:R-:W-:Y:S02]  /*9300*/  LEA.HI.X.SX32 R185, R239.reuse, R187, 0x5, P0 ;  /* 0x000000bbefb97211 */ /* 0x040fe400000f2eff */
[C---:B------:R-:W-:Y:S02]  /*9310*/  LEA R182, P0, R239.reuse, R184, 0x5 ;  /* 0x000000b8efb67211 */ /* 0x040fe400078028ff */
[-C--:B------:R-:W-:Y:S03]  /*9320*/  HMMA.16816.F32 R12, R176, R174.reuse, R12 ;  /* 0x000000aeb00c723c */ /* 0x080fe6000000180c */
[C---:B------:R-:W-:Y:S02]  /*9330*/  LEA.HI.X.SX32 R183, R239.reuse, R185, 0x5, P0 ;  /* 0x000000b9efb77211 */ /* 0x040fe400000f2eff */
[C---:B------:R-:W-:Y:S02]  /*9340*/  LEA R180, P0, R239.reuse, R182, 0x5 ;  /* 0x000000b6efb47211 */ /* 0x040fe400078028ff */
[----:B-1----:R-:W-:Y:S01]  /*9350*/  @P3 SHF.R.U32.HI R0, RZ, 0x2, R217 ;  /* 0x00000002ff003819 */ /* 0x002fe200000116d9 */
[C---:B------:R-:W-:Y:S04]  /*9360*/  HMMA.16816.F32 R16, R164.reuse, R174, R16 ;  /* 0x000000aea410723c */ /* 0x040fe80000001810 */
[C---:B------:R-:W-:Y:S02]  /*9370*/  LEA.HI.X.SX32 R181, R239.reuse, R183, 0x5, P0 ;  /* 0x000000b7efb57211 */ /* 0x040fe400000f2eff */
[----:B------:R-:W-:Y:S02]  /*9380*/  LEA R172, P0, R239, R180, 0x5 ;  /* 0x000000b4efac7211 */ /* 0x000fe400078028ff */
[----:B------:R-:W-:Y:S01]  /*9390*/  @P3 LOP3.LUT R247, R221, 0x7, R0, 0xf8, !PT ;  /* 0x00000007ddf73812 */ /* 0x000fe200078ef800 */
[-C--:B----4-:R-:W-:Y:S03]  /*93a0*/  HMMA.16816.F32 R20, R164, R168.reuse, R20 ;  /* 0x000000a8a414723c */ /* 0x090fe60000001814 */
[C---:B------:R-:W-:Y:S01]  /*93b0*/  LEA.HI.X.SX32 R173, R239.reuse, R181, 0x5, P0 ;  /* 0x000000b5efad7211 */ /* 0x040fe200000f2eff */
[C---:B------:R-:W-:Y:S01]  /*93c0*/  VIADD R0, R210.reuse, 0x40 ;  /* 0x00000040d2007836 */ /* 0x040fe20000000000 */
[C---:B------:R-:W-:Y:S01]  /*93d0*/  LEA R174, P0, R239.reuse, R172, 0x5 ;  /* 0x000000acefae7211 */ /* 0x040fe200078028ff */
[C---:B------:R-:W-:Y:S02]  /*93e0*/  @P1 VIADD R0, R210.reuse, 0xffffffc0 ;  /* 0xffffffc0d2001836 */ /* 0x040fe40000000000 */
[C---:B------:R-:W-:Y:S04]  /*93f0*/  HMMA.16816.F32 R24, R176.reuse, R168, R24 ;  /* 0x000000a8b018723c */ /* 0x040fe80000001818 */
[C---:B------:R-:W-:Y:S04]  /*9400*/  LEA.HI.X.SX32 R175, R239.reuse, R173, 0x5, P0 ;  /* 0x000000adefaf7211 */ /* 0x040fe800000f2eff */
[-C--:B------:R-:W-:Y:S03]  /*9410*/  HMMA.16816.F32 R28, R176, R170.reuse, R28 ;  /* 0x000000aab01c723c */ /* 0x080fe6000000181c */
[----:B------:R-:W-:Y:S05]  /*9420*/  IMAD.WIDE R176, R239, -0xc0, R174 ;  /* 0xffffff40efb07825 */ /* 0x000fea00078e02ae */
[----:B------:R-:W-:Y:S04]  /*9430*/  HMMA.16816.F32 R32, R164, R170, R32 ;  /* 0x000000aaa420723c */ /* 0x000fe80000001820 */
[----:B------:R-:W-:Y:S01]  /*9440*/  @P3 IMAD.WIDE.U32 R164, R247, R209, UR56 ;  /* 0x00000038f7a43e25 */ /* 0x000fe2000f8e00d1 */
[C---:B------:R-:W-:Y:S01]  /*9450*/  LEA R168, P0, R239.reuse, R176, 0x5 ;  /* 0x000000b0efa87211 */ /* 0x040fe200078028ff */
[----:B------:R-:W-:Y:S01]  /*9460*/  @UP0 UMOV UR56, UR25 ;  /* 0x0000001900380c82 */ /* 0x000fe20008000000 */
[----:B------:R-:W-:Y:S01]  /*9470*/  @UP0 UMOV UR57, UR16 ;  /* 0x0000001000390c82 */ /* 0x000fe20008000000 */
[----:B------:R-:W-:Y:S01]  /*9480*/  UISETP.GT.AND UP0, UPT, UR45, UR41, UPT ;  /* 0x000000292d00728c */ /* 0x000fe2000bf04270 */
[----:B------:R-:W4:Y:S01]  /*9490*/  @P3 LDG.E R252, desc[UR34][R164.64+-0x80] ;  /* 0xffff8022a4fc3981 */ /* 0x000f22000c1e1900 */
[C---:B------:R-:W-:Y:S01]  /*94a0*/  LEA.HI.X.SX32 R169, R239.reuse, R177, 0x5, P0 ;  /* 0x000000b1efa97211 */ /* 0x040fe200000f2eff */
[----:B------:R-:W-:Y:S01]  /*94b0*/  UIADD3 UR45, UPT, UPT, UR45, -0x1, URZ ;  /* 0xffffffff2d2d7890 */ /* 0x000fe2000fffe0ff */
[C---:B------:R-:W-:Y:S02]  /*94c0*/  LEA R166, P0, R239.reuse, R168, 0x5 ;  /* 0x000000a8efa67211 */ /* 0x040fe400078028ff */
[----:B------:R-:W5:Y:S02]  /*94d0*/  @P3 LDG.E R251, desc[UR34][R164.64+-0x60] ;  /* 0xffffa022a4fb3981 */ /* 0x000f64000c1e1900 */
[C---:B------:R-:W-:Y:S03]  /*94e0*/  LEA.HI.X.SX32 R167, R239.reuse, R169, 0x5, P0 ;  /* 0x000000a9efa77211 */ /* 0x040fe600000f2eff */
[----:B---3--:R-:W3:Y:S05]  /*94f0*/  @P3 LDG.E R208, desc[UR34][R164.64+-0xe0] ;  /* 0xffff2022a4d03981 */ /* 0x008eea000c1e1900 */
[----:B--2---:R1:W2:Y:S05]  /*9500*/  @P3 LDG.E R2, desc[UR34][R164.64+-0x100] ;  /* 0xffff0022a4023981 */ /* 0x0042aa000c1e1900 */
[----:B------:R-:W-:Y:S05]  /*9510*/  REDG.E.ADD.F32.FTZ.RN.STRONG.GPU desc[UR34][R240.64], R4 ;  /* 0x00000004f00079a6 */ /* 0x000fea000c12f322 */
[----:B------:R-:W-:Y:S05]  /*9520*/  REDG.E.ADD.F32.FTZ.RN.STRONG.GPU desc[UR34][R232.64], R5 ;  /* 0x00000005e80079a6 */ /* 0x000fea000c12f322 */
[----:B------:R1:W-:Y:S05]  /*9530*/  REDG.E.ADD.F32.FTZ.RN.STRONG.GPU desc[UR34][R230.64], R6 ;  /* 0x00000006e60079a6 */ /* 0x0003ea000c12f322 */
[----:B------:R1:W-:Y:S05]  /*9540*/  REDG.E.ADD.F32.FTZ.RN.STRONG.GPU desc[UR34][R228.64], R7 ;  /* 0x00000007e40079a6 */ /* 0x0003ea000c12f322 */
[----:B------:R1:W-:Y:S05]  /*9550*/  REDG.E.ADD.F32.FTZ.RN.STRONG.GPU desc[UR34][R226.64], R8 ;  /* 0x00000008e20079a6 */ /* 0x0003ea000c12f322 */
[----:B------:R1:W-:Y:S02]  /*9560*/  REDG.E.ADD.F32.FTZ.RN.STRONG.GPU desc[UR34][R206.64], R9 ;  /* 0x00000009ce0079a6 */ /* 0x0003e4000c12f322 */
[C---:B-1----:R-:W-:Y:S03]  /*9570*/  LEA R164, P0, R239.reuse, R166, 0x5 ;  /* 0x000000a6efa47211 */ /* 0x042fe600078028ff */
        /* <DEDUP_REMOVED lines=36> */
[----:B------:R-:W5:Y:S05]  /*97c0*/  LDSM.16.MT88.4 R16, [R0] ;  /* 0x000000000010783b */ /* 0x000f6a0000004200 */
        /* <DEDUP_REMOVED lines=8> */
[C---:B----4-:R-:W-:Y:S04]  /*9850*/  HMMA.16816.F32 R104, R12.reuse, R8, R104 ;  /* 0x000000080c68723c */ /* 0x050fe80000001868 */
[----:B------:R-:W-:Y:S04]  /*9860*/  LDSM.16.MT88.4 R176, [R3+0x1f800] ;  /* 0x01f8000003b0783b */ /* 0x000fe80000004200 */
[-C--:B------:R-:W-:Y:S01]  /*9870*/  HMMA.16816.F32 R108, R12, R10.reuse, R108 ;  /* 0x0000000a0c6c723c */ /* 0x080fe2000000186c */
[----:B------:R-:W-:Y:S07]  /*9880*/  LDSM.16.MT88.4 R180, [R210+0x3800] ;  /* 0x00380000d2b4783b */ /* 0x000fee0000004200 */
[C---:B------:R-:W-:Y:S01]  /*9890*/  HMMA.16816.F32 R112, R4.reuse, R10, R112 ;  /* 0x0000000a0470723c */ /* 0x040fe20000001870 */
[----:B------:R-:W4:Y:S07]  /*98a0*/  LDSM.16.MT88.4 R8, [R0+0x2800] ;  /* 0x002800000008783b */ /* 0x000f2e0000004200 */
[-C--:B-----5:R-:W-:Y:S08]  /*98b0*/  HMMA.16816.F32 R116, R4, R16.reuse, R116 ;  /* 0x000000100474723c */ /* 0x0a0ff00000001874 */
        /* <DEDUP_REMOVED lines=15> */
[----:B------:R-:W5:Y:S02]  /*99b0*/  LDSM.16.MT88.4 R24, [R210+0x3000] ;  /* 0x00300000d218783b */ /* 0x000f640000004200 */
[-C--:B--2---:R-:W-:Y:S03]  /*99c0*/  HMMA.16816.F32 R100, R32, R28.reuse, R100 ;  /* 0x0000001c2064723c */ /* 0x084fe60000001864 */
[----:B------:R-:W-:Y:S05]  /*99d0*/  @P3 STL [R1+0x18], R2 ;  /* 0x0000180201003387 */ /* 0x000fea0000100800 */
[----:B------:R-:W-:Y:S01]  /*99e0*/  @P3 STL [R1+0x14], R208 ;  /* 0x000014d001003387 */ /* 0x000fe20000100800 */
[C---:B------:R-:W-:Y:S04]  /*99f0*/  HMMA.16816.F32 R104, R164.reuse, R28, R104 ;  /* 0x0000001ca468723c */ /* 0x040fe80000001868 */
[----:B------:R-:W-:Y:S05]  /*9a00*/  @P3 STL [R1+0x10], R252 ;  /* 0x000010fc01003387 */ /* 0x000fea0000100800 */
[----:B------:R-:W-:Y:S01]  /*9a10*/  @P3 STL [R1+0xc], R251 ;  /* 0x00000cfb01003387 */ /* 0x000fe20000100800 */
        /* <DEDUP_REMOVED lines=66> */
[----:B------:R-:W-:-:S02]  /*9e40*/  LOP3.LUT R2, R217, 0x8, RZ, 0xc0, !PT ;  /* 0x00000008d9027812 */ /* 0x000fc400078ec0ff */
[----:B------:R-:W-:Y:S02]  /*9e50*/  ISETP.NE.AND P0, PT, R250, RZ, PT ;  /* 0x000000fffa00720c */ /* 0x000fe40003f05270 */
[----:B------:R-:W-:Y:S02]  /*9e60*/  LOP3.LUT R0, R0, R251, R224, 0xf6, !PT ;  /* 0x000000fb00007212 */ /* 0x000fe400078ef6e0 */
[----:B------:R-:W-:Y:S01]  /*9e70*/  ISETP.NE.AND P1, PT, R2, RZ, PT ;  /* 0x000000ff0200720c */ /* 0x000fe20003f25270 */
[----:B------:R-:W2:Y:S01]  /*9e80*/  @UP0 LDCU.64 UR10, c[0x0][0x5c0] ;  /* 0x0000b800ff0a07ac */ /* 0x000ea20008000a00 */
        /* <DEDUP_REMOVED lines=216> */
.L_x_2368:
        /* <DEDUP_REMOVED lines=12> */
.L_x_2369:
[----:B------:R-:W2:Y:S01]  /*acd0*/  LDCU.64 UR8, c[0x0][0x5c8] ;  /* 0x0000b900ff0877ac */ /* 0x000ea20008000a00 */
[----:B------:R-:W-:-:S04]  /*ace0*/  UIADD3 UR5, UPT, UPT, UR37, UR39, URZ ;  /* 0x0000002725057290 */ /* 0x000fc8000fffe0ff */
[----:B--2---:R-:W-:Y:S02]  /*acf0*/  UIMAD.WIDE.U32 UR16, UR5, UR8, URZ ;  /* 0x00000008051072a5 */ /* 0x004fe4000f8e00ff */
[----:B------:R-:W-:-:S04]  /*ad00*/  UIMAD UR5, UR5, UR9, URZ ;  /* 0x00000009050572a4 */ /* 0x000fc8000f8e02ff */
[----:B------:R-:W-:-:S06]  /*ad10*/  UIADD3 UR5, UPT, UPT, UR17, UR5, URZ ;  /* 0x0000000511057290 */ /* 0x000fcc000fffe0ff */
[----:B-1----:R-:W-:-:S07]  /*ad20*/  MOV R30, UR5 ;  /* 0x00000005001e7c02 */ /* 0x002fce0008000f00 */
.L_x_2370:
        /* <DEDUP_REMOVED lines=55> */
.L_x_2372:
[----:B------:R-:W-:Y:S05]  /*b0a0*/  BSYNC.RECONVERGENT B0 ;  /* 0x0000000000007941 */ /* 0x000fea0003800200 */
.L_x_2371:
        /* <DEDUP_REMOVED lines=16> */
.L_x_2374:
[----:B------:R-:W-:Y:S05]  /*b1b0*/  BSYNC.RECONVERGENT B0 ;  /* 0x0000000000007941 */ /* 0x000fea0003800200 */
.L_x_2373:
        /* <DEDUP_REMOVED lines=25> */
.L_x_2376:
[----:B------:R-:W-:Y:S05]  /*b350*/  BSYNC.RECONVERGENT B0 ;  /* 0x0000000000007941 */ /* 0x000fea0003800200 */
.L_x_2375:
        /* <DEDUP_REMOVED lines=19> */
.L_x_2378:
[----:B------:R-:W-:Y:S05]  /*b490*/  BSYNC.RECONVERGENT B0 ;  /* 0x0000000000007941 */ /* 0x000fea0003800200 */
.L_x_2377:
        /* <DEDUP_REMOVED lines=22> */
.L_x_2380:
[----:B------:R-:W-:Y:S05]  /*b600*/  BSYNC.RECONVERGENT B0 ;  /* 0x0000000000007941 */ /* 0x000fea0003800200 */
.L_x_2379:
        /* <DEDUP_REMOVED lines=16> */
.L_x_2382:
[----:B------:R-:W-:Y:S05]  /*b710*/  BSYNC.RECONVERGENT B0 ;  /* 0x0000000000007941 */ /* 0x000fea0003800200 */
.L_x_2381:
        /* <DEDUP_REMOVED lines=16> */
.L_x_2384:
[----:B------:R-:W-:Y:S05]  /*b820*/  BSYNC.RECONVERGENT B0 ;  /* 0x0000000000007941 */ /* 0x000fea0003800200 */
.L_x_2383:
        /* <DEDUP_REMOVED lines=15> */
.L_x_2334:
[----:B------:R-:W-:Y:S05]  /*b920*/  BSYNC.RECONVERGENT B1 ;  /* 0x0000000000017941 */ /* 0x000fea0003800200 */
.L_x_2304:
        /* <DEDUP_REMOVED lines=11> */
.L_x_2386:
        /* <DEDUP_REMOVED lines=10> */
.L_x_2456:


//--------------------- .text._ZN5flash25flash_bwd_dot_do_o_kernelILb0E23Flash_bwd_kernel_traitsILi128ELi64ELi128ELi8ELi2ELi4ELi2ELb0ELb0EN7cutlass6half_tE19Flash_kernel_traitsILi128ELi64ELi128ELi8ES3_EEEEvNS_16Flash_bwd_paramsE --------------------------
	.section	.text._ZN5flash25flash_bwd_dot_do_o_kernelILb0E23Flash_bwd_kernel_traitsILi128ELi64ELi128ELi8ELi2ELi4ELi2ELb0ELb0EN7cutlass6half_tE19Flash_kernel_traitsILi128ELi64ELi128ELi8ES3_EEEEvNS_16Flash_bwd_paramsE,"ax",@progbits
	.align	128
        .global         _ZN5flash25flash_bwd_dot_do_o_kernelILb0E23Flash_bwd_kernel_traitsILi128ELi64ELi128ELi8ELi2ELi4ELi2ELb0ELb0EN7cutlass6half_tE19Flash_kernel_traitsILi128ELi64ELi128ELi8ES3_EEEEvNS_16Flash_bwd_paramsE
        .type           _ZN5flash25flash_bwd_dot_do_o_kernelILb0E23Flash_bwd_kernel_traitsILi128ELi64ELi128ELi8ELi2ELi4ELi2ELb0ELb0EN7cutlass6half_tE19Flash_kernel_traitsILi128ELi64ELi128ELi8ES3_EEEEvNS_16Flash_bwd_paramsE,@function
        .size           _ZN5flash25flash_bwd_dot_do_o_kernelILb0E23Flash_bwd_kernel_traitsILi128ELi64ELi128ELi8ELi2ELi4ELi2ELb0ELb0EN7cutlass6half_tE19Flash_kernel_traitsILi128ELi64ELi128ELi8ES3_EEEEvNS_16Flash_bwd_paramsE,(.L_x_2457 - _ZN5flash25flash_bwd_dot_do_o_kernelILb0E23Flash_bwd_kernel_traitsILi128ELi64ELi128ELi8ELi2ELi4ELi2ELb0ELb0EN7cutlass6half_tE19Flash_kernel_traitsILi128ELi64ELi128ELi8ES3_EEEEvNS_16Flash_bwd_paramsE)
        .other          _ZN5flash25flash_bwd_dot_do_o_kernelILb0E23Flash_bwd_kernel_traitsILi128ELi64ELi128ELi8ELi2ELi4ELi2ELb0ELb0EN7cutlass6half_tE19Flash_kernel_traitsILi128ELi64ELi128ELi8ES3_EEEEvNS_16Flash_bwd_paramsE,@"STO_CUDA_ENTRY STV_DEFAULT"
_ZN5flash25flash_bwd_dot_do_o_kernelILb0E23Flash_bwd_kernel_traitsILi128ELi64ELi128ELi8ELi2ELi4ELi2ELb0ELb0EN7cutlass6half_tE19Flash_kernel_traitsILi128ELi64ELi128ELi8ES3_EEEEvNS_16Flash_bwd_paramsE:
.text._ZN5flash25flash_bwd_dot_do_o_kernelILb0E23Flash_bwd_kernel_traitsILi128ELi64ELi128ELi8ELi2ELi4ELi2ELb0ELb0EN7cutlass6half_tE19Flash_kernel_traitsILi128ELi64ELi128ELi8ES3_EEEEvNS_16Flash_bwd_paramsE:
        /* <DEDUP_REMOVED lines=49> */
.L_x_2387:
[----:B------:R-:W0:Y:S08]  /*0310*/  LDC R0, c[0x0][0x3e0] ;  /* 0x0000f800ff007b82 */ /* 0x000e300000000800 */
[----:B------:R-:W1:Y:S01]  /*0320*/  LDC R6, c[0x0][0x444] ;  /* 0x00011100ff067b82 */ /* 0x000e620000000800 */
[----:B0-----:R-:W-:-:S04]  /*0330*/  IMAD R5, R11, R0, UR5 ;  /* 0x000000050b057e24 */ /* 0x001fc8000f8e0200 */
[----:B-1----:R-:W-:-:S07]  /*0340*/  IMAD R5, R5, R6, RZ ;  /* 0x0000000605057224 */ /* 0x002fce00078e02ff */
.L_x_2388:
        /* <DEDUP_REMOVED lines=48> */
.L_x_2390:
[----:B------:R-:W-:Y:S05]  /*0650*/  BSYNC.RECONVERGENT B0 ;  /* 0x0000000000007941 */ /* 0x000fea0003800200 */
.L_x_2389:
        /* <DEDUP_REMOVED lines=19> */
.L_x_2392:
[----:B------:R-:W-:Y:S05]  /*0790*/  BSYNC.RECONVERGENT B0 ;  /* 0x0000000000007941 */ /* 0x000fea0003800200 */
.L_x_2391:
        /* <DEDUP_REMOVED lines=17> */
.L_x_2394:
[----:B------:R-:W-:Y:S05]  /*08b0*/  BSYNC.RECONVERGENT B0 ;  /* 0x0000000000007941 */ /* 0x000fea0003800200 */
.L_x_2393:
        /* <DEDUP_REMOVED lines=21> */
.L_x_2396:
[----:B------:R-:W-:Y:S05]  /*0a10*/  BSYNC.RECONVERGENT B0 ;  /* 0x0000000000007941 */ /* 0x000fea0003800200 */
.L_x_2395:
        /* <DEDUP_REMOVED lines=123> */
.L_x_2397:
        /* <DEDUP_REMOVED lines=11> */
.L_x_2457:


//--------------------- .text._ZN5flash25flash_bwd_dot_do_o_kernelILb1E23Flash_bwd_kernel_traitsILi128ELi64ELi128ELi8ELi2ELi4ELi2ELb0ELb0EN7cutlass6half_tE19Flash_kernel_traitsILi128ELi64ELi128ELi8ES3_EEEEvNS_16Flash_bwd_paramsE --------------------------
	.section	.text._ZN5flash25flash_bwd_dot_do_o_kernelILb1E23Flash_bwd_kernel_traitsILi128ELi64ELi128ELi8ELi2ELi4ELi2ELb0ELb0EN7cutlass6half_tE19Flash_kernel_traitsILi128ELi64ELi128ELi8ES3_EEEEvNS_16Flash_bwd_paramsE,"ax",@progbits
	.align	128
        .global         _ZN5flash25flash_bwd_dot_do_o_kernelILb1E23Flash_bwd_kernel_traitsILi128ELi64ELi128ELi8ELi2ELi4ELi2ELb0ELb0EN7cutlass6half_tE19Flash_kernel_traitsILi128ELi64ELi128ELi8ES3_EEEEvNS_16Flash_bwd_paramsE
        .type           _ZN5flash25flash_bwd_dot_do_o_kernelILb1E23Flash_bwd_kernel_traitsILi128ELi64ELi128ELi8ELi2ELi4ELi2ELb0ELb0EN7cutlass6half_tE19Flash_kernel_traitsILi128ELi64ELi128ELi8ES3_EEEEvNS_16Flash_bwd_paramsE,@function
        .size           _ZN5flash25flash_bwd_dot_do_o_kernelILb1E23Flash_bwd_kernel_traitsILi128ELi64ELi128ELi8ELi2ELi4ELi2ELb0ELb0EN7cutlass6half_tE19Flash_kernel_traitsILi128ELi64ELi128ELi8ES3_EEEEvNS_16Flash_bwd_paramsE,(.L_x_2458 - _ZN5flash25flash_bwd_dot_do_o_kernelILb1E23Flash_bwd_kernel_traitsILi128ELi64ELi128ELi8ELi2ELi4ELi2ELb0ELb0EN7cutlass6half_tE19Flash_kernel_traitsILi128ELi64ELi128ELi8ES3_EEEEvNS_16Flash_bwd_paramsE)
        .other          _ZN5flash25flash_bwd_dot_do_o_kernelILb1E23Flash_bwd_kernel_traitsILi128ELi64ELi128ELi8ELi2ELi4ELi2ELb0ELb0EN7cutlass6half_tE19Flash_kernel_traitsILi128ELi64ELi128ELi8ES3_EEEEvNS_16Flash_bwd_paramsE,@"STO_CUDA_ENTRY STV_DEFAULT"
_ZN5flash25flash_bwd_dot_do_o_kernelILb1E23Flash_bwd_kernel_traitsILi128ELi64ELi128ELi8ELi2ELi4ELi2ELb0ELb0EN7cutlass6half_tE19Flash_kernel_traitsILi128ELi64ELi128ELi8ES3_EEEEvNS_16Flash_bwd_paramsE:
.text._ZN5flash25flash_bwd_dot_do_o_kernelILb1E23Flash_bwd_kernel_traitsILi128ELi64ELi128ELi8ELi2ELi4ELi2ELb0ELb0EN7cutlass6half_tE19Flash_kernel_traitsILi128ELi64ELi128ELi8ES3_EEEEvNS_16Flash_bwd_paramsE:
        /* <DEDUP_REMOVED lines=57> */
.L_x_2398:
[-C--:B------:R-:W-:Y:S02]  /*0390*/  IMAD R15, R3, R5.reuse, RZ ;  /* 0x00000005030f7224 */ /* 0x080fe400078e02ff */
[----:B------:R-:W-:-:S05]  /*03a0*/  IMAD.WIDE.U32 R8, R2, R5, RZ ;  /* 0x0000000502087225 */ /* 0x000fca00078e00ff */
[----:B------:R-:W-:Y:S02]  /*03b0*/  IADD3 R15, PT, PT, R9, R15, RZ ;  /* 0x0000000f090f7210 */ /* 0x000fe40007ffe0ff */
[----:B------:R-:W-:-:S07]  /*03c0*/  MOV R13, R8 ;  /* 0x00000008000d7202 */ /* 0x000fce0000000f00 */
.L_x_2399:
        /* <DEDUP_REMOVED lines=21> */
.L_x_2400:
[----:B------:R-:W0:Y:S01]  /*0520*/  LDC R2, c[0x0][0x444] ;  /* 0x00011100ff027b82 */ /* 0x000e220000000800 */
[----:B------:R-:W-:-:S04]  /*0530*/  IMAD R7, R7, R38, R23 ;  /* 0x0000002607077224 */ /* 0x000fc800078e0217 */
[----:B0-----:R-:W-:-:S07]  /*0540*/  IMAD R39, R7, R2, RZ ;  /* 0x0000000207277224 */ /* 0x001fce00078e02ff */
.L_x_2401:
        /* <DEDUP_REMOVED lines=50> */
.L_x_2403:
[----:B------:R-:W-:Y:S05]  /*0870*/  BSYNC.RECONVERGENT B0 ;  /* 0x0000000000007941 */ /* 0x000fea0003800200 */
.L_x_2402:
        /* <DEDUP_REMOVED lines=19> */
.L_x_2405:
[----:B------:R-:W-:Y:S05]  /*09b0*/  BSYNC.RECONVERGENT B0 ;  /* 0x0000000000007941 */ /* 0x000fea0003800200 */
.L_x_2404:
        /* <DEDUP_REMOVED lines=24> */
.L_x_2407:
[----:B------:R-:W-:Y:S05]  /*0b40*/  BSYNC.RECONVERGENT B0 ;  /* 0x0000000000007941 */ /* 0x000fea0003800200 */
.L_x_2406:
        /* <DEDUP_REMOVED lines=22> */
.L_x_2409:
[----:B------:R-:W-:Y:S05]  /*0cb0*/  BSYNC.RECONVERGENT B0 ;  /* 0x0000000000007941 */ /* 0x000fea0003800200 */
.L_x_2408:
        /* <DEDUP_REMOVED lines=140> */
.L_x_2410:
        /* <DEDUP_REMOVED lines=16> */
.L_x_2458:


//--------------------- .nv.shared._ZN5flash44flash_bwd_dq_dk_dv_loop_seqk_parallel_kernelI23Flash_bwd_kernel_traitsILi128ELi64ELi64ELi8ELi4ELi2ELi2ELb1ELb0EN7cutlass6half_tE19Flash_kernel_traitsILi128ELi64ELi64ELi8ES3_EELb0ELb0ELb0ELb0ELb0ELb1ELb0EEEvNS_16Flash_bwd_paramsE --------------------------
	.section	.nv.shared._ZN5flash44flash_bwd_dq_dk_dv_loop_seqk_parallel_kernelI23Flash_bwd_kernel_traitsILi128ELi64ELi64ELi8ELi4ELi2ELi2ELb1ELb0EN7cutlass6half_tE19Flash_kernel_traitsILi128ELi64ELi64ELi8ES3_EELb0ELb0ELb0ELb0ELb0ELb1ELb0EEEvNS_16Flash_bwd_paramsE,"aw",@nobits
	.sectionflags	@""
	.align	16
	.zero		1024


//--------------------- .nv.shared.reserved.0     --------------------------
	.section	.nv.shared.reserved.0,"aw",@nobits
	.weak		__nv_reservedSMEM_offset_0_alias
	.size		__nv_reservedSMEM_offset_0_alias, 0, 64
	.other		__nv_reservedSMEM_offset_0_alias,@"STO_CUDA_RESERVED_SHARED STV_DEFAULT"
__nv_reservedSMEM_offset_0_alias:
	.zero		0
	.zero		64


//--------------------- .nv.global                --------------------------
	.section	.nv.global,"aw",@nobits
.nv.global:
	.type		_ZN66_INTERNAL_b1c42276_30_flash_bwd_hdim128_fp16_sm80_cu_a6473388_28384cute1_E,@object
	.size		_ZN66_INTERNAL_b1c42276_30_flash_bwd_hdim128_fp16_sm80_cu_a6473388_28384cute1_E,(_ZN66_INTERNAL_b1c42276_30_flash_bwd_hdim128_fp16_sm80_cu_a6473388_28384cuda3std3__45__cpo6cbeginE - _ZN66_INTERNAL_b1c42276_30_flash_bwd_hdim128_fp16_sm80_cu_a6473388_28384cute1_E)
_ZN66_INTERNAL_b1c42276_30_flash_bwd_hdim128_fp16_sm80_cu_a6473388_28384cute1_E:
	.zero		1
	.type		_ZN66_INTERNAL_b1c42276_30_flash_bwd_hdim128_fp16_sm80_cu_a6473388_28384cuda3std3__45__cpo6cbeginE,@object
	.size		_ZN66_INTERNAL_b1c42276_30_flash_bwd_hdim128_fp16_sm80_cu_a6473388_28384cuda3std3__45__cpo6cbeginE,(_ZN66_INTERNAL_b1c42276_30_flash_bwd_hdim128_fp16_sm80_cu_a6473388_28384cuda3std3__48in_placeE - _ZN66_INTERNAL_b1c42276_30_flash_bwd_hdim128_fp16_sm80_cu_a6473388_28384cuda3std3__45__cpo6cbeginE)
_ZN66_INTERNAL_b1c42276_30_flash_bwd_hdim128_fp16_sm80_cu_a6473388_28384cuda3std3__45__cpo6cbeginE:
	.zero		1
	.type		_ZN66_INTERNAL_b1c42276_30_flash_bwd_hdim128_fp16_sm80_cu_a6473388_28384cuda3std3__48in_placeE,@object
	.size		_ZN66_INTERNAL_b1c42276_30_flash_bwd_hdim128_fp16_sm80_cu_a6473388_28384cuda3std3__48in_placeE,(_ZN66_INTERNAL_b1c42276_30_flash_bwd_hdim128_fp16_sm80_cu_a6473388_28384cuda3std6ranges3__45__cpo9iter_moveE - _ZN66_INTERNAL_b1c42276_30_flash_bwd_hdim128_fp16_sm80_cu_a6473388_28384cuda3std3__48in_placeE)
_ZN66_INTERNAL_b1c42276_30_flash_bwd_hdim128_fp16_sm80_cu_a6473388_28384cuda3std3__48in_placeE:
	.zero		1
	.type		_ZN66_INTERNAL_b1c42276_30_flash_bwd_hdim128_fp16_sm80_cu_a6473388_28384cuda3std6ranges3__45__cpo9iter_moveE,@object
	.size		_ZN66_INTERNAL_b1c42276_30_flash_bwd_hdim128_fp16_sm80_cu_a6473388_28384cuda3std6ranges3__45__cpo9iter_moveE,(_ZN66_INTERNAL_b1c42276_30_flash_bwd_hdim128_fp16_sm80_cu_a6473388_28384cuda3std3__45__cpo5beginE - _ZN66_INTERNAL_b1c42276_30_flash_bwd_hdim128_fp16_sm80_cu_a6473388_28384cuda3std6ranges3__45__cpo9iter_moveE)
_ZN66_INTERNAL_b1c42276_30_flash_bwd_hdim128_fp16_sm80_cu_a6473388_28384cuda3std6ranges3__45__cpo9iter_moveE:
	.zero		1
	.type		_ZN66_INTERNAL_b1c42276_30_flash_bwd_hdim128_fp16_sm80_cu_a6473388_28384cuda3std3__45__cpo5beginE,@object
	.size		_ZN66_INTERNAL_b1c42276_30_flash_bwd_hdim128_fp16_sm80_cu_a6473388_28384cuda3std3__45__cpo5beginE,(_ZN66_INTERNAL_b1c42276_30_flash_bwd_hdim128_fp16_sm80_cu_a6473388_28384cuda3std3__468_GLOBAL__N__b1c42276_30_flash_bwd_hdim128_fp16_sm80_cu_a6473388_28386ignoreE - _ZN66_INTERNAL_b1c42276_30_flash_bwd_hdim128_fp16_sm80_cu_a6473388_28384cuda3std3__45__cpo5beginE)
_ZN66_INTERNAL_b1c42276_30_flash_bwd_hdim128_fp16_sm80_cu_a6473388_28384cuda3std3__45__cpo5beginE:
	.zero		1
	.type		_ZN66_INTERNAL_b1c42276_30_flash_bwd_hdim128_fp16_sm80_cu_a6473388_28384cuda3std3__468_GLOBAL__N__b1c42276_30_flash_bwd_hdim128_fp16_sm80_cu_a6473388_28386ignoreE,@object
	.size		_ZN66_INTERNAL_b1c42276_30_flash_bwd_hdim128_fp16_sm80_cu_a6473388_28384cuda3std3__468_GLOBAL__N__b1c42276_30_flash_bwd_hdim128_fp16_sm80_cu_a6473388_28386ignoreE,(_ZN66_INTERNAL_b1c42276_30_flash_bwd_hdim128_fp16_sm80_cu_a6473388_28384cute7productE - _ZN66_INTERNAL_b1c42276_30_flash_bwd_hdim128_fp16_sm80_cu_a6473388_28384cuda3std3__468_GLOBAL__N__b1c42276_30_flash_bwd_hdim128_fp16_sm80_cu_a6473388_28386ignoreE)
_ZN66_INTERNAL_b1c42276_30_flash_bwd_hdim128_fp16_sm80_cu_a6473388_28384cuda3std3__468_GLOBAL__N__b1c42276_30_flash_bwd_hdim128_fp16_sm80_cu_a6473388_28386ignoreE:
	.zero		1
	.type		_ZN66_INTERNAL_b1c42276_30_flash_bwd_hdim128_fp16_sm80_cu_a6473388_28384cute7productE,@object
	.size		_ZN66_INTERNAL_b1c42276_30_flash_bwd_hdim128_fp16_sm80_cu_a6473388_28384cute7productE,(_ZN66_INTERNAL_b1c42276_30_flash_bwd_hdim128_fp16_sm80_cu_a6473388_28384cuda3std3__45__cpo3endE - _ZN66_INTERNAL_b1c42276_30_flash_bwd_hdim128_fp16_sm80_cu_a6473388_28384cute7productE)
_ZN66_INTERNAL_b1c42276_30_flash_bwd_hdim128_fp16_sm80_cu_a6473388_28384cute7productE:
	.zero		1
	.type		_ZN66_INTERNAL_b1c42276_30_flash_bwd_hdim128_fp16_sm80_cu_a6473388_28384cuda3std3__45__cpo3endE,@object
	.size		_ZN66_INTERNAL_b1c42276_30_flash_bwd_hdim128_fp16_sm80_cu_a6473388_28384cuda3std3__45__cpo3endE,(_ZN66_INTERNAL_b1c42276_30_flash_bwd_hdim128_fp16_sm80_cu_a6473388_28384cuda3std3__419piecewise_constructE - _ZN66_INTERNAL_b1c42276_30_flash_bwd_hdim128_fp16_sm80_cu_a6473388_28384cuda3std3__45__cpo3endE)
_ZN66_INTERNAL_b1c42276_30_flash_bwd_hdim128_fp16_sm80_cu_a6473388_28384cuda3std3__45__cpo3endE:
	.zero		1
	.type		_ZN66_INTERNAL_b1c42276_30_flash_bwd_hdim128_fp16_sm80_cu_a6473388_28384cuda3std3__419piecewise_constructE,@object
	.size		_ZN66_INTERNAL_b1c42276_30_flash_bwd_hdim128_fp16_sm80_cu_a6473388_28384cuda3std3__419piecewise_constructE,(_ZN66_INTERNAL_b1c42276_30_flash_bwd_hdim128_fp16_sm80_cu_a6473388_28384cuda3std3__45__cpo4cendE - _ZN66_INTERNAL_b1c42276_30_flash_bwd_hdim128_fp16_sm80_cu_a6473388_28384cuda3std3__419piecewise_constructE)
_ZN66_INTERNAL_b1c42276_30_flash_bwd_hdim128_fp16_sm80_cu_a6473388_28384cuda3std3__419piecewise_constructE:
	.zero		1
	.type		_ZN66_INTERNAL_b1c42276_30_flash_bwd_hdim128_fp16_sm80_cu_a6473388_28384cuda3std3__45__cpo4cendE,@object
	.size		_ZN66_INTERNAL_b1c42276_30_flash_bwd_hdim128_fp16_sm80_cu_a6473388_28384cuda3std3__45__cpo4cendE,(_ZN66_INTERNAL_b1c42276_30_flash_bwd_hdim128_fp16_sm80_cu_a6473388_28384cuda3std6ranges3__45__cpo4swapE - _ZN66_INTERNAL_b1c42276_30_flash_bwd_hdim128_fp16_sm80_cu_a6473388_28384cuda3std3__45__cpo4cendE)
_ZN66_INTERNAL_b1c42276_30_flash_bwd_hdim128_fp16_sm80_cu_a6473388_28384cuda3std3__45__cpo4cendE:
	.zero		1
	.type		_ZN66_INTERNAL_b1c42276_30_flash_bwd_hdim128_fp16_sm80_cu_a6473388_28384cuda3std6ranges3__45__cpo4swapE,@object
	.size		_ZN66_INTERNAL_b1c42276_30_flash_bwd_hdim128_fp16_sm80_cu_a6473388_28384cuda3std6ranges3__45__cpo4swapE,(.L_7 - _ZN66_INTERNAL_b1c42276_30_flash_bwd_hdim128_fp16_sm80_cu_a6473388_28384cuda3std6ranges3__45__cpo4swapE)
_ZN66_INTERNAL_b1c42276_30_flash_bwd_hdim128_fp16_sm80_cu_a6473388_28384cuda3std6ranges3__45__cpo4swapE:
	.zero		1
.L_7:


//--------------------- .nv.shared._ZN5flash44flash_bwd_dq_dk_dv_loop_seqk_parallel_kernelI23Flash_bwd_kernel_traitsILi128ELi64ELi64ELi8ELi4ELi2ELi2ELb1ELb0EN7cutlass6half_tE19Flash_kernel_traitsILi128ELi64ELi64ELi8ES3_EELb0ELb0ELb0ELb0ELb0ELb0ELb0EEEvNS_16Flash_bwd_paramsE --------------------------
	.section	.nv.shared._ZN5flash44flash_bwd_dq_dk_dv_loop_seqk_parallel_kernelI23Flash_bwd_kernel_traitsILi128ELi64ELi64ELi8ELi4ELi2ELi2ELb1ELb0EN7cutlass6half_tE19Flash_kernel_traitsILi128ELi64ELi64ELi8ES3_EELb0ELb0ELb0ELb0ELb0ELb0ELb0EEEvNS_16Flash_bwd_paramsE,"aw",@nobits
	.sectionflags	@""
	.align	16
	.zero		1024


//--------------------- .nv.shared._ZN5flash44flash_bwd_dq_dk_dv_loop_seqk_parallel_kernelI23Flash_bwd_kernel_traitsILi128ELi64ELi64ELi8ELi4ELi2ELi2ELb1ELb0EN7cutlass6half_tE19Flash_kernel_traitsILi128ELi64ELi64ELi8ES3_EELb0ELb0ELb1ELb0ELb0ELb0ELb0EEEvNS_16Flash_bwd_paramsE --------------------------
	.section	.nv.shared._ZN5flash44flash_bwd_dq_dk_dv_loop_seqk_parallel_kernelI23Flash_bwd_kernel_traitsILi128ELi64ELi64ELi8ELi4ELi2ELi2ELb1ELb0EN7cutlass6half_tE19Flash_kernel_traitsILi128ELi64ELi64ELi8ES3_EELb0ELb0ELb1ELb0ELb0ELb0ELb0EEEvNS_16Flash_bwd_paramsE,"aw",@nobits
	.sectionflags	@""
	.align	16
	.zero		1024


//--------------------- .nv.shared._ZN5flash44flash_bwd_dq_dk_dv_loop_seqk_parallel_kernelI23Flash_bwd_kernel_traitsILi128ELi64ELi64ELi8ELi4ELi2ELi2ELb1ELb0EN7cutlass6half_tE19Flash_kernel_traitsILi128ELi64ELi64ELi8ES3_EELb0ELb0ELb0ELb0ELb1ELb1ELb0EEEvNS_16Flash_bwd_paramsE --------------------------
	.section	.nv.shared._ZN5flash44flash_bwd_dq_dk_dv_loop_seqk_parallel_kernelI23Flash_bwd_kernel_traitsILi128ELi64ELi64ELi8ELi4ELi2ELi2ELb1ELb0EN7cutlass6half_tE19Flash_kernel_traitsILi128ELi64ELi64ELi8ES3_EELb0ELb0ELb0ELb0ELb1ELb1ELb0EEEvNS_16Flash_bwd_paramsE,"aw",@nobits
	.sectionflags	@""
	.align	16
	.zero		1024


//--------------------- .nv.shared._ZN5flash44flash_bwd_dq_dk_dv_loop_seqk_parallel_kernelI23Flash_bwd_kernel_traitsILi128ELi64ELi64ELi8ELi4ELi2ELi2ELb1ELb0EN7cutlass6half_tE19Flash_kernel_traitsILi128ELi64ELi64ELi8ES3_EELb0ELb0ELb0ELb1ELb0ELb0ELb0EEEvNS_16Flash_bwd_paramsE --------------------------
	.section	.nv.shared._ZN5flash44flash_bwd_dq_dk_dv_loop_seqk_parallel_kernelI23Flash_bwd_kernel_traitsILi128ELi64ELi64ELi8ELi4ELi2ELi2ELb1ELb0EN7cutlass6half_tE19Flash_kernel_traitsILi128ELi64ELi64ELi8ES3_EELb0ELb0ELb0ELb1ELb0ELb0ELb0EEEvNS_16Flash_bwd_paramsE,"aw",@nobits
	.sectionflags	@""
	.align	16
	.zero		1024


//--------------------- .nv.shared._ZN5flash44flash_bwd_dq_dk_dv_loop_seqk_parallel_kernelI23Flash_bwd_kernel_traitsILi128ELi64ELi64ELi8ELi4ELi2ELi2ELb1ELb0EN7cutlass6half_tE19Flash_kernel_traitsILi128ELi64ELi64ELi8ES3_EELb0ELb0ELb1ELb0ELb0ELb1ELb0EEEvNS_16Flash_bwd_paramsE --------------------------
	.section	.nv.shared._ZN5flash44flash_bwd_dq_dk_dv_loop_seqk_parallel_kernelI23Flash_bwd_kernel_traitsILi128ELi64ELi64ELi8ELi4ELi2ELi2ELb1ELb0EN7cutlass6half_tE19Flash_kernel_traitsILi128ELi64ELi64ELi8ES3_EELb0ELb0ELb1ELb0ELb0ELb1ELb0EEEvNS_16Flash_bwd_paramsE,"aw",@nobits
	.sectionflags	@""
	.align	16
	.zero		1024


//--------------------- .nv.shared._ZN5flash44flash_bwd_dq_dk_dv_loop_seqk_parallel_kernelI23Flash_bwd_kernel_traitsILi128ELi64ELi64ELi8ELi4ELi2ELi2ELb1ELb0EN7cutlass6half_tE19Flash_kernel_traitsILi128ELi64ELi64ELi8ES3_EELb0ELb0ELb1ELb1ELb0ELb0ELb0EEEvNS_16Flash_bwd_paramsE --------------------------
	.section	.nv.shared._ZN5flash44flash_bwd_dq_dk_dv_loop_seqk_parallel_kernelI23Flash_bwd_kernel_traitsILi128ELi64ELi64ELi8ELi4ELi2ELi2ELb1ELb0EN7cutlass6half_tE19Flash_kernel_traitsILi128ELi64ELi64ELi8ES3_EELb0ELb0ELb1ELb1ELb0ELb0ELb0EEEvNS_16Flash_bwd_paramsE,"aw",@nobits
	.sectionflags	@""
	.align	16
	.zero		1024


//--------------------- .nv.shared._ZN5flash44flash_bwd_dq_dk_dv_loop_seqk_parallel_kernelI23Flash_bwd_kernel_traitsILi128ELi64ELi128ELi8ELi2ELi4ELi2ELb0ELb0EN7cutlass6half_tE19Flash_kernel_traitsILi128ELi64ELi128ELi8ES3_EELb0ELb0ELb0ELb0ELb0ELb1ELb0EEEvNS_16Flash_bwd_paramsE --------------------------
	.section	.nv.shared._ZN5flash44flash_bwd_dq_dk_dv_loop_seqk_parallel_kernelI23Flash_bwd_kernel_traitsILi128ELi64ELi128ELi8ELi2ELi4ELi2ELb0ELb0EN7cutlass6half_tE19Flash_kernel_traitsILi128ELi64ELi128ELi8ES3_EELb0ELb0ELb0ELb0ELb0ELb1ELb0EEEvNS_16Flash_bwd_paramsE,"aw",@nobits
	.sectionflags	@""
	.align	16
	.zero		1024


//--------------------- .nv.shared._ZN5flash44flash_bwd_dq_dk_dv_loop_seqk_parallel_kernelI23Flash_bwd_kernel_traitsILi128ELi64ELi128ELi8ELi2ELi4ELi2ELb0ELb0EN7cutlass6half_tE19Flash_kernel_traitsILi128ELi64ELi128ELi8ES3_EELb0ELb0ELb0ELb0ELb0ELb0ELb0EEEvNS_16Flash_bwd_paramsE --------------------------
	.section	.nv.shared._ZN5flash44flash_bwd_dq_dk_dv_loop_seqk_parallel_kernelI23Flash_bwd_kernel_traitsILi128ELi64ELi128ELi8ELi2ELi4ELi2ELb0ELb0EN7cutlass6half_tE19Flash_kernel_traitsILi128ELi64ELi128ELi8ES3_EELb0ELb0ELb0ELb0ELb0ELb0ELb0EEEvNS_16Flash_bwd_paramsE,"aw",@nobits
	.sectionflags	@""
	.align	16
	.zero		1024


//--------------------- .nv.shared._ZN5flash44flash_bwd_dq_dk_dv_loop_seqk_parallel_kernelI23Flash_bwd_kernel_traitsILi128ELi64ELi128ELi8ELi2ELi4ELi2ELb0ELb0EN7cutlass6half_tE19Flash_kernel_traitsILi128ELi64ELi128ELi8ES3_EELb0ELb0ELb1ELb0ELb0ELb0ELb0EEEvNS_16Flash_bwd_paramsE --------------------------
	.section	.nv.shared._ZN5flash44flash_bwd_dq_dk_dv_loop_seqk_parallel_kernelI23Flash_bwd_kernel_traitsILi128ELi64ELi128ELi8ELi2ELi4ELi2ELb0ELb0EN7cutlass6half_tE19Flash_kernel_traitsILi128ELi64ELi128ELi8ES3_EELb0ELb0ELb1ELb0ELb0ELb0ELb0EEEvNS_16Flash_bwd_paramsE,"aw",@nobits
	.sectionflags	@""
	.align	16
	.zero		1024


//--------------------- .nv.shared._ZN5flash44flash_bwd_dq_dk_dv_loop_seqk_parallel_kernelI23Flash_bwd_kernel_traitsILi128ELi64ELi128ELi8ELi2ELi4ELi2ELb0ELb0EN7cutlass6half_tE19Flash_kernel_traitsILi128ELi64ELi128ELi8ES3_EELb0ELb0ELb0ELb0ELb1ELb1ELb0EEEvNS_16Flash_bwd_paramsE --------------------------
	.section	.nv.shared._ZN5flash44flash_bwd_dq_dk_dv_loop_seqk_parallel_kernelI23Flash_bwd_kernel_traitsILi128ELi64ELi128ELi8ELi2ELi4ELi2ELb0ELb0EN7cutlass6half_tE19Flash_kernel_traitsILi128ELi64ELi128ELi8ES3_EELb0ELb0ELb0ELb0ELb1ELb1ELb0EEEvNS_16Flash_bwd_paramsE,"aw",@nobits
	.sectionflags	@""
	.align	16
	.zero		1024


//--------------------- .nv.shared._ZN5flash44flash_bwd_dq_dk_dv_loop_seqk_parallel_kernelI23Flash_bwd_kernel_traitsILi128ELi64ELi128ELi8ELi2ELi4ELi2ELb0ELb0EN7cutlass6half_tE19Flash_kernel_traitsILi128ELi64ELi128ELi8ES3_EELb0ELb0ELb0ELb1ELb0ELb0ELb0EEEvNS_16Flash_bwd_paramsE --------------------------
	.section	.nv.shared._ZN5flash44flash_bwd_dq_dk_dv_loop_seqk_parallel_kernelI23Flash_bwd_kernel_traitsILi128ELi64ELi128ELi8ELi2ELi4ELi2ELb0ELb0EN7cutlass6half_tE19Flash_kernel_traitsILi128ELi64ELi128ELi8ES3_EELb0ELb0ELb0ELb1ELb0ELb0ELb0EEEvNS_16Flash_bwd_paramsE,"aw",@nobits
	.sectionflags	@""
	.align	16
	.zero		1024


//--------------------- .nv.shared._ZN5flash44flash_bwd_dq_dk_dv_loop_seqk_parallel_kernelI23Flash_bwd_kernel_traitsILi128ELi64ELi128ELi8ELi2ELi4ELi2ELb0ELb0EN7cutlass6half_tE19Flash_kernel_traitsILi128ELi64ELi128ELi8ES3_EELb0ELb0ELb1ELb0ELb0ELb1ELb0EEEvNS_16Flash_bwd_paramsE --------------------------
	.section	.nv.shared._ZN5flash44flash_bwd_dq_dk_dv_loop_seqk_parallel_kernelI23Flash_bwd_kernel_traitsILi128ELi64ELi128ELi8ELi2ELi4ELi2ELb0ELb0EN7cutlass6half_tE19Flash_kernel_traitsILi128ELi64ELi128ELi8ES3_EELb0ELb0ELb1ELb0ELb0ELb1ELb0EEEvNS_16Flash_bwd_paramsE,"aw",@nobits
	.sectionflags	@""
	.align	16
	.zero		1024


//--------------------- .nv.shared._ZN5flash44flash_bwd_dq_dk_dv_loop_seqk_parallel_kernelI23Flash_bwd_kernel_traitsILi128ELi64ELi128ELi8ELi2ELi4ELi2ELb0ELb0EN7cutlass6half_tE19Flash_kernel_traitsILi128ELi64ELi128ELi8ES3_EELb0ELb0ELb1ELb1ELb0ELb0ELb0EEEvNS_16Flash_bwd_paramsE --------------------------
	.section	.nv.shared._ZN5flash44flash_bwd_dq_dk_dv_loop_seqk_parallel_kernelI23Flash_bwd_kernel_traitsILi128ELi64ELi128ELi8ELi2ELi4ELi2ELb0ELb0EN7cutlass6half_tE19Flash_kernel_traitsILi128ELi64ELi128ELi8ES3_EELb0ELb0ELb1ELb1ELb0ELb0ELb0EEEvNS_16Flash_bwd_paramsE,"aw",@nobits
	.sectionflags	@""
	.align	16
	.zero		1024


//--------------------- .nv.shared._ZN5flash27flash_bwd_convert_dq_kernelI23Flash_bwd_kernel_traitsILi128ELi64ELi64ELi8ELi4ELi2ELi2ELb1ELb0EN7cutlass6half_tE19Flash_kernel_traitsILi128ELi64ELi64ELi8ES3_EEEEvNS_16Flash_bwd_paramsEi --------------------------
	.section	.nv.shared._ZN5flash27flash_bwd_convert_dq_kernelI23Flash_bwd_kernel_traitsILi128ELi64ELi64ELi8ELi4ELi2ELi2ELb1ELb0EN7cutlass6half_tE19Flash_kernel_traitsILi128ELi64ELi64ELi8ES3_EEEEvNS_16Flash_bwd_paramsEi,"aw",@nobits
	.sectionflags	@""
	.align	16
	.zero		1024


//--------------------- .nv.shared._ZN5flash44flash_bwd_dq_dk_dv_loop_seqk_parallel_kernelI23Flash_bwd_kernel_traitsILi128ELi64ELi64ELi8ELi4ELi2ELi2ELb1ELb0EN7cutlass6half_tE19Flash_kernel_traitsILi128ELi64ELi64ELi8ES3_EELb1ELb0ELb0ELb0ELb0ELb1ELb0EEEvNS_16Flash_bwd_paramsE --------------------------
	.section	.nv.shared._ZN5flash44flash_bwd_dq_dk_dv_loop_seqk_parallel_kernelI23Flash_bwd_kernel_traitsILi128ELi64ELi64ELi8ELi4ELi2ELi2ELb1ELb0EN7cutlass6half_tE19Flash_kernel_traitsILi128ELi64ELi64ELi8ES3_EELb1ELb0ELb0ELb0ELb0ELb1ELb0EEEvNS_16Flash_bwd_paramsE,"aw",@nobits
	.sectionflags	@""
	.align	16
	.zero		1024


//--------------------- .nv.shared._ZN5flash44flash_bwd_dq_dk_dv_loop_seqk_parallel_kernelI23Flash_bwd_kernel_traitsILi128ELi64ELi64ELi8ELi4ELi2ELi2ELb1ELb0EN7cutlass6half_tE19Flash_kernel_traitsILi128ELi64ELi64ELi8ES3_EELb0ELb0ELb0ELb0ELb0ELb1ELb1EEEvNS_16Flash_bwd_paramsE --------------------------
	.section	.nv.shared._ZN5flash44flash_bwd_dq_dk_dv_loop_seqk_parallel_kernelI23Flash_bwd_kernel_traitsILi128ELi64ELi64ELi8ELi4ELi2ELi2ELb1ELb0EN7cutlass6half_tE19Flash_kernel_traitsILi128ELi64ELi64ELi8ES3_EELb0ELb0ELb0ELb0ELb0ELb1ELb1EEEvNS_16Flash_bwd_paramsE,"aw",@nobits
	.sectionflags	@""
	.align	16
	.zero		1024


//--------------------- .nv.shared._ZN5flash44flash_bwd_dq_dk_dv_loop_seqk_parallel_kernelI23Flash_bwd_kernel_traitsILi128ELi64ELi64ELi8ELi4ELi2ELi2ELb1ELb0EN7cutlass6half_tE19Flash_kernel_traitsILi128ELi64ELi64ELi8ES3_EELb1ELb0ELb0ELb0ELb0ELb0ELb0EEEvNS_16Flash_bwd_paramsE --------------------------
	.section	.nv.shared._ZN5flash44flash_bwd_dq_dk_dv_loop_seqk_parallel_kernelI23Flash_bwd_kernel_traitsILi128ELi64ELi64ELi8ELi4ELi2ELi2ELb1ELb0EN7cutlass6half_tE19Flash_kernel_traitsILi128ELi64ELi64ELi8ES3_EELb1ELb0ELb0ELb0ELb0ELb0ELb0EEEvNS_16Flash_bwd_paramsE,"aw",@nobits
	.sectionflags	@""
	.align	16
	.zero		1024


//--------------------- .nv.shared._ZN5flash44flash_bwd_dq_dk_dv_loop_seqk_parallel_kernelI23Flash_bwd_kernel_traitsILi128ELi64ELi64ELi8ELi4ELi2ELi2ELb1ELb0EN7cutlass6half_tE19Flash_kernel_traitsILi128ELi64ELi64ELi8ES3_EELb0ELb0ELb0ELb0ELb0ELb0ELb1EEEvNS_16Flash_bwd_paramsE --------------------------
	.section	.nv.shared._ZN5flash44flash_bwd_dq_dk_dv_loop_seqk_parallel_kernelI23Flash_bwd_kernel_traitsILi128ELi64ELi64ELi8ELi4ELi2ELi2ELb1ELb0EN7cutlass6half_tE19Flash_kernel_traitsILi128ELi64ELi64ELi8ES3_EELb0ELb0ELb0ELb0ELb0ELb0ELb1EEEvNS_16Flash_bwd_paramsE,"aw",@nobits
	.sectionflags	@""
	.align	16
	.zero		1024


//--------------------- .nv.shared._ZN5flash44flash_bwd_dq_dk_dv_loop_seqk_parallel_kernelI23Flash_bwd_kernel_traitsILi128ELi64ELi64ELi8ELi4ELi2ELi2ELb1ELb0EN7cutlass6half_tE19Flash_kernel_traitsILi128ELi64ELi64ELi8ES3_EELb1ELb0ELb1ELb0ELb0ELb0ELb0EEEvNS_16Flash_bwd_paramsE --------------------------
	.section	.nv.shared._ZN5flash44flash_bwd_dq_dk_dv_loop_seqk_parallel_kernelI23Flash_bwd_kernel_traitsILi128ELi64ELi64ELi8ELi4ELi2ELi2ELb1ELb0EN7cutlass6half_tE19Flash_kernel_traitsILi128ELi64ELi64ELi8ES3_EELb1ELb0ELb1ELb0ELb0ELb0ELb0EEEvNS_16Flash_bwd_paramsE,"aw",@nobits
	.sectionflags	@""
	.align	16
	.zero		1024


//--------------------- .nv.shared._ZN5flash44flash_bwd_dq_dk_dv_loop_seqk_parallel_kernelI23Flash_bwd_kernel_traitsILi128ELi64ELi64ELi8ELi4ELi2ELi2ELb1ELb0EN7cutlass6half_tE19Flash_kernel_traitsILi128ELi64ELi64ELi8ES3_EELb0ELb0ELb1ELb0ELb0ELb0ELb1EEEvNS_16Flash_bwd_paramsE --------------------------
	.section	.nv.shared._ZN5flash44flash_bwd_dq_dk_dv_loop_seqk_parallel_kernelI23Flash_bwd_kernel_traitsILi128ELi64ELi64ELi8ELi4ELi2ELi2ELb1ELb0EN7cutlass6half_tE19Flash_kernel_traitsILi128ELi64ELi64ELi8ES3_EELb0ELb0ELb1ELb0ELb0ELb0ELb1EEEvNS_16Flash_bwd_paramsE,"aw",@nobits
	.sectionflags	@""
	.align	16
	.zero		1024


//--------------------- .nv.shared._ZN5flash44flash_bwd_dq_dk_dv_loop_seqk_parallel_kernelI23Flash_bwd_kernel_traitsILi128ELi64ELi64ELi8ELi4ELi2ELi2ELb1ELb0EN7cutlass6half_tE19Flash_kernel_traitsILi128ELi64ELi64ELi8ES3_EELb1ELb0ELb0ELb0ELb1ELb1ELb0EEEvNS_16Flash_bwd_paramsE --------------------------
	.section	.nv.shared._ZN5flash44flash_bwd_dq_dk_dv_loop_seqk_parallel_kernelI23Flash_bwd_kernel_traitsILi128ELi64ELi64ELi8ELi4ELi2ELi2ELb1ELb0EN7cutlass6half_tE19Flash_kernel_traitsILi128ELi64ELi64ELi8ES3_EELb1ELb0ELb0ELb0ELb1ELb1ELb0EEEvNS_16Flash_bwd_paramsE,"aw",@nobits
	.sectionflags	@""
	.align	16
	.zero		1024


//--------------------- .nv.shared._ZN5flash44flash_bwd_dq_dk_dv_loop_seqk_parallel_kernelI23Flash_bwd_kernel_traitsILi128ELi64ELi64ELi8ELi4ELi2ELi2ELb1ELb0EN7cutlass6half_tE19Flash_kernel_traitsILi128ELi64ELi64ELi8ES3_EELb0ELb0ELb0ELb0ELb1ELb1ELb1EEEvNS_16Flash_bwd_paramsE --------------------------
	.section	.nv.shared._ZN5flash44flash_bwd_dq_dk_dv_loop_seqk_parallel_kernelI23Flash_bwd_kernel_traitsILi128ELi64ELi64ELi8ELi4ELi2ELi2ELb1ELb0EN7cutlass6half_tE19Flash_kernel_traitsILi128ELi64ELi64ELi8ES3_EELb0ELb0ELb0ELb0ELb1ELb1ELb1EEEvNS_16Flash_bwd_paramsE,"aw",@nobits
	.sectionflags	@""
	.align	16
	.zero		1024


//--------------------- .nv.shared._ZN5flash44flash_bwd_dq_dk_dv_loop_seqk_parallel_kernelI23Flash_bwd_kernel_traitsILi128ELi64ELi64ELi8ELi4ELi2ELi2ELb1ELb0EN7cutlass6half_tE19Flash_kernel_traitsILi128ELi64ELi64ELi8ES3_EELb1ELb0ELb0ELb1ELb0ELb0ELb0EEEvNS_16Flash_bwd_paramsE --------------------------
	.section	.nv.shared._ZN5flash44flash_bwd_dq_dk_dv_loop_seqk_parallel_kernelI23Flash_bwd_kernel_traitsILi128ELi64ELi64ELi8ELi4ELi2ELi2ELb1ELb0EN7cutlass6half_tE19Flash_kernel_traitsILi128ELi64ELi64ELi8ES3_EELb1ELb0ELb0ELb1ELb0ELb0ELb0EEEvNS_16Flash_bwd_paramsE,"aw",@nobits
	.sectionflags	@""
	.align	16
	.zero		1024


//--------------------- .nv.shared._ZN5flash44flash_bwd_dq_dk_dv_loop_seqk_parallel_kernelI23Flash_bwd_kernel_traitsILi128ELi64ELi64ELi8ELi4ELi2ELi2ELb1ELb0EN7cutlass6half_tE19Flash_kernel_traitsILi128ELi64ELi64ELi8ES3_EELb0ELb0ELb0ELb1ELb0ELb0ELb1EEEvNS_16Flash_bwd_paramsE --------------------------
	.section	.nv.shared._ZN5flash44flash_bwd_dq_dk_dv_loop_seqk_parallel_kernelI23Flash_bwd_kernel_traitsILi128ELi64ELi64ELi8ELi4ELi2ELi2ELb1ELb0EN7cutlass6half_tE19Flash_kernel_traitsILi128ELi64ELi64ELi8ES3_EELb0ELb0ELb0ELb1ELb0ELb0ELb1EEEvNS_16Flash_bwd_paramsE,"aw",@nobits
	.sectionflags	@""
	.align	16
	.zero		1024


//--------------------- .nv.shared._ZN5flash44flash_bwd_dq_dk_dv_loop_seqk_parallel_kernelI23Flash_bwd_kernel_traitsILi128ELi64ELi64ELi8ELi4ELi2ELi2ELb1ELb0EN7cutlass6half_tE19Flash_kernel_traitsILi128ELi64ELi64ELi8ES3_EELb1ELb0ELb1ELb0ELb0ELb1ELb0EEEvNS_16Flash_bwd_paramsE --------------------------
	.section	.nv.shared._ZN5flash44flash_bwd_dq_dk_dv_loop_seqk_parallel_kernelI23Flash_bwd_kernel_traitsILi128ELi64ELi64ELi8ELi4ELi2ELi2ELb1ELb0EN7cutlass6half_tE19Flash_kernel_traitsILi128ELi64ELi64ELi8ES3_EELb1ELb0ELb1ELb0ELb0ELb1ELb0EEEvNS_16Flash_bwd_paramsE,"aw",@nobits
	.sectionflags	@""
	.align	16
	.zero		1024


//--------------------- .nv.shared._ZN5flash44flash_bwd_dq_dk_dv_loop_seqk_parallel_kernelI23Flash_bwd_kernel_traitsILi128ELi64ELi64ELi8ELi4ELi2ELi2ELb1ELb0EN7cutlass6half_tE19Flash_kernel_traitsILi128ELi64ELi64ELi8ES3_EELb0ELb0ELb1ELb0ELb0ELb1ELb1EEEvNS_16Flash_bwd_paramsE --------------------------
	.section	.nv.shared._ZN5flash44flash_bwd_dq_dk_dv_loop_seqk_parallel_kernelI23Flash_bwd_kernel_traitsILi128ELi64ELi64ELi8ELi4ELi2ELi2ELb1ELb0EN7cutlass6half_tE19Flash_kernel_traitsILi128ELi64ELi64ELi8ES3_EELb0ELb0ELb1ELb0ELb0ELb1ELb1EEEvNS_16Flash_bwd_paramsE,"aw",@nobits
	.sectionflags	@""
	.align	16
	.zero		1024


//--------------------- .nv.shared._ZN5flash44flash_bwd_dq_dk_dv_loop_seqk_parallel_kernelI23Flash_bwd_kernel_traitsILi128ELi64ELi64ELi8ELi4ELi2ELi2ELb1ELb0EN7cutlass6half_tE19Flash_kernel_traitsILi128ELi64ELi64ELi8ES3_EELb1ELb0ELb1ELb1ELb0ELb0ELb0EEEvNS_16Flash_bwd_paramsE --------------------------
	.section	.nv.shared._ZN5flash44flash_bwd_dq_dk_dv_loop_seqk_parallel_kernelI23Flash_bwd_kernel_traitsILi128ELi64ELi64ELi8ELi4ELi2ELi2ELb1ELb0EN7cutlass6half_tE19Flash_kernel_traitsILi128ELi64ELi64ELi8ES3_EELb1ELb0ELb1ELb1ELb0ELb0ELb0EEEvNS_16Flash_bwd_paramsE,"aw",@nobits
	.sectionflags	@""
	.align	16
	.zero		1024


//--------------------- .nv.shared._ZN5flash44flash_bwd_dq_dk_dv_loop_seqk_parallel_kernelI23Flash_bwd_kernel_traitsILi128ELi64ELi64ELi8ELi4ELi2ELi2ELb1ELb0EN7cutlass6half_tE19Flash_kernel_traitsILi128ELi64ELi64ELi8ES3_EELb0ELb0ELb1ELb1ELb0ELb0ELb1EEEvNS_16Flash_bwd_paramsE --------------------------
	.section	.nv.shared._ZN5flash44flash_bwd_dq_dk_dv_loop_seqk_parallel_kernelI23Flash_bwd_kernel_traitsILi128ELi64ELi64ELi8ELi4ELi2ELi2ELb1ELb0EN7cutlass6half_tE19Flash_kernel_traitsILi128ELi64ELi64ELi8ES3_EELb0ELb0ELb1ELb1ELb0ELb0ELb1EEEvNS_16Flash_bwd_paramsE,"aw",@nobits
	.sectionflags	@""
	.align	16
	.zero		1024


//--------------------- .nv.shared._ZN5flash25flash_bwd_dot_do_o_kernelILb0E23Flash_bwd_kernel_traitsILi128ELi64ELi64ELi8ELi4ELi2ELi2ELb1ELb0EN7cutlass6half_tE19Flash_kernel_traitsILi128ELi64ELi64ELi8ES3_EEEEvNS_16Flash_bwd_paramsE --------------------------
	.section	.nv.shared._ZN5flash25flash_bwd_dot_do_o_kernelILb0E23Flash_bwd_kernel_traitsILi128ELi64ELi64ELi8ELi4ELi2ELi2ELb1ELb0EN7cutlass6half_tE19Flash_kernel_traitsILi128ELi64ELi64ELi8ES3_EEEEvNS_16Flash_bwd_paramsE,"aw",@nobits
	.sectionflags	@""
	.align	16
	.zero		1024


//--------------------- .nv.shared._ZN5flash25flash_bwd_dot_do_o_kernelILb1E23Flash_bwd_kernel_traitsILi128ELi64ELi64ELi8ELi4ELi2ELi2ELb1ELb0EN7cutlass6half_tE19Flash_kernel_traitsILi128ELi64ELi64ELi8ES3_EEEEvNS_16Flash_bwd_paramsE --------------------------
	.section	.nv.shared._ZN5flash25flash_bwd_dot_do_o_kernelILb1E23Flash_bwd_kernel_traitsILi128ELi64ELi64ELi8ELi4ELi2ELi2ELb1ELb0EN7cutlass6half_tE19Flash_kernel_traitsILi128ELi64ELi64ELi8ES3_EEEEvNS_16Flash_bwd_paramsE,"aw",@nobits
	.sectionflags	@""
	.align	16
	.zero		1024


//--------------------- .nv.shared._ZN5flash27flash_bwd_convert_dq_kernelI23Flash_bwd_kernel_traitsILi128ELi64ELi128ELi8ELi2ELi4ELi2ELb0ELb0EN7cutlass6half_tE19Flash_kernel_traitsILi128ELi64ELi128ELi8ES3_EEEEvNS_16Flash_bwd_paramsEi --------------------------
	.section	.nv.shared._ZN5flash27flash_bwd_convert_dq_kernelI23Flash_bwd_kernel_traitsILi128ELi64ELi128ELi8ELi2ELi4ELi2ELb0ELb0EN7cutlass6half_tE19Flash_kernel_traitsILi128ELi64ELi128ELi8ES3_EEEEvNS_16Flash_bwd_paramsEi,"aw",@nobits
	.sectionflags	@""
	.align	16
	.zero		1024


//--------------------- .nv.shared._ZN5flash44flash_bwd_dq_dk_dv_loop_seqk_parallel_kernelI23Flash_bwd_kernel_traitsILi128ELi64ELi128ELi8ELi2ELi4ELi2ELb0ELb0EN7cutlass6half_tE19Flash_kernel_traitsILi128ELi64ELi128ELi8ES3_EELb1ELb0ELb0ELb0ELb0ELb1ELb0EEEvNS_16Flash_bwd_paramsE --------------------------
	.section	.nv.shared._ZN5flash44flash_bwd_dq_dk_dv_loop_seqk_parallel_kernelI23Flash_bwd_kernel_traitsILi128ELi64ELi128ELi8ELi2ELi4ELi2ELb0ELb0EN7cutlass6half_tE19Flash_kernel_traitsILi128ELi64ELi128ELi8ES3_EELb1ELb0ELb0ELb0ELb0ELb1ELb0EEEvNS_16Flash_bwd_paramsE,"aw",@nobits
	.sectionflags	@""
	.align	16
	.zero		1024


//--------------------- .nv.shared._ZN5flash44flash_bwd_dq_dk_dv_loop_seqk_parallel_kernelI23Flash_bwd_kernel_traitsILi128ELi64ELi128ELi8ELi2ELi4ELi2ELb0ELb0EN7cutlass6half_tE19Flash_kernel_traitsILi128ELi64ELi128ELi8ES3_EELb0ELb0ELb0ELb0ELb0ELb1ELb1EEEvNS_16Flash_bwd_paramsE --------------------------
	.section	.nv.shared._ZN5flash44flash_bwd_dq_dk_dv_loop_seqk_parallel_kernelI23Flash_bwd_kernel_traitsILi128ELi64ELi128ELi8ELi2ELi4ELi2ELb0ELb0EN7cutlass6half_tE19Flash_kernel_traitsILi128ELi64ELi128ELi8ES3_EELb0ELb0ELb0ELb0ELb0ELb1ELb1EEEvNS_16Flash_bwd_paramsE,"aw",@nobits
	.sectionflags	@""
	.align	16
	.zero		1024


//--------------------- .nv.shared._ZN5flash44flash_bwd_dq_dk_dv_loop_seqk_parallel_kernelI23Flash_bwd_kernel_traitsILi128ELi64ELi128ELi8ELi2ELi4ELi2ELb0ELb0EN7cutlass6half_tE19Flash_kernel_traitsILi128ELi64ELi128ELi8ES3_EELb1ELb0ELb0ELb0ELb0ELb0ELb0EEEvNS_16Flash_bwd_paramsE --------------------------
	.section	.nv.shared._ZN5flash44flash_bwd_dq_dk_dv_loop_seqk_parallel_kernelI23Flash_bwd_kernel_traitsILi128ELi64ELi128ELi8ELi2ELi4ELi2ELb0ELb0EN7cutlass6half_tE19Flash_kernel_traitsILi128ELi64ELi128ELi8ES3_EELb1ELb0ELb0ELb0ELb0ELb0ELb0EEEvNS_16Flash_bwd_paramsE,"aw",@nobits
	.sectionflags	@""
	.align	16
	.zero		1024


//--------------------- .nv.shared._ZN5flash44flash_bwd_dq_dk_dv_loop_seqk_parallel_kernelI23Flash_bwd_kernel_traitsILi128ELi64ELi128ELi8ELi2ELi4ELi2ELb0ELb0EN7cutlass6half_tE19Flash_kernel_traitsILi128ELi64ELi128ELi8ES3_EELb0ELb0ELb0ELb0ELb0ELb0ELb1EEEvNS_16Flash_bwd_paramsE --------------------------
	.section	.nv.shared._ZN5flash44flash_bwd_dq_dk_dv_loop_seqk_parallel_kernelI23Flash_bwd_kernel_traitsILi128ELi64ELi128ELi8ELi2ELi4ELi2ELb0ELb0EN7cutlass6half_tE19Flash_kernel_traitsILi128ELi64ELi128ELi8ES3_EELb0ELb0ELb0ELb0ELb0ELb0ELb1EEEvNS_16Flash_bwd_paramsE,"aw",@nobits
	.sectionflags	@""
	.align	16
	.zero		1024


//--------------------- .nv.shared._ZN5flash44flash_bwd_dq_dk_dv_loop_seqk_parallel_kernelI23Flash_bwd_kernel_traitsILi128ELi64ELi128ELi8ELi2ELi4ELi2ELb0ELb0EN7cutlass6half_tE19Flash_kernel_traitsILi128ELi64ELi128ELi8ES3_EELb1ELb0ELb1ELb0ELb0ELb0ELb0EEEvNS_16Flash_bwd_paramsE --------------------------
	.section	.nv.shared._ZN5flash44flash_bwd_dq_dk_dv_loop_seqk_parallel_kernelI23Flash_bwd_kernel_traitsILi128ELi64ELi128ELi8ELi2ELi4ELi2ELb0ELb0EN7cutlass6half_tE19Flash_kernel_traitsILi128ELi64ELi128ELi8ES3_EELb1ELb0ELb1ELb0ELb0ELb0ELb0EEEvNS_16Flash_bwd_paramsE,"aw",@nobits
	.sectionflags	@""
	.align	16
	.zero		1024


//--------------------- .nv.shared._ZN5flash44flash_bwd_dq_dk_dv_loop_seqk_parallel_kernelI23Flash_bwd_kernel_traitsILi128ELi64ELi128ELi8ELi2ELi4ELi2ELb0ELb0EN7cutlass6half_tE19Flash_kernel_traitsILi128ELi64ELi128ELi8ES3_EELb0ELb0ELb1ELb0ELb0ELb0ELb1EEEvNS_16Flash_bwd_paramsE --------------------------
	.section	.nv.shared._ZN5flash44flash_bwd_dq_dk_dv_loop_seqk_parallel_kernelI23Flash_bwd_kernel_traitsILi128ELi64ELi128ELi8ELi2ELi4ELi2ELb0ELb0EN7cutlass6half_tE19Flash_kernel_traitsILi128ELi64ELi128ELi8ES3_EELb0ELb0ELb1ELb0ELb0ELb0ELb1EEEvNS_16Flash_bwd_paramsE,"aw",@nobits
	.sectionflags	@""
	.align	16
	.zero		1024


//--------------------- .nv.shared._ZN5flash44flash_bwd_dq_dk_dv_loop_seqk_parallel_kernelI23Flash_bwd_kernel_traitsILi128ELi64ELi128ELi8ELi2ELi4ELi2ELb0ELb0EN7cutlass6half_tE19Flash_kernel_traitsILi128ELi64ELi128ELi8ES3_EELb1ELb0ELb0ELb0ELb1ELb1ELb0EEEvNS_16Flash_bwd_paramsE --------------------------
	.section	.nv.shared._ZN5flash44flash_bwd_dq_dk_dv_loop_seqk_parallel_kernelI23Flash_bwd_kernel_traitsILi128ELi64ELi128ELi8ELi2ELi4ELi2ELb0ELb0EN7cutlass6half_tE19Flash_kernel_traitsILi128ELi64ELi128ELi8ES3_EELb1ELb0ELb0ELb0ELb1ELb1ELb0EEEvNS_16Flash_bwd_paramsE,"aw",@nobits
	.sectionflags	@""
	.align	16
	.zero		1024


//--------------------- .nv.shared._ZN5flash44flash_bwd_dq_dk_dv_loop_seqk_parallel_kernelI23Flash_bwd_kernel_traitsILi128ELi64ELi128ELi8ELi2ELi4ELi2ELb0ELb0EN7cutlass6half_tE19Flash_kernel_traitsILi128ELi64ELi128ELi8ES3_EELb0ELb0ELb0ELb0ELb1ELb1ELb1EEEvNS_16Flash_bwd_paramsE --------------------------
	.section	.nv.shared._ZN5flash44flash_bwd_dq_dk_dv_loop_seqk_parallel_kernelI23Flash_bwd_kernel_traitsILi128ELi64ELi128ELi8ELi2ELi4ELi2ELb0ELb0EN7cutlass6half_tE19Flash_kernel_traitsILi128ELi64ELi128ELi8ES3_EELb0ELb0ELb0ELb0ELb1ELb1ELb1EEEvNS_16Flash_bwd_paramsE,"aw",@nobits
	.sectionflags	@""
	.align	16
	.zero		1024


//--------------------- .nv.shared._ZN5flash44flash_bwd_dq_dk_dv_loop_seqk_parallel_kernelI23Flash_bwd_kernel_traitsILi128ELi64ELi128ELi8ELi2ELi4ELi2ELb0ELb0EN7cutlass6half_tE19Flash_kernel_traitsILi128ELi64ELi128ELi8ES3_EELb1ELb0ELb0ELb1ELb0ELb0ELb0EEEvNS_16Flash_bwd_paramsE --------------------------
	.section	.nv.shared._ZN5flash44flash_bwd_dq_dk_dv_loop_seqk_parallel_kernelI23Flash_bwd_kernel_traitsILi128ELi64ELi128ELi8ELi2ELi4ELi2ELb0ELb0EN7cutlass6half_tE19Flash_kernel_traitsILi128ELi64ELi128ELi8ES3_EELb1ELb0ELb0ELb1ELb0ELb0ELb0EEEvNS_16Flash_bwd_paramsE,"aw",@nobits
	.sectionflags	@""
	.align	16
	.zero		1024


//--------------------- .nv.shared._ZN5flash44flash_bwd_dq_dk_dv_loop_seqk_parallel_kernelI23Flash_bwd_kernel_traitsILi128ELi64ELi128ELi8ELi2ELi4ELi2ELb0ELb0EN7cutlass6half_tE19Flash_kernel_traitsILi128ELi64ELi128ELi8ES3_EELb0ELb0ELb0ELb1ELb0ELb0ELb1EEEvNS_16Flash_bwd_paramsE --------------------------
	.section	.nv.shared._ZN5flash44flash_bwd_dq_dk_dv_loop_seqk_parallel_kernelI23Flash_bwd_kernel_traitsILi128ELi64ELi128ELi8ELi2ELi4ELi2ELb0ELb0EN7cutlass6half_tE19Flash_kernel_traitsILi128ELi64ELi128ELi8ES3_EELb0ELb0ELb0ELb1ELb0ELb0ELb1EEEvNS_16Flash_bwd_paramsE,"aw",@nobits
	.sectionflags	@""
	.align	16
	.zero		1024


//--------------------- .nv.shared._ZN5flash44flash_bwd_dq_dk_dv_loop_seqk_parallel_kernelI23Flash_bwd_kernel_traitsILi128ELi64ELi128ELi8ELi2ELi4ELi2ELb0ELb0EN7cutlass6half_tE19Flash_kernel_traitsILi128ELi64ELi128ELi8ES3_EELb1ELb0ELb1ELb0ELb0ELb1ELb0EEEvNS_16Flash_bwd_paramsE --------------------------
	.section	.nv.shared._ZN5flash44flash_bwd_dq_dk_dv_loop_seqk_parallel_kernelI23Flash_bwd_kernel_traitsILi128ELi64ELi128ELi8ELi2ELi4ELi2ELb0ELb0EN7cutlass6half_tE19Flash_kernel_traitsILi128ELi64ELi128ELi8ES3_EELb1ELb0ELb1ELb0ELb0ELb1ELb0EEEvNS_16Flash_bwd_paramsE,"aw",@nobits
	.sectionflags	@""
	.align	16
	.zero		1024


//--------------------- .nv.shared._ZN5flash44flash_bwd_dq_dk_dv_loop_seqk_parallel_kernelI23Flash_bwd_kernel_traitsILi128ELi64ELi128ELi8ELi2ELi4ELi2ELb0ELb0EN7cutlass6half_tE19Flash_kernel_traitsILi128ELi64ELi128ELi8ES3_EELb0ELb0ELb1ELb0ELb0ELb1ELb1EEEvNS_16Flash_bwd_paramsE --------------------------
	.section	.nv.shared._ZN5flash44flash_bwd_dq_dk_dv_loop_seqk_parallel_kernelI23Flash_bwd_kernel_traitsILi128ELi64ELi128ELi8ELi2ELi4ELi2ELb0ELb0EN7cutlass6half_tE19Flash_kernel_traitsILi128ELi64ELi128ELi8ES3_EELb0ELb0ELb1ELb0ELb0ELb1ELb1EEEvNS_16Flash_bwd_paramsE,"aw",@nobits
	.sectionflags	@""
	.align	16
	.zero		1024


//--------------------- .nv.shared._ZN5flash44flash_bwd_dq_dk_dv_loop_seqk_parallel_kernelI23Flash_bwd_kernel_traitsILi128ELi64ELi128ELi8ELi2ELi4ELi2ELb0ELb0EN7cutlass6half_tE19Flash_kernel_traitsILi128ELi64ELi128ELi8ES3_EELb1ELb0ELb1ELb1ELb0ELb0ELb0EEEvNS_16Flash_bwd_paramsE --------------------------
	.section	.nv.shared._ZN5flash44flash_bwd_dq_dk_dv_loop_seqk_parallel_kernelI23Flash_bwd_kernel_traitsILi128ELi64ELi128ELi8ELi2ELi4ELi2ELb0ELb0EN7cutlass6half_tE19Flash_kernel_traitsILi128ELi64ELi128ELi8ES3_EELb1ELb0ELb1ELb1ELb0ELb0ELb0EEEvNS_16Flash_bwd_paramsE,"aw",@nobits
	.sectionflags	@""
	.align	16
	.zero		1024


//--------------------- .nv.shared._ZN5flash44flash_bwd_dq_dk_dv_loop_seqk_parallel_kernelI23Flash_bwd_kernel_traitsILi128ELi64ELi128ELi8ELi2ELi4ELi2ELb0ELb0EN7cutlass6half_tE19Flash_kernel_traitsILi128ELi64ELi128ELi8ES3_EELb0ELb0ELb1ELb1ELb0ELb0ELb1EEEvNS_16Flash_bwd_paramsE --------------------------
	.section	.nv.shared._ZN5flash44flash_bwd_dq_dk_dv_loop_seqk_parallel_kernelI23Flash_bwd_kernel_traitsILi128ELi64ELi128ELi8ELi2ELi4ELi2ELb0ELb0EN7cutlass6half_tE19Flash_kernel_traitsILi128ELi64ELi128ELi8ES3_EELb0ELb0ELb1ELb1ELb0ELb0ELb1EEEvNS_16Flash_bwd_paramsE,"aw",@nobits
	.sectionflags	@""
	.align	16
	.zero		1024


//--------------------- .nv.shared._ZN5flash25flash_bwd_dot_do_o_kernelILb0E23Flash_bwd_kernel_traitsILi128ELi64ELi128ELi8ELi2ELi4ELi2ELb0ELb0EN7cutlass6half_tE19Flash_kernel_traitsILi128ELi64ELi128ELi8ES3_EEEEvNS_16Flash_bwd_paramsE --------------------------
	.section	.nv.shared._ZN5flash25flash_bwd_dot_do_o_kernelILb0E23Flash_bwd_kernel_traitsILi128ELi64ELi128ELi8ELi2ELi4ELi2ELb0ELb0EN7cutlass6half_tE19Flash_kernel_traitsILi128ELi64ELi128ELi8ES3_EEEEvNS_16Flash_bwd_paramsE,"aw",@nobits
	.sectionflags	@""
	.align	16
	.zero		1024


//--------------------- .nv.shared._ZN5flash25flash_bwd_dot_do_o_kernelILb1E23Flash_bwd_kernel_traitsILi128ELi64ELi128ELi8ELi2ELi4ELi2ELb0ELb0EN7cutlass6half_tE19Flash_kernel_traitsILi128ELi64ELi128ELi8ES3_EEEEvNS_16Flash_bwd_paramsE --------------------------
	.section	.nv.shared._ZN5flash25flash_bwd_dot_do_o_kernelILb1E23Flash_bwd_kernel_traitsILi128ELi64ELi128ELi8ELi2ELi4ELi2ELb0ELb0EN7cutlass6half_tE19Flash_kernel_traitsILi128ELi64ELi128ELi8ES3_EEEEvNS_16Flash_bwd_paramsE,"aw",@nobits
	.sectionflags	@""
	.align	16
	.zero		1024


//--------------------- .nv.constant0._ZN5flash44flash_bwd_dq_dk_dv_loop_seqk_parallel_kernelI23Flash_bwd_kernel_traitsILi128ELi64ELi64ELi8ELi4ELi2ELi2ELb1ELb0EN7cutlass6half_tE19Flash_kernel_traitsILi128ELi64ELi64ELi8ES3_EELb0ELb0ELb0ELb0ELb0ELb1ELb0EEEvNS_16Flash_bwd_paramsE --------------------------
	.section	.nv.constant0._ZN5flash44flash_bwd_dq_dk_dv_loop_seqk_parallel_kernelI23Flash_bwd_kernel_traitsILi128ELi64ELi64ELi8ELi4ELi2ELi2ELb1ELb0EN7cutlass6half_tE19Flash_kernel_traitsILi128ELi64ELi64ELi8ES3_EELb0ELb0ELb0ELb0ELb0ELb1ELb0EEEvNS_16Flash_bwd_paramsE,"a",@progbits
	.sectionflags	@""
	.align	4
.nv.constant0._ZN5flash44flash_bwd_dq_dk_dv_loop_seqk_parallel_kernelI23Flash_bwd_kernel_traitsILi128ELi64ELi64ELi8ELi4ELi2ELi2ELb1ELb0EN7cutlass6half_tE19Flash_kernel_traitsILi128ELi64ELi64ELi8ES3_EELb0ELb0ELb0ELb0ELb0ELb1ELb0EEEvNS_16Flash_bwd_paramsE:
	.zero		1536


//--------------------- .nv.constant0._ZN5flash44flash_bwd_dq_dk_dv_loop_seqk_parallel_kernelI23Flash_bwd_kernel_traitsILi128ELi64ELi64ELi8ELi4ELi2ELi2ELb1ELb0EN7cutlass6half_tE19Flash_kernel_traitsILi128ELi64ELi64ELi8ES3_EELb0ELb0ELb0ELb0ELb0ELb0ELb0EEEvNS_16Flash_bwd_paramsE --------------------------
	.section	.nv.constant0._ZN5flash44flash_bwd_dq_dk_dv_loop_seqk_parallel_kernelI23Flash_bwd_kernel_traitsILi128ELi64ELi64ELi8ELi4ELi2ELi2ELb1ELb0EN7cutlass6half_tE19Flash_kernel_traitsILi128ELi64ELi64ELi8ES3_EELb0ELb0ELb0ELb0ELb0ELb0ELb0EEEvNS_16Flash_bwd_paramsE,"a",@progbits
	.sectionflags	@""
	.align	4
.nv.constant0._ZN5flash44flash_bwd_dq_dk_dv_loop_seqk_parallel_kernelI23Flash_bwd_kernel_traitsILi128ELi64ELi64ELi8ELi4ELi2ELi2ELb1ELb0EN7cutlass6half_tE19Flash_kernel_traitsILi128ELi64ELi64ELi8ES3_EELb0ELb0ELb0ELb0ELb0ELb0ELb0EEEvNS_16Flash_bwd_paramsE:
	.zero		1536


//--------------------- .nv.constant0._ZN5flash44flash_bwd_dq_dk_dv_loop_seqk_parallel_kernelI23Flash_bwd_kernel_traitsILi128ELi64ELi64ELi8ELi4ELi2ELi2ELb1ELb0EN7cutlass6half_tE19Flash_kernel_traitsILi128ELi64ELi64ELi8ES3_EELb0ELb0ELb1ELb0ELb0ELb0ELb0EEEvNS_16Flash_bwd_paramsE --------------------------
	.section	.nv.constant0._ZN5flash44flash_bwd_dq_dk_dv_loop_seqk_parallel_kernelI23Flash_bwd_kernel_traitsILi128ELi64ELi64ELi8ELi4ELi2ELi2ELb1ELb0EN7cutlass6half_tE19Flash_kernel_traitsILi128ELi64ELi64ELi8ES3_EELb0ELb0ELb1ELb0ELb0ELb0ELb0EEEvNS_16Flash_bwd_paramsE,"a",@progbits
	.sectionflags	@""
	.align	4
.nv.constant0._ZN5flash44flash_bwd_dq_dk_dv_loop_seqk_parallel_kernelI23Flash_bwd_kernel_traitsILi128ELi64ELi64ELi8ELi4ELi2ELi2ELb1ELb0EN7cutlass6half_tE19Flash_kernel_traitsILi128ELi64ELi64ELi8ES3_EELb0ELb0ELb1ELb0ELb0ELb0ELb0EEEvNS_16Flash_bwd_paramsE:
	.zero		1536


//--------------------- .nv.constant0._ZN5flash44flash_bwd_dq_dk_dv_loop_seqk_parallel_kernelI23Flash_bwd_kernel_traitsILi128ELi64ELi64ELi8ELi4ELi2ELi2ELb1ELb0EN7cutlass6half_tE19Flash_kernel_traitsILi128ELi64ELi64ELi8ES3_EELb0ELb0ELb0ELb0ELb1ELb1ELb0EEEvNS_16Flash_bwd_paramsE --------------------------
	.section	.nv.constant0._ZN5flash44flash_bwd_dq_dk_dv_loop_seqk_parallel_kernelI23Flash_bwd_kernel_traitsILi128ELi64ELi64ELi8ELi4ELi2ELi2ELb1ELb0EN7cutlass6half_tE19Flash_kernel_traitsILi128ELi64ELi64ELi8ES3_EELb0ELb0ELb0ELb0ELb1ELb1ELb0EEEvNS_16Flash_bwd_paramsE,"a",@progbits
	.sectionflags	@""
	.align	4
.nv.constant0._ZN5flash44flash_bwd_dq_dk_dv_loop_seqk_parallel_kernelI23Flash_bwd_kernel_traitsILi128ELi64ELi64ELi8ELi4ELi2ELi2ELb1ELb0EN7cutlass6half_tE19Flash_kernel_traitsILi128ELi64ELi64ELi8ES3_EELb0ELb0ELb0ELb0ELb1ELb1ELb0EEEvNS_16Flash_bwd_paramsE:
	.zero		1536


//--------------------- .nv.constant0._ZN5flash44flash_bwd_dq_dk_dv_loop_seqk_parallel_kernelI23Flash_bwd_kernel_traitsILi128ELi64ELi64ELi8ELi4ELi2ELi2ELb1ELb0EN7cutlass6half_tE19Flash_kernel_traitsILi128ELi64ELi64ELi8ES3_EELb0ELb0ELb0ELb1ELb0ELb0ELb0EEEvNS_16Flash_bwd_paramsE --------------------------
	.section	.nv.constant0._ZN5flash44flash_bwd_dq_dk_dv_loop_seqk_parallel_kernelI23Flash_bwd_kernel_traitsILi128ELi64ELi64ELi8ELi4ELi2ELi2ELb1ELb0EN7cutlass6half_tE19Flash_kernel_traitsILi128ELi64ELi64ELi8ES3_EELb0ELb0ELb0ELb1ELb0ELb0ELb0EEEvNS_16Flash_bwd_paramsE,"a",@progbits
	.sectionflags	@""
	.align	4
.nv.constant0._ZN5flash44flash_bwd_dq_dk_dv_loop_seqk_parallel_kernelI23Flash_bwd_kernel_traitsILi128ELi64ELi64ELi8ELi4ELi2ELi2ELb1ELb0EN7cutlass6half_tE19Flash_kernel_traitsILi128ELi64ELi64ELi8ES3_EELb0ELb0ELb0ELb1ELb0ELb0ELb0EEEvNS_16Flash_bwd_paramsE:
	.zero		1536


//--------------------- .nv.constant0._ZN5flash44flash_bwd_dq_dk_dv_loop_seqk_parallel_kernelI23Flash_bwd_kernel_traitsILi128ELi64ELi64ELi8ELi4ELi2ELi2ELb1ELb0EN7cutlass6half_tE19Flash_kernel_traitsILi128ELi64ELi64ELi8ES3_EELb0ELb0ELb1ELb0ELb0ELb1ELb0EEEvNS_16Flash_bwd_paramsE --------------------------
	.section	.nv.constant0._ZN5flash44flash_bwd_dq_dk_dv_loop_seqk_parallel_kernelI23Flash_bwd_kernel_traitsILi128ELi64ELi64ELi8ELi4ELi2ELi2ELb1ELb0EN7cutlass6half_tE19Flash_kernel_traitsILi128ELi64ELi64ELi8ES3_EELb0ELb0ELb1ELb0ELb0ELb1ELb0EEEvNS_16Flash_bwd_paramsE,"a",@progbits
	.sectionflags	@""
	.align	4
.nv.constant0._ZN5flash44flash_bwd_dq_dk_dv_loop_seqk_parallel_kernelI23Flash_bwd_kernel_traitsILi128ELi64ELi64ELi8ELi4ELi2ELi2ELb1ELb0EN7cutlass6half_tE19Flash_kernel_traitsILi128ELi64ELi64ELi8ES3_EELb0ELb0ELb1ELb0ELb0ELb1ELb0EEEvNS_16Flash_bwd_paramsE:
	.zero		1536


//--------------------- .nv.constant0._ZN5flash44flash_bwd_dq_dk_dv_loop_seqk_parallel_kernelI23Flash_bwd_kernel_traitsILi128ELi64ELi64ELi8ELi4ELi2ELi2ELb1ELb0EN7cutlass6half_tE19Flash_kernel_traitsILi128ELi64ELi64ELi8ES3_EELb0ELb0ELb1ELb1ELb0ELb0ELb0EEEvNS_16Flash_bwd_paramsE --------------------------
	.section	.nv.constant0._ZN5flash44flash_bwd_dq_dk_dv_loop_seqk_parallel_kernelI23Flash_bwd_kernel_traitsILi128ELi64ELi64ELi8ELi4ELi2ELi2ELb1ELb0EN7cutlass6half_tE19Flash_kernel_traitsILi128ELi64ELi64ELi8ES3_EELb0ELb0ELb1ELb1ELb0ELb0ELb0EEEvNS_16Flash_bwd_paramsE,"a",@progbits
	.sectionflags	@""
	.align	4
.nv.constant0._ZN5flash44flash_bwd_dq_dk_dv_loop_seqk_parallel_kernelI23Flash_bwd_kernel_traitsILi128ELi64ELi64ELi8ELi4ELi2ELi2ELb1ELb0EN7cutlass6half_tE19Flash_kernel_traitsILi128ELi64ELi64ELi8ES3_EELb0ELb0ELb1ELb1ELb0ELb0ELb0EEEvNS_16Flash_bwd_paramsE:
	.zero		1536


//--------------------- .nv.constant0._ZN5flash44flash_bwd_dq_dk_dv_loop_seqk_parallel_kernelI23Flash_bwd_kernel_traitsILi128ELi64ELi128ELi8ELi2ELi4ELi2ELb0ELb0EN7cutlass6half_tE19Flash_kernel_traitsILi128ELi64ELi128ELi8ES3_EELb0ELb0ELb0ELb0ELb0ELb1ELb0EEEvNS_16Flash_bwd_paramsE --------------------------
	.section	.nv.constant0._ZN5flash44flash_bwd_dq_dk_dv_loop_seqk_parallel_kernelI23Flash_bwd_kernel_traitsILi128ELi64ELi128ELi8ELi2ELi4ELi2ELb0ELb0EN7cutlass6half_tE19Flash_kernel_traitsILi128ELi64ELi128ELi8ES3_EELb0ELb0ELb0ELb0ELb0ELb1ELb0EEEvNS_16Flash_bwd_paramsE,"a",@progbits
	.sectionflags	@""
	.align	4
.nv.constant0._ZN5flash44flash_bwd_dq_dk_dv_loop_seqk_parallel_kernelI23Flash_bwd_kernel_traitsILi128ELi64ELi128ELi8ELi2ELi4ELi2ELb0ELb0EN7cutlass6half_tE19Flash_kernel_traitsILi128ELi64ELi128ELi8ES3_EELb0ELb0ELb0ELb0ELb0ELb1ELb0EEEvNS_16Flash_bwd_paramsE:
	.zero		1536


//--------------------- .nv.constant0._ZN5flash44flash_bwd_dq_dk_dv_loop_seqk_parallel_kernelI23Flash_bwd_kernel_traitsILi128ELi64ELi128ELi8ELi2ELi4ELi2ELb0ELb0EN7cutlass6half_tE19Flash_kernel_traitsILi128ELi64ELi128ELi8ES3_EELb0ELb0ELb0ELb0ELb0ELb0ELb0EEEvNS_16Flash_bwd_paramsE --------------------------
	.section	.nv.constant0._ZN5flash44flash_bwd_dq_dk_dv_loop_seqk_parallel_kernelI23Flash_bwd_kernel_traitsILi128ELi64ELi128ELi8ELi2ELi4ELi2ELb0ELb0EN7cutlass6half_tE19Flash_kernel_traitsILi128ELi64ELi128ELi8ES3_EELb0ELb0ELb0ELb0ELb0ELb0ELb0EEEvNS_16Flash_bwd_paramsE,"a",@progbits
	.sectionflags	@""
	.align	4
.nv.constant0._ZN5flash44flash_bwd_dq_dk_dv_loop_seqk_parallel_kernelI23Flash_bwd_kernel_traitsILi128ELi64ELi128ELi8ELi2ELi4ELi2ELb0ELb0EN7cutlass6half_tE19Flash_kernel_traitsILi128ELi64ELi128ELi8ES3_EELb0ELb0ELb0ELb0ELb0ELb0ELb0EEEvNS_16Flash_bwd_paramsE:
	.zero		1536


//--------------------- .nv.constant0._ZN5flash44flash_bwd_dq_dk_dv_loop_seqk_parallel_kernelI23Flash_bwd_kernel_traitsILi128ELi64ELi128ELi8ELi2ELi4ELi2ELb0ELb0EN7cutlass6half_tE19Flash_kernel_traitsILi128ELi64ELi128ELi8ES3_EELb0ELb0ELb1ELb0ELb0ELb0ELb0EEEvNS_16Flash_bwd_paramsE --------------------------
	.section	.nv.constant0._ZN5flash44flash_bwd_dq_dk_dv_loop_seqk_parallel_kernelI23Flash_bwd_kernel_traitsILi128ELi64ELi128ELi8ELi2ELi4ELi2ELb0ELb0EN7cutlass6half_tE19Flash_kernel_traitsILi128ELi64ELi128ELi8ES3_EELb0ELb0ELb1ELb0ELb0ELb0ELb0EEEvNS_16Flash_bwd_paramsE,"a",@progbits
	.sectionflags	@""
	.align	4
.nv.constant0._ZN5flash44flash_bwd_dq_dk_dv_loop_seqk_parallel_kernelI23Flash_bwd_kernel_traitsILi128ELi64ELi128ELi8ELi2ELi4ELi2ELb0ELb0EN7cutlass6half_tE19Flash_kernel_traitsILi128ELi64ELi128ELi8ES3_EELb0ELb0ELb1ELb0ELb0ELb0ELb0EEEvNS_16Flash_bwd_paramsE:
	.zero		1536


//--------------------- .nv.constant0._ZN5flash44flash_bwd_dq_dk_dv_loop_seqk_parallel_kernelI23Flash_bwd_kernel_traitsILi128ELi64ELi128ELi8ELi2ELi4ELi2ELb0ELb0EN7cutlass6half_tE19Flash_kernel_traitsILi128ELi64ELi128ELi8ES3_EELb0ELb0ELb0ELb0ELb1ELb1ELb0EEEvNS_16Flash_bwd_paramsE --------------------------
	.section	.nv.constant0._ZN5flash44flash_bwd_dq_dk_dv_loop_seqk_parallel_kernelI23Flash_bwd_kernel_traitsILi128ELi64ELi128ELi8ELi2ELi4ELi2ELb0ELb0EN7cutlass6half_tE19Flash_kernel_traitsILi128ELi64ELi128ELi8ES3_EELb0ELb0ELb0ELb0ELb1ELb1ELb0EEEvNS_16Flash_bwd_paramsE,"a",@progbits
	.sectionflags	@""
	.align	4
.nv.constant0._ZN5flash44flash_bwd_dq_dk_dv_loop_seqk_parallel_kernelI23Flash_bwd_kernel_traitsILi128ELi64ELi128ELi8ELi2ELi4ELi2ELb0ELb0EN7cutlass6half_tE19Flash_kernel_traitsILi128ELi64ELi128ELi8ES3_EELb0ELb0ELb0ELb0ELb1ELb1ELb0EEEvNS_16Flash_bwd_paramsE:
	.zero		1536


//--------------------- .nv.constant0._ZN5flash44flash_bwd_dq_dk_dv_loop_seqk_parallel_kernelI23Flash_bwd_kernel_traitsILi128ELi64ELi128ELi8ELi2ELi4ELi2ELb0ELb0EN7cutlass6half_tE19Flash_kernel_traitsILi128ELi64ELi128ELi8ES3_EELb0ELb0ELb0ELb1ELb0ELb0ELb0EEEvNS_16Flash_bwd_paramsE --------------------------
	.section	.nv.constant0._ZN5flash44flash_bwd_dq_dk_dv_loop_seqk_parallel_kernelI23Flash_bwd_kernel_traitsILi128ELi64ELi128ELi8ELi2ELi4ELi2ELb0ELb0EN7cutlass6half_tE19Flash_kernel_traitsILi128ELi64ELi128ELi8ES3_EELb0ELb0ELb0ELb1ELb0ELb0ELb0EEEvNS_16Flash_bwd_paramsE,"a",@progbits
	.sectionflags	@""
	.align	4
.nv.constant0._ZN5flash44flash_bwd_dq_dk_dv_loop_seqk_parallel_kernelI23Flash_bwd_kernel_traitsILi128ELi64ELi128ELi8ELi2ELi4ELi2ELb0ELb0EN7cutlass6half_tE19Flash_kernel_traitsILi128ELi64ELi128ELi8ES3_EELb0ELb0ELb0ELb1ELb0ELb0ELb0EEEvNS_16Flash_bwd_paramsE:
	.zero		1536


//--------------------- .nv.constant0._ZN5flash44flash_bwd_dq_dk_dv_loop_seqk_parallel_kernelI23Flash_bwd_kernel_traitsILi128ELi64ELi128ELi8ELi2ELi4ELi2ELb0ELb0EN7cutlass6half_tE19Flash_kernel_traitsILi128ELi64ELi128ELi8ES3_EELb0ELb0ELb1ELb0ELb0ELb1ELb0EEEvNS_16Flash_bwd_paramsE --------------------------
	.section	.nv.constant0._ZN5flash44flash_bwd_dq_dk_dv_loop_seqk_parallel_kernelI23Flash_bwd_kernel_traitsILi128ELi64ELi128ELi8ELi2ELi4ELi2ELb0ELb0EN7cutlass6half_tE19Flash_kernel_traitsILi128ELi64ELi128ELi8ES3_EELb0ELb0ELb1ELb0ELb0ELb1ELb0EEEvNS_16Flash_bwd_paramsE,"a",@progbits
	.sectionflags	@""
	.align	4
.nv.constant0._ZN5flash44flash_bwd_dq_dk_dv_loop_seqk_parallel_kernelI23Flash_bwd_kernel_traitsILi128ELi64ELi128ELi8ELi2ELi4ELi2ELb0ELb0EN7cutlass6half_tE19Flash_kernel_traitsILi128ELi64ELi128ELi8ES3_EELb0ELb0ELb1ELb0ELb0ELb1ELb0EEEvNS_16Flash_bwd_paramsE:
	.zero		1536


//--------------------- .nv.constant0._ZN5flash44flash_bwd_dq_dk_dv_loop_seqk_parallel_kernelI23Flash_bwd_kernel_traitsILi128ELi64ELi128ELi8ELi2ELi4ELi2ELb0ELb0EN7cutlass6half_tE19Flash_kernel_traitsILi128ELi64ELi128ELi8ES3_EELb0ELb0ELb1ELb1ELb0ELb0ELb0EEEvNS_16Flash_bwd_paramsE --------------------------
	.section	.nv.constant0._ZN5flash44flash_bwd_dq_dk_dv_loop_seqk_parallel_kernelI23Flash_bwd_kernel_traitsILi128ELi64ELi128ELi8ELi2ELi4ELi2ELb0ELb0EN7cutlass6half_tE19Flash_kernel_traitsILi128ELi64ELi128ELi8ES3_EELb0ELb0ELb1ELb1ELb0ELb0ELb0EEEvNS_16Flash_bwd_paramsE,"a",@progbits
	.sectionflags	@""
	.align	4
.nv.constant0._ZN5flash44flash_bwd_dq_dk_dv_loop_seqk_parallel_kernelI23Flash_bwd_kernel_traitsILi128ELi64ELi128ELi8ELi2ELi4ELi2ELb0ELb0EN7cutlass6half_tE19Flash_kernel_traitsILi128ELi64ELi128ELi8ES3_EELb0ELb0ELb1ELb1ELb0ELb0ELb0EEEvNS_16Flash_bwd_paramsE:
	.zero		1536


//--------------------- .nv.constant0._ZN5flash27flash_bwd_convert_dq_kernelI23Flash_bwd_kernel_traitsILi128ELi64ELi64ELi8ELi4ELi2ELi2ELb1ELb0EN7cutlass6half_tE19Flash_kernel_traitsILi128ELi64ELi64ELi8ES3_EEEEvNS_16Flash_bwd_paramsEi --------------------------
	.section	.nv.constant0._ZN5flash27flash_bwd_convert_dq_kernelI23Flash_bwd_kernel_traitsILi128ELi64ELi64ELi8ELi4ELi2ELi2ELb1ELb0EN7cutlass6half_tE19Flash_kernel_traitsILi128ELi64ELi64ELi8ES3_EEEEvNS_16Flash_bwd_paramsEi,"a",@progbits
	.sectionflags	@""
	.align	4
.nv.constant0._ZN5flash27flash_bwd_convert_dq_kernelI23Flash_bwd_kernel_traitsILi128ELi64ELi64ELi8ELi4ELi2ELi2ELb1ELb0EN7cutlass6half_tE19Flash_kernel_traitsILi128ELi64ELi64ELi8ES3_EEEEvNS_16Flash_bwd_paramsEi:
	.zero		1540


//--------------------- .nv.constant0._ZN5flash44flash_bwd_dq_dk_dv_loop_seqk_parallel_kernelI23Flash_bwd_kernel_traitsILi128ELi64ELi64ELi8ELi4ELi2ELi2ELb1ELb0EN7cutlass6half_tE19Flash_kernel_traitsILi128ELi64ELi64ELi8ES3_EELb1ELb0ELb0ELb0ELb0ELb1ELb0EEEvNS_16Flash_bwd_paramsE --------------------------
	.section	.nv.constant0._ZN5flash44flash_bwd_dq_dk_dv_loop_seqk_parallel_kernelI23Flash_bwd_kernel_traitsILi128ELi64ELi64ELi8ELi4ELi2ELi2ELb1ELb0EN7cutlass6half_tE19Flash_kernel_traitsILi128ELi64ELi64ELi8ES3_EELb1ELb0ELb0ELb0ELb0ELb1ELb0EEEvNS_16Flash_bwd_paramsE,"a",@progbits
	.sectionflags	@""
	.align	4
.nv.constant0._ZN5flash44flash_bwd_dq_dk_dv_loop_seqk_parallel_kernelI23Flash_bwd_kernel_traitsILi128ELi64ELi64ELi8ELi4ELi2ELi2ELb1ELb0EN7cutlass6half_tE19Flash_kernel_traitsILi128ELi64ELi64ELi8ES3_EELb1ELb0ELb0ELb0ELb0ELb1ELb0EEEvNS_16Flash_bwd_paramsE:
	.zero		1536


//--------------------- .nv.constant0._ZN5flash44flash_bwd_dq_dk_dv_loop_seqk_parallel_kernelI23Flash_bwd_kernel_traitsILi128ELi64ELi64ELi8ELi4ELi2ELi2ELb1ELb0EN7cutlass6half_tE19Flash_kernel_traitsILi128ELi64ELi64ELi8ES3_EELb0ELb0ELb0ELb0ELb0ELb1ELb1EEEvNS_16Flash_bwd_paramsE --------------------------
	.section	.nv.constant0._ZN5flash44flash_bwd_dq_dk_dv_loop_seqk_parallel_kernelI23Flash_bwd_kernel_traitsILi128ELi64ELi64ELi8ELi4ELi2ELi2ELb1ELb0EN7cutlass6half_tE19Flash_kernel_traitsILi128ELi64ELi64ELi8ES3_EELb0ELb0ELb0ELb0ELb0ELb1ELb1EEEvNS_16Flash_bwd_paramsE,"a",@progbits
	.sectionflags	@""
	.align	4
.nv.constant0._ZN5flash44flash_bwd_dq_dk_dv_loop_seqk_parallel_kernelI23Flash_bwd_kernel_traitsILi128ELi64ELi64ELi8ELi4ELi2ELi2ELb1ELb0EN7cutlass6half_tE19Flash_kernel_traitsILi128ELi64ELi64ELi8ES3_EELb0ELb0ELb0ELb0ELb0ELb1ELb1EEEvNS_16Flash_bwd_paramsE:
	.zero		1536


//--------------------- .nv.constant0._ZN5flash44flash_bwd_dq_dk_dv_loop_seqk_parallel_kernelI23Flash_bwd_kernel_traitsILi128ELi64ELi64ELi8ELi4ELi2ELi2ELb1ELb0EN7cutlass6half_tE19Flash_kernel_traitsILi128ELi64ELi64ELi8ES3_EELb1ELb0ELb0ELb0ELb0ELb0ELb0EEEvNS_16Flash_bwd_paramsE --------------------------
	.section	.nv.constant0._ZN5flash44flash_bwd_dq_dk_dv_loop_seqk_parallel_kernelI23Flash_bwd_kernel_traitsILi128ELi64ELi64ELi8ELi4ELi2ELi2ELb1ELb0EN7cutlass6half_tE19Flash_kernel_traitsILi128ELi64ELi64ELi8ES3_EELb1ELb0ELb0ELb0ELb0ELb0ELb0EEEvNS_16Flash_bwd_paramsE,"a",@progbits
	.sectionflags	@""
	.align	4
.nv.constant0._ZN5flash44flash_bwd_dq_dk_dv_loop_seqk_parallel_kernelI23Flash_bwd_kernel_traitsILi128ELi64ELi64ELi8ELi4ELi2ELi2ELb1ELb0EN7cutlass6half_tE19Flash_kernel_traitsILi128ELi64ELi64ELi8ES3_EELb1ELb0ELb0ELb0ELb0ELb0ELb0EEEvNS_16Flash_bwd_paramsE:
	.zero		1536


//--------------------- .nv.constant0._ZN5flash44flash_bwd_dq_dk_dv_loop_seqk_parallel_kernelI23Flash_bwd_kernel_traitsILi128ELi64ELi64ELi8ELi4ELi2ELi2ELb1ELb0EN7cutlass6half_tE19Flash_kernel_traitsILi128ELi64ELi64ELi8ES3_EELb0ELb0ELb0ELb0ELb0ELb0ELb1EEEvNS_16Flash_bwd_paramsE --------------------------
	.section	.nv.constant0._ZN5flash44flash_bwd_dq_dk_dv_loop_seqk_parallel_kernelI23Flash_bwd_kernel_traitsILi128ELi64ELi64ELi8ELi4ELi2ELi2ELb1ELb0EN7cutlass6half_tE19Flash_kernel_traitsILi128ELi64ELi64ELi8ES3_EELb0ELb0ELb0ELb0ELb0ELb0ELb1EEEvNS_16Flash_bwd_paramsE,"a",@progbits
	.sectionflags	@""
	.align	4
.nv.constant0._ZN5flash44flash_bwd_dq_dk_dv_loop_seqk_parallel_kernelI23Flash_bwd_kernel_traitsILi128ELi64ELi64ELi8ELi4ELi2ELi2ELb1ELb0EN7cutlass6half_tE19Flash_kernel_traitsILi128ELi64ELi64ELi8ES3_EELb0ELb0ELb0ELb0ELb0ELb0ELb1EEEvNS_16Flash_bwd_paramsE:
	.zero		1536


//--------------------- .nv.constant0._ZN5flash44flash_bwd_dq_dk_dv_loop_seqk_parallel_kernelI23Flash_bwd_kernel_traitsILi128ELi64ELi64ELi8ELi4ELi2ELi2ELb1ELb0EN7cutlass6half_tE19Flash_kernel_traitsILi128ELi64ELi64ELi8ES3_EELb1ELb0ELb1ELb0ELb0ELb0ELb0EEEvNS_16Flash_bwd_paramsE --------------------------
	.section	.nv.constant0._ZN5flash44flash_bwd_dq_dk_dv_loop_seqk_parallel_kernelI23Flash_bwd_kernel_traitsILi128ELi64ELi64ELi8ELi4ELi2ELi2ELb1ELb0EN7cutlass6half_tE19Flash_kernel_traitsILi128ELi64ELi64ELi8ES3_EELb1ELb0ELb1ELb0ELb0ELb0ELb0EEEvNS_16Flash_bwd_paramsE,"a",@progbits
	.sectionflags	@""
	.align	4
.nv.constant0._ZN5flash44flash_bwd_dq_dk_dv_loop_seqk_parallel_kernelI23Flash_bwd_kernel_traitsILi128ELi64ELi64ELi8ELi4ELi2ELi2ELb1ELb0EN7cutlass6half_tE19Flash_kernel_traitsILi128ELi64ELi64ELi8ES3_EELb1ELb0ELb1ELb0ELb0ELb0ELb0EEEvNS_16Flash_bwd_paramsE:
	.zero		1536


//--------------------- .nv.constant0._ZN5flash44flash_bwd_dq_dk_dv_loop_seqk_parallel_kernelI23Flash_bwd_kernel_traitsILi128ELi64ELi64ELi8ELi4ELi2ELi2ELb1ELb0EN7cutlass6half_tE19Flash_kernel_traitsILi128ELi64ELi64ELi8ES3_EELb0ELb0ELb1ELb0ELb0ELb0ELb1EEEvNS_16Flash_bwd_paramsE --------------------------
	.section	.nv.constant0._ZN5flash44flash_bwd_dq_dk_dv_loop_seqk_parallel_kernelI23Flash_bwd_kernel_traitsILi128ELi64ELi64ELi8ELi4ELi2ELi2ELb1ELb0EN7cutlass6half_tE19Flash_kernel_traitsILi128ELi64ELi64ELi8ES3_EELb0ELb0ELb1ELb0ELb0ELb0ELb1EEEvNS_16Flash_bwd_paramsE,"a",@progbits
	.sectionflags	@""
	.align	4
.nv.constant0._ZN5flash44flash_bwd_dq_dk_dv_loop_seqk_parallel_kernelI23Flash_bwd_kernel_traitsILi128ELi64ELi64ELi8ELi4ELi2ELi2ELb1ELb0EN7cutlass6half_tE19Flash_kernel_traitsILi128ELi64ELi64ELi8ES3_EELb0ELb0ELb1ELb0ELb0ELb0ELb1EEEvNS_16Flash_bwd_paramsE:
	.zero		1536


//--------------------- .nv.constant0._ZN5flash44flash_bwd_dq_dk_dv_loop_seqk_parallel_kernelI23Flash_bwd_kernel_traitsILi128ELi64ELi64ELi8ELi4ELi2ELi2ELb1ELb0EN7cutlass6half_tE19Flash_kernel_traitsILi128ELi64ELi64ELi8ES3_EELb1ELb0ELb0ELb0ELb1ELb1ELb0EEEvNS_16Flash_bwd_paramsE --------------------------
	.section	.nv.constant0._ZN5flash44flash_bwd_dq_dk_dv_loop_seqk_parallel_kernelI23Flash_bwd_kernel_traitsILi128ELi64ELi64ELi8ELi4ELi2ELi2ELb1ELb0EN7cutlass6half_tE19Flash_kernel_traitsILi128ELi64ELi64ELi8ES3_EELb1ELb0ELb0ELb0ELb1ELb1ELb0EEEvNS_16Flash_bwd_paramsE,"a",@progbits
	.sectionflags	@""
	.align	4
.nv.constant0._ZN5flash44flash_bwd_dq_dk_dv_loop_seqk_parallel_kernelI23Flash_bwd_kernel_traitsILi128ELi64ELi64ELi8ELi4ELi2ELi2ELb1ELb0EN7cutlass6half_tE19Flash_kernel_traitsILi128ELi64ELi64ELi8ES3_EELb1ELb0ELb0ELb0ELb1ELb1ELb0EEEvNS_16Flash_bwd_paramsE:
	.zero		1536


//--------------------- .nv.constant0._ZN5flash44flash_bwd_dq_dk_dv_loop_seqk_parallel_kernelI23Flash_bwd_kernel_traitsILi128ELi64ELi64ELi8ELi4ELi2ELi2ELb1ELb0EN7cutlass6half_tE19Flash_kernel_traitsILi128ELi64ELi64ELi8ES3_EELb0ELb0ELb0ELb0ELb1ELb1ELb1EEEvNS_16Flash_bwd_paramsE --------------------------
	.section	.nv.constant0._ZN5flash44flash_bwd_dq_dk_dv_loop_seqk_parallel_kernelI23Flash_bwd_kernel_traitsILi128ELi64ELi64ELi8ELi4ELi2ELi2ELb1ELb0EN7cutlass6half_tE19Flash_kernel_traitsILi128ELi64ELi64ELi8ES3_EELb0ELb0ELb0ELb0ELb1ELb1ELb1EEEvNS_16Flash_bwd_paramsE,"a",@progbits
	.sectionflags	@""
	.align	4
.nv.constant0._ZN5flash44flash_bwd_dq_dk_dv_loop_seqk_parallel_kernelI23Flash_bwd_kernel_traitsILi128ELi64ELi64ELi8ELi4ELi2ELi2ELb1ELb0EN7cutlass6half_tE19Flash_kernel_traitsILi128ELi64ELi64ELi8ES3_EELb0ELb0ELb0ELb0ELb1ELb1ELb1EEEvNS_16Flash_bwd_paramsE:
	.zero		1536


//--------------------- .nv.constant0._ZN5flash44flash_bwd_dq_dk_dv_loop_seqk_parallel_kernelI23Flash_bwd_kernel_traitsILi128ELi64ELi64ELi8ELi4ELi2ELi2ELb1ELb0EN7cutlass6half_tE19Flash_kernel_traitsILi128ELi64ELi64ELi8ES3_EELb1ELb0ELb0ELb1ELb0ELb0ELb0EEEvNS_16Flash_bwd_paramsE --------------------------
	.section	.nv.constant0._ZN5flash44flash_bwd_dq_dk_dv_loop_seqk_parallel_kernelI23Flash_bwd_kernel_traitsILi128ELi64ELi64ELi8ELi4ELi2ELi2ELb1ELb0EN7cutlass6half_tE19Flash_kernel_traitsILi128ELi64ELi64ELi8ES3_EELb1ELb0ELb0ELb1ELb0ELb0ELb0EEEvNS_16Flash_bwd_paramsE,"a",@progbits
	.sectionflags	@""
	.align	4
.nv.constant0._ZN5flash44flash_bwd_dq_dk_dv_loop_seqk_parallel_kernelI23Flash_bwd_kernel_traitsILi128ELi64ELi64ELi8ELi4ELi2ELi2ELb1ELb0EN7cutlass6half_tE19Flash_kernel_traitsILi128ELi64ELi64ELi8ES3_EELb1ELb0ELb0ELb1ELb0ELb0ELb0EEEvNS_16Flash_bwd_paramsE:
	.zero		1536


//--------------------- .nv.constant0._ZN5flash44flash_bwd_dq_dk_dv_loop_seqk_parallel_kernelI23Flash_bwd_kernel_traitsILi128ELi64ELi64ELi8ELi4ELi2ELi2ELb1ELb0EN7cutlass6half_tE19Flash_kernel_traitsILi128ELi64ELi64ELi8ES3_EELb0ELb0ELb0ELb1ELb0ELb0ELb1EEEvNS_16Flash_bwd_paramsE --------------------------
	.section	.nv.constant0._ZN5flash44flash_bwd_dq_dk_dv_loop_seqk_parallel_kernelI23Flash_bwd_kernel_traitsILi128ELi64ELi64ELi8ELi4ELi2ELi2ELb1ELb0EN7cutlass6half_tE19Flash_kernel_traitsILi128ELi64ELi64ELi8ES3_EELb0ELb0ELb0ELb1ELb0ELb0ELb1EEEvNS_16Flash_bwd_paramsE,"a",@progbits
	.sectionflags	@""
	.align	4
.nv.constant0._ZN5flash44flash_bwd_dq_dk_dv_loop_seqk_parallel_kernelI23Flash_bwd_kernel_traitsILi128ELi64ELi64ELi8ELi4ELi2ELi2ELb1ELb0EN7cutlass6half_tE19Flash_kernel_traitsILi128ELi64ELi64ELi8ES3_EELb0ELb0ELb0ELb1ELb0ELb0ELb1EEEvNS_16Flash_bwd_paramsE:
	.zero		1536


//--------------------- .nv.constant0._ZN5flash44flash_bwd_dq_dk_dv_loop_seqk_parallel_kernelI23Flash_bwd_kernel_traitsILi128ELi64ELi64ELi8ELi4ELi2ELi2ELb1ELb0EN7cutlass6half_tE19Flash_kernel_traitsILi128ELi64ELi64ELi8ES3_EELb1ELb0ELb1ELb0ELb0ELb1ELb0EEEvNS_16Flash_bwd_paramsE --------------------------
	.section	.nv.constant0._ZN5flash44flash_bwd_dq_dk_dv_loop_seqk_parallel_kernelI23Flash_bwd_kernel_traitsILi128ELi64ELi64ELi8ELi4ELi2ELi2ELb1ELb0EN7cutlass6half_tE19Flash_kernel_traitsILi128ELi64ELi64ELi8ES3_EELb1ELb0ELb1ELb0ELb0ELb1ELb0EEEvNS_16Flash_bwd_paramsE,"a",@progbits
	.sectionflags	@""
	.align	4
.nv.constant0._ZN5flash44flash_bwd_dq_dk_dv_loop_seqk_parallel_kernelI23Flash_bwd_kernel_traitsILi128ELi64ELi64ELi8ELi4ELi2ELi2ELb1ELb0EN7cutlass6half_tE19Flash_kernel_traitsILi128ELi64ELi64ELi8ES3_EELb1ELb0ELb1ELb0ELb0ELb1ELb0EEEvNS_16Flash_bwd_paramsE:
	.zero		1536


//--------------------- .nv.constant0._ZN5flash44flash_bwd_dq_dk_dv_loop_seqk_parallel_kernelI23Flash_bwd_kernel_traitsILi128ELi64ELi64ELi8ELi4ELi2ELi2ELb1ELb0EN7cutlass6half_tE19Flash_kernel_traitsILi128ELi64ELi64ELi8ES3_EELb0ELb0ELb1ELb0ELb0ELb1ELb1EEEvNS_16Flash_bwd_paramsE --------------------------
	.section	.nv.constant0._ZN5flash44flash_bwd_dq_dk_dv_loop_seqk_parallel_kernelI23Flash_bwd_kernel_traitsILi128ELi64ELi64ELi8ELi4ELi2ELi2ELb1ELb0EN7cutlass6half_tE19Flash_kernel_traitsILi128ELi64ELi64ELi8ES3_EELb0ELb0ELb1ELb0ELb0ELb1ELb1EEEvNS_16Flash_bwd_paramsE,"a",@progbits
	.sectionflags	@""
	.align	4
.nv.constant0._ZN5flash44flash_bwd_dq_dk_dv_loop_seqk_parallel_kernelI23Flash_bwd_kernel_traitsILi128ELi64ELi64ELi8ELi4ELi2ELi2ELb1ELb0EN7cutlass6half_tE19Flash_kernel_traitsILi128ELi64ELi64ELi8ES3_EELb0ELb0ELb1ELb0ELb0ELb1ELb1EEEvNS_16Flash_bwd_paramsE:
	.zero		1536


//--------------------- .nv.constant0._ZN5flash44flash_bwd_dq_dk_dv_loop_seqk_parallel_kernelI23Flash_bwd_kernel_traitsILi128ELi64ELi64ELi8ELi4ELi2ELi2ELb1ELb0EN7cutlass6half_tE19Flash_kernel_traitsILi128ELi64ELi64ELi8ES3_EELb1ELb0ELb1ELb1ELb0ELb0ELb0EEEvNS_16Flash_bwd_paramsE --------------------------
	.section	.nv.constant0._ZN5flash44flash_bwd_dq_dk_dv_loop_seqk_parallel_kernelI23Flash_bwd_kernel_traitsILi128ELi64ELi64ELi8ELi4ELi2ELi2ELb1ELb0EN7cutlass6half_tE19Flash_kernel_traitsILi128ELi64ELi64ELi8ES3_EELb1ELb0ELb1ELb1ELb0ELb0ELb0EEEvNS_16Flash_bwd_paramsE,"a",@progbits
	.sectionflags	@""
	.align	4
.nv.constant0._ZN5flash44flash_bwd_dq_dk_dv_loop_seqk_parallel_kernelI23Flash_bwd_kernel_traitsILi128ELi64ELi64ELi8ELi4ELi2ELi2ELb1ELb0EN7cutlass6half_tE19Flash_kernel_traitsILi128ELi64ELi64ELi8ES3_EELb1ELb0ELb1ELb1ELb0ELb0ELb0EEEvNS_16Flash_bwd_paramsE:
	.zero		1536


//--------------------- .nv.constant0._ZN5flash44flash_bwd_dq_dk_dv_loop_seqk_parallel_kernelI23Flash_bwd_kernel_traitsILi128ELi64ELi64ELi8ELi4ELi2ELi2ELb1ELb0EN7cutlass6half_tE19Flash_kernel_traitsILi128ELi64ELi64ELi8ES3_EELb0ELb0ELb1ELb1ELb0ELb0ELb1EEEvNS_16Flash_bwd_paramsE --------------------------
	.section	.nv.constant0._ZN5flash44flash_bwd_dq_dk_dv_loop_seqk_parallel_kernelI23Flash_bwd_kernel_traitsILi128ELi64ELi64ELi8ELi4ELi2ELi2ELb1ELb0EN7cutlass6half_tE19Flash_kernel_traitsILi128ELi64ELi64ELi8ES3_EELb0ELb0ELb1ELb1ELb0ELb0ELb1EEEvNS_16Flash_bwd_paramsE,"a",@progbits
	.sectionflags	@""
	.align	4
.nv.constant0._ZN5flash44flash_bwd_dq_dk_dv_loop_seqk_parallel_kernelI23Flash_bwd_kernel_traitsILi128ELi64ELi64ELi8ELi4ELi2ELi2ELb1ELb0EN7cutlass6half_tE19Flash_kernel_traitsILi128ELi64ELi64ELi8ES3_EELb0ELb0ELb1ELb1ELb0ELb0ELb1EEEvNS_16Flash_bwd_paramsE:
	.zero		1536


//--------------------- .nv.constant0._ZN5flash25flash_bwd_dot_do_o_kernelILb0E23Flash_bwd_kernel_traitsILi128ELi64ELi64ELi8ELi4ELi2ELi2ELb1ELb0EN7cutlass6half_tE19Flash_kernel_traitsILi128ELi64ELi64ELi8ES3_EEEEvNS_16Flash_bwd_paramsE --------------------------
	.section	.nv.constant0._ZN5flash25flash_bwd_dot_do_o_kernelILb0E23Flash_bwd_kernel_traitsILi128ELi64ELi64ELi8ELi4ELi2ELi2ELb1ELb0EN7cutlass6half_tE19Flash_kernel_traitsILi128ELi64ELi64ELi8ES3_EEEEvNS_16Flash_bwd_paramsE,"a",@progbits
	.sectionflags	@""
	.align	4
.nv.constant0._ZN5flash25flash_bwd_dot_do_o_kernelILb0E23Flash_bwd_kernel_traitsILi128ELi64ELi64ELi8ELi4ELi2ELi2ELb1ELb0EN7cutlass6half_tE19Flash_kernel_traitsILi128ELi64ELi64ELi8ES3_EEEEvNS_16Flash_bwd_paramsE:
	.zero		1536


//--------------------- .nv.constant0._ZN5flash25flash_bwd_dot_do_o_kernelILb1E23Flash_bwd_kernel_traitsILi128ELi64ELi64ELi8ELi4ELi2ELi2ELb1ELb0EN7cutlass6half_tE19Flash_kernel_traitsILi128ELi64ELi64ELi8ES3_EEEEvNS_16Flash_bwd_paramsE --------------------------
	.section	.nv.constant0._ZN5flash25flash_bwd_dot_do_o_kernelILb1E23Flash_bwd_kernel_traitsILi128ELi64ELi64ELi8ELi4ELi2ELi2ELb1ELb0EN7cutlass6half_tE19Flash_kernel_traitsILi128ELi64ELi64ELi8ES3_EEEEvNS_16Flash_bwd_paramsE,"a",@progbits
	.sectionflags	@""
	.align	4
.nv.constant0._ZN5flash25flash_bwd_dot_do_o_kernelILb1E23Flash_bwd_kernel_traitsILi128ELi64ELi64ELi8ELi4ELi2ELi2ELb1ELb0EN7cutlass6half_tE19Flash_kernel_traitsILi128ELi64ELi64ELi8ES3_EEEEvNS_16Flash_bwd_paramsE:
	.zero		1536


//--------------------- .nv.constant0._ZN5flash27flash_bwd_convert_dq_kernelI23Flash_bwd_kernel_traitsILi128ELi64ELi128ELi8ELi2ELi4ELi2ELb0ELb0EN7cutlass6half_tE19Flash_kernel_traitsILi128ELi64ELi128ELi8ES3_EEEEvNS_16Flash_bwd_paramsEi --------------------------
	.section	.nv.constant0._ZN5flash27flash_bwd_convert_dq_kernelI23Flash_bwd_kernel_traitsILi128ELi64ELi128ELi8ELi2ELi4ELi2ELb0ELb0EN7cutlass6half_tE19Flash_kernel_traitsILi128ELi64ELi128ELi8ES3_EEEEvNS_16Flash_bwd_paramsEi,"a",@progbits
	.sectionflags	@""
	.align	4
.nv.constant0._ZN5flash27flash_bwd_convert_dq_kernelI23Flash_bwd_kernel_traitsILi128ELi64ELi128ELi8ELi2ELi4ELi2ELb0ELb0EN7cutlass6half_tE19Flash_kernel_traitsILi128ELi64ELi128ELi8ES3_EEEEvNS_16Flash_bwd_paramsEi:
	.zero		1540


//--------------------- .nv.constant0._ZN5flash44flash_bwd_dq_dk_dv_loop_seqk_parallel_kernelI23Flash_bwd_kernel_traitsILi128ELi64ELi128ELi8ELi2ELi4ELi2ELb0ELb0EN7cutlass6half_tE19Flash_kernel_traitsILi128ELi64ELi128ELi8ES3_EELb1ELb0ELb0ELb0ELb0ELb1ELb0EEEvNS_16Flash_bwd_paramsE --------------------------
	.section	.nv.constant0._ZN5flash44flash_bwd_dq_dk_dv_loop_seqk_parallel_kernelI23Flash_bwd_kernel_traitsILi128ELi64ELi128ELi8ELi2ELi4ELi2ELb0ELb0EN7cutlass6half_tE19Flash_kernel_traitsILi128ELi64ELi128ELi8ES3_EELb1ELb0ELb0ELb0ELb0ELb1ELb0EEEvNS_16Flash_bwd_paramsE,"a",@progbits
	.sectionflags	@""
	.align	4
.nv.constant0._ZN5flash44flash_bwd_dq_dk_dv_loop_seqk_parallel_kernelI23Flash_bwd_kernel_traitsILi128ELi64ELi128ELi8ELi2ELi4ELi2ELb0ELb0EN7cutlass6half_tE19Flash_kernel_traitsILi128ELi64ELi128ELi8ES3_EELb1ELb0ELb0ELb0ELb0ELb1ELb0EEEvNS_16Flash_bwd_paramsE:
	.zero		1536


//--------------------- .nv.constant0._ZN5flash44flash_bwd_dq_dk_dv_loop_seqk_parallel_kernelI23Flash_bwd_kernel_traitsILi128ELi64ELi128ELi8ELi2ELi4ELi2ELb0ELb0EN7cutlass6half_tE19Flash_kernel_traitsILi128ELi64ELi128ELi8ES3_EELb0ELb0ELb0ELb0ELb0ELb1ELb1EEEvNS_16Flash_bwd_paramsE --------------------------
	.section	.nv.constant0._ZN5flash44flash_bwd_dq_dk_dv_loop_seqk_parallel_kernelI23Flash_bwd_kernel_traitsILi128ELi64ELi128ELi8ELi2ELi4ELi2ELb0ELb0EN7cutlass6half_tE19Flash_kernel_traitsILi128ELi64ELi128ELi8ES3_EELb0ELb0ELb0ELb0ELb0ELb1ELb1EEEvNS_16Flash_bwd_paramsE,"a",@progbits
	.sectionflags	@""
	.align	4
.nv.constant0._ZN5flash44flash_bwd_dq_dk_dv_loop_seqk_parallel_kernelI23Flash_bwd_kernel_traitsILi128ELi64ELi128ELi8ELi2ELi4ELi2ELb0ELb0EN7cutlass6half_tE19Flash_kernel_traitsILi128ELi64ELi128ELi8ES3_EELb0ELb0ELb0ELb0ELb0ELb1ELb1EEEvNS_16Flash_bwd_paramsE:
	.zero		1536


//--------------------- .nv.constant0._ZN5flash44flash_bwd_dq_dk_dv_loop_seqk_parallel_kernelI23Flash_bwd_kernel_traitsILi128ELi64ELi128ELi8ELi2ELi4ELi2ELb0ELb0EN7cutlass6half_tE19Flash_kernel_traitsILi128ELi64ELi128ELi8ES3_EELb1ELb0ELb0ELb0ELb0ELb0ELb0EEEvNS_16Flash_bwd_paramsE --------------------------
	.section	.nv.constant0._ZN5flash44flash_bwd_dq_dk_dv_loop_seqk_parallel_kernelI23Flash_bwd_kernel_traitsILi128ELi64ELi128ELi8ELi2ELi4ELi2ELb0ELb0EN7cutlass6half_tE19Flash_kernel_traitsILi128ELi64ELi128ELi8ES3_EELb1ELb0ELb0ELb0ELb0ELb0ELb0EEEvNS_16Flash_bwd_paramsE,"a",@progbits
	.sectionflags	@""
	.align	4
.nv.constant0._ZN5flash44flash_bwd_dq_dk_dv_loop_seqk_parallel_kernelI23Flash_bwd_kernel_traitsILi128ELi64ELi128ELi8ELi2ELi4ELi2ELb0ELb0EN7cutlass6half_tE19Flash_kernel_traitsILi128ELi64ELi128ELi8ES3_EELb1ELb0ELb0ELb0ELb0ELb0ELb0EEEvNS_16Flash_bwd_paramsE:
	.zero		1536


//--------------------- .nv.constant0._ZN5flash44flash_bwd_dq_dk_dv_loop_seqk_parallel_kernelI23Flash_bwd_kernel_traitsILi128ELi64ELi128ELi8ELi2ELi4ELi2ELb0ELb0EN7cutlass6half_tE19Flash_kernel_traitsILi128ELi64ELi128ELi8ES3_EELb0ELb0ELb0ELb0ELb0ELb0ELb1EEEvNS_16Flash_bwd_paramsE --------------------------
	.section	.nv.constant0._ZN5flash44flash_bwd_dq_dk_dv_loop_seqk_parallel_kernelI23Flash_bwd_kernel_traitsILi128ELi64ELi128ELi8ELi2ELi4ELi2ELb0ELb0EN7cutlass6half_tE19Flash_kernel_traitsILi128ELi64ELi128ELi8ES3_EELb0ELb0ELb0ELb0ELb0ELb0ELb1EEEvNS_16Flash_bwd_paramsE,"a",@progbits
	.sectionflags	@""
	.align	4
.nv.constant0._ZN5flash44flash_bwd_dq_dk_dv_loop_seqk_parallel_kernelI23Flash_bwd_kernel_traitsILi128ELi64ELi128ELi8ELi2ELi4ELi2ELb0ELb0EN7cutlass6half_tE19Flash_kernel_traitsILi128ELi64ELi128ELi8ES3_EELb0ELb0ELb0ELb0ELb0ELb0ELb1EEEvNS_16Flash_bwd_paramsE:
	.zero		1536


//--------------------- .nv.constant0._ZN5flash44flash_bwd_dq_dk_dv_loop_seqk_parallel_kernelI23Flash_bwd_kernel_traitsILi128ELi64ELi128ELi8ELi2ELi4ELi2ELb0ELb0EN7cutlass6half_tE19Flash_kernel_traitsILi128ELi64ELi128ELi8ES3_EELb1ELb0ELb1ELb0ELb0ELb0ELb0EEEvNS_16Flash_bwd_paramsE --------------------------
	.section	.nv.constant0._ZN5flash44flash_bwd_dq_dk_dv_loop_seqk_parallel_kernelI23Flash_bwd_kernel_traitsILi128ELi64ELi128ELi8ELi2ELi4ELi2ELb0ELb0EN7cutlass6half_tE19Flash_kernel_traitsILi128ELi64ELi128ELi8ES3_EELb1ELb0ELb1ELb0ELb0ELb0ELb0EEEvNS_16Flash_bwd_paramsE,"a",@progbits
	.sectionflags	@""
	.align	4
.nv.constant0._ZN5flash44flash_bwd_dq_dk_dv_loop_seqk_parallel_kernelI23Flash_bwd_kernel_traitsILi128ELi64ELi128ELi8ELi2ELi4ELi2ELb0ELb0EN7cutlass6half_tE19Flash_kernel_traitsILi128ELi64ELi128ELi8ES3_EELb1ELb0ELb1ELb0ELb0ELb0ELb0EEEvNS_16Flash_bwd_paramsE:
	.zero		1536


//--------------------- .nv.constant0._ZN5flash44flash_bwd_dq_dk_dv_loop_seqk_parallel_kernelI23Flash_bwd_kernel_traitsILi128ELi64ELi128ELi8ELi2ELi4ELi2ELb0ELb0EN7cutlass6half_tE19Flash_kernel_traitsILi128ELi64ELi128ELi8ES3_EELb0ELb0ELb1ELb0ELb0ELb0ELb1EEEvNS_16Flash_bwd_paramsE --------------------------
	.section	.nv.constant0._ZN5flash44flash_bwd_dq_dk_dv_loop_seqk_parallel_kernelI23Flash_bwd_kernel_traitsILi128ELi64ELi128ELi8ELi2ELi4ELi2ELb0ELb0EN7cutlass6half_tE19Flash_kernel_traitsILi128ELi64ELi128ELi8ES3_EELb0ELb0ELb1ELb0ELb0ELb0ELb1EEEvNS_16Flash_bwd_paramsE,"a",@progbits
	.sectionflags	@""
	.align	4
.nv.constant0._ZN5flash44flash_bwd_dq_dk_dv_loop_seqk_parallel_kernelI23Flash_bwd_kernel_traitsILi128ELi64ELi128ELi8ELi2ELi4ELi2ELb0ELb0EN7cutlass6half_tE19Flash_kernel_traitsILi128ELi64ELi128ELi8ES3_EELb0ELb0ELb1ELb0ELb0ELb0ELb1EEEvNS_16Flash_bwd_paramsE:
	.zero		1536


//--------------------- .nv.constant0._ZN5flash44flash_bwd_dq_dk_dv_loop_seqk_parallel_kernelI23Flash_bwd_kernel_traitsILi128ELi64ELi128ELi8ELi2ELi4ELi2ELb0ELb0EN7cutlass6half_tE19Flash_kernel_traitsILi128ELi64ELi128ELi8ES3_EELb1ELb0ELb0ELb0ELb1ELb1ELb0EEEvNS_16Flash_bwd_paramsE --------------------------
	.section	.nv.constant0._ZN5flash44flash_bwd_dq_dk_dv_loop_seqk_parallel_kernelI23Flash_bwd_kernel_traitsILi128ELi64ELi128ELi8ELi2ELi4ELi2ELb0ELb0EN7cutlass6half_tE19Flash_kernel_traitsILi128ELi64ELi128ELi8ES3_EELb1ELb0ELb0ELb0ELb1ELb1ELb0EEEvNS_16Flash_bwd_paramsE,"a",@progbits
	.sectionflags	@""
	.align	4
.nv.constant0._ZN5flash44flash_bwd_dq_dk_dv_loop_seqk_parallel_kernelI23Flash_bwd_kernel_traitsILi128ELi64ELi128ELi8ELi2ELi4ELi2ELb0ELb0EN7cutlass6half_tE19Flash_kernel_traitsILi128ELi64ELi128ELi8ES3_EELb1ELb0ELb0ELb0ELb1ELb1ELb0EEEvNS_16Flash_bwd_paramsE:
	.zero		1536


//--------------------- .nv.constant0._ZN5flash44flash_bwd_dq_dk_dv_loop_seqk_parallel_kernelI23Flash_bwd_kernel_traitsILi128ELi64ELi128ELi8ELi2ELi4ELi2ELb0ELb0EN7cutlass6half_tE19Flash_kernel_traitsILi128ELi64ELi128ELi8ES3_EELb0ELb0ELb0ELb0ELb1ELb1ELb1EEEvNS_16Flash_bwd_paramsE --------------------------
	.section	.nv.constant0._ZN5flash44flash_bwd_dq_dk_dv_loop_seqk_parallel_kernelI23Flash_bwd_kernel_traitsILi128ELi64ELi128ELi8ELi2ELi4ELi2ELb0ELb0EN7cutlass6half_tE19Flash_kernel_traitsILi128ELi64ELi128ELi8ES3_EELb0ELb0ELb0ELb0ELb1ELb1ELb1EEEvNS_16Flash_bwd_paramsE,"a",@progbits
	.sectionflags	@""
	.align	4
.nv.constant0._ZN5flash44flash_bwd_dq_dk_dv_loop_seqk_parallel_kernelI23Flash_bwd_kernel_traitsILi128ELi64ELi128ELi8ELi2ELi4ELi2ELb0ELb0EN7cutlass6half_tE19Flash_kernel_traitsILi128ELi64ELi128ELi8ES3_EELb0ELb0ELb0ELb0ELb1ELb1ELb1EEEvNS_16Flash_bwd_paramsE:
	.zero		1536


//--------------------- .nv.constant0._ZN5flash44flash_bwd_dq_dk_dv_loop_seqk_parallel_kernelI23Flash_bwd_kernel_traitsILi128ELi64ELi128ELi8ELi2ELi4ELi2ELb0ELb0EN7cutlass6half_tE19Flash_kernel_traitsILi128ELi64ELi128ELi8ES3_EELb1ELb0ELb0ELb1ELb0ELb0ELb0EEEvNS_16Flash_bwd_paramsE --------------------------
	.section	.nv.constant0._ZN5flash44flash_bwd_dq_dk_dv_loop_seqk_parallel_kernelI23Flash_bwd_kernel_traitsILi128ELi64ELi128ELi8ELi2ELi4ELi2ELb0ELb0EN7cutlass6half_tE19Flash_kernel_traitsILi128ELi64ELi128ELi8ES3_EELb1ELb0ELb0ELb1ELb0ELb0ELb0EEEvNS_16Flash_bwd_paramsE,"a",@progbits
	.sectionflags	@""
	.align	4
.nv.constant0._ZN5flash44flash_bwd_dq_dk_dv_loop_seqk_parallel_kernelI23Flash_bwd_kernel_traitsILi128ELi64ELi128ELi8ELi2ELi4ELi2ELb0ELb0EN7cutlass6half_tE19Flash_kernel_traitsILi128ELi64ELi128ELi8ES3_EELb1ELb0ELb0ELb1ELb0ELb0ELb0EEEvNS_16Flash_bwd_paramsE:
	.zero		1536


//--------------------- .nv.constant0._ZN5flash44flash_bwd_dq_dk_dv_loop_seqk_parallel_kernelI23Flash_bwd_kernel_traitsILi128ELi64ELi128ELi8ELi2ELi4ELi2ELb0ELb0EN7cutlass6half_tE19Flash_kernel_traitsILi128ELi64ELi128ELi8ES3_EELb0ELb0ELb0ELb1ELb0ELb0ELb1EEEvNS_16Flash_bwd_paramsE --------------------------
	.section	.nv.constant0._ZN5flash44flash_bwd_dq_dk_dv_loop_seqk_parallel_kernelI23Flash_bwd_kernel_traitsILi128ELi64ELi128ELi8ELi2ELi4ELi2ELb0ELb0EN7cutlass6half_tE19Flash_kernel_traitsILi128ELi64ELi128ELi8ES3_EELb0ELb0ELb0ELb1ELb0ELb0ELb1EEEvNS_16Flash_bwd_paramsE,"a",@progbits
	.sectionflags	@""
	.align	4
.nv.constant0._ZN5flash44flash_bwd_dq_dk_dv_loop_seqk_parallel_kernelI23Flash_bwd_kernel_traitsILi128ELi64ELi128ELi8ELi2ELi4ELi2ELb0ELb0EN7cutlass6half_tE19Flash_kernel_traitsILi128ELi64ELi128ELi8ES3_EELb0ELb0ELb0ELb1ELb0ELb0ELb1EEEvNS_16Flash_bwd_paramsE:
	.zero		1536


//--------------------- .nv.constant0._ZN5flash44flash_bwd_dq_dk_dv_loop_seqk_parallel_kernelI23Flash_bwd_kernel_traitsILi128ELi64ELi128ELi8ELi2ELi4ELi2ELb0ELb0EN7cutlass6half_tE19Flash_kernel_traitsILi128ELi64ELi128ELi8ES3_EELb1ELb0ELb1ELb0ELb0ELb1ELb0EEEvNS_16Flash_bwd_paramsE --------------------------
	.section	.nv.constant0._ZN5flash44flash_bwd_dq_dk_dv_loop_seqk_parallel_kernelI23Flash_bwd_kernel_traitsILi128ELi64ELi128ELi8ELi2ELi4ELi2ELb0ELb0EN7cutlass6half_tE19Flash_kernel_traitsILi128ELi64ELi128ELi8ES3_EELb1ELb0ELb1ELb0ELb0ELb1ELb0EEEvNS_16Flash_bwd_paramsE,"a",@progbits
	.sectionflags	@""
	.align	4
.nv.constant0._ZN5flash44flash_bwd_dq_dk_dv_loop_seqk_parallel_kernelI23Flash_bwd_kernel_traitsILi128ELi64ELi128ELi8ELi2ELi4ELi2ELb0ELb0EN7cutlass6half_tE19Flash_kernel_traitsILi128ELi64ELi128ELi8ES3_EELb1ELb0ELb1ELb0ELb0ELb1ELb0EEEvNS_16Flash_bwd_paramsE:
	.zero		1536


//--------------------- .nv.constant0._ZN5flash44flash_bwd_dq_dk_dv_loop_seqk_parallel_kernelI23Flash_bwd_kernel_traitsILi128ELi64ELi128ELi8ELi2ELi4ELi2ELb0ELb0EN7cutlass6half_tE19Flash_kernel_traitsILi128ELi64ELi128ELi8ES3_EELb0ELb0ELb1ELb0ELb0ELb1ELb1EEEvNS_16Flash_bwd_paramsE --------------------------
	.section	.nv.constant0._ZN5flash44flash_bwd_dq_dk_dv_loop_seqk_parallel_kernelI23Flash_bwd_kernel_traitsILi128ELi64ELi128ELi8ELi2ELi4ELi2ELb0ELb0EN7cutlass6half_tE19Flash_kernel_traitsILi128ELi64ELi128ELi8ES3_EELb0ELb0ELb1ELb0ELb0ELb1ELb1EEEvNS_16Flash_bwd_paramsE,"a",@progbits
	.sectionflags	@""
	.align	4
.nv.constant0._ZN5flash44flash_bwd_dq_dk_dv_loop_seqk_parallel_kernelI23Flash_bwd_kernel_traitsILi128ELi64ELi128ELi8ELi2ELi4ELi2ELb0ELb0EN7cutlass6half_tE19Flash_kernel_traitsILi128ELi64ELi128ELi8ES3_EELb0ELb0ELb1ELb0ELb0ELb1ELb1EEEvNS_16Flash_bwd_paramsE:
	.zero		1536


//--------------------- .nv.constant0._ZN5flash44flash_bwd_dq_dk_dv_loop_seqk_parallel_kernelI23Flash_bwd_kernel_traitsILi128ELi64ELi128ELi8ELi2ELi4ELi2ELb0ELb0EN7cutlass6half_tE19Flash_kernel_traitsILi128ELi64ELi128ELi8ES3_EELb1ELb0ELb1ELb1ELb0ELb0ELb0EEEvNS_16Flash_bwd_paramsE --------------------------
	.section	.nv.constant0._ZN5flash44flash_bwd_dq_dk_dv_loop_seqk_parallel_kernelI23Flash_bwd_kernel_traitsILi128ELi64ELi128ELi8ELi2ELi4ELi2ELb0ELb0EN7cutlass6half_tE19Flash_kernel_traitsILi128ELi64ELi128ELi8ES3_EELb1ELb0ELb1ELb1ELb0ELb0ELb0EEEvNS_16Flash_bwd_paramsE,"a",@progbits
	.sectionflags	@""
	.align	4
.nv.constant0._ZN5flash44flash_bwd_dq_dk_dv_loop_seqk_parallel_kernelI23Flash_bwd_kernel_traitsILi128ELi64ELi128ELi8ELi2ELi4ELi2ELb0ELb0EN7cutlass6half_tE19Flash_kernel_traitsILi128ELi64ELi128ELi8ES3_EELb1ELb0ELb1ELb1ELb0ELb0ELb0EEEvNS_16Flash_bwd_paramsE:
	.zero		1536


//--------------------- .nv.constant0._ZN5flash44flash_bwd_dq_dk_dv_loop_seqk_parallel_kernelI23Flash_bwd_kernel_traitsILi128ELi64ELi128ELi8ELi2ELi4ELi2ELb0ELb0EN7cutlass6half_tE19Flash_kernel_traitsILi128ELi64ELi128ELi8ES3_EELb0ELb0ELb1ELb1ELb0ELb0ELb1EEEvNS_16Flash_bwd_paramsE --------------------------
	.section	.nv.constant0._ZN5flash44flash_bwd_dq_dk_dv_loop_seqk_parallel_kernelI23Flash_bwd_kernel_traitsILi128ELi64ELi128ELi8ELi2ELi4ELi2ELb0ELb0EN7cutlass6half_tE19Flash_kernel_traitsILi128ELi64ELi128ELi8ES3_EELb0ELb0ELb1ELb1ELb0ELb0ELb1EEEvNS_16Flash_bwd_paramsE,"a",@progbits
	.sectionflags	@""
	.align	4
.nv.constant0._ZN5flash44flash_bwd_dq_dk_dv_loop_seqk_parallel_kernelI23Flash_bwd_kernel_traitsILi128ELi64ELi128ELi8ELi2ELi4ELi2ELb0ELb0EN7cutlass6half_tE19Flash_kernel_traitsILi128ELi64ELi128ELi8ES3_EELb0ELb0ELb1ELb1ELb0ELb0ELb1EEEvNS_16Flash_bwd_paramsE:
	.zero		1536


//--------------------- .nv.constant0._ZN5flash25flash_bwd_dot_do_o_kernelILb0E23Flash_bwd_kernel_traitsILi128ELi64ELi128ELi8ELi2ELi4ELi2ELb0ELb0EN7cutlass6half_tE19Flash_kernel_traitsILi128ELi64ELi128ELi8ES3_EEEEvNS_16Flash_bwd_paramsE --------------------------
	.section	.nv.constant0._ZN5flash25flash_bwd_dot_do_o_kernelILb0E23Flash_bwd_kernel_traitsILi128ELi64ELi128ELi8ELi2ELi4ELi2ELb0ELb0EN7cutlass6half_tE19Flash_kernel_traitsILi128ELi64ELi128ELi8ES3_EEEEvNS_16Flash_bwd_paramsE,"a",@progbits
	.sectionflags	@""
	.align	4
.nv.constant0._ZN5flash25flash_bwd_dot_do_o_kernelILb0E23Flash_bwd_kernel_traitsILi128ELi64ELi128ELi8ELi2ELi4ELi2ELb0ELb0EN7cutlass6half_tE19Flash_kernel_traitsILi128ELi64ELi128ELi8ES3_EEEEvNS_16Flash_bwd_paramsE:
	.zero		1536


//--------------------- .nv.constant0._ZN5flash25flash_bwd_dot_do_o_kernelILb1E23Flash_bwd_kernel_traitsILi128ELi64ELi128ELi8ELi2ELi4ELi2ELb0ELb0EN7cutlass6half_tE19Flash_kernel_traitsILi128ELi64ELi128ELi8ES3_EEEEvNS_16Flash_bwd_paramsE --------------------------
	.section	.nv.constant0._ZN5flash25flash_bwd_dot_do_o_kernelILb1E23Flash_bwd_kernel_traitsILi128ELi64ELi128ELi8ELi2ELi4ELi2ELb0ELb0EN7cutlass6half_tE19Flash_kernel_traitsILi128ELi64ELi128ELi8ES3_EEEEvNS_16Flash_bwd_paramsE,"a",@progbits
	.sectionflags	@""
	.align	4
.nv.constant0._ZN5flash25flash_bwd_dot_do_o_kernelILb1E23Flash_bwd_kernel_traitsILi128ELi64ELi128ELi8ELi2ELi4ELi2ELb0ELb0EN7cutlass6half_tE19Flash_kernel_traitsILi128ELi64ELi128ELi8ES3_EEEEvNS_16Flash_bwd_paramsE:
	.zero		1536


//--------------------- SYMBOLS --------------------------

	.type		.nv.reservedSmem.offset0,@object
	.size		.nv.reservedSmem.offset0,0x4
	.type		.nv.reservedSmem.cap,@object
	.size		.nv.reservedSmem.cap,0x4
